	.target	sm_103a

	.elftype	@"ET_EXEC"


//--------------------- .note.nv.tkinfo           --------------------------
	.section	.note.nv.tkinfo,"",@"SHT_NOTE"
	.sectionflags	@"SHF_NOTE_NV_TKINFO"
	.tkinfo
        /*0018*/ 	.word	0x00000002
        /*0030*/ 	.string	""
        /*0030*/ 	.string	"ptxas"
        /*0030*/ 	.string	"Cuda compilation tools, release 13.0, V13.0.88"
        /*0030*/ 	.string	"Build cuda_13.0.r13.0/compiler.36424714_0"
        /*0030*/ 	.string	"-arch sm_103a -m 64 "



//--------------------- .note.nv.cuinfo           --------------------------
	.section	.note.nv.cuinfo,"",@"SHT_NOTE"
	.sectionflags	@"SHF_NOTE_NV_CUINFO"
        /*0018*/ 	.short	0x0002
        /*001a*/ 	.short	0x0067
        /*001c*/ 	.short	0x0082
	.zero		2


//--------------------- .nv.info                  --------------------------
	.section	.nv.info,"",@"SHT_CUDA_INFO"
	.align	4


	//----- nvinfo : EIATTR_REGCOUNT
	.align		4
        /*0000*/ 	.byte	0x04, 0x2f
        /*0002*/ 	.short	(.L_12 - .L_11)
	.align		4
.L_11:
        /*0004*/ 	.word	index@(_ZN5flash24flash_fwd_splitkv_kernelI23Flash_fwd_kernel_traitsILi192ELi64ELi64ELi4ELb0ELb0EN7cutlass10bfloat16_tE19Flash_kernel_traitsILi192ELi64ELi64ELi4ES3_EELb1ELb0ELb1ELb0ELb0ELb1ELb1ELb1EEEvNS_16Flash_fwd_paramsE)
        /*0008*/ 	.word	0x000000e2


	//----- nvinfo : EIATTR_FRAME_SIZE
	.align		4
.L_12:
        /*000c*/ 	.byte	0x04, 0x11
        /*000e*/ 	.short	(.L_14 - .L_13)
	.align		4
.L_13:
        /*0010*/ 	.word	index@(_ZN5flash24flash_fwd_splitkv_kernelI23Flash_fwd_kernel_traitsILi192ELi64ELi64ELi4ELb0ELb0EN7cutlass10bfloat16_tE19Flash_kernel_traitsILi192ELi64ELi64ELi4ES3_EELb1ELb0ELb1ELb0ELb0ELb1ELb1ELb1EEEvNS_16Flash_fwd_paramsE)
        /*0014*/ 	.word	0x00000000


	//----- nvinfo : EIATTR_REGCOUNT
	.align		4
.L_14:
        /*0018*/ 	.byte	0x04, 0x2f
        /*001a*/ 	.short	(.L_16 - .L_15)
	.align		4
.L_15:
        /*001c*/ 	.word	index@(_ZN5flash24flash_fwd_splitkv_kernelI23Flash_fwd_kernel_traitsILi192ELi64ELi64ELi4ELb0ELb0EN7cutlass10bfloat16_tE19Flash_kernel_traitsILi192ELi64ELi64ELi4ES3_EELb1ELb0ELb1ELb0ELb0ELb0ELb1ELb1EEEvNS_16Flash_fwd_paramsE)
        /*0020*/ 	.word	0x000000de


	//----- nvinfo : EIATTR_FRAME_SIZE
	.align		4
.L_16:
        /*0024*/ 	.byte	0x04, 0x11
        /*0026*/ 	.short	(.L_18 - .L_17)
	.align		4
.L_17:
        /*0028*/ 	.word	index@(_ZN5flash24flash_fwd_splitkv_kernelI23Flash_fwd_kernel_traitsILi192ELi64ELi64ELi4ELb0ELb0EN7cutlass10bfloat16_tE19Flash_kernel_traitsILi192ELi64ELi64ELi4ES3_EELb1ELb0ELb1ELb0ELb0ELb0ELb1ELb1EEEvNS_16Flash_fwd_paramsE)
        /*002c*/ 	.word	0x00000000


	//----- nvinfo : EIATTR_REGCOUNT
	.align		4
.L_18:
        /*0030*/ 	.byte	0x04, 0x2f
        /*0032*/ 	.short	(.L_20 - .L_19)
	.align		4
.L_19:
        /*0034*/ 	.word	index@(_ZN5flash24flash_fwd_splitkv_kernelI23Flash_fwd_kernel_traitsILi192ELi64ELi64ELi4ELb0ELb0EN7cutlass10bfloat16_tE19Flash_kernel_traitsILi192ELi64ELi64ELi4ES3_EELb1ELb0ELb0ELb0ELb1ELb1ELb1ELb1EEEvNS_16Flash_fwd_paramsE)
        /*0038*/ 	.word	0x000000e0


	//----- nvinfo : EIATTR_FRAME_SIZE
	.align		4
.L_20:
        /*003c*/ 	.byte	0x04, 0x11
        /*003e*/ 	.short	(.L_22 - .L_21)
	.align		4
.L_21:
        /*0040*/ 	.word	index@(_ZN5flash24flash_fwd_splitkv_kernelI23Flash_fwd_kernel_traitsILi192ELi64ELi64ELi4ELb0ELb0EN7cutlass10bfloat16_tE19Flash_kernel_traitsILi192ELi64ELi64ELi4ES3_EELb1ELb0ELb0ELb0ELb1ELb1ELb1ELb1EEEvNS_16Flash_fwd_paramsE)
        /*0044*/ 	.word	0x00000000


	//----- nvinfo : EIATTR_REGCOUNT
	.align		4
.L_22:
        /*0048*/ 	.byte	0x04, 0x2f
        /*004a*/ 	.short	(.L_24 - .L_23)
	.align		4
.L_23:
        /*004c*/ 	.word	index@(_ZN5flash24flash_fwd_splitkv_kernelI23Flash_fwd_kernel_traitsILi192ELi64ELi64ELi4ELb0ELb0EN7cutlass10bfloat16_tE19Flash_kernel_traitsILi192ELi64ELi64ELi4ES3_EELb1ELb0ELb0ELb0ELb1ELb0ELb1ELb1EEEvNS_16Flash_fwd_paramsE)
        /*0050*/ 	.word	0x000000df


	//----- nvinfo : EIATTR_FRAME_SIZE
	.align		4
.L_24:
        /*0054*/ 	.byte	0x04, 0x11
        /*0056*/ 	.short	(.L_26 - .L_25)
	.align		4
.L_25:
        /*0058*/ 	.word	index@(_ZN5flash24flash_fwd_splitkv_kernelI23Flash_fwd_kernel_traitsILi192ELi64ELi64ELi4ELb0ELb0EN7cutlass10bfloat16_tE19Flash_kernel_traitsILi192ELi64ELi64ELi4ES3_EELb1ELb0ELb0ELb0ELb1ELb0ELb1ELb1EEEvNS_16Flash_fwd_paramsE)
        /*005c*/ 	.word	0x00000000


	//----- nvinfo : EIATTR_REGCOUNT
	.align		4
.L_26:
        /*0060*/ 	.byte	0x04, 0x2f
        /*0062*/ 	.short	(.L_28 - .L_27)
	.align		4
.L_27:
        /*0064*/ 	.word	index@(_ZN5flash24flash_fwd_splitkv_kernelI23Flash_fwd_kernel_traitsILi192ELi64ELi64ELi4ELb0ELb0EN7cutlass10bfloat16_tE19Flash_kernel_traitsILi192ELi64ELi64ELi4ES3_EELb1ELb0ELb1ELb0ELb0ELb1ELb1ELb0EEEvNS_16Flash_fwd_paramsE)
        /*0068*/ 	.word	0x000000ee


	//----- nvinfo : EIATTR_FRAME_SIZE
	.align		4
.L_28:
        /*006c*/ 	.byte	0x04, 0x11
        /*006e*/ 	.short	(.L_30 - .L_29)
	.align		4
.L_29:
        /*0070*/ 	.word	index@(_ZN5flash24flash_fwd_splitkv_kernelI23Flash_fwd_kernel_traitsILi192ELi64ELi64ELi4ELb0ELb0EN7cutlass10bfloat16_tE19Flash_kernel_traitsILi192ELi64ELi64ELi4ES3_EELb1ELb0ELb1ELb0ELb0ELb1ELb1ELb0EEEvNS_16Flash_fwd_paramsE)
        /*0074*/ 	.word	0x00000000


	//----- nvinfo : EIATTR_REGCOUNT
	.align		4
.L_30:
        /*0078*/ 	.byte	0x04, 0x2f
        /*007a*/ 	.short	(.L_32 - .L_31)
	.align		4
.L_31:
        /*007c*/ 	.word	index@(_ZN5flash24flash_fwd_splitkv_kernelI23Flash_fwd_kernel_traitsILi192ELi64ELi64ELi4ELb0ELb0EN7cutlass10bfloat16_tE19Flash_kernel_traitsILi192ELi64ELi64ELi4ES3_EELb1ELb0ELb1ELb0ELb0ELb0ELb1ELb0EEEvNS_16Flash_fwd_paramsE)
        /*0080*/ 	.word	0x000000e0


	//----- nvinfo : EIATTR_FRAME_SIZE
	.align		4
.L_32:
        /*0084*/ 	.byte	0x04, 0x11
        /*0086*/ 	.short	(.L_34 - .L_33)
	.align		4
.L_33:
        /*0088*/ 	.word	index@(_ZN5flash24flash_fwd_splitkv_kernelI23Flash_fwd_kernel_traitsILi192ELi64ELi64ELi4ELb0ELb0EN7cutlass10bfloat16_tE19Flash_kernel_traitsILi192ELi64ELi64ELi4ES3_EELb1ELb0ELb1ELb0ELb0ELb0ELb1ELb0EEEvNS_16Flash_fwd_paramsE)
        /*008c*/ 	.word	0x00000000


	//----- nvinfo : EIATTR_REGCOUNT
	.align		4
.L_34:
        /*0090*/ 	.byte	0x04, 0x2f
        /*0092*/ 	.short	(.L_36 - .L_35)
	.align		4
.L_35:
        /*0094*/ 	.word	index@(_ZN5flash24flash_fwd_splitkv_kernelI23Flash_fwd_kernel_traitsILi192ELi64ELi64ELi4ELb0ELb0EN7cutlass10bfloat16_tE19Flash_kernel_traitsILi192ELi64ELi64ELi4ES3_EELb1ELb0ELb0ELb0ELb1ELb1ELb1ELb0EEEvNS_16Flash_fwd_paramsE)
        /*0098*/ 	.word	0x000000f4


	//----- nvinfo : EIATTR_FRAME_SIZE
	.align		4
.L_36:
        /*009c*/ 	.byte	0x04, 0x11
        /*009e*/ 	.short	(.L_38 - .L_37)
	.align		4
.L_37:
        /*00a0*/ 	.word	index@(_ZN5flash24flash_fwd_splitkv_kernelI23Flash_fwd_kernel_traitsILi192ELi64ELi64ELi4ELb0ELb0EN7cutlass10bfloat16_tE19Flash_kernel_traitsILi192ELi64ELi64ELi4ES3_EELb1ELb0ELb0ELb0ELb1ELb1ELb1ELb0EEEvNS_16Flash_fwd_paramsE)
        /*00a4*/ 	.word	0x00000000


	//----- nvinfo : EIATTR_REGCOUNT
	.align		4
.L_38:
        /*00a8*/ 	.byte	0x04, 0x2f
        /*00aa*/ 	.short	(.L_40 - .L_39)
	.align		4
.L_39:
        /*00ac*/ 	.word	index@(_ZN5flash24flash_fwd_splitkv_kernelI23Flash_fwd_kernel_traitsILi192ELi64ELi64ELi4ELb0ELb0EN7cutlass10bfloat16_tE19Flash_kernel_traitsILi192ELi64ELi64ELi4ES3_EELb1ELb0ELb0ELb0ELb1ELb0ELb1ELb0EEEvNS_16Flash_fwd_paramsE)
        /*00b0*/ 	.word	0x000000e4


	//----- nvinfo : EIATTR_FRAME_SIZE
	.align		4
.L_40:
        /*00b4*/ 	.byte	0x04, 0x11
        /*00b6*/ 	.short	(.L_42 - .L_41)
	.align		4
.L_41:
        /*00b8*/ 	.word	index@(_ZN5flash24flash_fwd_splitkv_kernelI23Flash_fwd_kernel_traitsILi192ELi64ELi64ELi4ELb0ELb0EN7cutlass10bfloat16_tE19Flash_kernel_traitsILi192ELi64ELi64ELi4ES3_EELb1ELb0ELb0ELb0ELb1ELb0ELb1ELb0EEEvNS_16Flash_fwd_paramsE)
        /*00bc*/ 	.word	0x00000000


	//----- nvinfo : EIATTR_REGCOUNT
	.align		4
.L_42:
        /*00c0*/ 	.byte	0x04, 0x2f
        /*00c2*/ 	.short	(.L_44 - .L_43)
	.align		4
.L_43:
        /*00c4*/ 	.word	index@(_ZN5flash24flash_fwd_splitkv_kernelI23Flash_fwd_kernel_traitsILi192ELi64ELi64ELi4ELb0ELb0EN7cutlass10bfloat16_tE19Flash_kernel_traitsILi192ELi64ELi64ELi4ES3_EELb1ELb0ELb1ELb0ELb0ELb1ELb0ELb1EEEvNS_16Flash_fwd_paramsE)
        /*00c8*/ 	.word	0x000000de


	//----- nvinfo : EIATTR_FRAME_SIZE
	.align		4
.L_44:
        /*00cc*/ 	.byte	0x04, 0x11
        /*00ce*/ 	.short	(.L_46 - .L_45)
	.align		4
.L_45:
        /*00d0*/ 	.word	index@(_ZN5flash24flash_fwd_splitkv_kernelI23Flash_fwd_kernel_traitsILi192ELi64ELi64ELi4ELb0ELb0EN7cutlass10bfloat16_tE19Flash_kernel_traitsILi192ELi64ELi64ELi4ES3_EELb1ELb0ELb1ELb0ELb0ELb1ELb0ELb1EEEvNS_16Flash_fwd_paramsE)
        /*00d4*/ 	.word	0x00000000


	//----- nvinfo : EIATTR_REGCOUNT
	.align		4
.L_46:
        /*00d8*/ 	.byte	0x04, 0x2f
        /*00da*/ 	.short	(.L_48 - .L_47)
	.align		4
.L_47:
        /*00dc*/ 	.word	index@(_ZN5flash24flash_fwd_splitkv_kernelI23Flash_fwd_kernel_traitsILi192ELi64ELi64ELi4ELb0ELb0EN7cutlass10bfloat16_tE19Flash_kernel_traitsILi192ELi64ELi64ELi4ES3_EELb1ELb0ELb1ELb0ELb0ELb0ELb0ELb1EEEvNS_16Flash_fwd_paramsE)
        /*00e0*/ 	.word	0x000000de


	//----- nvinfo : EIATTR_FRAME_SIZE
	.align		4
.L_48:
        /*00e4*/ 	.byte	0x04, 0x11
        /*00e6*/ 	.short	(.L_50 - .L_49)
	.align		4
.L_49:
        /*00e8*/ 	.word	index@(_ZN5flash24flash_fwd_splitkv_kernelI23Flash_fwd_kernel_traitsILi192ELi64ELi64ELi4ELb0ELb0EN7cutlass10bfloat16_tE19Flash_kernel_traitsILi192ELi64ELi64ELi4ES3_EELb1ELb0ELb1ELb0ELb0ELb0ELb0ELb1EEEvNS_16Flash_fwd_paramsE)
        /*00ec*/ 	.word	0x00000000


	//----- nvinfo : EIATTR_REGCOUNT
	.align		4
.L_50:
        /*00f0*/ 	.byte	0x04, 0x2f
        /*00f2*/ 	.short	(.L_52 - .L_51)
	.align		4
.L_51:
        /*00f4*/ 	.word	index@(_ZN5flash24flash_fwd_splitkv_kernelI23Flash_fwd_kernel_traitsILi192ELi64ELi64ELi4ELb0ELb0EN7cutlass10bfloat16_tE19Flash_kernel_traitsILi192ELi64ELi64ELi4ES3_EELb1ELb0ELb0ELb0ELb1ELb1ELb0ELb1EEEvNS_16Flash_fwd_paramsE)
        /*00f8*/ 	.word	0x000000e0


	//----- nvinfo : EIATTR_FRAME_SIZE
	.align		4
.L_52:
        /*00fc*/ 	.byte	0x04, 0x11
        /*00fe*/ 	.short	(.L_54 - .L_53)
	.align		4
.L_53:
        /*0100*/ 	.word	index@(_ZN5flash24flash_fwd_splitkv_kernelI23Flash_fwd_kernel_traitsILi192ELi64ELi64ELi4ELb0ELb0EN7cutlass10bfloat16_tE19Flash_kernel_traitsILi192ELi64ELi64ELi4ES3_EELb1ELb0ELb0ELb0ELb1ELb1ELb0ELb1EEEvNS_16Flash_fwd_paramsE)
        /*0104*/ 	.word	0x00000000


	//----- nvinfo : EIATTR_REGCOUNT
	.align		4
.L_54:
        /*0108*/ 	.byte	0x04, 0x2f
        /*010a*/ 	.short	(.L_56 - .L_55)
	.align		4
.L_55:
        /*010c*/ 	.word	index@(_ZN5flash24flash_fwd_splitkv_kernelI23Flash_fwd_kernel_traitsILi192ELi64ELi64ELi4ELb0ELb0EN7cutlass10bfloat16_tE19Flash_kernel_traitsILi192ELi64ELi64ELi4ES3_EELb1ELb0ELb0ELb0ELb1ELb0ELb0ELb1EEEvNS_16Flash_fwd_paramsE)
        /*0110*/ 	.word	0x000000da


	//----- nvinfo : EIATTR_FRAME_SIZE
	.align		4
.L_56:
        /*0114*/ 	.byte	0x04, 0x11
        /*0116*/ 	.short	(.L_58 - .L_57)
	.align		4
.L_57:
        /*0118*/ 	.word	index@(_ZN5flash24flash_fwd_splitkv_kernelI23Flash_fwd_kernel_traitsILi192ELi64ELi64ELi4ELb0ELb0EN7cutlass10bfloat16_tE19Flash_kernel_traitsILi192ELi64ELi64ELi4ES3_EELb1ELb0ELb0ELb0ELb1ELb0ELb0ELb1EEEvNS_16Flash_fwd_paramsE)
        /*011c*/ 	.word	0x00000000


	//----- nvinfo : EIATTR_REGCOUNT
	.align		4
.L_58:
        /*0120*/ 	.byte	0x04, 0x2f
        /*0122*/ 	.short	(.L_60 - .L_59)
	.align		4
.L_59:
        /*0124*/ 	.word	index@(_ZN5flash24flash_fwd_splitkv_kernelI23Flash_fwd_kernel_traitsILi192ELi64ELi64ELi4ELb0ELb0EN7cutlass10bfloat16_tE19Flash_kernel_traitsILi192ELi64ELi64ELi4ES3_EELb1ELb0ELb1ELb0ELb0ELb1ELb0ELb0EEEvNS_16Flash_fwd_paramsE)
        /*0128*/ 	.word	0x000000ec


	//----- nvinfo : EIATTR_FRAME_SIZE
	.align		4
.L_60:
        /*012c*/ 	.byte	0x04, 0x11
        /*012e*/ 	.short	(.L_62 - .L_61)
	.align		4
.L_61:
        /*0130*/ 	.word	index@(_ZN5flash24flash_fwd_splitkv_kernelI23Flash_fwd_kernel_traitsILi192ELi64ELi64ELi4ELb0ELb0EN7cutlass10bfloat16_tE19Flash_kernel_traitsILi192ELi64ELi64ELi4ES3_EELb1ELb0ELb1ELb0ELb0ELb1ELb0ELb0EEEvNS_16Flash_fwd_paramsE)
        /*0134*/ 	.word	0x00000000


	//----- nvinfo : EIATTR_REGCOUNT
	.align		4
.L_62:
        /*0138*/ 	.byte	0x04, 0x2f
        /*013a*/ 	.short	(.L_64 - .L_63)
	.align		4
.L_63:
        /*013c*/ 	.word	index@(_ZN5flash24flash_fwd_splitkv_kernelI23Flash_fwd_kernel_traitsILi192ELi64ELi64ELi4ELb0ELb0EN7cutlass10bfloat16_tE19Flash_kernel_traitsILi192ELi64ELi64ELi4ES3_EELb1ELb0ELb1ELb0ELb0ELb0ELb0ELb0EEEvNS_16Flash_fwd_paramsE)
        /*0140*/ 	.word	0x000000e2


	//----- nvinfo : EIATTR_FRAME_SIZE
	.align		4
.L_64:
        /*0144*/ 	.byte	0x04, 0x11
        /*0146*/ 	.short	(.L_66 - .L_65)
	.align		4
.L_65:
        /*0148*/ 	.word	index@(_ZN5flash24flash_fwd_splitkv_kernelI23Flash_fwd_kernel_traitsILi192ELi64ELi64ELi4ELb0ELb0EN7cutlass10bfloat16_tE19Flash_kernel_traitsILi192ELi64ELi64ELi4ES3_EELb1ELb0ELb1ELb0ELb0ELb0ELb0ELb0EEEvNS_16Flash_fwd_paramsE)
        /*014c*/ 	.word	0x00000000


	//----- nvinfo : EIATTR_REGCOUNT
	.align		4
.L_66:
        /*0150*/ 	.byte	0x04, 0x2f
        /*0152*/ 	.short	(.L_68 - .L_67)
	.align		4
.L_67:
        /*0154*/ 	.word	index@(_ZN5flash24flash_fwd_splitkv_kernelI23Flash_fwd_kernel_traitsILi192ELi64ELi64ELi4ELb0ELb0EN7cutlass10bfloat16_tE19Flash_kernel_traitsILi192ELi64ELi64ELi4ES3_EELb1ELb0ELb0ELb0ELb1ELb1ELb0ELb0EEEvNS_16Flash_fwd_paramsE)
        /*0158*/ 	.word	0x000000f2


	//----- nvinfo : EIATTR_FRAME_SIZE
	.align		4
.L_68:
        /*015c*/ 	.byte	0x04, 0x11
        /*015e*/ 	.short	(.L_70 - .L_69)
	.align		4
.L_69:
        /*0160*/ 	.word	index@(_ZN5flash24flash_fwd_splitkv_kernelI23Flash_fwd_kernel_traitsILi192ELi64ELi64ELi4ELb0ELb0EN7cutlass10bfloat16_tE19Flash_kernel_traitsILi192ELi64ELi64ELi4ES3_EELb1ELb0ELb0ELb0ELb1ELb1ELb0ELb0EEEvNS_16Flash_fwd_paramsE)
        /*0164*/ 	.word	0x00000000


	//----- nvinfo : EIATTR_REGCOUNT
	.align		4
.L_70:
        /*0168*/ 	.byte	0x04, 0x2f
        /*016a*/ 	.short	(.L_72 - .L_71)
	.align		4
.L_71:
        /*016c*/ 	.word	index@(_ZN5flash24flash_fwd_splitkv_kernelI23Flash_fwd_kernel_traitsILi192ELi64ELi64ELi4ELb0ELb0EN7cutlass10bfloat16_tE19Flash_kernel_traitsILi192ELi64ELi64ELi4ES3_EELb1ELb0ELb0ELb0ELb1ELb0ELb0ELb0EEEvNS_16Flash_fwd_paramsE)
        /*0170*/ 	.word	0x000000de


	//----- nvinfo : EIATTR_FRAME_SIZE
	.align		4
.L_72:
        /*0174*/ 	.byte	0x04, 0x11
        /*0176*/ 	.short	(.L_74 - .L_73)
	.align		4
.L_73:
        /*0178*/ 	.word	index@(_ZN5flash24flash_fwd_splitkv_kernelI23Flash_fwd_kernel_traitsILi192ELi64ELi64ELi4ELb0ELb0EN7cutlass10bfloat16_tE19Flash_kernel_traitsILi192ELi64ELi64ELi4ES3_EELb1ELb0ELb0ELb0ELb1ELb0ELb0ELb0EEEvNS_16Flash_fwd_paramsE)
        /*017c*/ 	.word	0x00000000


	//----- nvinfo : EIATTR_REGCOUNT
	.align		4
.L_74:
        /*0180*/ 	.byte	0x04, 0x2f
        /*0182*/ 	.short	(.L_76 - .L_75)
	.align		4
.L_75:
        /*0184*/ 	.word	index@(_ZN5flash24flash_fwd_splitkv_kernelI23Flash_fwd_kernel_traitsILi192ELi64ELi64ELi4ELb0ELb0EN7cutlass10bfloat16_tE19Flash_kernel_traitsILi192ELi64ELi64ELi4ES3_EELb1ELb0ELb0ELb0ELb0ELb1ELb1ELb1EEEvNS_16Flash_fwd_paramsE)
        /*0188*/ 	.word	0x000000d3


	//----- nvinfo : EIATTR_FRAME_SIZE
	.align		4
.L_76:
        /*018c*/ 	.byte	0x04, 0x11
        /*018e*/ 	.short	(.L_78 - .L_77)
	.align		4
.L_77:
        /*0190*/ 	.word	index@(_ZN5flash24flash_fwd_splitkv_kernelI23Flash_fwd_kernel_traitsILi192ELi64ELi64ELi4ELb0ELb0EN7cutlass10bfloat16_tE19Flash_kernel_traitsILi192ELi64ELi64ELi4ES3_EELb1ELb0ELb0ELb0ELb0ELb1ELb1ELb1EEEvNS_16Flash_fwd_paramsE)
        /*0194*/ 	.word	0x00000000


	//----- nvinfo : EIATTR_REGCOUNT
	.align		4
.L_78:
        /*0198*/ 	.byte	0x04, 0x2f
        /*019a*/ 	.short	(.L_80 - .L_79)
	.align		4
.L_79:
        /*019c*/ 	.word	index@(_ZN5flash24flash_fwd_splitkv_kernelI23Flash_fwd_kernel_traitsILi192ELi64ELi64ELi4ELb0ELb0EN7cutlass10bfloat16_tE19Flash_kernel_traitsILi192ELi64ELi64ELi4ES3_EELb1ELb0ELb0ELb0ELb0ELb0ELb1ELb1EEEvNS_16Flash_fwd_paramsE)
        /*01a0*/ 	.word	0x000000c5


	//----- nvinfo : EIATTR_FRAME_SIZE
	.align		4
.L_80:
        /*01a4*/ 	.byte	0x04, 0x11
        /*01a6*/ 	.short	(.L_82 - .L_81)
	.align		4
.L_81:
        /*01a8*/ 	.word	index@(_ZN5flash24flash_fwd_splitkv_kernelI23Flash_fwd_kernel_traitsILi192ELi64ELi64ELi4ELb0ELb0EN7cutlass10bfloat16_tE19Flash_kernel_traitsILi192ELi64ELi64ELi4ES3_EELb1ELb0ELb0ELb0ELb0ELb0ELb1ELb1EEEvNS_16Flash_fwd_paramsE)
        /*01ac*/ 	.word	0x00000000


	//----- nvinfo : EIATTR_REGCOUNT
	.align		4
.L_82:
        /*01b0*/ 	.byte	0x04, 0x2f
        /*01b2*/ 	.short	(.L_84 - .L_83)
	.align		4
.L_83:
        /*01b4*/ 	.word	index@(_ZN5flash24flash_fwd_splitkv_kernelI23Flash_fwd_kernel_traitsILi192ELi64ELi64ELi4ELb0ELb0EN7cutlass10bfloat16_tE19Flash_kernel_traitsILi192ELi64ELi64ELi4ES3_EELb1ELb0ELb0ELb0ELb0ELb1ELb1ELb0EEEvNS_16Flash_fwd_paramsE)
        /*01b8*/ 	.word	0x000000d5


	//----- nvinfo : EIATTR_FRAME_SIZE
	.align		4
.L_84:
        /*01bc*/ 	.byte	0x04, 0x11
        /*01be*/ 	.short	(.L_86 - .L_85)
	.align		4
.L_85:
        /*01c0*/ 	.word	index@(_ZN5flash24flash_fwd_splitkv_kernelI23Flash_fwd_kernel_traitsILi192ELi64ELi64ELi4ELb0ELb0EN7cutlass10bfloat16_tE19Flash_kernel_traitsILi192ELi64ELi64ELi4ES3_EELb1ELb0ELb0ELb0ELb0ELb1ELb1ELb0EEEvNS_16Flash_fwd_paramsE)
        /*01c4*/ 	.word	0x00000000


	//----- nvinfo : EIATTR_REGCOUNT
	.align		4
.L_86:
        /*01c8*/ 	.byte	0x04, 0x2f
        /*01ca*/ 	.short	(.L_88 - .L_87)
	.align		4
.L_87:
        /*01cc*/ 	.word	index@(_ZN5flash24flash_fwd_splitkv_kernelI23Flash_fwd_kernel_traitsILi192ELi64ELi64ELi4ELb0ELb0EN7cutlass10bfloat16_tE19Flash_kernel_traitsILi192ELi64ELi64ELi4ES3_EELb1ELb0ELb0ELb0ELb0ELb0ELb1ELb0EEEvNS_16Flash_fwd_paramsE)
        /*01d0*/ 	.word	0x000000c8


	//----- nvinfo : EIATTR_FRAME_SIZE
	.align		4
.L_88:
        /*01d4*/ 	.byte	0x04, 0x11
        /*01d6*/ 	.short	(.L_90 - .L_89)
	.align		4
.L_89:
        /*01d8*/ 	.word	index@(_ZN5flash24flash_fwd_splitkv_kernelI23Flash_fwd_kernel_traitsILi192ELi64ELi64ELi4ELb0ELb0EN7cutlass10bfloat16_tE19Flash_kernel_traitsILi192ELi64ELi64ELi4ES3_EELb1ELb0ELb0ELb0ELb0ELb0ELb1ELb0EEEvNS_16Flash_fwd_paramsE)
        /*01dc*/ 	.word	0x00000000


	//----- nvinfo : EIATTR_REGCOUNT
	.align		4
.L_90:
        /*01e0*/ 	.byte	0x04, 0x2f
        /*01e2*/ 	.short	(.L_92 - .L_91)
	.align		4
.L_91:
        /*01e4*/ 	.word	index@(_ZN5flash24flash_fwd_splitkv_kernelI23Flash_fwd_kernel_traitsILi192ELi64ELi64ELi4ELb0ELb0EN7cutlass10bfloat16_tE19Flash_kernel_traitsILi192ELi64ELi64ELi4ES3_EELb1ELb0ELb0ELb0ELb0ELb1ELb0ELb1EEEvNS_16Flash_fwd_paramsE)
        /*01e8*/ 	.word	0x000000ef


	//----- nvinfo : EIATTR_FRAME_SIZE
	.align		4
.L_92:
        /*01ec*/ 	.byte	0x04, 0x11
        /*01ee*/ 	.short	(.L_94 - .L_93)
	.align		4
.L_93:
        /*01f0*/ 	.word	index@(_ZN5flash24flash_fwd_splitkv_kernelI23Flash_fwd_kernel_traitsILi192ELi64ELi64ELi4ELb0ELb0EN7cutlass10bfloat16_tE19Flash_kernel_traitsILi192ELi64ELi64ELi4ES3_EELb1ELb0ELb0ELb0ELb0ELb1ELb0ELb1EEEvNS_16Flash_fwd_paramsE)
        /*01f4*/ 	.word	0x00000000


	//----- nvinfo : EIATTR_REGCOUNT
	.align		4
.L_94:
        /*01f8*/ 	.byte	0x04, 0x2f
        /*01fa*/ 	.short	(.L_96 - .L_95)
	.align		4
.L_95:
        /*01fc*/ 	.word	index@(_ZN5flash24flash_fwd_splitkv_kernelI23Flash_fwd_kernel_traitsILi192ELi64ELi64ELi4ELb0ELb0EN7cutlass10bfloat16_tE19Flash_kernel_traitsILi192ELi64ELi64ELi4ES3_EELb1ELb0ELb0ELb0ELb0ELb0ELb0ELb1EEEvNS_16Flash_fwd_paramsE)
        /*0200*/ 	.word	0x000000de


	//----- nvinfo : EIATTR_FRAME_SIZE
	.align		4
.L_96:
        /*0204*/ 	.byte	0x04, 0x11
        /*0206*/ 	.short	(.L_98 - .L_97)
	.align		4
.L_97:
        /*0208*/ 	.word	index@(_ZN5flash24flash_fwd_splitkv_kernelI23Flash_fwd_kernel_traitsILi192ELi64ELi64ELi4ELb0ELb0EN7cutlass10bfloat16_tE19Flash_kernel_traitsILi192ELi64ELi64ELi4ES3_EELb1ELb0ELb0ELb0ELb0ELb0ELb0ELb1EEEvNS_16Flash_fwd_paramsE)
        /*020c*/ 	.word	0x00000000


	//----- nvinfo : EIATTR_REGCOUNT
	.align		4
.L_98:
        /*0210*/ 	.byte	0x04, 0x2f
        /*0212*/ 	.short	(.L_100 - .L_99)
	.align		4
.L_99:
        /*0214*/ 	.word	index@(_ZN5flash24flash_fwd_splitkv_kernelI23Flash_fwd_kernel_traitsILi192ELi64ELi64ELi4ELb0ELb0EN7cutlass10bfloat16_tE19Flash_kernel_traitsILi192ELi64ELi64ELi4ES3_EELb1ELb0ELb0ELb0ELb0ELb1ELb0ELb0EEEvNS_16Flash_fwd_paramsE)
        /*0218*/ 	.word	0x000000f5


	//----- nvinfo : EIATTR_FRAME_SIZE
	.align		4
.L_100:
        /*021c*/ 	.byte	0x04, 0x11
        /*021e*/ 	.short	(.L_102 - .L_101)
	.align		4
.L_101:
        /*0220*/ 	.word	index@(_ZN5flash24flash_fwd_splitkv_kernelI23Flash_fwd_kernel_traitsILi192ELi64ELi64ELi4ELb0ELb0EN7cutlass10bfloat16_tE19Flash_kernel_traitsILi192ELi64ELi64ELi4ES3_EELb1ELb0ELb0ELb0ELb0ELb1ELb0ELb0EEEvNS_16Flash_fwd_paramsE)
        /*0224*/ 	.word	0x00000000


	//----- nvinfo : EIATTR_REGCOUNT
	.align		4
.L_102:
        /*0228*/ 	.byte	0x04, 0x2f
        /*022a*/ 	.short	(.L_104 - .L_103)
	.align		4
.L_103:
        /*022c*/ 	.word	index@(_ZN5flash24flash_fwd_splitkv_kernelI23Flash_fwd_kernel_traitsILi192ELi64ELi64ELi4ELb0ELb0EN7cutlass10bfloat16_tE19Flash_kernel_traitsILi192ELi64ELi64ELi4ES3_EELb1ELb0ELb0ELb0ELb0ELb0ELb0ELb0EEEvNS_16Flash_fwd_paramsE)
        /*0230*/ 	.word	0x000000e2


	//----- nvinfo : EIATTR_FRAME_SIZE
	.align		4
.L_104:
        /*0234*/ 	.byte	0x04, 0x11
        /*0236*/ 	.short	(.L_106 - .L_105)
	.align		4
.L_105:
        /*0238*/ 	.word	index@(_ZN5flash24flash_fwd_splitkv_kernelI23Flash_fwd_kernel_traitsILi192ELi64ELi64ELi4ELb0ELb0EN7cutlass10bfloat16_tE19Flash_kernel_traitsILi192ELi64ELi64ELi4ES3_EELb1ELb0ELb0ELb0ELb0ELb0ELb0ELb0EEEvNS_16Flash_fwd_paramsE)
        /*023c*/ 	.word	0x00000000


	//----- nvinfo : EIATTR_REGCOUNT
	.align		4
.L_106:
        /*0240*/ 	.byte	0x04, 0x2f
        /*0242*/ 	.short	(.L_108 - .L_107)
	.align		4
.L_107:
        /*0244*/ 	.word	index@(_ZN5flash32flash_fwd_splitkv_combine_kernelI23Flash_fwd_kernel_traitsILi192ELi64ELi64ELi4ELb0ELb0EN7cutlass10bfloat16_tE19Flash_kernel_traitsILi192ELi64ELi64ELi4ES3_EELi8ELi1ELb1EEEvNS_16Flash_fwd_paramsE)
        /*0248*/ 	.word	0x0000002a


	//----- nvinfo : EIATTR_FRAME_SIZE
	.align		4
.L_108:
        /*024c*/ 	.byte	0x04, 0x11
        /*024e*/ 	.short	(.L_110 - .L_109)
	.align		4
.L_109:
        /*0250*/ 	.word	index@($__internal_13_$__cuda_sm20_div_s64)
        /*0254*/ 	.word	0x00000000


	//----- nvinfo : EIATTR_FRAME_SIZE
	.align		4
.L_110:
        /*0258*/ 	.byte	0x04, 0x11
        /*025a*/ 	.short	(.L_112 - .L_111)
	.align		4
.L_111:
        /*025c*/ 	.word	index@(_ZN5flash32flash_fwd_splitkv_combine_kernelI23Flash_fwd_kernel_traitsILi192ELi64ELi64ELi4ELb0ELb0EN7cutlass10bfloat16_tE19Flash_kernel_traitsILi192ELi64ELi64ELi4ES3_EELi8ELi1ELb1EEEvNS_16Flash_fwd_paramsE)
        /*0260*/ 	.word	0x00000000


	//----- nvinfo : EIATTR_REGCOUNT
	.align		4
.L_112:
        /*0264*/ 	.byte	0x04, 0x2f
        /*0266*/ 	.short	(.L_114 - .L_113)
	.align		4
.L_113:
        /*0268*/ 	.word	index@(_ZN5flash32flash_fwd_splitkv_combine_kernelI23Flash_fwd_kernel_traitsILi192ELi64ELi64ELi4ELb0ELb0EN7cutlass10bfloat16_tE19Flash_kernel_traitsILi192ELi64ELi64ELi4ES3_EELi8ELi2ELb1EEEvNS_16Flash_fwd_paramsE)
        /*026c*/ 	.word	0x0000002a


	//----- nvinfo : EIATTR_FRAME_SIZE
	.align		4
.L_114:
        /*0270*/ 	.byte	0x04, 0x11
        /*0272*/ 	.short	(.L_116 - .L_115)
	.align		4
.L_115:
        /*0274*/ 	.word	index@($__internal_12_$__cuda_sm20_div_s64)
        /*0278*/ 	.word	0x00000000


	//----- nvinfo : EIATTR_FRAME_SIZE
	.align		4
.L_116:
        /*027c*/ 	.byte	0x04, 0x11
        /*027e*/ 	.short	(.L_118 - .L_117)
	.align		4
.L_117:
        /*0280*/ 	.word	index@(_ZN5flash32flash_fwd_splitkv_combine_kernelI23Flash_fwd_kernel_traitsILi192ELi64ELi64ELi4ELb0ELb0EN7cutlass10bfloat16_tE19Flash_kernel_traitsILi192ELi64ELi64ELi4ES3_EELi8ELi2ELb1EEEvNS_16Flash_fwd_paramsE)
        /*0284*/ 	.word	0x00000000


	//----- nvinfo : EIATTR_REGCOUNT
	.align		4
.L_118:
        /*0288*/ 	.byte	0x04, 0x2f
        /*028a*/ 	.short	(.L_120 - .L_119)
	.align		4
.L_119:
        /*028c*/ 	.word	index@(_ZN5flash32flash_fwd_splitkv_combine_kernelI23Flash_fwd_kernel_traitsILi192ELi64ELi64ELi4ELb0ELb0EN7cutlass10bfloat16_tE19Flash_kernel_traitsILi192ELi64ELi64ELi4ES3_EELi8ELi3ELb1EEEvNS_16Flash_fwd_paramsE)
        /*0290*/ 	.word	0x0000002a


	//----- nvinfo : EIATTR_FRAME_SIZE
	.align		4
.L_120:
        /*0294*/ 	.byte	0x04, 0x11
        /*0296*/ 	.short	(.L_122 - .L_121)
	.align		4
.L_121:
        /*0298*/ 	.word	index@($__internal_11_$__cuda_sm20_div_s64)
        /*029c*/ 	.word	0x00000000


	//----- nvinfo : EIATTR_FRAME_SIZE
	.align		4
.L_122:
        /*02a0*/ 	.byte	0x04, 0x11
        /*02a2*/ 	.short	(.L_124 - .L_123)
	.align		4
.L_123:
        /*02a4*/ 	.word	index@(_ZN5flash32flash_fwd_splitkv_combine_kernelI23Flash_fwd_kernel_traitsILi192ELi64ELi64ELi4ELb0ELb0EN7cutlass10bfloat16_tE19Flash_kernel_traitsILi192ELi64ELi64ELi4ES3_EELi8ELi3ELb1EEEvNS_16Flash_fwd_paramsE)
        /*02a8*/ 	.word	0x00000000


	//----- nvinfo : EIATTR_REGCOUNT
	.align		4
.L_124:
        /*02ac*/ 	.byte	0x04, 0x2f
        /*02ae*/ 	.short	(.L_126 - .L_125)
	.align		4
.L_125:
        /*02b0*/ 	.word	index@(_ZN5flash32flash_fwd_splitkv_combine_kernelI23Flash_fwd_kernel_traitsILi192ELi64ELi64ELi4ELb0ELb0EN7cutlass10bfloat16_tE19Flash_kernel_traitsILi192ELi64ELi64ELi4ES3_EELi8ELi4ELb1EEEvNS_16Flash_fwd_paramsE)
        /*02b4*/ 	.word	0x0000002a


	//----- nvinfo : EIATTR_FRAME_SIZE
	.align		4
.L_126:
        /*02b8*/ 	.byte	0x04, 0x11
        /*02ba*/ 	.short	(.L_128 - .L_127)
	.align		4
.L_127:
        /*02bc*/ 	.word	index@($__internal_10_$__cuda_sm20_div_s64)
        /*02c0*/ 	.word	0x00000000


	//----- nvinfo : EIATTR_FRAME_SIZE
	.align		4
.L_128:
        /*02c4*/ 	.byte	0x04, 0x11
        /*02c6*/ 	.short	(.L_130 - .L_129)
	.align		4
.L_129:
        /*02c8*/ 	.word	index@(_ZN5flash32flash_fwd_splitkv_combine_kernelI23Flash_fwd_kernel_traitsILi192ELi64ELi64ELi4ELb0ELb0EN7cutlass10bfloat16_tE19Flash_kernel_traitsILi192ELi64ELi64ELi4ES3_EELi8ELi4ELb1EEEvNS_16Flash_fwd_paramsE)
        /*02cc*/ 	.word	0x00000000


	//----- nvinfo : EIATTR_REGCOUNT
	.align		4
.L_130:
        /*02d0*/ 	.byte	0x04, 0x2f
        /*02d2*/ 	.short	(.L_132 - .L_131)
	.align		4
.L_131:
        /*02d4*/ 	.word	index@(_ZN5flash32flash_fwd_splitkv_combine_kernelI23Flash_fwd_kernel_traitsILi192ELi64ELi64ELi4ELb0ELb0EN7cutlass10bfloat16_tE19Flash_kernel_traitsILi192ELi64ELi64ELi4ES3_EELi8ELi5ELb1EEEvNS_16Flash_fwd_paramsE)
        /*02d8*/ 	.word	0x0000002a


	//----- nvinfo : EIATTR_FRAME_SIZE
	.align		4
.L_132:
        /*02dc*/ 	.byte	0x04, 0x11
        /*02de*/ 	.short	(.L_134 - .L_133)
	.align		4
.L_133:
        /*02e0*/ 	.word	index@($__internal_9_$__cuda_sm20_div_s64)
        /*02e4*/ 	.word	0x00000000


	//----- nvinfo : EIATTR_FRAME_SIZE
	.align		4
.L_134:
        /*02e8*/ 	.byte	0x04, 0x11
        /*02ea*/ 	.short	(.L_136 - .L_135)
	.align		4
.L_135:
        /*02ec*/ 	.word	index@(_ZN5flash32flash_fwd_splitkv_combine_kernelI23Flash_fwd_kernel_traitsILi192ELi64ELi64ELi4ELb0ELb0EN7cutlass10bfloat16_tE19Flash_kernel_traitsILi192ELi64ELi64ELi4ES3_EELi8ELi5ELb1EEEvNS_16Flash_fwd_paramsE)
        /*02f0*/ 	.word	0x00000000


	//----- nvinfo : EIATTR_REGCOUNT
	.align		4
.L_136:
        /*02f4*/ 	.byte	0x04, 0x2f
        /*02f6*/ 	.short	(.L_138 - .L_137)
	.align		4
.L_137:
        /*02f8*/ 	.word	index@(_ZN5flash32flash_fwd_splitkv_combine_kernelI23Flash_fwd_kernel_traitsILi192ELi64ELi64ELi4ELb0ELb0EN7cutlass10bfloat16_tE19Flash_kernel_traitsILi192ELi64ELi64ELi4ES3_EELi8ELi6ELb1EEEvNS_16Flash_fwd_paramsE)
        /*02fc*/ 	.word	0x00000032


	//----- nvinfo : EIATTR_FRAME_SIZE
	.align		4
.L_138:
        /*0300*/ 	.byte	0x04, 0x11
        /*0302*/ 	.short	(.L_140 - .L_139)
	.align		4
.L_139:
        /*0304*/ 	.word	index@($__internal_8_$__cuda_sm20_div_s64)
        /*0308*/ 	.word	0x00000000


	//----- nvinfo : EIATTR_FRAME_SIZE
	.align		4
.L_140:
        /*030c*/ 	.byte	0x04, 0x11
        /*030e*/ 	.short	(.L_142 - .L_141)
	.align		4
.L_141:
        /*0310*/ 	.word	index@(_ZN5flash32flash_fwd_splitkv_combine_kernelI23Flash_fwd_kernel_traitsILi192ELi64ELi64ELi4ELb0ELb0EN7cutlass10bfloat16_tE19Flash_kernel_traitsILi192ELi64ELi64ELi4ES3_EELi8ELi6ELb1EEEvNS_16Flash_fwd_paramsE)
        /*0314*/ 	.word	0x00000000


	//----- nvinfo : EIATTR_REGCOUNT
	.align		4
.L_142:
        /*0318*/ 	.byte	0x04, 0x2f
        /*031a*/ 	.short	(.L_144 - .L_143)
	.align		4
.L_143:
        /*031c*/ 	.word	index@(_ZN5flash32flash_fwd_splitkv_combine_kernelI23Flash_fwd_kernel_traitsILi192ELi64ELi64ELi4ELb0ELb0EN7cutlass10bfloat16_tE19Flash_kernel_traitsILi192ELi64ELi64ELi4ES3_EELi8ELi7ELb1EEEvNS_16Flash_fwd_paramsE)
        /*0320*/ 	.word	0x00000036


	//----- nvinfo : EIATTR_FRAME_SIZE
	.align		4
.L_144:
        /*0324*/ 	.byte	0x04, 0x11
        /*0326*/ 	.short	(.L_146 - .L_145)
	.align		4
.L_145:
        /*0328*/ 	.word	index@($__internal_7_$__cuda_sm20_div_s64)
        /*032c*/ 	.word	0x00000000


	//----- nvinfo : EIATTR_FRAME_SIZE
	.align		4
.L_146:
        /*0330*/ 	.byte	0x04, 0x11
        /*0332*/ 	.short	(.L_148 - .L_147)
	.align		4
.L_147:
        /*0334*/ 	.word	index@(_ZN5flash32flash_fwd_splitkv_combine_kernelI23Flash_fwd_kernel_traitsILi192ELi64ELi64ELi4ELb0ELb0EN7cutlass10bfloat16_tE19Flash_kernel_traitsILi192ELi64ELi64ELi4ES3_EELi8ELi7ELb1EEEvNS_16Flash_fwd_paramsE)
        /*0338*/ 	.word	0x00000000


	//----- nvinfo : EIATTR_REGCOUNT
	.align		4
.L_148:
        /*033c*/ 	.byte	0x04, 0x2f
        /*033e*/ 	.short	(.L_150 - .L_149)
	.align		4
.L_149:
        /*0340*/ 	.word	index@(_ZN5flash32flash_fwd_splitkv_combine_kernelI23Flash_fwd_kernel_traitsILi192ELi64ELi64ELi4ELb0ELb0EN7cutlass10bfloat16_tE19Flash_kernel_traitsILi192ELi64ELi64ELi4ES3_EELi8ELi1ELb0EEEvNS_16Flash_fwd_paramsE)
        /*0344*/ 	.word	0x0000002a


	//----- nvinfo : EIATTR_FRAME_SIZE
	.align		4
.L_150:
        /*0348*/ 	.byte	0x04, 0x11
        /*034a*/ 	.short	(.L_152 - .L_151)
	.align		4
.L_151:
        /*034c*/ 	.word	index@($__internal_6_$__cuda_sm20_div_s64)
        /*0350*/ 	.word	0x00000000


	//----- nvinfo : EIATTR_FRAME_SIZE
	.align		4
.L_152:
        /*0354*/ 	.byte	0x04, 0x11
        /*0356*/ 	.short	(.L_154 - .L_153)
	.align		4
.L_153:
        /*0358*/ 	.word	index@(_ZN5flash32flash_fwd_splitkv_combine_kernelI23Flash_fwd_kernel_traitsILi192ELi64ELi64ELi4ELb0ELb0EN7cutlass10bfloat16_tE19Flash_kernel_traitsILi192ELi64ELi64ELi4ES3_EELi8ELi1ELb0EEEvNS_16Flash_fwd_paramsE)
        /*035c*/ 	.word	0x00000000


	//----- nvinfo : EIATTR_REGCOUNT
	.align		4
.L_154:
        /*0360*/ 	.byte	0x04, 0x2f
        /*0362*/ 	.short	(.L_156 - .L_155)
	.align		4
.L_155:
        /*0364*/ 	.word	index@(_ZN5flash32flash_fwd_splitkv_combine_kernelI23Flash_fwd_kernel_traitsILi192ELi64ELi64ELi4ELb0ELb0EN7cutlass10bfloat16_tE19Flash_kernel_traitsILi192ELi64ELi64ELi4ES3_EELi8ELi2ELb0EEEvNS_16Flash_fwd_paramsE)
        /*0368*/ 	.word	0x0000002a


	//----- nvinfo : EIATTR_FRAME_SIZE
	.align		4
.L_156:
        /*036c*/ 	.byte	0x04, 0x11
        /*036e*/ 	.short	(.L_158 - .L_157)
	.align		4
.L_157:
        /*0370*/ 	.word	index@($__internal_5_$__cuda_sm20_div_s64)
        /*0374*/ 	.word	0x00000000


	//----- nvinfo : EIATTR_FRAME_SIZE
	.align		4
.L_158:
        /*0378*/ 	.byte	0x04, 0x11
        /*037a*/ 	.short	(.L_160 - .L_159)
	.align		4
.L_159:
        /*037c*/ 	.word	index@(_ZN5flash32flash_fwd_splitkv_combine_kernelI23Flash_fwd_kernel_traitsILi192ELi64ELi64ELi4ELb0ELb0EN7cutlass10bfloat16_tE19Flash_kernel_traitsILi192ELi64ELi64ELi4ES3_EELi8ELi2ELb0EEEvNS_16Flash_fwd_paramsE)
        /*0380*/ 	.word	0x00000000


	//----- nvinfo : EIATTR_REGCOUNT
	.align		4
.L_160:
        /*0384*/ 	.byte	0x04, 0x2f
        /*0386*/ 	.short	(.L_162 - .L_161)
	.align		4
.L_161:
        /*0388*/ 	.word	index@(_ZN5flash32flash_fwd_splitkv_combine_kernelI23Flash_fwd_kernel_traitsILi192ELi64ELi64ELi4ELb0ELb0EN7cutlass10bfloat16_tE19Flash_kernel_traitsILi192ELi64ELi64ELi4ES3_EELi8ELi3ELb0EEEvNS_16Flash_fwd_paramsE)
        /*038c*/ 	.word	0x0000002a


	//----- nvinfo : EIATTR_FRAME_SIZE
	.align		4
.L_162:
        /*0390*/ 	.byte	0x04, 0x11
        /*0392*/ 	.short	(.L_164 - .L_163)
	.align		4
.L_163:
        /*0394*/ 	.word	index@($__internal_4_$__cuda_sm20_div_s64)
        /*0398*/ 	.word	0x00000000


	//----- nvinfo : EIATTR_FRAME_SIZE
	.align		4
.L_164:
        /*039c*/ 	.byte	0x04, 0x11
        /*039e*/ 	.short	(.L_166 - .L_165)
	.align		4
.L_165:
        /*03a0*/ 	.word	index@(_ZN5flash32flash_fwd_splitkv_combine_kernelI23Flash_fwd_kernel_traitsILi192ELi64ELi64ELi4ELb0ELb0EN7cutlass10bfloat16_tE19Flash_kernel_traitsILi192ELi64ELi64ELi4ES3_EELi8ELi3ELb0EEEvNS_16Flash_fwd_paramsE)
        /*03a4*/ 	.word	0x00000000


	//----- nvinfo : EIATTR_REGCOUNT
	.align		4
.L_166:
        /*03a8*/ 	.byte	0x04, 0x2f
        /*03aa*/ 	.short	(.L_168 - .L_167)
	.align		4
.L_167:
        /*03ac*/ 	.word	index@(_ZN5flash32flash_fwd_splitkv_combine_kernelI23Flash_fwd_kernel_traitsILi192ELi64ELi64ELi4ELb0ELb0EN7cutlass10bfloat16_tE19Flash_kernel_traitsILi192ELi64ELi64ELi4ES3_EELi8ELi4ELb0EEEvNS_16Flash_fwd_paramsE)
        /*03b0*/ 	.word	0x0000002c


	//----- nvinfo : EIATTR_FRAME_SIZE
	.align		4
.L_168:
        /*03b4*/ 	.byte	0x04, 0x11
        /*03b6*/ 	.short	(.L_170 - .L_169)
	.align		4
.L_169:
        /*03b8*/ 	.word	index@($__internal_3_$__cuda_sm20_div_s64)
        /*03bc*/ 	.word	0x00000000


	//----- nvinfo : EIATTR_FRAME_SIZE
	.align		4
.L_170:
        /*03c0*/ 	.byte	0x04, 0x11
        /*03c2*/ 	.short	(.L_172 - .L_171)
	.align		4
.L_171:
        /*03c4*/ 	.word	index@(_ZN5flash32flash_fwd_splitkv_combine_kernelI23Flash_fwd_kernel_traitsILi192ELi64ELi64ELi4ELb0ELb0EN7cutlass10bfloat16_tE19Flash_kernel_traitsILi192ELi64ELi64ELi4ES3_EELi8ELi4ELb0EEEvNS_16Flash_fwd_paramsE)
        /*03c8*/ 	.word	0x00000000


	//----- nvinfo : EIATTR_REGCOUNT
	.align		4
.L_172:
        /*03cc*/ 	.byte	0x04, 0x2f
        /*03ce*/ 	.short	(.L_174 - .L_173)
	.align		4
.L_173:
        /*03d0*/ 	.word	index@(_ZN5flash32flash_fwd_splitkv_combine_kernelI23Flash_fwd_kernel_traitsILi192ELi64ELi64ELi4ELb0ELb0EN7cutlass10bfloat16_tE19Flash_kernel_traitsILi192ELi64ELi64ELi4ES3_EELi8ELi5ELb0EEEvNS_16Flash_fwd_paramsE)
        /*03d4*/ 	.word	0x0000002c


	//----- nvinfo : EIATTR_FRAME_SIZE
	.align		4
.L_174:
        /*03d8*/ 	.byte	0x04, 0x11
        /*03da*/ 	.short	(.L_176 - .L_175)
	.align		4
.L_175:
        /*03dc*/ 	.word	index@($__internal_2_$__cuda_sm20_div_s64)
        /*03e0*/ 	.word	0x00000000


	//----- nvinfo : EIATTR_FRAME_SIZE
	.align		4
.L_176:
        /*03e4*/ 	.byte	0x04, 0x11
        /*03e6*/ 	.short	(.L_178 - .L_177)
	.align		4
.L_177:
        /*03e8*/ 	.word	index@(_ZN5flash32flash_fwd_splitkv_combine_kernelI23Flash_fwd_kernel_traitsILi192ELi64ELi64ELi4ELb0ELb0EN7cutlass10bfloat16_tE19Flash_kernel_traitsILi192ELi64ELi64ELi4ES3_EELi8ELi5ELb0EEEvNS_16Flash_fwd_paramsE)
        /*03ec*/ 	.word	0x00000000


	//----- nvinfo : EIATTR_REGCOUNT
	.align		4
.L_178:
        /*03f0*/ 	.byte	0x04, 0x2f
        /*03f2*/ 	.short	(.L_180 - .L_179)
	.align		4
.L_179:
        /*03f4*/ 	.word	index@(_ZN5flash32flash_fwd_splitkv_combine_kernelI23Flash_fwd_kernel_traitsILi192ELi64ELi64ELi4ELb0ELb0EN7cutlass10bfloat16_tE19Flash_kernel_traitsILi192ELi64ELi64ELi4ES3_EELi8ELi6ELb0EEEvNS_16Flash_fwd_paramsE)
        /*03f8*/ 	.word	0x0000002e


	//----- nvinfo : EIATTR_FRAME_SIZE
	.align		4
.L_180:
        /*03fc*/ 	.byte	0x04, 0x11
        /*03fe*/ 	.short	(.L_182 - .L_181)
	.align		4
.L_181:
        /*0400*/ 	.word	index@($__internal_1_$__cuda_sm20_div_s64)
        /*0404*/ 	.word	0x00000000


	//----- nvinfo : EIATTR_FRAME_SIZE
	.align		4
.L_182:
        /*0408*/ 	.byte	0x04, 0x11
        /*040a*/ 	.short	(.L_184 - .L_183)
	.align		4
.L_183:
        /*040c*/ 	.word	index@(_ZN5flash32flash_fwd_splitkv_combine_kernelI23Flash_fwd_kernel_traitsILi192ELi64ELi64ELi4ELb0ELb0EN7cutlass10bfloat16_tE19Flash_kernel_traitsILi192ELi64ELi64ELi4ES3_EELi8ELi6ELb0EEEvNS_16Flash_fwd_paramsE)
        /*0410*/ 	.word	0x00000000


	//----- nvinfo : EIATTR_REGCOUNT
	.align		4
.L_184:
        /*0414*/ 	.byte	0x04, 0x2f
        /*0416*/ 	.short	(.L_186 - .L_185)
	.align		4
.L_185:
        /*0418*/ 	.word	index@(_ZN5flash32flash_fwd_splitkv_combine_kernelI23Flash_fwd_kernel_traitsILi192ELi64ELi64ELi4ELb0ELb0EN7cutlass10bfloat16_tE19Flash_kernel_traitsILi192ELi64ELi64ELi4ES3_EELi8ELi7ELb0EEEvNS_16Flash_fwd_paramsE)
        /*041c*/ 	.word	0x00000030


	//----- nvinfo : EIATTR_FRAME_SIZE
	.align		4
.L_186:
        /*0420*/ 	.byte	0x04, 0x11
        /*0422*/ 	.short	(.L_188 - .L_187)
	.align		4
.L_187:
        /*0424*/ 	.word	index@($__internal_0_$__cuda_sm20_div_s64)
        /*0428*/ 	.word	0x00000000


	//----- nvinfo : EIATTR_FRAME_SIZE
	.align		4
.L_188:
        /*042c*/ 	.byte	0x04, 0x11
        /*042e*/ 	.short	(.L_190 - .L_189)
	.align		4
.L_189:
        /*0430*/ 	.word	index@(_ZN5flash32flash_fwd_splitkv_combine_kernelI23Flash_fwd_kernel_traitsILi192ELi64ELi64ELi4ELb0ELb0EN7cutlass10bfloat16_tE19Flash_kernel_traitsILi192ELi64ELi64ELi4ES3_EELi8ELi7ELb0EEEvNS_16Flash_fwd_paramsE)
        /*0434*/ 	.word	0x00000000


	//----- nvinfo : EIATTR_MIN_STACK_SIZE
	.align		4
.L_190:
        /*0438*/ 	.byte	0x04, 0x12
        /*043a*/ 	.short	(.L_192 - .L_191)
	.align		4
.L_191:
        /*043c*/ 	.word	index@(_ZN5flash32flash_fwd_splitkv_combine_kernelI23Flash_fwd_kernel_traitsILi192ELi64ELi64ELi4ELb0ELb0EN7cutlass10bfloat16_tE19Flash_kernel_traitsILi192ELi64ELi64ELi4ES3_EELi8ELi7ELb0EEEvNS_16Flash_fwd_paramsE)
        /*0440*/ 	.word	0x00000000


	//----- nvinfo : EIATTR_MIN_STACK_SIZE
	.align		4
.L_192:
        /*0444*/ 	.byte	0x04, 0x12
        /*0446*/ 	.short	(.L_194 - .L_193)
	.align		4
.L_193:
        /*0448*/ 	.word	index@(_ZN5flash32flash_fwd_splitkv_combine_kernelI23Flash_fwd_kernel_traitsILi192ELi64ELi64ELi4ELb0ELb0EN7cutlass10bfloat16_tE19Flash_kernel_traitsILi192ELi64ELi64ELi4ES3_EELi8ELi6ELb0EEEvNS_16Flash_fwd_paramsE)
        /*044c*/ 	.word	0x00000000


	//----- nvinfo : EIATTR_MIN_STACK_SIZE
	.align		4
.L_194:
        /*0450*/ 	.byte	0x04, 0x12
        /*0452*/ 	.short	(.L_196 - .L_195)
	.align		4
.L_195:
        /*0454*/ 	.word	index@(_ZN5flash32flash_fwd_splitkv_combine_kernelI23Flash_fwd_kernel_traitsILi192ELi64ELi64ELi4ELb0ELb0EN7cutlass10bfloat16_tE19Flash_kernel_traitsILi192ELi64ELi64ELi4ES3_EELi8ELi5ELb0EEEvNS_16Flash_fwd_paramsE)
        /*0458*/ 	.word	0x00000000


	//----- nvinfo : EIATTR_MIN_STACK_SIZE
	.align		4
.L_196:
        /*045c*/ 	.byte	0x04, 0x12
        /*045e*/ 	.short	(.L_198 - .L_197)
	.align		4
.L_197:
        /*0460*/ 	.word	index@(_ZN5flash32flash_fwd_splitkv_combine_kernelI23Flash_fwd_kernel_traitsILi192ELi64ELi64ELi4ELb0ELb0EN7cutlass10bfloat16_tE19Flash_kernel_traitsILi192ELi64ELi64ELi4ES3_EELi8ELi4ELb0EEEvNS_16Flash_fwd_paramsE)
        /*0464*/ 	.word	0x00000000


	//----- nvinfo : EIATTR_MIN_STACK_SIZE
	.align		4
.L_198:
        /*0468*/ 	.byte	0x04, 0x12
        /*046a*/ 	.short	(.L_200 - .L_199)
	.align		4
.L_199:
        /*046c*/ 	.word	index@(_ZN5flash32flash_fwd_splitkv_combine_kernelI23Flash_fwd_kernel_traitsILi192ELi64ELi64ELi4ELb0ELb0EN7cutlass10bfloat16_tE19Flash_kernel_traitsILi192ELi64ELi64ELi4ES3_EELi8ELi3ELb0EEEvNS_16Flash_fwd_paramsE)
        /*0470*/ 	.word	0x00000000


	//----- nvinfo : EIATTR_MIN_STACK_SIZE
	.align		4
.L_200:
        /*0474*/ 	.byte	0x04, 0x12
        /*0476*/ 	.short	(.L_202 - .L_201)
	.align		4
.L_201:
        /*0478*/ 	.word	index@(_ZN5flash32flash_fwd_splitkv_combine_kernelI23Flash_fwd_kernel_traitsILi192ELi64ELi64ELi4ELb0ELb0EN7cutlass10bfloat16_tE19Flash_kernel_traitsILi192ELi64ELi64ELi4ES3_EELi8ELi2ELb0EEEvNS_16Flash_fwd_paramsE)
        /*047c*/ 	.word	0x00000000


	//----- nvinfo : EIATTR_MIN_STACK_SIZE
	.align		4
.L_202:
        /*0480*/ 	.byte	0x04, 0x12
        /*0482*/ 	.short	(.L_204 - .L_203)
	.align		4
.L_203:
        /*0484*/ 	.word	index@(_ZN5flash32flash_fwd_splitkv_combine_kernelI23Flash_fwd_kernel_traitsILi192ELi64ELi64ELi4ELb0ELb0EN7cutlass10bfloat16_tE19Flash_kernel_traitsILi192ELi64ELi64ELi4ES3_EELi8ELi1ELb0EEEvNS_16Flash_fwd_paramsE)
        /*0488*/ 	.word	0x00000000


	//----- nvinfo : EIATTR_MIN_STACK_SIZE
	.align		4
.L_204:
        /*048c*/ 	.byte	0x04, 0x12
        /*048e*/ 	.short	(.L_206 - .L_205)
	.align		4
.L_205:
        /*0490*/ 	.word	index@(_ZN5flash32flash_fwd_splitkv_combine_kernelI23Flash_fwd_kernel_traitsILi192ELi64ELi64ELi4ELb0ELb0EN7cutlass10bfloat16_tE19Flash_kernel_traitsILi192ELi64ELi64ELi4ES3_EELi8ELi7ELb1EEEvNS_16Flash_fwd_paramsE)
        /*0494*/ 	.word	0x00000000


	//----- nvinfo : EIATTR_MIN_STACK_SIZE
	.align		4
.L_206:
        /*0498*/ 	.byte	0x04, 0x12
        /*049a*/ 	.short	(.L_208 - .L_207)
	.align		4
.L_207:
        /*049c*/ 	.word	index@(_ZN5flash32flash_fwd_splitkv_combine_kernelI23Flash_fwd_kernel_traitsILi192ELi64ELi64ELi4ELb0ELb0EN7cutlass10bfloat16_tE19Flash_kernel_traitsILi192ELi64ELi64ELi4ES3_EELi8ELi6ELb1EEEvNS_16Flash_fwd_paramsE)
        /*04a0*/ 	.word	0x00000000


	//----- nvinfo : EIATTR_MIN_STACK_SIZE
	.align		4
.L_208:
        /*04a4*/ 	.byte	0x04, 0x12
        /*04a6*/ 	.short	(.L_210 - .L_209)
	.align		4
.L_209:
        /*04a8*/ 	.word	index@(_ZN5flash32flash_fwd_splitkv_combine_kernelI23Flash_fwd_kernel_traitsILi192ELi64ELi64ELi4ELb0ELb0EN7cutlass10bfloat16_tE19Flash_kernel_traitsILi192ELi64ELi64ELi4ES3_EELi8ELi5ELb1EEEvNS_16Flash_fwd_paramsE)
        /*04ac*/ 	.word	0x00000000


	//----- nvinfo : EIATTR_MIN_STACK_SIZE
	.align		4
.L_210:
        /*04b0*/ 	.byte	0x04, 0x12
        /*04b2*/ 	.short	(.L_212 - .L_211)
	.align		4
.L_211:
        /*04b4*/ 	.word	index@(_ZN5flash32flash_fwd_splitkv_combine_kernelI23Flash_fwd_kernel_traitsILi192ELi64ELi64ELi4ELb0ELb0EN7cutlass10bfloat16_tE19Flash_kernel_traitsILi192ELi64ELi64ELi4ES3_EELi8ELi4ELb1EEEvNS_16Flash_fwd_paramsE)
        /*04b8*/ 	.word	0x00000000


	//----- nvinfo : EIATTR_MIN_STACK_SIZE
	.align		4
.L_212:
        /*04bc*/ 	.byte	0x04, 0x12
        /*04be*/ 	.short	(.L_214 - .L_213)
	.align		4
.L_213:
        /*04c0*/ 	.word	index@(_ZN5flash32flash_fwd_splitkv_combine_kernelI23Flash_fwd_kernel_traitsILi192ELi64ELi64ELi4ELb0ELb0EN7cutlass10bfloat16_tE19Flash_kernel_traitsILi192ELi64ELi64ELi4ES3_EELi8ELi3ELb1EEEvNS_16Flash_fwd_paramsE)
        /*04c4*/ 	.word	0x00000000


	//----- nvinfo : EIATTR_MIN_STACK_SIZE
	.align		4
.L_214:
        /*04c8*/ 	.byte	0x04, 0x12
        /*04ca*/ 	.short	(.L_216 - .L_215)
	.align		4
.L_215:
        /*04cc*/ 	.word	index@(_ZN5flash32flash_fwd_splitkv_combine_kernelI23Flash_fwd_kernel_traitsILi192ELi64ELi64ELi4ELb0ELb0EN7cutlass10bfloat16_tE19Flash_kernel_traitsILi192ELi64ELi64ELi4ES3_EELi8ELi2ELb1EEEvNS_16Flash_fwd_paramsE)
        /*04d0*/ 	.word	0x00000000


	//----- nvinfo : EIATTR_MIN_STACK_SIZE
	.align		4
.L_216:
        /*04d4*/ 	.byte	0x04, 0x12
        /*04d6*/ 	.short	(.L_218 - .L_217)
	.align		4
.L_217:
        /*04d8*/ 	.word	index@(_ZN5flash32flash_fwd_splitkv_combine_kernelI23Flash_fwd_kernel_traitsILi192ELi64ELi64ELi4ELb0ELb0EN7cutlass10bfloat16_tE19Flash_kernel_traitsILi192ELi64ELi64ELi4ES3_EELi8ELi1ELb1EEEvNS_16Flash_fwd_paramsE)
        /*04dc*/ 	.word	0x00000000


	//----- nvinfo : EIATTR_MIN_STACK_SIZE
	.align		4
.L_218:
        /*04e0*/ 	.byte	0x04, 0x12
        /*04e2*/ 	.short	(.L_220 - .L_219)
	.align		4
.L_219:
        /*04e4*/ 	.word	index@(_ZN5flash24flash_fwd_splitkv_kernelI23Flash_fwd_kernel_traitsILi192ELi64ELi64ELi4ELb0ELb0EN7cutlass10bfloat16_tE19Flash_kernel_traitsILi192ELi64ELi64ELi4ES3_EELb1ELb0ELb0ELb0ELb0ELb0ELb0ELb0EEEvNS_16Flash_fwd_paramsE)
        /*04e8*/ 	.word	0x00000000


	//----- nvinfo : EIATTR_MIN_STACK_SIZE
	.align		4
.L_220:
        /*04ec*/ 	.byte	0x04, 0x12
        /*04ee*/ 	.short	(.L_222 - .L_221)
	.align		4
.L_221:
        /*04f0*/ 	.word	index@(_ZN5flash24flash_fwd_splitkv_kernelI23Flash_fwd_kernel_traitsILi192ELi64ELi64ELi4ELb0ELb0EN7cutlass10bfloat16_tE19Flash_kernel_traitsILi192ELi64ELi64ELi4ES3_EELb1ELb0ELb0ELb0ELb0ELb1ELb0ELb0EEEvNS_16Flash_fwd_paramsE)
        /*04f4*/ 	.word	0x00000000


	//----- nvinfo : EIATTR_MIN_STACK_SIZE
	.align		4
.L_222:
        /*04f8*/ 	.byte	0x04, 0x12
        /*04fa*/ 	.short	(.L_224 - .L_223)
	.align		4
.L_223:
        /*04fc*/ 	.word	index@(_ZN5flash24flash_fwd_splitkv_kernelI23Flash_fwd_kernel_traitsILi192ELi64ELi64ELi4ELb0ELb0EN7cutlass10bfloat16_tE19Flash_kernel_traitsILi192ELi64ELi64ELi4ES3_EELb1ELb0ELb0ELb0ELb0ELb0ELb0ELb1EEEvNS_16Flash_fwd_paramsE)
        /*0500*/ 	.word	0x00000000


	//----- nvinfo : EIATTR_MIN_STACK_SIZE
	.align		4
.L_224:
        /*0504*/ 	.byte	0x04, 0x12
        /*0506*/ 	.short	(.L_226 - .L_225)
	.align		4
.L_225:
        /*0508*/ 	.word	index@(_ZN5flash24flash_fwd_splitkv_kernelI23Flash_fwd_kernel_traitsILi192ELi64ELi64ELi4ELb0ELb0EN7cutlass10bfloat16_tE19Flash_kernel_traitsILi192ELi64ELi64ELi4ES3_EELb1ELb0ELb0ELb0ELb0ELb1ELb0ELb1EEEvNS_16Flash_fwd_paramsE)
        /*050c*/ 	.word	0x00000000


	//----- nvinfo : EIATTR_MIN_STACK_SIZE
	.align		4
.L_226:
        /*0510*/ 	.byte	0x04, 0x12
        /*0512*/ 	.short	(.L_228 - .L_227)
	.align		4
.L_227:
        /*0514*/ 	.word	index@(_ZN5flash24flash_fwd_splitkv_kernelI23Flash_fwd_kernel_traitsILi192ELi64ELi64ELi4ELb0ELb0EN7cutlass10bfloat16_tE19Flash_kernel_traitsILi192ELi64ELi64ELi4ES3_EELb1ELb0ELb0ELb0ELb0ELb0ELb1ELb0EEEvNS_16Flash_fwd_paramsE)
        /*0518*/ 	.word	0x00000000


	//----- nvinfo : EIATTR_MIN_STACK_SIZE
	.align		4
.L_228:
        /*051c*/ 	.byte	0x04, 0x12
        /*051e*/ 	.short	(.L_230 - .L_229)
	.align		4
.L_229:
        /*0520*/ 	.word	index@(_ZN5flash24flash_fwd_splitkv_kernelI23Flash_fwd_kernel_traitsILi192ELi64ELi64ELi4ELb0ELb0EN7cutlass10bfloat16_tE19Flash_kernel_traitsILi192ELi64ELi64ELi4ES3_EELb1ELb0ELb0ELb0ELb0ELb1ELb1ELb0EEEvNS_16Flash_fwd_paramsE)
        /*0524*/ 	.word	0x00000000


	//----- nvinfo : EIATTR_MIN_STACK_SIZE
	.align		4
.L_230:
        /*0528*/ 	.byte	0x04, 0x12
        /*052a*/ 	.short	(.L_232 - .L_231)
	.align		4
.L_231:
        /*052c*/ 	.word	index@(_ZN5flash24flash_fwd_splitkv_kernelI23Flash_fwd_kernel_traitsILi192ELi64ELi64ELi4ELb0ELb0EN7cutlass10bfloat16_tE19Flash_kernel_traitsILi192ELi64ELi64ELi4ES3_EELb1ELb0ELb0ELb0ELb0ELb0ELb1ELb1EEEvNS_16Flash_fwd_paramsE)
        /*0530*/ 	.word	0x00000000


	//----- nvinfo : EIATTR_MIN_STACK_SIZE
	.align		4
.L_232:
        /*0534*/ 	.byte	0x04, 0x12
        /*0536*/ 	.short	(.L_234 - .L_233)
	.align		4
.L_233:
        /*0538*/ 	.word	index@(_ZN5flash24flash_fwd_splitkv_kernelI23Flash_fwd_kernel_traitsILi192ELi64ELi64ELi4ELb0ELb0EN7cutlass10bfloat16_tE19Flash_kernel_traitsILi192ELi64ELi64ELi4ES3_EELb1ELb0ELb0ELb0ELb0ELb1ELb1ELb1EEEvNS_16Flash_fwd_paramsE)
        /*053c*/ 	.word	0x00000000


	//----- nvinfo : EIATTR_MIN_STACK_SIZE
	.align		4
.L_234:
        /*0540*/ 	.byte	0x04, 0x12
        /*0542*/ 	.short	(.L_236 - .L_235)
	.align		4
.L_235:
        /*0544*/ 	.word	index@(_ZN5flash24flash_fwd_splitkv_kernelI23Flash_fwd_kernel_traitsILi192ELi64ELi64ELi4ELb0ELb0EN7cutlass10bfloat16_tE19Flash_kernel_traitsILi192ELi64ELi64ELi4ES3_EELb1ELb0ELb0ELb0ELb1ELb0ELb0ELb0EEEvNS_16Flash_fwd_paramsE)
        /*0548*/ 	.word	0x00000000


	//----- nvinfo : EIATTR_MIN_STACK_SIZE
	.align		4
.L_236:
        /*054c*/ 	.byte	0x04, 0x12
        /*054e*/ 	.short	(.L_238 - .L_237)
	.align		4
.L_237:
        /*0550*/ 	.word	index@(_ZN5flash24flash_fwd_splitkv_kernelI23Flash_fwd_kernel_traitsILi192ELi64ELi64ELi4ELb0ELb0EN7cutlass10bfloat16_tE19Flash_kernel_traitsILi192ELi64ELi64ELi4ES3_EELb1ELb0ELb0ELb0ELb1ELb1ELb0ELb0EEEvNS_16Flash_fwd_paramsE)
        /*0554*/ 	.word	0x00000000


	//----- nvinfo : EIATTR_MIN_STACK_SIZE
	.align		4
.L_238:
        /*0558*/ 	.byte	0x04, 0x12
        /*055a*/ 	.short	(.L_240 - .L_239)
	.align		4
.L_239:
        /*055c*/ 	.word	index@(_ZN5flash24flash_fwd_splitkv_kernelI23Flash_fwd_kernel_traitsILi192ELi64ELi64ELi4ELb0ELb0EN7cutlass10bfloat16_tE19Flash_kernel_traitsILi192ELi64ELi64ELi4ES3_EELb1ELb0ELb1ELb0ELb0ELb0ELb0ELb0EEEvNS_16Flash_fwd_paramsE)
        /*0560*/ 	.word	0x00000000


	//----- nvinfo : EIATTR_MIN_STACK_SIZE
	.align		4
.L_240:
        /*0564*/ 	.byte	0x04, 0x12
        /*0566*/ 	.short	(.L_242 - .L_241)
	.align		4
.L_241:
        /*0568*/ 	.word	index@(_ZN5flash24flash_fwd_splitkv_kernelI23Flash_fwd_kernel_traitsILi192ELi64ELi64ELi4ELb0ELb0EN7cutlass10bfloat16_tE19Flash_kernel_traitsILi192ELi64ELi64ELi4ES3_EELb1ELb0ELb1ELb0ELb0ELb1ELb0ELb0EEEvNS_16Flash_fwd_paramsE)
        /*056c*/ 	.word	0x00000000


	//----- nvinfo : EIATTR_MIN_STACK_SIZE
	.align		4
.L_242:
        /*0570*/ 	.byte	0x04, 0x12
        /*0572*/ 	.short	(.L_244 - .L_243)
	.align		4
.L_243:
        /*0574*/ 	.word	index@(_ZN5flash24flash_fwd_splitkv_kernelI23Flash_fwd_kernel_traitsILi192ELi64ELi64ELi4ELb0ELb0EN7cutlass10bfloat16_tE19Flash_kernel_traitsILi192ELi64ELi64ELi4ES3_EELb1ELb0ELb0ELb0ELb1ELb0ELb0ELb1EEEvNS_16Flash_fwd_paramsE)
        /*0578*/ 	.word	0x00000000


	//----- nvinfo : EIATTR_MIN_STACK_SIZE
	.align		4
.L_244:
        /*057c*/ 	.byte	0x04, 0x12
        /*057e*/ 	.short	(.L_246 - .L_245)
	.align		4
.L_245:
        /*0580*/ 	.word	index@(_ZN5flash24flash_fwd_splitkv_kernelI23Flash_fwd_kernel_traitsILi192ELi64ELi64ELi4ELb0ELb0EN7cutlass10bfloat16_tE19Flash_kernel_traitsILi192ELi64ELi64ELi4ES3_EELb1ELb0ELb0ELb0ELb1ELb1ELb0ELb1EEEvNS_16Flash_fwd_paramsE)
        /*0584*/ 	.word	0x00000000


	//----- nvinfo : EIATTR_MIN_STACK_SIZE
	.align		4
.L_246:
        /*0588*/ 	.byte	0x04, 0x12
        /*058a*/ 	.short	(.L_248 - .L_247)
	.align		4
.L_247:
        /*058c*/ 	.word	index@(_ZN5flash24flash_fwd_splitkv_kernelI23Flash_fwd_kernel_traitsILi192ELi64ELi64ELi4ELb0ELb0EN7cutlass10bfloat16_tE19Flash_kernel_traitsILi192ELi64ELi64ELi4ES3_EELb1ELb0ELb1ELb0ELb0ELb0ELb0ELb1EEEvNS_16Flash_fwd_paramsE)
        /*0590*/ 	.word	0x00000000


	//----- nvinfo : EIATTR_MIN_STACK_SIZE
	.align		4
.L_248:
        /*0594*/ 	.byte	0x04, 0x12
        /*0596*/ 	.short	(.L_250 - .L_249)
	.align		4
.L_249:
        /*0598*/ 	.word	index@(_ZN5flash24flash_fwd_splitkv_kernelI23Flash_fwd_kernel_traitsILi192ELi64ELi64ELi4ELb0ELb0EN7cutlass10bfloat16_tE19Flash_kernel_traitsILi192ELi64ELi64ELi4ES3_EELb1ELb0ELb1ELb0ELb0ELb1ELb0ELb1EEEvNS_16Flash_fwd_paramsE)
        /*059c*/ 	.word	0x00000000


	//----- nvinfo : EIATTR_MIN_STACK_SIZE
	.align		4
.L_250:
        /*05a0*/ 	.byte	0x04, 0x12
        /*05a2*/ 	.short	(.L_252 - .L_251)
	.align		4
.L_251:
        /*05a4*/ 	.word	index@(_ZN5flash24flash_fwd_splitkv_kernelI23Flash_fwd_kernel_traitsILi192ELi64ELi64ELi4ELb0ELb0EN7cutlass10bfloat16_tE19Flash_kernel_traitsILi192ELi64ELi64ELi4ES3_EELb1ELb0ELb0ELb0ELb1ELb0ELb1ELb0EEEvNS_16Flash_fwd_paramsE)
        /*05a8*/ 	.word	0x00000000


	//----- nvinfo : EIATTR_MIN_STACK_SIZE
	.align		4
.L_252:
        /*05ac*/ 	.byte	0x04, 0x12
        /*05ae*/ 	.short	(.L_254 - .L_253)
	.align		4
.L_253:
        /*05b0*/ 	.word	index@(_ZN5flash24flash_fwd_splitkv_kernelI23Flash_fwd_kernel_traitsILi192ELi64ELi64ELi4ELb0ELb0EN7cutlass10bfloat16_tE19Flash_kernel_traitsILi192ELi64ELi64ELi4ES3_EELb1ELb0ELb0ELb0ELb1ELb1ELb1ELb0EEEvNS_16Flash_fwd_paramsE)
        /*05b4*/ 	.word	0x00000000


	//----- nvinfo : EIATTR_MIN_STACK_SIZE
	.align		4
.L_254:
        /*05b8*/ 	.byte	0x04, 0x12
        /*05ba*/ 	.short	(.L_256 - .L_255)
	.align		4
.L_255:
        /*05bc*/ 	.word	index@(_ZN5flash24flash_fwd_splitkv_kernelI23Flash_fwd_kernel_traitsILi192ELi64ELi64ELi4ELb0ELb0EN7cutlass10bfloat16_tE19Flash_kernel_traitsILi192ELi64ELi64ELi4ES3_EELb1ELb0ELb1ELb0ELb0ELb0ELb1ELb0EEEvNS_16Flash_fwd_paramsE)
        /*05c0*/ 	.word	0x00000000


	//----- nvinfo : EIATTR_MIN_STACK_SIZE
	.align		4
.L_256:
        /*05c4*/ 	.byte	0x04, 0x12
        /*05c6*/ 	.short	(.L_258 - .L_257)
	.align		4
.L_257:
        /*05c8*/ 	.word	index@(_ZN5flash24flash_fwd_splitkv_kernelI23Flash_fwd_kernel_traitsILi192ELi64ELi64ELi4ELb0ELb0EN7cutlass10bfloat16_tE19Flash_kernel_traitsILi192ELi64ELi64ELi4ES3_EELb1ELb0ELb1ELb0ELb0ELb1ELb1ELb0EEEvNS_16Flash_fwd_paramsE)
        /*05cc*/ 	.word	0x00000000


	//----- nvinfo : EIATTR_MIN_STACK_SIZE
	.align		4
.L_258:
        /*05d0*/ 	.byte	0x04, 0x12
        /*05d2*/ 	.short	(.L_260 - .L_259)
	.align		4
.L_259:
        /*05d4*/ 	.word	index@(_ZN5flash24flash_fwd_splitkv_kernelI23Flash_fwd_kernel_traitsILi192ELi64ELi64ELi4ELb0ELb0EN7cutlass10bfloat16_tE19Flash_kernel_traitsILi192ELi64ELi64ELi4ES3_EELb1ELb0ELb0ELb0ELb1ELb0ELb1ELb1EEEvNS_16Flash_fwd_paramsE)
        /*05d8*/ 	.word	0x00000000


	//----- nvinfo : EIATTR_MIN_STACK_SIZE
	.align		4
.L_260:
        /*05dc*/ 	.byte	0x04, 0x12
        /*05de*/ 	.short	(.L_262 - .L_261)
	.align		4
.L_261:
        /*05e0*/ 	.word	index@(_ZN5flash24flash_fwd_splitkv_kernelI23Flash_fwd_kernel_traitsILi192ELi64ELi64ELi4ELb0ELb0EN7cutlass10bfloat16_tE19Flash_kernel_traitsILi192ELi64ELi64ELi4ES3_EELb1ELb0ELb0ELb0ELb1ELb1ELb1ELb1EEEvNS_16Flash_fwd_paramsE)
        /*05e4*/ 	.word	0x00000000


	//----- nvinfo : EIATTR_MIN_STACK_SIZE
	.align		4
.L_262:
        /*05e8*/ 	.byte	0x04, 0x12
        /*05ea*/ 	.short	(.L_264 - .L_263)
	.align		4
.L_263:
        /*05ec*/ 	.word	index@(_ZN5flash24flash_fwd_splitkv_kernelI23Flash_fwd_kernel_traitsILi192ELi64ELi64ELi4ELb0ELb0EN7cutlass10bfloat16_tE19Flash_kernel_traitsILi192ELi64ELi64ELi4ES3_EELb1ELb0ELb1ELb0ELb0ELb0ELb1ELb1EEEvNS_16Flash_fwd_paramsE)
        /*05f0*/ 	.word	0x00000000


	//----- nvinfo : EIATTR_MIN_STACK_SIZE
	.align		4
.L_264:
        /*05f4*/ 	.byte	0x04, 0x12
        /*05f6*/ 	.short	(.L_266 - .L_265)
	.align		4
.L_265:
        /*05f8*/ 	.word	index@(_ZN5flash24flash_fwd_splitkv_kernelI23Flash_fwd_kernel_traitsILi192ELi64ELi64ELi4ELb0ELb0EN7cutlass10bfloat16_tE19Flash_kernel_traitsILi192ELi64ELi64ELi4ES3_EELb1ELb0ELb1ELb0ELb0ELb1ELb1ELb1EEEvNS_16Flash_fwd_paramsE)
        /*05fc*/ 	.word	0x00000000
.L_266:


//--------------------- .nv.compat                --------------------------
	.section	.nv.compat,"",@"SHT_CUDA_COMPAT_INFO"
	.align	4
        /*0000*/ 	.byte	0x02, 0x09, 0x01, 0x00, 0x02, 0x02, 0x01, 0x00, 0x02, 0x05, 0x05, 0x00, 0x03, 0x07, 0x01, 0x01
        /*0010*/ 	.byte	0x02, 0x03, 0x00, 0x00, 0x02, 0x06, 0x01, 0x00, 0x04, 0x0b, 0x08, 0x00, 0x00, 0x00, 0x00, 0x00
        /*0020*/ 	.byte	0x00, 0x00, 0x00, 0x00


//--------------------- .nv.info._ZN5flash32flash_fwd_splitkv_combine_kernelI23Flash_fwd_kernel_traitsILi192ELi64ELi64ELi4ELb0ELb0EN7cutlass10bfloat16_tE19Flash_kernel_traitsILi192ELi64ELi64ELi4ES3_EELi8ELi7ELb0EEEvNS_16Flash_fwd_paramsE --------------------------
	.section	.nv.info._ZN5flash32flash_fwd_splitkv_combine_kernelI23Flash_fwd_kernel_traitsILi192ELi64ELi64ELi4ELb0ELb0EN7cutlass10bfloat16_tE19Flash_kernel_traitsILi192ELi64ELi64ELi4ES3_EELi8ELi7ELb0EEEvNS_16Flash_fwd_paramsE,"",@"SHT_CUDA_INFO"
	.sectionflags	@""
	.align	4


	//----- nvinfo : EIATTR_CUDA_API_VERSION
	.align		4
        /*0000*/ 	.byte	0x04, 0x37
        /*0002*/ 	.short	(.L_268 - .L_267)
.L_267:
        /*0004*/ 	.word	0x00000082


	//----- nvinfo : EIATTR_KPARAM_INFO
	.align		4
.L_268:
        /*0008*/ 	.byte	0x04, 0x17
        /*000a*/ 	.short	(.L_270 - .L_269)
.L_269:
        /*000c*/ 	.word	0x00000000
        /*0010*/ 	.short	0x0000
        /*0012*/ 	.short	0x0000
        /*0014*/ 	.byte	0x00, 0xf0, 0x41, 0x07


	//----- nvinfo : EIATTR_SPARSE_MMA_MASK
	.align		4
.L_270:
        /*0018*/ 	.byte	0x03, 0x50
        /*001a*/ 	.short	0x0000


	//----- nvinfo : EIATTR_MAXREG_COUNT
	.align		4
        /*001c*/ 	.byte	0x03, 0x1b
        /*001e*/ 	.short	0x00ff


	//----- nvinfo : EIATTR_NUM_BARRIERS
	.align		4
        /*0020*/ 	.byte	0x02, 0x4c
        /*0022*/ 	.byte	0x01
	.zero		1


	//----- nvinfo : EIATTR_MERCURY_ISA_VERSION
	.align		4
        /*0024*/ 	.byte	0x03, 0x5f
        /*0026*/ 	.short	0x0101


	//----- nvinfo : EIATTR_COOP_GROUP_MASK_REGIDS
	.align		4
        /*0028*/ 	.byte	0x04, 0x29
        /*002a*/ 	.short	(.L_272 - .L_271)


	//   ....[0]....
.L_271:
        /*002c*/ 	.word	0xffffffff


	//   ....[1]....
        /*0030*/ 	.word	0xffffffff


	//   ....[2]....
        /*0034*/ 	.word	0xffffffff


	//   ....[3]....
        /*0038*/ 	.word	0xffffffff


	//   ....[4]....
        /*003c*/ 	.word	0xffffffff


	//   ....[5]....
        /*0040*/ 	.word	0xffffffff


	//   ....[6]....
        /*0044*/ 	.word	0xffffffff


	//   ....[7]....
        /*0048*/ 	.word	0xffffffff


	//----- nvinfo : EIATTR_COOP_GROUP_INSTR_OFFSETS
	.align		4
.L_272:
        /*004c*/ 	.byte	0x04, 0x28
        /*004e*/ 	.short	(.L_274 - .L_273)


	//   ....[0]....
.L_273:
        /*0050*/ 	.word	0x00001ee0


	//   ....[1]....
        /*0054*/ 	.word	0x00001f00


	//   ....[2]....
        /*0058*/ 	.word	0x00001f50


	//   ....[3]....
        /*005c*/ 	.word	0x00001f90


	//   ....[4]....
        /*0060*/ 	.word	0x00002330


	//   ....[5]....
        /*0064*/ 	.word	0x000023c0


	//   ....[6]....
        /*0068*/ 	.word	0x00002430


	//   ....[7]....
        /*006c*/ 	.word	0x00002560


	//----- nvinfo : EIATTR_VRC_CTA_INIT_COUNT
	.align		4
.L_274:
        /*0070*/ 	.byte	0x02, 0x4a
	.zero		1
	.zero		1


	//----- nvinfo : EIATTR_EXIT_INSTR_OFFSETS
	.align		4
        /*0074*/ 	.byte	0x04, 0x1c
        /*0076*/ 	.short	(.L_276 - .L_275)


	//   ....[0]....
.L_275:
        /*0078*/ 	.word	0x000047b0


	//   ....[1]....
        /*007c*/ 	.word	0x00004d80


	//   ....[2]....
        /*0080*/ 	.word	0x00004da0


	//----- nvinfo : EIATTR_CRS_STACK_SIZE
	.align		4
.L_276:
        /*0084*/ 	.byte	0x04, 0x1e
        /*0086*/ 	.short	(.L_278 - .L_277)
.L_277:
        /*0088*/ 	.word	0x00000000


	//----- nvinfo : EIATTR_CBANK_PARAM_SIZE
	.align		4
.L_278:
        /*008c*/ 	.byte	0x03, 0x19
        /*008e*/ 	.short	0x01d0


	//----- nvinfo : EIATTR_PARAM_CBANK
	.align		4
        /*0090*/ 	.byte	0x04, 0x0a
        /*0092*/ 	.short	(.L_280 - .L_279)
	.align		4
.L_279:
        /*0094*/ 	.word	index@(.nv.constant0._ZN5flash32flash_fwd_splitkv_combine_kernelI23Flash_fwd_kernel_traitsILi192ELi64ELi64ELi4ELb0ELb0EN7cutlass10bfloat16_tE19Flash_kernel_traitsILi192ELi64ELi64ELi4ES3_EELi8ELi7ELb0EEEvNS_16Flash_fwd_paramsE)
        /*0098*/ 	.short	0x0380
        /*009a*/ 	.short	0x01d0


	//----- nvinfo : EIATTR_SW_WAR
	.align		4
.L_280:
        /*009c*/ 	.byte	0x04, 0x36
        /*009e*/ 	.short	(.L_282 - .L_281)
.L_281:
        /*00a0*/ 	.word	0x00000008
.L_282:


//--------------------- .nv.info._ZN5flash32flash_fwd_splitkv_combine_kernelI23Flash_fwd_kernel_traitsILi192ELi64ELi64ELi4ELb0ELb0EN7cutlass10bfloat16_tE19Flash_kernel_traitsILi192ELi64ELi64ELi4ES3_EELi8ELi6ELb0EEEvNS_16Flash_fwd_paramsE --------------------------
	.section	.nv.info._ZN5flash32flash_fwd_splitkv_combine_kernelI23Flash_fwd_kernel_traitsILi192ELi64ELi64ELi4ELb0ELb0EN7cutlass10bfloat16_tE19Flash_kernel_traitsILi192ELi64ELi64ELi4ES3_EELi8ELi6ELb0EEEvNS_16Flash_fwd_paramsE,"",@"SHT_CUDA_INFO"
	.sectionflags	@""
	.align	4


	//----- nvinfo : EIATTR_CUDA_API_VERSION
	.align		4
        /*0000*/ 	.byte	0x04, 0x37
        /*0002*/ 	.short	(.L_284 - .L_283)
.L_283:
        /*0004*/ 	.word	0x00000082


	//----- nvinfo : EIATTR_KPARAM_INFO
	.align		4
.L_284:
        /*0008*/ 	.byte	0x04, 0x17
        /*000a*/ 	.short	(.L_286 - .L_285)
.L_285:
        /*000c*/ 	.word	0x00000000
        /*0010*/ 	.short	0x0000
        /*0012*/ 	.short	0x0000
        /*0014*/ 	.byte	0x00, 0xf0, 0x41, 0x07


	//----- nvinfo : EIATTR_SPARSE_MMA_MASK
	.align		4
.L_286:
        /*0018*/ 	.byte	0x03, 0x50
        /*001a*/ 	.short	0x0000


	//----- nvinfo : EIATTR_MAXREG_COUNT
	.align		4
        /*001c*/ 	.byte	0x03, 0x1b
        /*001e*/ 	.short	0x00ff


	//----- nvinfo : EIATTR_NUM_BARRIERS
	.align		4
        /*0020*/ 	.byte	0x02, 0x4c
        /*0022*/ 	.byte	0x01
	.zero		1


	//----- nvinfo : EIATTR_MERCURY_ISA_VERSION
	.align		4
        /*0024*/ 	.byte	0x03, 0x5f
        /*0026*/ 	.short	0x0101


	//----- nvinfo : EIATTR_COOP_GROUP_MASK_REGIDS
	.align		4
        /*0028*/ 	.byte	0x04, 0x29
        /*002a*/ 	.short	(.L_288 - .L_287)


	//   ....[0]....
.L_287:
        /*002c*/ 	.word	0xffffffff


	//   ....[1]....
        /*0030*/ 	.word	0xffffffff


	//   ....[2]....
        /*0034*/ 	.word	0xffffffff


	//   ....[3]....
        /*0038*/ 	.word	0xffffffff


	//   ....[4]....
        /*003c*/ 	.word	0xffffffff


	//   ....[5]....
        /*0040*/ 	.word	0xffffffff


	//   ....[6]....
        /*0044*/ 	.word	0xffffffff


	//   ....[7]....
        /*0048*/ 	.word	0xffffffff


	//----- nvinfo : EIATTR_COOP_GROUP_INSTR_OFFSETS
	.align		4
.L_288:
        /*004c*/ 	.byte	0x04, 0x28
        /*004e*/ 	.short	(.L_290 - .L_289)


	//   ....[0]....
.L_289:
        /*0050*/ 	.word	0x00001a20


	//   ....[1]....
        /*0054*/ 	.word	0x00001a70


	//   ....[2]....
        /*0058*/ 	.word	0x00001aa0


	//   ....[3]....
        /*005c*/ 	.word	0x00001af0


	//   ....[4]....
        /*0060*/ 	.word	0x00001d70


	//   ....[5]....
        /*0064*/ 	.word	0x00001de0


	//   ....[6]....
        /*0068*/ 	.word	0x00001e50


	//   ....[7]....
        /*006c*/ 	.word	0x00001f80


	//----- nvinfo : EIATTR_VRC_CTA_INIT_COUNT
	.align		4
.L_290:
        /*0070*/ 	.byte	0x02, 0x4a
	.zero		1
	.zero		1


	//----- nvinfo : EIATTR_EXIT_INSTR_OFFSETS
	.align		4
        /*0074*/ 	.byte	0x04, 0x1c
        /*0076*/ 	.short	(.L_292 - .L_291)


	//   ....[0]....
.L_291:
        /*0078*/ 	.word	0x00003ff0


	//   ....[1]....
        /*007c*/ 	.word	0x00004550


	//   ....[2]....
        /*0080*/ 	.word	0x00004570


	//----- nvinfo : EIATTR_CRS_STACK_SIZE
	.align		4
.L_292:
        /*0084*/ 	.byte	0x04, 0x1e
        /*0086*/ 	.short	(.L_294 - .L_293)
.L_293:
        /*0088*/ 	.word	0x00000000


	//----- nvinfo : EIATTR_CBANK_PARAM_SIZE
	.align		4
.L_294:
        /*008c*/ 	.byte	0x03, 0x19
        /*008e*/ 	.short	0x01d0


	//----- nvinfo : EIATTR_PARAM_CBANK
	.align		4
        /*0090*/ 	.byte	0x04, 0x0a
        /*0092*/ 	.short	(.L_296 - .L_295)
	.align		4
.L_295:
        /*0094*/ 	.word	index@(.nv.constant0._ZN5flash32flash_fwd_splitkv_combine_kernelI23Flash_fwd_kernel_traitsILi192ELi64ELi64ELi4ELb0ELb0EN7cutlass10bfloat16_tE19Flash_kernel_traitsILi192ELi64ELi64ELi4ES3_EELi8ELi6ELb0EEEvNS_16Flash_fwd_paramsE)
        /*0098*/ 	.short	0x0380
        /*009a*/ 	.short	0x01d0


	//----- nvinfo : EIATTR_SW_WAR
	.align		4
.L_296:
        /*009c*/ 	.byte	0x04, 0x36
        /*009e*/ 	.short	(.L_298 - .L_297)
.L_297:
        /*00a0*/ 	.word	0x00000008
.L_298:


//--------------------- .nv.info._ZN5flash32flash_fwd_splitkv_combine_kernelI23Flash_fwd_kernel_traitsILi192ELi64ELi64ELi4ELb0ELb0EN7cutlass10bfloat16_tE19Flash_kernel_traitsILi192ELi64ELi64ELi4ES3_EELi8ELi5ELb0EEEvNS_16Flash_fwd_paramsE --------------------------
	.section	.nv.info._ZN5flash32flash_fwd_splitkv_combine_kernelI23Flash_fwd_kernel_traitsILi192ELi64ELi64ELi4ELb0ELb0EN7cutlass10bfloat16_tE19Flash_kernel_traitsILi192ELi64ELi64ELi4ES3_EELi8ELi5ELb0EEEvNS_16Flash_fwd_paramsE,"",@"SHT_CUDA_INFO"
	.sectionflags	@""
	.align	4


	//----- nvinfo : EIATTR_CUDA_API_VERSION
	.align		4
        /*0000*/ 	.byte	0x04, 0x37
        /*0002*/ 	.short	(.L_300 - .L_299)
.L_299:
        /*0004*/ 	.word	0x00000082


	//----- nvinfo : EIATTR_KPARAM_INFO
	.align		4
.L_300:
        /*0008*/ 	.byte	0x04, 0x17
        /*000a*/ 	.short	(.L_302 - .L_301)
.L_301:
        /*000c*/ 	.word	0x00000000
        /*0010*/ 	.short	0x0000
        /*0012*/ 	.short	0x0000
        /*0014*/ 	.byte	0x00, 0xf0, 0x41, 0x07


	//----- nvinfo : EIATTR_SPARSE_MMA_MASK
	.align		4
.L_302:
        /*0018*/ 	.byte	0x03, 0x50
        /*001a*/ 	.short	0x0000


	//----- nvinfo : EIATTR_MAXREG_COUNT
	.align		4
        /*001c*/ 	.byte	0x03, 0x1b
        /*001e*/ 	.short	0x00ff


	//----- nvinfo : EIATTR_NUM_BARRIERS
	.align		4
        /*0020*/ 	.byte	0x02, 0x4c
        /*0022*/ 	.byte	0x01
	.zero		1


	//----- nvinfo : EIATTR_MERCURY_ISA_VERSION
	.align		4
        /*0024*/ 	.byte	0x03, 0x5f
        /*0026*/ 	.short	0x0101


	//----- nvinfo : EIATTR_COOP_GROUP_MASK_REGIDS
	.align		4
        /*0028*/ 	.byte	0x04, 0x29
        /*002a*/ 	.short	(.L_304 - .L_303)


	//   ....[0]....
.L_303:
        /*002c*/ 	.word	0xffffffff


	//   ....[1]....
        /*0030*/ 	.word	0xffffffff


	//   ....[2]....
        /*0034*/ 	.word	0xffffffff


	//   ....[3]....
        /*0038*/ 	.word	0xffffffff


	//   ....[4]....
        /*003c*/ 	.word	0xffffffff


	//   ....[5]....
        /*0040*/ 	.word	0xffffffff


	//   ....[6]....
        /*0044*/ 	.word	0xffffffff


	//   ....[7]....
        /*0048*/ 	.word	0xffffffff


	//----- nvinfo : EIATTR_COOP_GROUP_INSTR_OFFSETS
	.align		4
.L_304:
        /*004c*/ 	.byte	0x04, 0x28
        /*004e*/ 	.short	(.L_306 - .L_305)


	//   ....[0]....
.L_305:
        /*0050*/ 	.word	0x000018c0


	//   ....[1]....
        /*0054*/ 	.word	0x000018e0


	//   ....[2]....
        /*0058*/ 	.word	0x00001940


	//   ....[3]....
        /*005c*/ 	.word	0x000019a0


	//   ....[4]....
        /*0060*/ 	.word	0x00001b20


	//   ....[5]....
        /*0064*/ 	.word	0x00001b90


	//   ....[6]....
        /*0068*/ 	.word	0x00001c00


	//   ....[7]....
        /*006c*/ 	.word	0x00001d10


	//----- nvinfo : EIATTR_VRC_CTA_INIT_COUNT
	.align		4
.L_306:
        /*0070*/ 	.byte	0x02, 0x4a
	.zero		1
	.zero		1


	//----- nvinfo : EIATTR_EXIT_INSTR_OFFSETS
	.align		4
        /*0074*/ 	.byte	0x04, 0x1c
        /*0076*/ 	.short	(.L_308 - .L_307)


	//   ....[0]....
.L_307:
        /*0078*/ 	.word	0x00003ca0


	//   ....[1]....
        /*007c*/ 	.word	0x00004200


	//   ....[2]....
        /*0080*/ 	.word	0x00004220


	//----- nvinfo : EIATTR_CRS_STACK_SIZE
	.align		4
.L_308:
        /*0084*/ 	.byte	0x04, 0x1e
        /*0086*/ 	.short	(.L_310 - .L_309)
.L_309:
        /*0088*/ 	.word	0x00000000


	//----- nvinfo : EIATTR_CBANK_PARAM_SIZE
	.align		4
.L_310:
        /*008c*/ 	.byte	0x03, 0x19
        /*008e*/ 	.short	0x01d0


	//----- nvinfo : EIATTR_PARAM_CBANK
	.align		4
        /*0090*/ 	.byte	0x04, 0x0a
        /*0092*/ 	.short	(.L_312 - .L_311)
	.align		4
.L_311:
        /*0094*/ 	.word	index@(.nv.constant0._ZN5flash32flash_fwd_splitkv_combine_kernelI23Flash_fwd_kernel_traitsILi192ELi64ELi64ELi4ELb0ELb0EN7cutlass10bfloat16_tE19Flash_kernel_traitsILi192ELi64ELi64ELi4ES3_EELi8ELi5ELb0EEEvNS_16Flash_fwd_paramsE)
        /*0098*/ 	.short	0x0380
        /*009a*/ 	.short	0x01d0


	//----- nvinfo : EIATTR_SW_WAR
	.align		4
.L_312:
        /*009c*/ 	.byte	0x04, 0x36
        /*009e*/ 	.short	(.L_314 - .L_313)
.L_313:
        /*00a0*/ 	.word	0x00000008
.L_314:


//--------------------- .nv.info._ZN5flash32flash_fwd_splitkv_combine_kernelI23Flash_fwd_kernel_traitsILi192ELi64ELi64ELi4ELb0ELb0EN7cutlass10bfloat16_tE19Flash_kernel_traitsILi192ELi64ELi64ELi4ES3_EELi8ELi4ELb0EEEvNS_16Flash_fwd_paramsE --------------------------
	.section	.nv.info._ZN5flash32flash_fwd_splitkv_combine_kernelI23Flash_fwd_kernel_traitsILi192ELi64ELi64ELi4ELb0ELb0EN7cutlass10bfloat16_tE19Flash_kernel_traitsILi192ELi64ELi64ELi4ES3_EELi8ELi4ELb0EEEvNS_16Flash_fwd_paramsE,"",@"SHT_CUDA_INFO"
	.sectionflags	@""
	.align	4


	//----- nvinfo : EIATTR_CUDA_API_VERSION
	.align		4
        /*0000*/ 	.byte	0x04, 0x37
        /*0002*/ 	.short	(.L_316 - .L_315)
.L_315:
        /*0004*/ 	.word	0x00000082


	//----- nvinfo : EIATTR_KPARAM_INFO
	.align		4
.L_316:
        /*0008*/ 	.byte	0x04, 0x17
        /*000a*/ 	.short	(.L_318 - .L_317)
.L_317:
        /*000c*/ 	.word	0x00000000
        /*0010*/ 	.short	0x0000
        /*0012*/ 	.short	0x0000
        /*0014*/ 	.byte	0x00, 0xf0, 0x41, 0x07


	//----- nvinfo : EIATTR_SPARSE_MMA_MASK
	.align		4
.L_318:
        /*0018*/ 	.byte	0x03, 0x50
        /*001a*/ 	.short	0x0000


	//----- nvinfo : EIATTR_MAXREG_COUNT
	.align		4
        /*001c*/ 	.byte	0x03, 0x1b
        /*001e*/ 	.short	0x00ff


	//----- nvinfo : EIATTR_NUM_BARRIERS
	.align		4
        /*0020*/ 	.byte	0x02, 0x4c
        /*0022*/ 	.byte	0x01
	.zero		1


	//----- nvinfo : EIATTR_MERCURY_ISA_VERSION
	.align		4
        /*0024*/ 	.byte	0x03, 0x5f
        /*0026*/ 	.short	0x0101


	//----- nvinfo : EIATTR_COOP_GROUP_MASK_REGIDS
	.align		4
        /*0028*/ 	.byte	0x04, 0x29
        /*002a*/ 	.short	(.L_320 - .L_319)


	//   ....[0]....
.L_319:
        /*002c*/ 	.word	0xffffffff


	//   ....[1]....
        /*0030*/ 	.word	0xffffffff


	//   ....[2]....
        /*0034*/ 	.word	0xffffffff


	//   ....[3]....
        /*0038*/ 	.word	0xffffffff


	//   ....[4]....
        /*003c*/ 	.word	0xffffffff


	//   ....[5]....
        /*0040*/ 	.word	0xffffffff


	//   ....[6]....
        /*0044*/ 	.word	0xffffffff


	//   ....[7]....
        /*0048*/ 	.word	0xffffffff


	//----- nvinfo : EIATTR_COOP_GROUP_INSTR_OFFSETS
	.align		4
.L_320:
        /*004c*/ 	.byte	0x04, 0x28
        /*004e*/ 	.short	(.L_322 - .L_321)


	//   ....[0]....
.L_321:
        /*0050*/ 	.word	0x00001980


	//   ....[1]....
        /*0054*/ 	.word	0x000019a0


	//   ....[2]....
        /*0058*/ 	.word	0x000019c0


	//   ....[3]....
        /*005c*/ 	.word	0x000019e0


	//   ....[4]....
        /*0060*/ 	.word	0x00001ac0


	//   ....[5]....
        /*0064*/ 	.word	0x00001b40


	//   ....[6]....
        /*0068*/ 	.word	0x00001bb0


	//   ....[7]....
        /*006c*/ 	.word	0x00001c90


	//----- nvinfo : EIATTR_VRC_CTA_INIT_COUNT
	.align		4
.L_322:
        /*0070*/ 	.byte	0x02, 0x4a
	.zero		1
	.zero		1


	//----- nvinfo : EIATTR_EXIT_INSTR_OFFSETS
	.align		4
        /*0074*/ 	.byte	0x04, 0x1c
        /*0076*/ 	.short	(.L_324 - .L_323)


	//   ....[0]....
.L_323:
        /*0078*/ 	.word	0x00003b90


	//   ....[1]....
        /*007c*/ 	.word	0x000040f0


	//   ....[2]....
        /*0080*/ 	.word	0x00004110


	//----- nvinfo : EIATTR_CRS_STACK_SIZE
	.align		4
.L_324:
        /*0084*/ 	.byte	0x04, 0x1e
        /*0086*/ 	.short	(.L_326 - .L_325)
.L_325:
        /*0088*/ 	.word	0x00000000


	//----- nvinfo : EIATTR_CBANK_PARAM_SIZE
	.align		4
.L_326:
        /*008c*/ 	.byte	0x03, 0x19
        /*008e*/ 	.short	0x01d0


	//----- nvinfo : EIATTR_PARAM_CBANK
	.align		4
        /*0090*/ 	.byte	0x04, 0x0a
        /*0092*/ 	.short	(.L_328 - .L_327)
	.align		4
.L_327:
        /*0094*/ 	.word	index@(.nv.constant0._ZN5flash32flash_fwd_splitkv_combine_kernelI23Flash_fwd_kernel_traitsILi192ELi64ELi64ELi4ELb0ELb0EN7cutlass10bfloat16_tE19Flash_kernel_traitsILi192ELi64ELi64ELi4ES3_EELi8ELi4ELb0EEEvNS_16Flash_fwd_paramsE)
        /*0098*/ 	.short	0x0380
        /*009a*/ 	.short	0x01d0


	//----- nvinfo : EIATTR_SW_WAR
	.align		4
.L_328:
        /*009c*/ 	.byte	0x04, 0x36
        /*009e*/ 	.short	(.L_330 - .L_329)
.L_329:
        /*00a0*/ 	.word	0x00000008
.L_330:


//--------------------- .nv.info._ZN5flash32flash_fwd_splitkv_combine_kernelI23Flash_fwd_kernel_traitsILi192ELi64ELi64ELi4ELb0ELb0EN7cutlass10bfloat16_tE19Flash_kernel_traitsILi192ELi64ELi64ELi4ES3_EELi8ELi3ELb0EEEvNS_16Flash_fwd_paramsE --------------------------
	.section	.nv.info._ZN5flash32flash_fwd_splitkv_combine_kernelI23Flash_fwd_kernel_traitsILi192ELi64ELi64ELi4ELb0ELb0EN7cutlass10bfloat16_tE19Flash_kernel_traitsILi192ELi64ELi64ELi4ES3_EELi8ELi3ELb0EEEvNS_16Flash_fwd_paramsE,"",@"SHT_CUDA_INFO"
	.sectionflags	@""
	.align	4


	//----- nvinfo : EIATTR_CUDA_API_VERSION
	.align		4
        /*0000*/ 	.byte	0x04, 0x37
        /*0002*/ 	.short	(.L_332 - .L_331)
.L_331:
        /*0004*/ 	.word	0x00000082


	//----- nvinfo : EIATTR_KPARAM_INFO
	.align		4
.L_332:
        /*0008*/ 	.byte	0x04, 0x17
        /*000a*/ 	.short	(.L_334 - .L_333)
.L_333:
        /*000c*/ 	.word	0x00000000
        /*0010*/ 	.short	0x0000
        /*0012*/ 	.short	0x0000
        /*0014*/ 	.byte	0x00, 0xf0, 0x41, 0x07


	//----- nvinfo : EIATTR_SPARSE_MMA_MASK
	.align		4
.L_334:
        /*0018*/ 	.byte	0x03, 0x50
        /*001a*/ 	.short	0x0000


	//----- nvinfo : EIATTR_MAXREG_COUNT
	.align		4
        /*001c*/ 	.byte	0x03, 0x1b
        /*001e*/ 	.short	0x00ff


	//----- nvinfo : EIATTR_NUM_BARRIERS
	.align		4
        /*0020*/ 	.byte	0x02, 0x4c
        /*0022*/ 	.byte	0x01
	.zero		1


	//----- nvinfo : EIATTR_MERCURY_ISA_VERSION
	.align		4
        /*0024*/ 	.byte	0x03, 0x5f
        /*0026*/ 	.short	0x0101


	//----- nvinfo : EIATTR_COOP_GROUP_MASK_REGIDS
	.align		4
        /*0028*/ 	.byte	0x04, 0x29
        /*002a*/ 	.short	(.L_336 - .L_335)


	//   ....[0]....
.L_335:
        /*002c*/ 	.word	0xffffffff


	//   ....[1]....
        /*0030*/ 	.word	0xffffffff


	//   ....[2]....
        /*0034*/ 	.word	0xffffffff


	//   ....[3]....
        /*0038*/ 	.word	0xffffffff


	//   ....[4]....
        /*003c*/ 	.word	0xffffffff


	//   ....[5]....
        /*0040*/ 	.word	0xffffffff


	//----- nvinfo : EIATTR_COOP_GROUP_INSTR_OFFSETS
	.align		4
.L_336:
        /*0044*/ 	.byte	0x04, 0x28
        /*0046*/ 	.short	(.L_338 - .L_337)


	//   ....[0]....
.L_337:
        /*0048*/ 	.word	0x00001a10


	//   ....[1]....
        /*004c*/ 	.word	0x00001a50


	//   ....[2]....
        /*0050*/ 	.word	0x00001a70


	//   ....[3]....
        /*0054*/ 	.word	0x00001b10


	//   ....[4]....
        /*0058*/ 	.word	0x00001b50


	//   ....[5]....
        /*005c*/ 	.word	0x00001c30


	//----- nvinfo : EIATTR_VRC_CTA_INIT_COUNT
	.align		4
.L_338:
        /*0060*/ 	.byte	0x02, 0x4a
	.zero		1
	.zero		1


	//----- nvinfo : EIATTR_EXIT_INSTR_OFFSETS
	.align		4
        /*0064*/ 	.byte	0x04, 0x1c
        /*0066*/ 	.short	(.L_340 - .L_339)


	//   ....[0]....
.L_339:
        /*0068*/ 	.word	0x00003b20


	//   ....[1]....
        /*006c*/ 	.word	0x00004080


	//   ....[2]....
        /*0070*/ 	.word	0x000040a0


	//----- nvinfo : EIATTR_CRS_STACK_SIZE
	.align		4
.L_340:
        /*0074*/ 	.byte	0x04, 0x1e
        /*0076*/ 	.short	(.L_342 - .L_341)
.L_341:
        /*0078*/ 	.word	0x00000000


	//----- nvinfo : EIATTR_CBANK_PARAM_SIZE
	.align		4
.L_342:
        /*007c*/ 	.byte	0x03, 0x19
        /*007e*/ 	.short	0x01d0


	//----- nvinfo : EIATTR_PARAM_CBANK
	.align		4
        /*0080*/ 	.byte	0x04, 0x0a
        /*0082*/ 	.short	(.L_344 - .L_343)
	.align		4
.L_343:
        /*0084*/ 	.word	index@(.nv.constant0._ZN5flash32flash_fwd_splitkv_combine_kernelI23Flash_fwd_kernel_traitsILi192ELi64ELi64ELi4ELb0ELb0EN7cutlass10bfloat16_tE19Flash_kernel_traitsILi192ELi64ELi64ELi4ES3_EELi8ELi3ELb0EEEvNS_16Flash_fwd_paramsE)
        /*0088*/ 	.short	0x0380
        /*008a*/ 	.short	0x01d0


	//----- nvinfo : EIATTR_SW_WAR
	.align		4
.L_344:
        /*008c*/ 	.byte	0x04, 0x36
        /*008e*/ 	.short	(.L_346 - .L_345)
.L_345:
        /*0090*/ 	.word	0x00000008
.L_346:


//--------------------- .nv.info._ZN5flash32flash_fwd_splitkv_combine_kernelI23Flash_fwd_kernel_traitsILi192ELi64ELi64ELi4ELb0ELb0EN7cutlass10bfloat16_tE19Flash_kernel_traitsILi192ELi64ELi64ELi4ES3_EELi8ELi2ELb0EEEvNS_16Flash_fwd_paramsE --------------------------
	.section	.nv.info._ZN5flash32flash_fwd_splitkv_combine_kernelI23Flash_fwd_kernel_traitsILi192ELi64ELi64ELi4ELb0ELb0EN7cutlass10bfloat16_tE19Flash_kernel_traitsILi192ELi64ELi64ELi4ES3_EELi8ELi2ELb0EEEvNS_16Flash_fwd_paramsE,"",@"SHT_CUDA_INFO"
	.sectionflags	@""
	.align	4


	//----- nvinfo : EIATTR_CUDA_API_VERSION
	.align		4
        /*0000*/ 	.byte	0x04, 0x37
        /*0002*/ 	.short	(.L_348 - .L_347)
.L_347:
        /*0004*/ 	.word	0x00000082


	//----- nvinfo : EIATTR_KPARAM_INFO
	.align		4
.L_348:
        /*0008*/ 	.byte	0x04, 0x17
        /*000a*/ 	.short	(.L_350 - .L_349)
.L_349:
        /*000c*/ 	.word	0x00000000
        /*0010*/ 	.short	0x0000
        /*0012*/ 	.short	0x0000
        /*0014*/ 	.byte	0x00, 0xf0, 0x41, 0x07


	//----- nvinfo : EIATTR_SPARSE_MMA_MASK
	.align		4
.L_350:
        /*0018*/ 	.byte	0x03, 0x50
        /*001a*/ 	.short	0x0000


	//----- nvinfo : EIATTR_MAXREG_COUNT
	.align		4
        /*001c*/ 	.byte	0x03, 0x1b
        /*001e*/ 	.short	0x00ff


	//----- nvinfo : EIATTR_NUM_BARRIERS
	.align		4
        /*0020*/ 	.byte	0x02, 0x4c
        /*0022*/ 	.byte	0x01
	.zero		1


	//----- nvinfo : EIATTR_MERCURY_ISA_VERSION
	.align		4
        /*0024*/ 	.byte	0x03, 0x5f
        /*0026*/ 	.short	0x0101


	//----- nvinfo : EIATTR_COOP_GROUP_MASK_REGIDS
	.align		4
        /*0028*/ 	.byte	0x04, 0x29
        /*002a*/ 	.short	(.L_352 - .L_351)


	//   ....[0]....
.L_351:
        /*002c*/ 	.word	0xffffffff


	//   ....[1]....
        /*0030*/ 	.word	0xffffffff


	//   ....[2]....
        /*0034*/ 	.word	0xffffffff


	//   ....[3]....
        /*0038*/ 	.word	0xffffffff


	//----- nvinfo : EIATTR_COOP_GROUP_INSTR_OFFSETS
	.align		4
.L_352:
        /*003c*/ 	.byte	0x04, 0x28
        /*003e*/ 	.short	(.L_354 - .L_353)


	//   ....[0]....
.L_353:
        /*0040*/ 	.word	0x00001a20


	//   ....[1]....
        /*0044*/ 	.word	0x00001a40


	//   ....[2]....
        /*0048*/ 	.word	0x00001ae0


	//   ....[3]....
        /*004c*/ 	.word	0x00001be0


	//----- nvinfo : EIATTR_VRC_CTA_INIT_COUNT
	.align		4
.L_354:
        /*0050*/ 	.byte	0x02, 0x4a
	.zero		1
	.zero		1


	//----- nvinfo : EIATTR_EXIT_INSTR_OFFSETS
	.align		4
        /*0054*/ 	.byte	0x04, 0x1c
        /*0056*/ 	.short	(.L_356 - .L_355)


	//   ....[0]....
.L_355:
        /*0058*/ 	.word	0x00003ae0


	//   ....[1]....
        /*005c*/ 	.word	0x00004040


	//   ....[2]....
        /*0060*/ 	.word	0x00004060


	//----- nvinfo : EIATTR_CRS_STACK_SIZE
	.align		4
.L_356:
        /*0064*/ 	.byte	0x04, 0x1e
        /*0066*/ 	.short	(.L_358 - .L_357)
.L_357:
        /*0068*/ 	.word	0x00000000


	//----- nvinfo : EIATTR_CBANK_PARAM_SIZE
	.align		4
.L_358:
        /*006c*/ 	.byte	0x03, 0x19
        /*006e*/ 	.short	0x01d0


	//----- nvinfo : EIATTR_PARAM_CBANK
	.align		4
        /*0070*/ 	.byte	0x04, 0x0a
        /*0072*/ 	.short	(.L_360 - .L_359)
	.align		4
.L_359:
        /*0074*/ 	.word	index@(.nv.constant0._ZN5flash32flash_fwd_splitkv_combine_kernelI23Flash_fwd_kernel_traitsILi192ELi64ELi64ELi4ELb0ELb0EN7cutlass10bfloat16_tE19Flash_kernel_traitsILi192ELi64ELi64ELi4ES3_EELi8ELi2ELb0EEEvNS_16Flash_fwd_paramsE)
        /*0078*/ 	.short	0x0380
        /*007a*/ 	.short	0x01d0


	//----- nvinfo : EIATTR_SW_WAR
	.align		4
.L_360:
        /*007c*/ 	.byte	0x04, 0x36
        /*007e*/ 	.short	(.L_362 - .L_361)
.L_361:
        /*0080*/ 	.word	0x00000008
.L_362:


//--------------------- .nv.info._ZN5flash32flash_fwd_splitkv_combine_kernelI23Flash_fwd_kernel_traitsILi192ELi64ELi64ELi4ELb0ELb0EN7cutlass10bfloat16_tE19Flash_kernel_traitsILi192ELi64ELi64ELi4ES3_EELi8ELi1ELb0EEEvNS_16Flash_fwd_paramsE --------------------------
	.section	.nv.info._ZN5flash32flash_fwd_splitkv_combine_kernelI23Flash_fwd_kernel_traitsILi192ELi64ELi64ELi4ELb0ELb0EN7cutlass10bfloat16_tE19Flash_kernel_traitsILi192ELi64ELi64ELi4ES3_EELi8ELi1ELb0EEEvNS_16Flash_fwd_paramsE,"",@"SHT_CUDA_INFO"
	.sectionflags	@""
	.align	4


	//----- nvinfo : EIATTR_CUDA_API_VERSION
	.align		4
        /*0000*/ 	.byte	0x04, 0x37
        /*0002*/ 	.short	(.L_364 - .L_363)
.L_363:
        /*0004*/ 	.word	0x00000082


	//----- nvinfo : EIATTR_KPARAM_INFO
	.align		4
.L_364:
        /*0008*/ 	.byte	0x04, 0x17
        /*000a*/ 	.short	(.L_366 - .L_365)
.L_365:
        /*000c*/ 	.word	0x00000000
        /*0010*/ 	.short	0x0000
        /*0012*/ 	.short	0x0000
        /*0014*/ 	.byte	0x00, 0xf0, 0x41, 0x07


	//----- nvinfo : EIATTR_SPARSE_MMA_MASK
	.align		4
.L_366:
        /*0018*/ 	.byte	0x03, 0x50
        /*001a*/ 	.short	0x0000


	//----- nvinfo : EIATTR_MAXREG_COUNT
	.align		4
        /*001c*/ 	.byte	0x03, 0x1b
        /*001e*/ 	.short	0x00ff


	//----- nvinfo : EIATTR_NUM_BARRIERS
	.align		4
        /*0020*/ 	.byte	0x02, 0x4c
        /*0022*/ 	.byte	0x01
	.zero		1


	//----- nvinfo : EIATTR_MERCURY_ISA_VERSION
	.align		4
        /*0024*/ 	.byte	0x03, 0x5f
        /*0026*/ 	.short	0x0101


	//----- nvinfo : EIATTR_COOP_GROUP_MASK_REGIDS
	.align		4
        /*0028*/ 	.byte	0x04, 0x29
        /*002a*/ 	.short	(.L_368 - .L_367)


	//   ....[0]....
.L_367:
        /*002c*/ 	.word	0xffffffff


	//   ....[1]....
        /*0030*/ 	.word	0xffffffff


	//----- nvinfo : EIATTR_COOP_GROUP_INSTR_OFFSETS
	.align		4
.L_368:
        /*0034*/ 	.byte	0x04, 0x28
        /*0036*/ 	.short	(.L_370 - .L_369)


	//   ....[0]....
.L_369:
        /*0038*/ 	.word	0x00001ab0


	//   ....[1]....
        /*003c*/ 	.word	0x00001cb0


	//----- nvinfo : EIATTR_VRC_CTA_INIT_COUNT
	.align		4
.L_370:
        /*0040*/ 	.byte	0x02, 0x4a
	.zero		1
	.zero		1


	//----- nvinfo : EIATTR_EXIT_INSTR_OFFSETS
	.align		4
        /*0044*/ 	.byte	0x04, 0x1c
        /*0046*/ 	.short	(.L_372 - .L_371)


	//   ....[0]....
.L_371:
        /*0048*/ 	.word	0x00003ab0


	//   ....[1]....
        /*004c*/ 	.word	0x00004010


	//   ....[2]....
        /*0050*/ 	.word	0x00004030


	//----- nvinfo : EIATTR_CRS_STACK_SIZE
	.align		4
.L_372:
        /*0054*/ 	.byte	0x04, 0x1e
        /*0056*/ 	.short	(.L_374 - .L_373)
.L_373:
        /*0058*/ 	.word	0x00000000


	//----- nvinfo : EIATTR_CBANK_PARAM_SIZE
	.align		4
.L_374:
        /*005c*/ 	.byte	0x03, 0x19
        /*005e*/ 	.short	0x01d0


	//----- nvinfo : EIATTR_PARAM_CBANK
	.align		4
        /*0060*/ 	.byte	0x04, 0x0a
        /*0062*/ 	.short	(.L_376 - .L_375)
	.align		4
.L_375:
        /*0064*/ 	.word	index@(.nv.constant0._ZN5flash32flash_fwd_splitkv_combine_kernelI23Flash_fwd_kernel_traitsILi192ELi64ELi64ELi4ELb0ELb0EN7cutlass10bfloat16_tE19Flash_kernel_traitsILi192ELi64ELi64ELi4ES3_EELi8ELi1ELb0EEEvNS_16Flash_fwd_paramsE)
        /*0068*/ 	.short	0x0380
        /*006a*/ 	.short	0x01d0


	//----- nvinfo : EIATTR_SW_WAR
	.align		4
.L_376:
        /*006c*/ 	.byte	0x04, 0x36
        /*006e*/ 	.short	(.L_378 - .L_377)
.L_377:
        /*0070*/ 	.word	0x00000008
.L_378:


//--------------------- .nv.info._ZN5flash32flash_fwd_splitkv_combine_kernelI23Flash_fwd_kernel_traitsILi192ELi64ELi64ELi4ELb0ELb0EN7cutlass10bfloat16_tE19Flash_kernel_traitsILi192ELi64ELi64ELi4ES3_EELi8ELi7ELb1EEEvNS_16Flash_fwd_paramsE --------------------------
	.section	.nv.info._ZN5flash32flash_fwd_splitkv_combine_kernelI23Flash_fwd_kernel_traitsILi192ELi64ELi64ELi4ELb0ELb0EN7cutlass10bfloat16_tE19Flash_kernel_traitsILi192ELi64ELi64ELi4ES3_EELi8ELi7ELb1EEEvNS_16Flash_fwd_paramsE,"",@"SHT_CUDA_INFO"
	.sectionflags	@""
	.align	4


	//----- nvinfo : EIATTR_CUDA_API_VERSION
	.align		4
        /*0000*/ 	.byte	0x04, 0x37
        /*0002*/ 	.short	(.L_380 - .L_379)
.L_379:
        /*0004*/ 	.word	0x00000082


	//----- nvinfo : EIATTR_KPARAM_INFO
	.align		4
.L_380:
        /*0008*/ 	.byte	0x04, 0x17
        /*000a*/ 	.short	(.L_382 - .L_381)
.L_381:
        /*000c*/ 	.word	0x00000000
        /*0010*/ 	.short	0x0000
        /*0012*/ 	.short	0x0000
        /*0014*/ 	.byte	0x00, 0xf0, 0x41, 0x07


	//----- nvinfo : EIATTR_SPARSE_MMA_MASK
	.align		4
.L_382:
        /*0018*/ 	.byte	0x03, 0x50
        /*001a*/ 	.short	0x0000


	//----- nvinfo : EIATTR_MAXREG_COUNT
	.align		4
        /*001c*/ 	.byte	0x03, 0x1b
        /*001e*/ 	.short	0x00ff


	//----- nvinfo : EIATTR_NUM_BARRIERS
	.align		4
        /*0020*/ 	.byte	0x02, 0x4c
        /*0022*/ 	.byte	0x01
	.zero		1


	//----- nvinfo : EIATTR_MERCURY_ISA_VERSION
	.align		4
        /*0024*/ 	.byte	0x03, 0x5f
        /*0026*/ 	.short	0x0101


	//----- nvinfo : EIATTR_COOP_GROUP_MASK_REGIDS
	.align		4
        /*0028*/ 	.byte	0x04, 0x29
        /*002a*/ 	.short	(.L_384 - .L_383)


	//   ....[0]....
.L_383:
        /*002c*/ 	.word	0xffffffff


	//   ....[1]....
        /*0030*/ 	.word	0xffffffff


	//   ....[2]....
        /*0034*/ 	.word	0xffffffff


	//   ....[3]....
        /*0038*/ 	.word	0xffffffff


	//   ....[4]....
        /*003c*/ 	.word	0xffffffff


	//   ....[5]....
        /*0040*/ 	.word	0xffffffff


	//   ....[6]....
        /*0044*/ 	.word	0xffffffff


	//   ....[7]....
        /*0048*/ 	.word	0xffffffff


	//----- nvinfo : EIATTR_COOP_GROUP_INSTR_OFFSETS
	.align		4
.L_384:
        /*004c*/ 	.byte	0x04, 0x28
        /*004e*/ 	.short	(.L_386 - .L_385)


	//   ....[0]....
.L_385:
        /*0050*/ 	.word	0x00001fd0


	//   ....[1]....
        /*0054*/ 	.word	0x00002050


	//   ....[2]....
        /*0058*/ 	.word	0x00002090


	//   ....[3]....
        /*005c*/ 	.word	0x00002100


	//   ....[4]....
        /*0060*/ 	.word	0x000025c0


	//   ....[5]....
        /*0064*/ 	.word	0x000025e0


	//   ....[6]....
        /*0068*/ 	.word	0x00002600


	//   ....[7]....
        /*006c*/ 	.word	0x00002620


	//----- nvinfo : EIATTR_VRC_CTA_INIT_COUNT
	.align		4
.L_386:
        /*0070*/ 	.byte	0x02, 0x4a
	.zero		1
	.zero		1


	//----- nvinfo : EIATTR_EXIT_INSTR_OFFSETS
	.align		4
        /*0074*/ 	.byte	0x04, 0x1c
        /*0076*/ 	.short	(.L_388 - .L_387)


	//   ....[0]....
.L_387:
        /*0078*/ 	.word	0x00004620


	//   ....[1]....
        /*007c*/ 	.word	0x00004b50


	//----- nvinfo : EIATTR_CRS_STACK_SIZE
	.align		4
.L_388:
        /*0080*/ 	.byte	0x04, 0x1e
        /*0082*/ 	.short	(.L_390 - .L_389)
.L_389:
        /*0084*/ 	.word	0x00000000


	//----- nvinfo : EIATTR_CBANK_PARAM_SIZE
	.align		4
.L_390:
        /*0088*/ 	.byte	0x03, 0x19
        /*008a*/ 	.short	0x01d0


	//----- nvinfo : EIATTR_PARAM_CBANK
	.align		4
        /*008c*/ 	.byte	0x04, 0x0a
        /*008e*/ 	.short	(.L_392 - .L_391)
	.align		4
.L_391:
        /*0090*/ 	.word	index@(.nv.constant0._ZN5flash32flash_fwd_splitkv_combine_kernelI23Flash_fwd_kernel_traitsILi192ELi64ELi64ELi4ELb0ELb0EN7cutlass10bfloat16_tE19Flash_kernel_traitsILi192ELi64ELi64ELi4ES3_EELi8ELi7ELb1EEEvNS_16Flash_fwd_paramsE)
        /*0094*/ 	.short	0x0380
        /*0096*/ 	.short	0x01d0


	//----- nvinfo : EIATTR_SW_WAR
	.align		4
.L_392:
        /*0098*/ 	.byte	0x04, 0x36
        /*009a*/ 	.short	(.L_394 - .L_393)
.L_393:
        /*009c*/ 	.word	0x00000008
.L_394:


//--------------------- .nv.info._ZN5flash32flash_fwd_splitkv_combine_kernelI23Flash_fwd_kernel_traitsILi192ELi64ELi64ELi4ELb0ELb0EN7cutlass10bfloat16_tE19Flash_kernel_traitsILi192ELi64ELi64ELi4ES3_EELi8ELi6ELb1EEEvNS_16Flash_fwd_paramsE --------------------------
	.section	.nv.info._ZN5flash32flash_fwd_splitkv_combine_kernelI23Flash_fwd_kernel_traitsILi192ELi64ELi64ELi4ELb0ELb0EN7cutlass10bfloat16_tE19Flash_kernel_traitsILi192ELi64ELi64ELi4ES3_EELi8ELi6ELb1EEEvNS_16Flash_fwd_paramsE,"",@"SHT_CUDA_INFO"
	.sectionflags	@""
	.align	4


	//----- nvinfo : EIATTR_CUDA_API_VERSION
	.align		4
        /*0000*/ 	.byte	0x04, 0x37
        /*0002*/ 	.short	(.L_396 - .L_395)
.L_395:
        /*0004*/ 	.word	0x00000082


	//----- nvinfo : EIATTR_KPARAM_INFO
	.align		4
.L_396:
        /*0008*/ 	.byte	0x04, 0x17
        /*000a*/ 	.short	(.L_398 - .L_397)
.L_397:
        /*000c*/ 	.word	0x00000000
        /*0010*/ 	.short	0x0000
        /*0012*/ 	.short	0x0000
        /*0014*/ 	.byte	0x00, 0xf0, 0x41, 0x07


	//----- nvinfo : EIATTR_SPARSE_MMA_MASK
	.align		4
.L_398:
        /*0018*/ 	.byte	0x03, 0x50
        /*001a*/ 	.short	0x0000


	//----- nvinfo : EIATTR_MAXREG_COUNT
	.align		4
        /*001c*/ 	.byte	0x03, 0x1b
        /*001e*/ 	.short	0x00ff


	//----- nvinfo : EIATTR_NUM_BARRIERS
	.align		4
        /*0020*/ 	.byte	0x02, 0x4c
        /*0022*/ 	.byte	0x01
	.zero		1


	//----- nvinfo : EIATTR_MERCURY_ISA_VERSION
	.align		4
        /*0024*/ 	.byte	0x03, 0x5f
        /*0026*/ 	.short	0x0101


	//----- nvinfo : EIATTR_COOP_GROUP_MASK_REGIDS
	.align		4
        /*0028*/ 	.byte	0x04, 0x29
        /*002a*/ 	.short	(.L_400 - .L_399)


	//   ....[0]....
.L_399:
        /*002c*/ 	.word	0xffffffff


	//   ....[1]....
        /*0030*/ 	.word	0xffffffff


	//   ....[2]....
        /*0034*/ 	.word	0xffffffff


	//   ....[3]....
        /*0038*/ 	.word	0xffffffff


	//   ....[4]....
        /*003c*/ 	.word	0xffffffff


	//   ....[5]....
        /*0040*/ 	.word	0xffffffff


	//   ....[6]....
        /*0044*/ 	.word	0xffffffff


	//   ....[7]....
        /*0048*/ 	.word	0xffffffff


	//----- nvinfo : EIATTR_COOP_GROUP_INSTR_OFFSETS
	.align		4
.L_400:
        /*004c*/ 	.byte	0x04, 0x28
        /*004e*/ 	.short	(.L_402 - .L_401)


	//   ....[0]....
.L_401:
        /*0050*/ 	.word	0x00001990


	//   ....[1]....
        /*0054*/ 	.word	0x000019c0


	//   ....[2]....
        /*0058*/ 	.word	0x00001a00


	//   ....[3]....
        /*005c*/ 	.word	0x00001ab0


	//   ....[4]....
        /*0060*/ 	.word	0x00001ce0


	//   ....[5]....
        /*0064*/ 	.word	0x00001d50


	//   ....[6]....
        /*0068*/ 	.word	0x00001dc0


	//   ....[7]....
        /*006c*/ 	.word	0x00001ef0


	//----- nvinfo : EIATTR_VRC_CTA_INIT_COUNT
	.align		4
.L_402:
        /*0070*/ 	.byte	0x02, 0x4a
	.zero		1
	.zero		1


	//----- nvinfo : EIATTR_EXIT_INSTR_OFFSETS
	.align		4
        /*0074*/ 	.byte	0x04, 0x1c
        /*0076*/ 	.short	(.L_404 - .L_403)


	//   ....[0]....
.L_403:
        /*0078*/ 	.word	0x00003f60


	//   ....[1]....
        /*007c*/ 	.word	0x00004490


	//----- nvinfo : EIATTR_CRS_STACK_SIZE
	.align		4
.L_404:
        /*0080*/ 	.byte	0x04, 0x1e
        /*0082*/ 	.short	(.L_406 - .L_405)
.L_405:
        /*0084*/ 	.word	0x00000000


	//----- nvinfo : EIATTR_CBANK_PARAM_SIZE
	.align		4
.L_406:
        /*0088*/ 	.byte	0x03, 0x19
        /*008a*/ 	.short	0x01d0


	//----- nvinfo : EIATTR_PARAM_CBANK
	.align		4
        /*008c*/ 	.byte	0x04, 0x0a
        /*008e*/ 	.short	(.L_408 - .L_407)
	.align		4
.L_407:
        /*0090*/ 	.word	index@(.nv.constant0._ZN5flash32flash_fwd_splitkv_combine_kernelI23Flash_fwd_kernel_traitsILi192ELi64ELi64ELi4ELb0ELb0EN7cutlass10bfloat16_tE19Flash_kernel_traitsILi192ELi64ELi64ELi4ES3_EELi8ELi6ELb1EEEvNS_16Flash_fwd_paramsE)
        /*0094*/ 	.short	0x0380
        /*0096*/ 	.short	0x01d0


	//----- nvinfo : EIATTR_SW_WAR
	.align		4
.L_408:
        /*0098*/ 	.byte	0x04, 0x36
        /*009a*/ 	.short	(.L_410 - .L_409)
.L_409:
        /*009c*/ 	.word	0x00000008
.L_410:


//--------------------- .nv.info._ZN5flash32flash_fwd_splitkv_combine_kernelI23Flash_fwd_kernel_traitsILi192ELi64ELi64ELi4ELb0ELb0EN7cutlass10bfloat16_tE19Flash_kernel_traitsILi192ELi64ELi64ELi4ES3_EELi8ELi5ELb1EEEvNS_16Flash_fwd_paramsE --------------------------
	.section	.nv.info._ZN5flash32flash_fwd_splitkv_combine_kernelI23Flash_fwd_kernel_traitsILi192ELi64ELi64ELi4ELb0ELb0EN7cutlass10bfloat16_tE19Flash_kernel_traitsILi192ELi64ELi64ELi4ES3_EELi8ELi5ELb1EEEvNS_16Flash_fwd_paramsE,"",@"SHT_CUDA_INFO"
	.sectionflags	@""
	.align	4


	//----- nvinfo : EIATTR_CUDA_API_VERSION
	.align		4
        /*0000*/ 	.byte	0x04, 0x37
        /*0002*/ 	.short	(.L_412 - .L_411)
.L_411:
        /*0004*/ 	.word	0x00000082


	//----- nvinfo : EIATTR_KPARAM_INFO
	.align		4
.L_412:
        /*0008*/ 	.byte	0x04, 0x17
        /*000a*/ 	.short	(.L_414 - .L_413)
.L_413:
        /*000c*/ 	.word	0x00000000
        /*0010*/ 	.short	0x0000
        /*0012*/ 	.short	0x0000
        /*0014*/ 	.byte	0x00, 0xf0, 0x41, 0x07


	//----- nvinfo : EIATTR_SPARSE_MMA_MASK
	.align		4
.L_414:
        /*0018*/ 	.byte	0x03, 0x50
        /*001a*/ 	.short	0x0000


	//----- nvinfo : EIATTR_MAXREG_COUNT
	.align		4
        /*001c*/ 	.byte	0x03, 0x1b
        /*001e*/ 	.short	0x00ff


	//----- nvinfo : EIATTR_NUM_BARRIERS
	.align		4
        /*0020*/ 	.byte	0x02, 0x4c
        /*0022*/ 	.byte	0x01
	.zero		1


	//----- nvinfo : EIATTR_MERCURY_ISA_VERSION
	.align		4
        /*0024*/ 	.byte	0x03, 0x5f
        /*0026*/ 	.short	0x0101


	//----- nvinfo : EIATTR_COOP_GROUP_MASK_REGIDS
	.align		4
        /*0028*/ 	.byte	0x04, 0x29
        /*002a*/ 	.short	(.L_416 - .L_415)


	//   ....[0]....
.L_415:
        /*002c*/ 	.word	0xffffffff


	//   ....[1]....
        /*0030*/ 	.word	0xffffffff


	//   ....[2]....
        /*0034*/ 	.word	0xffffffff


	//   ....[3]....
        /*0038*/ 	.word	0xffffffff


	//   ....[4]....
        /*003c*/ 	.word	0xffffffff


	//   ....[5]....
        /*0040*/ 	.word	0xffffffff


	//   ....[6]....
        /*0044*/ 	.word	0xffffffff


	//   ....[7]....
        /*0048*/ 	.word	0xffffffff


	//----- nvinfo : EIATTR_COOP_GROUP_INSTR_OFFSETS
	.align		4
.L_416:
        /*004c*/ 	.byte	0x04, 0x28
        /*004e*/ 	.short	(.L_418 - .L_417)


	//   ....[0]....
.L_417:
        /*0050*/ 	.word	0x000018c0


	//   ....[1]....
        /*0054*/ 	.word	0x000018e0


	//   ....[2]....
        /*0058*/ 	.word	0x00001940


	//   ....[3]....
        /*005c*/ 	.word	0x000019a0


	//   ....[4]....
        /*0060*/ 	.word	0x00001b20


	//   ....[5]....
        /*0064*/ 	.word	0x00001b90


	//   ....[6]....
        /*0068*/ 	.word	0x00001c00


	//   ....[7]....
        /*006c*/ 	.word	0x00001d10


	//----- nvinfo : EIATTR_VRC_CTA_INIT_COUNT
	.align		4
.L_418:
        /*0070*/ 	.byte	0x02, 0x4a
	.zero		1
	.zero		1


	//----- nvinfo : EIATTR_EXIT_INSTR_OFFSETS
	.align		4
        /*0074*/ 	.byte	0x04, 0x1c
        /*0076*/ 	.short	(.L_420 - .L_419)


	//   ....[0]....
.L_419:
        /*0078*/ 	.word	0x00003d60


	//   ....[1]....
        /*007c*/ 	.word	0x00004290


	//----- nvinfo : EIATTR_CRS_STACK_SIZE
	.align		4
.L_420:
        /*0080*/ 	.byte	0x04, 0x1e
        /*0082*/ 	.short	(.L_422 - .L_421)
.L_421:
        /*0084*/ 	.word	0x00000000


	//----- nvinfo : EIATTR_CBANK_PARAM_SIZE
	.align		4
.L_422:
        /*0088*/ 	.byte	0x03, 0x19
        /*008a*/ 	.short	0x01d0


	//----- nvinfo : EIATTR_PARAM_CBANK
	.align		4
        /*008c*/ 	.byte	0x04, 0x0a
        /*008e*/ 	.short	(.L_424 - .L_423)
	.align		4
.L_423:
        /*0090*/ 	.word	index@(.nv.constant0._ZN5flash32flash_fwd_splitkv_combine_kernelI23Flash_fwd_kernel_traitsILi192ELi64ELi64ELi4ELb0ELb0EN7cutlass10bfloat16_tE19Flash_kernel_traitsILi192ELi64ELi64ELi4ES3_EELi8ELi5ELb1EEEvNS_16Flash_fwd_paramsE)
        /*0094*/ 	.short	0x0380
        /*0096*/ 	.short	0x01d0


	//----- nvinfo : EIATTR_SW_WAR
	.align		4
.L_424:
        /*0098*/ 	.byte	0x04, 0x36
        /*009a*/ 	.short	(.L_426 - .L_425)
.L_425:
        /*009c*/ 	.word	0x00000008
.L_426:


//--------------------- .nv.info._ZN5flash32flash_fwd_splitkv_combine_kernelI23Flash_fwd_kernel_traitsILi192ELi64ELi64ELi4ELb0ELb0EN7cutlass10bfloat16_tE19Flash_kernel_traitsILi192ELi64ELi64ELi4ES3_EELi8ELi4ELb1EEEvNS_16Flash_fwd_paramsE --------------------------
	.section	.nv.info._ZN5flash32flash_fwd_splitkv_combine_kernelI23Flash_fwd_kernel_traitsILi192ELi64ELi64ELi4ELb0ELb0EN7cutlass10bfloat16_tE19Flash_kernel_traitsILi192ELi64ELi64ELi4ES3_EELi8ELi4ELb1EEEvNS_16Flash_fwd_paramsE,"",@"SHT_CUDA_INFO"
	.sectionflags	@""
	.align	4


	//----- nvinfo : EIATTR_CUDA_API_VERSION
	.align		4
        /*0000*/ 	.byte	0x04, 0x37
        /*0002*/ 	.short	(.L_428 - .L_427)
.L_427:
        /*0004*/ 	.word	0x00000082


	//----- nvinfo : EIATTR_KPARAM_INFO
	.align		4
.L_428:
        /*0008*/ 	.byte	0x04, 0x17
        /*000a*/ 	.short	(.L_430 - .L_429)
.L_429:
        /*000c*/ 	.word	0x00000000
        /*0010*/ 	.short	0x0000
        /*0012*/ 	.short	0x0000
        /*0014*/ 	.byte	0x00, 0xf0, 0x41, 0x07


	//----- nvinfo : EIATTR_SPARSE_MMA_MASK
	.align		4
.L_430:
        /*0018*/ 	.byte	0x03, 0x50
        /*001a*/ 	.short	0x0000


	//----- nvinfo : EIATTR_MAXREG_COUNT
	.align		4
        /*001c*/ 	.byte	0x03, 0x1b
        /*001e*/ 	.short	0x00ff


	//----- nvinfo : EIATTR_NUM_BARRIERS
	.align		4
        /*0020*/ 	.byte	0x02, 0x4c
        /*0022*/ 	.byte	0x01
	.zero		1


	//----- nvinfo : EIATTR_MERCURY_ISA_VERSION
	.align		4
        /*0024*/ 	.byte	0x03, 0x5f
        /*0026*/ 	.short	0x0101


	//----- nvinfo : EIATTR_COOP_GROUP_MASK_REGIDS
	.align		4
        /*0028*/ 	.byte	0x04, 0x29
        /*002a*/ 	.short	(.L_432 - .L_431)


	//   ....[0]....
.L_431:
        /*002c*/ 	.word	0xffffffff


	//   ....[1]....
        /*0030*/ 	.word	0xffffffff


	//   ....[2]....
        /*0034*/ 	.word	0xffffffff


	//   ....[3]....
        /*0038*/ 	.word	0xffffffff


	//   ....[4]....
        /*003c*/ 	.word	0xffffffff


	//   ....[5]....
        /*0040*/ 	.word	0xffffffff


	//   ....[6]....
        /*0044*/ 	.word	0xffffffff


	//   ....[7]....
        /*0048*/ 	.word	0xffffffff


	//----- nvinfo : EIATTR_COOP_GROUP_INSTR_OFFSETS
	.align		4
.L_432:
        /*004c*/ 	.byte	0x04, 0x28
        /*004e*/ 	.short	(.L_434 - .L_433)


	//   ....[0]....
.L_433:
        /*0050*/ 	.word	0x00001970


	//   ....[1]....
        /*0054*/ 	.word	0x00001990


	//   ....[2]....
        /*0058*/ 	.word	0x000019b0


	//   ....[3]....
        /*005c*/ 	.word	0x000019d0


	//   ....[4]....
        /*0060*/ 	.word	0x00001ae0


	//   ....[5]....
        /*0064*/ 	.word	0x00001b70


	//   ....[6]....
        /*0068*/ 	.word	0x00001c40


	//   ....[7]....
        /*006c*/ 	.word	0x00001d50


	//----- nvinfo : EIATTR_VRC_CTA_INIT_COUNT
	.align		4
.L_434:
        /*0070*/ 	.byte	0x02, 0x4a
	.zero		1
	.zero		1


	//----- nvinfo : EIATTR_EXIT_INSTR_OFFSETS
	.align		4
        /*0074*/ 	.byte	0x04, 0x1c
        /*0076*/ 	.short	(.L_436 - .L_435)


	//   ....[0]....
.L_435:
        /*0078*/ 	.word	0x00003bc0


	//   ....[1]....
        /*007c*/ 	.word	0x000040f0


	//----- nvinfo : EIATTR_CRS_STACK_SIZE
	.align		4
.L_436:
        /*0080*/ 	.byte	0x04, 0x1e
        /*0082*/ 	.short	(.L_438 - .L_437)
.L_437:
        /*0084*/ 	.word	0x00000000


	//----- nvinfo : EIATTR_CBANK_PARAM_SIZE
	.align		4
.L_438:
        /*0088*/ 	.byte	0x03, 0x19
        /*008a*/ 	.short	0x01d0


	//----- nvinfo : EIATTR_PARAM_CBANK
	.align		4
        /*008c*/ 	.byte	0x04, 0x0a
        /*008e*/ 	.short	(.L_440 - .L_439)
	.align		4
.L_439:
        /*0090*/ 	.word	index@(.nv.constant0._ZN5flash32flash_fwd_splitkv_combine_kernelI23Flash_fwd_kernel_traitsILi192ELi64ELi64ELi4ELb0ELb0EN7cutlass10bfloat16_tE19Flash_kernel_traitsILi192ELi64ELi64ELi4ES3_EELi8ELi4ELb1EEEvNS_16Flash_fwd_paramsE)
        /*0094*/ 	.short	0x0380
        /*0096*/ 	.short	0x01d0


	//----- nvinfo : EIATTR_SW_WAR
	.align		4
.L_440:
        /*0098*/ 	.byte	0x04, 0x36
        /*009a*/ 	.short	(.L_442 - .L_441)
.L_441:
        /*009c*/ 	.word	0x00000008
.L_442:


//--------------------- .nv.info._ZN5flash32flash_fwd_splitkv_combine_kernelI23Flash_fwd_kernel_traitsILi192ELi64ELi64ELi4ELb0ELb0EN7cutlass10bfloat16_tE19Flash_kernel_traitsILi192ELi64ELi64ELi4ES3_EELi8ELi3ELb1EEEvNS_16Flash_fwd_paramsE --------------------------
	.section	.nv.info._ZN5flash32flash_fwd_splitkv_combine_kernelI23Flash_fwd_kernel_traitsILi192ELi64ELi64ELi4ELb0ELb0EN7cutlass10bfloat16_tE19Flash_kernel_traitsILi192ELi64ELi64ELi4ES3_EELi8ELi3ELb1EEEvNS_16Flash_fwd_paramsE,"",@"SHT_CUDA_INFO"
	.sectionflags	@""
	.align	4


	//----- nvinfo : EIATTR_CUDA_API_VERSION
	.align		4
        /*0000*/ 	.byte	0x04, 0x37
        /*0002*/ 	.short	(.L_444 - .L_443)
.L_443:
        /*0004*/ 	.word	0x00000082


	//----- nvinfo : EIATTR_KPARAM_INFO
	.align		4
.L_444:
        /*0008*/ 	.byte	0x04, 0x17
        /*000a*/ 	.short	(.L_446 - .L_445)
.L_445:
        /*000c*/ 	.word	0x00000000
        /*0010*/ 	.short	0x0000
        /*0012*/ 	.short	0x0000
        /*0014*/ 	.byte	0x00, 0xf0, 0x41, 0x07


	//----- nvinfo : EIATTR_SPARSE_MMA_MASK
	.align		4
.L_446:
        /*0018*/ 	.byte	0x03, 0x50
        /*001a*/ 	.short	0x0000


	//----- nvinfo : EIATTR_MAXREG_COUNT
	.align		4
        /*001c*/ 	.byte	0x03, 0x1b
        /*001e*/ 	.short	0x00ff


	//----- nvinfo : EIATTR_NUM_BARRIERS
	.align		4
        /*0020*/ 	.byte	0x02, 0x4c
        /*0022*/ 	.byte	0x01
	.zero		1


	//----- nvinfo : EIATTR_MERCURY_ISA_VERSION
	.align		4
        /*0024*/ 	.byte	0x03, 0x5f
        /*0026*/ 	.short	0x0101


	//----- nvinfo : EIATTR_COOP_GROUP_MASK_REGIDS
	.align		4
        /*0028*/ 	.byte	0x04, 0x29
        /*002a*/ 	.short	(.L_448 - .L_447)


	//   ....[0]....
.L_447:
        /*002c*/ 	.word	0xffffffff


	//   ....[1]....
        /*0030*/ 	.word	0xffffffff


	//   ....[2]....
        /*0034*/ 	.word	0xffffffff


	//   ....[3]....
        /*0038*/ 	.word	0xffffffff


	//   ....[4]....
        /*003c*/ 	.word	0xffffffff


	//   ....[5]....
        /*0040*/ 	.word	0xffffffff


	//----- nvinfo : EIATTR_COOP_GROUP_INSTR_OFFSETS
	.align		4
.L_448:
        /*0044*/ 	.byte	0x04, 0x28
        /*0046*/ 	.short	(.L_450 - .L_449)


	//   ....[0]....
.L_449:
        /*0048*/ 	.word	0x000019c0


	//   ....[1]....
        /*004c*/ 	.word	0x00001a30


	//   ....[2]....
        /*0050*/ 	.word	0x00001a50


	//   ....[3]....
        /*0054*/ 	.word	0x00001af0


	//   ....[4]....
        /*0058*/ 	.word	0x00001b30


	//   ....[5]....
        /*005c*/ 	.word	0x00001c20


	//----- nvinfo : EIATTR_VRC_CTA_INIT_COUNT
	.align		4
.L_450:
        /*0060*/ 	.byte	0x02, 0x4a
	.zero		1
	.zero		1


	//----- nvinfo : EIATTR_EXIT_INSTR_OFFSETS
	.align		4
        /*0064*/ 	.byte	0x04, 0x1c
        /*0066*/ 	.short	(.L_452 - .L_451)


	//   ....[0]....
.L_451:
        /*0068*/ 	.word	0x00003b70


	//   ....[1]....
        /*006c*/ 	.word	0x000040a0


	//----- nvinfo : EIATTR_CRS_STACK_SIZE
	.align		4
.L_452:
        /*0070*/ 	.byte	0x04, 0x1e
        /*0072*/ 	.short	(.L_454 - .L_453)
.L_453:
        /*0074*/ 	.word	0x00000000


	//----- nvinfo : EIATTR_CBANK_PARAM_SIZE
	.align		4
.L_454:
        /*0078*/ 	.byte	0x03, 0x19
        /*007a*/ 	.short	0x01d0


	//----- nvinfo : EIATTR_PARAM_CBANK
	.align		4
        /*007c*/ 	.byte	0x04, 0x0a
        /*007e*/ 	.short	(.L_456 - .L_455)
	.align		4
.L_455:
        /*0080*/ 	.word	index@(.nv.constant0._ZN5flash32flash_fwd_splitkv_combine_kernelI23Flash_fwd_kernel_traitsILi192ELi64ELi64ELi4ELb0ELb0EN7cutlass10bfloat16_tE19Flash_kernel_traitsILi192ELi64ELi64ELi4ES3_EELi8ELi3ELb1EEEvNS_16Flash_fwd_paramsE)
        /*0084*/ 	.short	0x0380
        /*0086*/ 	.short	0x01d0


	//----- nvinfo : EIATTR_SW_WAR
	.align		4
.L_456:
        /*0088*/ 	.byte	0x04, 0x36
        /*008a*/ 	.short	(.L_458 - .L_457)
.L_457:
        /*008c*/ 	.word	0x00000008
.L_458:


//--------------------- .nv.info._ZN5flash32flash_fwd_splitkv_combine_kernelI23Flash_fwd_kernel_traitsILi192ELi64ELi64ELi4ELb0ELb0EN7cutlass10bfloat16_tE19Flash_kernel_traitsILi192ELi64ELi64ELi4ES3_EELi8ELi2ELb1EEEvNS_16Flash_fwd_paramsE --------------------------
	.section	.nv.info._ZN5flash32flash_fwd_splitkv_combine_kernelI23Flash_fwd_kernel_traitsILi192ELi64ELi64ELi4ELb0ELb0EN7cutlass10bfloat16_tE19Flash_kernel_traitsILi192ELi64ELi64ELi4ES3_EELi8ELi2ELb1EEEvNS_16Flash_fwd_paramsE,"",@"SHT_CUDA_INFO"
	.sectionflags	@""
	.align	4


	//----- nvinfo : EIATTR_CUDA_API_VERSION
	.align		4
        /*0000*/ 	.byte	0x04, 0x37
        /*0002*/ 	.short	(.L_460 - .L_459)
.L_459:
        /*0004*/ 	.word	0x00000082


	//----- nvinfo : EIATTR_KPARAM_INFO
	.align		4
.L_460:
        /*0008*/ 	.byte	0x04, 0x17
        /*000a*/ 	.short	(.L_462 - .L_461)
.L_461:
        /*000c*/ 	.word	0x00000000
        /*0010*/ 	.short	0x0000
        /*0012*/ 	.short	0x0000
        /*0014*/ 	.byte	0x00, 0xf0, 0x41, 0x07


	//----- nvinfo : EIATTR_SPARSE_MMA_MASK
	.align		4
.L_462:
        /*0018*/ 	.byte	0x03, 0x50
        /*001a*/ 	.short	0x0000


	//----- nvinfo : EIATTR_MAXREG_COUNT
	.align		4
        /*001c*/ 	.byte	0x03, 0x1b
        /*001e*/ 	.short	0x00ff


	//----- nvinfo : EIATTR_NUM_BARRIERS
	.align		4
        /*0020*/ 	.byte	0x02, 0x4c
        /*0022*/ 	.byte	0x01
	.zero		1


	//----- nvinfo : EIATTR_MERCURY_ISA_VERSION
	.align		4
        /*0024*/ 	.byte	0x03, 0x5f
        /*0026*/ 	.short	0x0101


	//----- nvinfo : EIATTR_COOP_GROUP_MASK_REGIDS
	.align		4
        /*0028*/ 	.byte	0x04, 0x29
        /*002a*/ 	.short	(.L_464 - .L_463)


	//   ....[0]....
.L_463:
        /*002c*/ 	.word	0xffffffff


	//   ....[1]....
        /*0030*/ 	.word	0xffffffff


	//   ....[2]....
        /*0034*/ 	.word	0xffffffff


	//   ....[3]....
        /*0038*/ 	.word	0xffffffff


	//----- nvinfo : EIATTR_COOP_GROUP_INSTR_OFFSETS
	.align		4
.L_464:
        /*003c*/ 	.byte	0x04, 0x28
        /*003e*/ 	.short	(.L_466 - .L_465)


	//   ....[0]....
.L_465:
        /*0040*/ 	.word	0x000019b0


	//   ....[1]....
        /*0044*/ 	.word	0x00001a00


	//   ....[2]....
        /*0048*/ 	.word	0x00001ac0


	//   ....[3]....
        /*004c*/ 	.word	0x00001bb0


	//----- nvinfo : EIATTR_VRC_CTA_INIT_COUNT
	.align		4
.L_466:
        /*0050*/ 	.byte	0x02, 0x4a
	.zero		1
	.zero		1


	//----- nvinfo : EIATTR_EXIT_INSTR_OFFSETS
	.align		4
        /*0054*/ 	.byte	0x04, 0x1c
        /*0056*/ 	.short	(.L_468 - .L_467)


	//   ....[0]....
.L_467:
        /*0058*/ 	.word	0x00003b30


	//   ....[1]....
        /*005c*/ 	.word	0x00004060


	//----- nvinfo : EIATTR_CRS_STACK_SIZE
	.align		4
.L_468:
        /*0060*/ 	.byte	0x04, 0x1e
        /*0062*/ 	.short	(.L_470 - .L_469)
.L_469:
        /*0064*/ 	.word	0x00000000


	//----- nvinfo : EIATTR_CBANK_PARAM_SIZE
	.align		4
.L_470:
        /*0068*/ 	.byte	0x03, 0x19
        /*006a*/ 	.short	0x01d0


	//----- nvinfo : EIATTR_PARAM_CBANK
	.align		4
        /*006c*/ 	.byte	0x04, 0x0a
        /*006e*/ 	.short	(.L_472 - .L_471)
	.align		4
.L_471:
        /*0070*/ 	.word	index@(.nv.constant0._ZN5flash32flash_fwd_splitkv_combine_kernelI23Flash_fwd_kernel_traitsILi192ELi64ELi64ELi4ELb0ELb0EN7cutlass10bfloat16_tE19Flash_kernel_traitsILi192ELi64ELi64ELi4ES3_EELi8ELi2ELb1EEEvNS_16Flash_fwd_paramsE)
        /*0074*/ 	.short	0x0380
        /*0076*/ 	.short	0x01d0


	//----- nvinfo : EIATTR_SW_WAR
	.align		4
.L_472:
        /*0078*/ 	.byte	0x04, 0x36
        /*007a*/ 	.short	(.L_474 - .L_473)
.L_473:
        /*007c*/ 	.word	0x00000008
.L_474:


//--------------------- .nv.info._ZN5flash32flash_fwd_splitkv_combine_kernelI23Flash_fwd_kernel_traitsILi192ELi64ELi64ELi4ELb0ELb0EN7cutlass10bfloat16_tE19Flash_kernel_traitsILi192ELi64ELi64ELi4ES3_EELi8ELi1ELb1EEEvNS_16Flash_fwd_paramsE --------------------------
	.section	.nv.info._ZN5flash32flash_fwd_splitkv_combine_kernelI23Flash_fwd_kernel_traitsILi192ELi64ELi64ELi4ELb0ELb0EN7cutlass10bfloat16_tE19Flash_kernel_traitsILi192ELi64ELi64ELi4ES3_EELi8ELi1ELb1EEEvNS_16Flash_fwd_paramsE,"",@"SHT_CUDA_INFO"
	.sectionflags	@""
	.align	4


	//----- nvinfo : EIATTR_CUDA_API_VERSION
	.align		4
        /*0000*/ 	.byte	0x04, 0x37
        /*0002*/ 	.short	(.L_476 - .L_475)
.L_475:
        /*0004*/ 	.word	0x00000082


	//----- nvinfo : EIATTR_KPARAM_INFO
	.align		4
.L_476:
        /*0008*/ 	.byte	0x04, 0x17
        /*000a*/ 	.short	(.L_478 - .L_477)
.L_477:
        /*000c*/ 	.word	0x00000000
        /*0010*/ 	.short	0x0000
        /*0012*/ 	.short	0x0000
        /*0014*/ 	.byte	0x00, 0xf0, 0x41, 0x07


	//----- nvinfo : EIATTR_SPARSE_MMA_MASK
	.align		4
.L_478:
        /*0018*/ 	.byte	0x03, 0x50
        /*001a*/ 	.short	0x0000


	//----- nvinfo : EIATTR_MAXREG_COUNT
	.align		4
        /*001c*/ 	.byte	0x03, 0x1b
        /*001e*/ 	.short	0x00ff


	//----- nvinfo : EIATTR_NUM_BARRIERS
	.align		4
        /*0020*/ 	.byte	0x02, 0x4c
        /*0022*/ 	.byte	0x01
	.zero		1


	//----- nvinfo : EIATTR_MERCURY_ISA_VERSION
	.align		4
        /*0024*/ 	.byte	0x03, 0x5f
        /*0026*/ 	.short	0x0101


	//----- nvinfo : EIATTR_COOP_GROUP_MASK_REGIDS
	.align		4
        /*0028*/ 	.byte	0x04, 0x29
        /*002a*/ 	.short	(.L_480 - .L_479)


	//   ....[0]....
.L_479:
        /*002c*/ 	.word	0xffffffff


	//   ....[1]....
        /*0030*/ 	.word	0xffffffff


	//----- nvinfo : EIATTR_COOP_GROUP_INSTR_OFFSETS
	.align		4
.L_480:
        /*0034*/ 	.byte	0x04, 0x28
        /*0036*/ 	.short	(.L_482 - .L_481)


	//   ....[0]....
.L_481:
        /*0038*/ 	.word	0x00001a60


	//   ....[1]....
        /*003c*/ 	.word	0x00001c50


	//----- nvinfo : EIATTR_VRC_CTA_INIT_COUNT
	.align		4
.L_482:
        /*0040*/ 	.byte	0x02, 0x4a
	.zero		1
	.zero		1


	//----- nvinfo : EIATTR_EXIT_INSTR_OFFSETS
	.align		4
        /*0044*/ 	.byte	0x04, 0x1c
        /*0046*/ 	.short	(.L_484 - .L_483)


	//   ....[0]....
.L_483:
        /*0048*/ 	.word	0x00003b00


	//   ....[1]....
        /*004c*/ 	.word	0x00004030


	//----- nvinfo : EIATTR_CRS_STACK_SIZE
	.align		4
.L_484:
        /*0050*/ 	.byte	0x04, 0x1e
        /*0052*/ 	.short	(.L_486 - .L_485)
.L_485:
        /*0054*/ 	.word	0x00000000


	//----- nvinfo : EIATTR_CBANK_PARAM_SIZE
	.align		4
.L_486:
        /*0058*/ 	.byte	0x03, 0x19
        /*005a*/ 	.short	0x01d0


	//----- nvinfo : EIATTR_PARAM_CBANK
	.align		4
        /*005c*/ 	.byte	0x04, 0x0a
        /*005e*/ 	.short	(.L_488 - .L_487)
	.align		4
.L_487:
        /*0060*/ 	.word	index@(.nv.constant0._ZN5flash32flash_fwd_splitkv_combine_kernelI23Flash_fwd_kernel_traitsILi192ELi64ELi64ELi4ELb0ELb0EN7cutlass10bfloat16_tE19Flash_kernel_traitsILi192ELi64ELi64ELi4ES3_EELi8ELi1ELb1EEEvNS_16Flash_fwd_paramsE)
        /*0064*/ 	.short	0x0380
        /*0066*/ 	.short	0x01d0


	//----- nvinfo : EIATTR_SW_WAR
	.align		4
.L_488:
        /*0068*/ 	.byte	0x04, 0x36
        /*006a*/ 	.short	(.L_490 - .L_489)
.L_489:
        /*006c*/ 	.word	0x00000008
.L_490:


//--------------------- .nv.info._ZN5flash24flash_fwd_splitkv_kernelI23Flash_fwd_kernel_traitsILi192ELi64ELi64ELi4ELb0ELb0EN7cutlass10bfloat16_tE19Flash_kernel_traitsILi192ELi64ELi64ELi4ES3_EELb1ELb0ELb0ELb0ELb0ELb0ELb0ELb0EEEvNS_16Flash_fwd_paramsE --------------------------
	.section	.nv.info._ZN5flash24flash_fwd_splitkv_kernelI23Flash_fwd_kernel_traitsILi192ELi64ELi64ELi4ELb0ELb0EN7cutlass10bfloat16_tE19Flash_kernel_traitsILi192ELi64ELi64ELi4ES3_EELb1ELb0ELb0ELb0ELb0ELb0ELb0ELb0EEEvNS_16Flash_fwd_paramsE,"",@"SHT_CUDA_INFO"
	.sectionflags	@""
	.align	4


	//----- nvinfo : EIATTR_CUDA_API_VERSION
	.align		4
        /*0000*/ 	.byte	0x04, 0x37
        /*0002*/ 	.short	(.L_492 - .L_491)
.L_491:
        /*0004*/ 	.word	0x00000082


	//----- nvinfo : EIATTR_KPARAM_INFO
	.align		4
.L_492:
        /*0008*/ 	.byte	0x04, 0x17
        /*000a*/ 	.short	(.L_494 - .L_493)
.L_493:
        /*000c*/ 	.word	0x00000000
        /*0010*/ 	.short	0x0000
        /*0012*/ 	.short	0x0000
        /*0014*/ 	.byte	0x00, 0xf0, 0x41, 0x07


	//----- nvinfo : EIATTR_SPARSE_MMA_MASK
	.align		4
.L_494:
        /*0018*/ 	.byte	0x03, 0x50
        /*001a*/ 	.short	0x0000


	//----- nvinfo : EIATTR_MAXREG_COUNT
	.align		4
        /*001c*/ 	.byte	0x03, 0x1b
        /*001e*/ 	.short	0x00ff


	//----- nvinfo : EIATTR_NUM_BARRIERS
	.align		4
        /*0020*/ 	.byte	0x02, 0x4c
        /*0022*/ 	.byte	0x01
	.zero		1


	//----- nvinfo : EIATTR_MERCURY_ISA_VERSION
	.align		4
        /*0024*/ 	.byte	0x03, 0x5f
        /*0026*/ 	.short	0x0101


	//----- nvinfo : EIATTR_COOP_GROUP_MASK_REGIDS
	.align		4
        /*0028*/ 	.byte	0x04, 0x29
        /*002a*/ 	.short	(.L_496 - .L_495)


	//   ....[0]....
.L_495:
        /*002c*/ 	.word	0xffffffff


	//   ....[1]....
        /*0030*/ 	.word	0xffffffff


	//   ....[2]....
        /*0034*/ 	.word	0xffffffff


	//   ....[3]....
        /*0038*/ 	.word	0xffffffff


	//   ....[4]....
        /*003c*/ 	.word	0xffffffff


	//   ....[5]....
        /*0040*/ 	.word	0xffffffff


	//   ....[6]....
        /*0044*/ 	.word	0xffffffff


	//   ....[7]....
        /*0048*/ 	.word	0xffffffff


	//   ....[8]....
        /*004c*/ 	.word	0xffffffff


	//   ....[9]....
        /*0050*/ 	.word	0xffffffff


	//   ....[10]....
        /*0054*/ 	.word	0xffffffff


	//   ....[11]....
        /*0058*/ 	.word	0xffffffff


	//   ....[12]....
        /*005c*/ 	.word	0xffffffff


	//   ....[13]....
        /*0060*/ 	.word	0xffffffff


	//   ....[14]....
        /*0064*/ 	.word	0xffffffff


	//   ....[15]....
        /*0068*/ 	.word	0xffffffff


	//----- nvinfo : EIATTR_COOP_GROUP_INSTR_OFFSETS
	.align		4
.L_496:
        /*006c*/ 	.byte	0x04, 0x28
        /*006e*/ 	.short	(.L_498 - .L_497)


	//   ....[0]....
.L_497:
        /*0070*/ 	.word	0x00005110


	//   ....[1]....
        /*0074*/ 	.word	0x00005130


	//   ....[2]....
        /*0078*/ 	.word	0x00005150


	//   ....[3]....
        /*007c*/ 	.word	0x00005170


	//   ....[4]....
        /*0080*/ 	.word	0x00008410


	//   ....[5]....
        /*0084*/ 	.word	0x00008440


	//   ....[6]....
        /*0088*/ 	.word	0x00008480


	//   ....[7]....
        /*008c*/ 	.word	0x00008490


	//   ....[8]....
        /*0090*/ 	.word	0x0000bd20


	//   ....[9]....
        /*0094*/ 	.word	0x0000bd40


	//   ....[10]....
        /*0098*/ 	.word	0x0000bd70


	//   ....[11]....
        /*009c*/ 	.word	0x0000bd80


	//   ....[12]....
        /*00a0*/ 	.word	0x0000d4c0


	//   ....[13]....
        /*00a4*/ 	.word	0x0000d500


	//   ....[14]....
        /*00a8*/ 	.word	0x0000d580


	//   ....[15]....
        /*00ac*/ 	.word	0x0000d5a0


	//----- nvinfo : EIATTR_VRC_CTA_INIT_COUNT
	.align		4
.L_498:
        /*00b0*/ 	.byte	0x02, 0x4a
	.zero		1
	.zero		1


	//----- nvinfo : EIATTR_EXIT_INSTR_OFFSETS
	.align		4
        /*00b4*/ 	.byte	0x04, 0x1c
        /*00b6*/ 	.short	(.L_500 - .L_499)


	//   ....[0]....
.L_499:
        /*00b8*/ 	.word	0x00000340


	//   ....[1]....
        /*00bc*/ 	.word	0x00000ce0


	//   ....[2]....
        /*00c0*/ 	.word	0x00000d10


	//   ....[3]....
        /*00c4*/ 	.word	0x0000eb70


	//   ....[4]....
        /*00c8*/ 	.word	0x0000ec90


	//   ....[5]....
        /*00cc*/ 	.word	0x0000ecb0


	//----- nvinfo : EIATTR_CRS_STACK_SIZE
	.align		4
.L_500:
        /*00d0*/ 	.byte	0x04, 0x1e
        /*00d2*/ 	.short	(.L_502 - .L_501)
.L_501:
        /*00d4*/ 	.word	0x00000000


	//----- nvinfo : EIATTR_CBANK_PARAM_SIZE
	.align		4
.L_502:
        /*00d8*/ 	.byte	0x03, 0x19
        /*00da*/ 	.short	0x01d0


	//----- nvinfo : EIATTR_PARAM_CBANK
	.align		4
        /*00dc*/ 	.byte	0x04, 0x0a
        /*00de*/ 	.short	(.L_504 - .L_503)
	.align		4
.L_503:
        /*00e0*/ 	.word	index@(.nv.constant0._ZN5flash24flash_fwd_splitkv_kernelI23Flash_fwd_kernel_traitsILi192ELi64ELi64ELi4ELb0ELb0EN7cutlass10bfloat16_tE19Flash_kernel_traitsILi192ELi64ELi64ELi4ES3_EELb1ELb0ELb0ELb0ELb0ELb0ELb0ELb0EEEvNS_16Flash_fwd_paramsE)
        /*00e4*/ 	.short	0x0380
        /*00e6*/ 	.short	0x01d0


	//----- nvinfo : EIATTR_SW_WAR
	.align		4
.L_504:
        /*00e8*/ 	.byte	0x04, 0x36
        /*00ea*/ 	.short	(.L_506 - .L_505)
.L_505:
        /*00ec*/ 	.word	0x00000008
.L_506:


//--------------------- .nv.info._ZN5flash24flash_fwd_splitkv_kernelI23Flash_fwd_kernel_traitsILi192ELi64ELi64ELi4ELb0ELb0EN7cutlass10bfloat16_tE19Flash_kernel_traitsILi192ELi64ELi64ELi4ES3_EELb1ELb0ELb0ELb0ELb0ELb1ELb0ELb0EEEvNS_16Flash_fwd_paramsE --------------------------
	.section	.nv.info._ZN5flash24flash_fwd_splitkv_kernelI23Flash_fwd_kernel_traitsILi192ELi64ELi64ELi4ELb0ELb0EN7cutlass10bfloat16_tE19Flash_kernel_traitsILi192ELi64ELi64ELi4ES3_EELb1ELb0ELb0ELb0ELb0ELb1ELb0ELb0EEEvNS_16Flash_fwd_paramsE,"",@"SHT_CUDA_INFO"
	.sectionflags	@""
	.align	4


	//----- nvinfo : EIATTR_CUDA_API_VERSION
	.align		4
        /*0000*/ 	.byte	0x04, 0x37
        /*0002*/ 	.short	(.L_508 - .L_507)
.L_507:
        /*0004*/ 	.word	0x00000082


	//----- nvinfo : EIATTR_KPARAM_INFO
	.align		4
.L_508:
        /*0008*/ 	.byte	0x04, 0x17
        /*000a*/ 	.short	(.L_510 - .L_509)
.L_509:
        /*000c*/ 	.word	0x00000000
        /*0010*/ 	.short	0x0000
        /*0012*/ 	.short	0x0000
        /*0014*/ 	.byte	0x00, 0xf0, 0x41, 0x07


	//----- nvinfo : EIATTR_SPARSE_MMA_MASK
	.align		4
.L_510:
        /*0018*/ 	.byte	0x03, 0x50
        /*001a*/ 	.short	0x0000


	//----- nvinfo : EIATTR_MAXREG_COUNT
	.align		4
        /*001c*/ 	.byte	0x03, 0x1b
        /*001e*/ 	.short	0x00ff


	//----- nvinfo : EIATTR_NUM_BARRIERS
	.align		4
        /*0020*/ 	.byte	0x02, 0x4c
        /*0022*/ 	.byte	0x01
	.zero		1


	//----- nvinfo : EIATTR_MERCURY_ISA_VERSION
	.align		4
        /*0024*/ 	.byte	0x03, 0x5f
        /*0026*/ 	.short	0x0101


	//----- nvinfo : EIATTR_COOP_GROUP_MASK_REGIDS
	.align		4
        /*0028*/ 	.byte	0x04, 0x29
        /*002a*/ 	.short	(.L_512 - .L_511)


	//   ....[0]....
.L_511:
        /*002c*/ 	.word	0xffffffff


	//   ....[1]....
        /*0030*/ 	.word	0xffffffff


	//   ....[2]....
        /*0034*/ 	.word	0xffffffff


	//   ....[3]....
        /*0038*/ 	.word	0xffffffff


	//   ....[4]....
        /*003c*/ 	.word	0xffffffff


	//   ....[5]....
        /*0040*/ 	.word	0xffffffff


	//   ....[6]....
        /*0044*/ 	.word	0xffffffff


	//   ....[7]....
        /*0048*/ 	.word	0xffffffff


	//   ....[8]....
        /*004c*/ 	.word	0xffffffff


	//   ....[9]....
        /*0050*/ 	.word	0xffffffff


	//   ....[10]....
        /*0054*/ 	.word	0xffffffff


	//   ....[11]....
        /*0058*/ 	.word	0xffffffff


	//   ....[12]....
        /*005c*/ 	.word	0xffffffff


	//   ....[13]....
        /*0060*/ 	.word	0xffffffff


	//   ....[14]....
        /*0064*/ 	.word	0xffffffff


	//   ....[15]....
        /*0068*/ 	.word	0xffffffff


	//----- nvinfo : EIATTR_COOP_GROUP_INSTR_OFFSETS
	.align		4
.L_512:
        /*006c*/ 	.byte	0x04, 0x28
        /*006e*/ 	.short	(.L_514 - .L_513)


	//   ....[0]....
.L_513:
        /*0070*/ 	.word	0x000055a0


	//   ....[1]....
        /*0074*/ 	.word	0x000055c0


	//   ....[2]....
        /*0078*/ 	.word	0x000055e0


	//   ....[3]....
        /*007c*/ 	.word	0x00005600


	//   ....[4]....
        /*0080*/ 	.word	0x00008d20


	//   ....[5]....
        /*0084*/ 	.word	0x00008d50


	//   ....[6]....
        /*0088*/ 	.word	0x00008dc0


	//   ....[7]....
        /*008c*/ 	.word	0x00008dd0


	//   ....[8]....
        /*0090*/ 	.word	0x0000ca70


	//   ....[9]....
        /*0094*/ 	.word	0x0000caa0


	//   ....[10]....
        /*0098*/ 	.word	0x0000cb40


	//   ....[11]....
        /*009c*/ 	.word	0x0000cb50


	//   ....[12]....
        /*00a0*/ 	.word	0x0000e200


	//   ....[13]....
        /*00a4*/ 	.word	0x0000e240


	//   ....[14]....
        /*00a8*/ 	.word	0x0000e2c0


	//   ....[15]....
        /*00ac*/ 	.word	0x0000e2e0


	//----- nvinfo : EIATTR_VRC_CTA_INIT_COUNT
	.align		4
.L_514:
        /*00b0*/ 	.byte	0x02, 0x4a
	.zero		1
	.zero		1


	//----- nvinfo : EIATTR_EXIT_INSTR_OFFSETS
	.align		4
        /*00b4*/ 	.byte	0x04, 0x1c
        /*00b6*/ 	.short	(.L_516 - .L_515)


	//   ....[0]....
.L_515:
        /*00b8*/ 	.word	0x00000340


	//   ....[1]....
        /*00bc*/ 	.word	0x00000ce0


	//   ....[2]....
        /*00c0*/ 	.word	0x00000d10


	//   ....[3]....
        /*00c4*/ 	.word	0x0000f8b0


	//   ....[4]....
        /*00c8*/ 	.word	0x0000f9d0


	//   ....[5]....
        /*00cc*/ 	.word	0x0000f9f0


	//----- nvinfo : EIATTR_CRS_STACK_SIZE
	.align		4
.L_516:
        /*00d0*/ 	.byte	0x04, 0x1e
        /*00d2*/ 	.short	(.L_518 - .L_517)
.L_517:
        /*00d4*/ 	.word	0x00000000


	//----- nvinfo : EIATTR_CBANK_PARAM_SIZE
	.align		4
.L_518:
        /*00d8*/ 	.byte	0x03, 0x19
        /*00da*/ 	.short	0x01d0


	//----- nvinfo : EIATTR_PARAM_CBANK
	.align		4
        /*00dc*/ 	.byte	0x04, 0x0a
        /*00de*/ 	.short	(.L_520 - .L_519)
	.align		4
.L_519:
        /*00e0*/ 	.word	index@(.nv.constant0._ZN5flash24flash_fwd_splitkv_kernelI23Flash_fwd_kernel_traitsILi192ELi64ELi64ELi4ELb0ELb0EN7cutlass10bfloat16_tE19Flash_kernel_traitsILi192ELi64ELi64ELi4ES3_EELb1ELb0ELb0ELb0ELb0ELb1ELb0ELb0EEEvNS_16Flash_fwd_paramsE)
        /*00e4*/ 	.short	0x0380
        /*00e6*/ 	.short	0x01d0


	//----- nvinfo : EIATTR_SW_WAR
	.align		4
.L_520:
        /*00e8*/ 	.byte	0x04, 0x36
        /*00ea*/ 	.short	(.L_522 - .L_521)
.L_521:
        /*00ec*/ 	.word	0x00000008
.L_522:


//--------------------- .nv.info._ZN5flash24flash_fwd_splitkv_kernelI23Flash_fwd_kernel_traitsILi192ELi64ELi64ELi4ELb0ELb0EN7cutlass10bfloat16_tE19Flash_kernel_traitsILi192ELi64ELi64ELi4ES3_EELb1ELb0ELb0ELb0ELb0ELb0ELb0ELb1EEEvNS_16Flash_fwd_paramsE --------------------------
	.section	.nv.info._ZN5flash24flash_fwd_splitkv_kernelI23Flash_fwd_kernel_traitsILi192ELi64ELi64ELi4ELb0ELb0EN7cutlass10bfloat16_tE19Flash_kernel_traitsILi192ELi64ELi64ELi4ES3_EELb1ELb0ELb0ELb0ELb0ELb0ELb0ELb1EEEvNS_16Flash_fwd_paramsE,"",@"SHT_CUDA_INFO"
	.sectionflags	@""
	.align	4


	//----- nvinfo : EIATTR_CUDA_API_VERSION
	.align		4
        /*0000*/ 	.byte	0x04, 0x37
        /*0002*/ 	.short	(.L_524 - .L_523)
.L_523:
        /*0004*/ 	.word	0x00000082


	//----- nvinfo : EIATTR_KPARAM_INFO
	.align		4
.L_524:
        /*0008*/ 	.byte	0x04, 0x17
        /*000a*/ 	.short	(.L_526 - .L_525)
.L_525:
        /*000c*/ 	.word	0x00000000
        /*0010*/ 	.short	0x0000
        /*0012*/ 	.short	0x0000
        /*0014*/ 	.byte	0x00, 0xf0, 0x41, 0x07


	//----- nvinfo : EIATTR_SPARSE_MMA_MASK
	.align		4
.L_526:
        /*0018*/ 	.byte	0x03, 0x50
        /*001a*/ 	.short	0x0000


	//----- nvinfo : EIATTR_MAXREG_COUNT
	.align		4
        /*001c*/ 	.byte	0x03, 0x1b
        /*001e*/ 	.short	0x00ff


	//----- nvinfo : EIATTR_NUM_BARRIERS
	.align		4
        /*0020*/ 	.byte	0x02, 0x4c
        /*0022*/ 	.byte	0x01
	.zero		1


	//----- nvinfo : EIATTR_MERCURY_ISA_VERSION
	.align		4
        /*0024*/ 	.byte	0x03, 0x5f
        /*0026*/ 	.short	0x0101


	//----- nvinfo : EIATTR_COOP_GROUP_MASK_REGIDS
	.align		4
        /*0028*/ 	.byte	0x04, 0x29
        /*002a*/ 	.short	(.L_528 - .L_527)


	//   ....[0]....
.L_527:
        /*002c*/ 	.word	0xffffffff


	//   ....[1]....
        /*0030*/ 	.word	0xffffffff


	//   ....[2]....
        /*0034*/ 	.word	0xffffffff


	//   ....[3]....
        /*0038*/ 	.word	0xffffffff


	//   ....[4]....
        /*003c*/ 	.word	0xffffffff


	//   ....[5]....
        /*0040*/ 	.word	0xffffffff


	//   ....[6]....
        /*0044*/ 	.word	0xffffffff


	//   ....[7]....
        /*0048*/ 	.word	0xffffffff


	//   ....[8]....
        /*004c*/ 	.word	0xffffffff


	//   ....[9]....
        /*0050*/ 	.word	0xffffffff


	//   ....[10]....
        /*0054*/ 	.word	0xffffffff


	//   ....[11]....
        /*0058*/ 	.word	0xffffffff


	//   ....[12]....
        /*005c*/ 	.word	0xffffffff


	//   ....[13]....
        /*0060*/ 	.word	0xffffffff


	//   ....[14]....
        /*0064*/ 	.word	0xffffffff


	//   ....[15]....
        /*0068*/ 	.word	0xffffffff


	//----- nvinfo : EIATTR_COOP_GROUP_INSTR_OFFSETS
	.align		4
.L_528:
        /*006c*/ 	.byte	0x04, 0x28
        /*006e*/ 	.short	(.L_530 - .L_529)


	//   ....[0]....
.L_529:
        /*0070*/ 	.word	0x000147d0


	//   ....[1]....
        /*0074*/ 	.word	0x000148b0


	//   ....[2]....
        /*0078*/ 	.word	0x000148c0


	//   ....[3]....
        /*007c*/ 	.word	0x00014900


	//   ....[4]....
        /*0080*/ 	.word	0x00017da0


	//   ....[5]....
        /*0084*/ 	.word	0x00017dd0


	//   ....[6]....
        /*0088*/ 	.word	0x00017e60


	//   ....[7]....
        /*008c*/ 	.word	0x00017e70


	//   ....[8]....
        /*0090*/ 	.word	0x0001b690


	//   ....[9]....
        /*0094*/ 	.word	0x0001b6b0


	//   ....[10]....
        /*0098*/ 	.word	0x0001b6e0


	//   ....[11]....
        /*009c*/ 	.word	0x0001b6f0


	//   ....[12]....
        /*00a0*/ 	.word	0x0001ce30


	//   ....[13]....
        /*00a4*/ 	.word	0x0001ce70


	//   ....[14]....
        /*00a8*/ 	.word	0x0001cef0


	//   ....[15]....
        /*00ac*/ 	.word	0x0001cf10


	//----- nvinfo : EIATTR_VRC_CTA_INIT_COUNT
	.align		4
.L_530:
        /*00b0*/ 	.byte	0x02, 0x4a
	.zero		1
	.zero		1


	//----- nvinfo : EIATTR_EXIT_INSTR_OFFSETS
	.align		4
        /*00b4*/ 	.byte	0x04, 0x1c
        /*00b6*/ 	.short	(.L_532 - .L_531)


	//   ....[0]....
.L_531:
        /*00b8*/ 	.word	0x00000340


	//   ....[1]....
        /*00bc*/ 	.word	0x00000cf0


	//   ....[2]....
        /*00c0*/ 	.word	0x00000d20


	//   ....[3]....
        /*00c4*/ 	.word	0x0001e530


	//   ....[4]....
        /*00c8*/ 	.word	0x0001e660


	//   ....[5]....
        /*00cc*/ 	.word	0x0001e680


	//----- nvinfo : EIATTR_CRS_STACK_SIZE
	.align		4
.L_532:
        /*00d0*/ 	.byte	0x04, 0x1e
        /*00d2*/ 	.short	(.L_534 - .L_533)
.L_533:
        /*00d4*/ 	.word	0x00000000


	//----- nvinfo : EIATTR_CBANK_PARAM_SIZE
	.align		4
.L_534:
        /*00d8*/ 	.byte	0x03, 0x19
        /*00da*/ 	.short	0x01d0


	//----- nvinfo : EIATTR_PARAM_CBANK
	.align		4
        /*00dc*/ 	.byte	0x04, 0x0a
        /*00de*/ 	.short	(.L_536 - .L_535)
	.align		4
.L_535:
        /*00e0*/ 	.word	index@(.nv.constant0._ZN5flash24flash_fwd_splitkv_kernelI23Flash_fwd_kernel_traitsILi192ELi64ELi64ELi4ELb0ELb0EN7cutlass10bfloat16_tE19Flash_kernel_traitsILi192ELi64ELi64ELi4ES3_EELb1ELb0ELb0ELb0ELb0ELb0ELb0ELb1EEEvNS_16Flash_fwd_paramsE)
        /*00e4*/ 	.short	0x0380
        /*00e6*/ 	.short	0x01d0


	//----- nvinfo : EIATTR_SW_WAR
	.align		4
.L_536:
        /*00e8*/ 	.byte	0x04, 0x36
        /*00ea*/ 	.short	(.L_538 - .L_537)
.L_537:
        /*00ec*/ 	.word	0x00000008
.L_538:


//--------------------- .nv.info._ZN5flash24flash_fwd_splitkv_kernelI23Flash_fwd_kernel_traitsILi192ELi64ELi64ELi4ELb0ELb0EN7cutlass10bfloat16_tE19Flash_kernel_traitsILi192ELi64ELi64ELi4ES3_EELb1ELb0ELb0ELb0ELb0ELb1ELb0ELb1EEEvNS_16Flash_fwd_paramsE --------------------------
	.section	.nv.info._ZN5flash24flash_fwd_splitkv_kernelI23Flash_fwd_kernel_traitsILi192ELi64ELi64ELi4ELb0ELb0EN7cutlass10bfloat16_tE19Flash_kernel_traitsILi192ELi64ELi64ELi4ES3_EELb1ELb0ELb0ELb0ELb0ELb1ELb0ELb1EEEvNS_16Flash_fwd_paramsE,"",@"SHT_CUDA_INFO"
	.sectionflags	@""
	.align	4


	//----- nvinfo : EIATTR_CUDA_API_VERSION
	.align		4
        /*0000*/ 	.byte	0x04, 0x37
        /*0002*/ 	.short	(.L_540 - .L_539)
.L_539:
        /*0004*/ 	.word	0x00000082


	//----- nvinfo : EIATTR_KPARAM_INFO
	.align		4
.L_540:
        /*0008*/ 	.byte	0x04, 0x17
        /*000a*/ 	.short	(.L_542 - .L_541)
.L_541:
        /*000c*/ 	.word	0x00000000
        /*0010*/ 	.short	0x0000
        /*0012*/ 	.short	0x0000
        /*0014*/ 	.byte	0x00, 0xf0, 0x41, 0x07


	//----- nvinfo : EIATTR_SPARSE_MMA_MASK
	.align		4
.L_542:
        /*0018*/ 	.byte	0x03, 0x50
        /*001a*/ 	.short	0x0000


	//----- nvinfo : EIATTR_MAXREG_COUNT
	.align		4
        /*001c*/ 	.byte	0x03, 0x1b
        /*001e*/ 	.short	0x00ff


	//----- nvinfo : EIATTR_NUM_BARRIERS
	.align		4
        /*0020*/ 	.byte	0x02, 0x4c
        /*0022*/ 	.byte	0x01
	.zero		1


	//----- nvinfo : EIATTR_MERCURY_ISA_VERSION
	.align		4
        /*0024*/ 	.byte	0x03, 0x5f
        /*0026*/ 	.short	0x0101


	//----- nvinfo : EIATTR_COOP_GROUP_MASK_REGIDS
	.align		4
        /*0028*/ 	.byte	0x04, 0x29
        /*002a*/ 	.short	(.L_544 - .L_543)


	//   ....[0]....
.L_543:
        /*002c*/ 	.word	0xffffffff


	//   ....[1]....
        /*0030*/ 	.word	0xffffffff


	//   ....[2]....
        /*0034*/ 	.word	0xffffffff


	//   ....[3]....
        /*0038*/ 	.word	0xffffffff


	//   ....[4]....
        /*003c*/ 	.word	0xffffffff


	//   ....[5]....
        /*0040*/ 	.word	0xffffffff


	//   ....[6]....
        /*0044*/ 	.word	0xffffffff


	//   ....[7]....
        /*0048*/ 	.word	0xffffffff


	//   ....[8]....
        /*004c*/ 	.word	0xffffffff


	//   ....[9]....
        /*0050*/ 	.word	0xffffffff


	//   ....[10]....
        /*0054*/ 	.word	0xffffffff


	//   ....[11]....
        /*0058*/ 	.word	0xffffffff


	//   ....[12]....
        /*005c*/ 	.word	0xffffffff


	//   ....[13]....
        /*0060*/ 	.word	0xffffffff


	//   ....[14]....
        /*0064*/ 	.word	0xffffffff


	//   ....[15]....
        /*0068*/ 	.word	0xffffffff


	//----- nvinfo : EIATTR_COOP_GROUP_INSTR_OFFSETS
	.align		4
.L_544:
        /*006c*/ 	.byte	0x04, 0x28
        /*006e*/ 	.short	(.L_546 - .L_545)


	//   ....[0]....
.L_545:
        /*0070*/ 	.word	0x00014d40


	//   ....[1]....
        /*0074*/ 	.word	0x00014d80


	//   ....[2]....
        /*0078*/ 	.word	0x00014e10


	//   ....[3]....
        /*007c*/ 	.word	0x00014e40


	//   ....[4]....
        /*0080*/ 	.word	0x00018710


	//   ....[5]....
        /*0084*/ 	.word	0x00018740


	//   ....[6]....
        /*0088*/ 	.word	0x000187c0


	//   ....[7]....
        /*008c*/ 	.word	0x000187d0


	//   ....[8]....
        /*0090*/ 	.word	0x0001c460


	//   ....[9]....
        /*0094*/ 	.word	0x0001c490


	//   ....[10]....
        /*0098*/ 	.word	0x0001c520


	//   ....[11]....
        /*009c*/ 	.word	0x0001c530


	//   ....[12]....
        /*00a0*/ 	.word	0x0001dc00


	//   ....[13]....
        /*00a4*/ 	.word	0x0001dc40


	//   ....[14]....
        /*00a8*/ 	.word	0x0001dcc0


	//   ....[15]....
        /*00ac*/ 	.word	0x0001dce0


	//----- nvinfo : EIATTR_VRC_CTA_INIT_COUNT
	.align		4
.L_546:
        /*00b0*/ 	.byte	0x02, 0x4a
	.zero		1
	.zero		1


	//----- nvinfo : EIATTR_EXIT_INSTR_OFFSETS
	.align		4
        /*00b4*/ 	.byte	0x04, 0x1c
        /*00b6*/ 	.short	(.L_548 - .L_547)


	//   ....[0]....
.L_547:
        /*00b8*/ 	.word	0x00000340


	//   ....[1]....
        /*00bc*/ 	.word	0x00000cf0


	//   ....[2]....
        /*00c0*/ 	.word	0x00000d20


	//   ....[3]....
        /*00c4*/ 	.word	0x0001f300


	//   ....[4]....
        /*00c8*/ 	.word	0x0001f430


	//   ....[5]....
        /*00cc*/ 	.word	0x0001f450


	//----- nvinfo : EIATTR_CRS_STACK_SIZE
	.align		4
.L_548:
        /*00d0*/ 	.byte	0x04, 0x1e
        /*00d2*/ 	.short	(.L_550 - .L_549)
.L_549:
        /*00d4*/ 	.word	0x00000000


	//----- nvinfo : EIATTR_CBANK_PARAM_SIZE
	.align		4
.L_550:
        /*00d8*/ 	.byte	0x03, 0x19
        /*00da*/ 	.short	0x01d0


	//----- nvinfo : EIATTR_PARAM_CBANK
	.align		4
        /*00dc*/ 	.byte	0x04, 0x0a
        /*00de*/ 	.short	(.L_552 - .L_551)
	.align		4
.L_551:
        /*00e0*/ 	.word	index@(.nv.constant0._ZN5flash24flash_fwd_splitkv_kernelI23Flash_fwd_kernel_traitsILi192ELi64ELi64ELi4ELb0ELb0EN7cutlass10bfloat16_tE19Flash_kernel_traitsILi192ELi64ELi64ELi4ES3_EELb1ELb0ELb0ELb0ELb0ELb1ELb0ELb1EEEvNS_16Flash_fwd_paramsE)
        /*00e4*/ 	.short	0x0380
        /*00e6*/ 	.short	0x01d0


	//----- nvinfo : EIATTR_SW_WAR
	.align		4
.L_552:
        /*00e8*/ 	.byte	0x04, 0x36
        /*00ea*/ 	.short	(.L_554 - .L_553)
.L_553:
        /*00ec*/ 	.word	0x00000008
.L_554:


//--------------------- .nv.info._ZN5flash24flash_fwd_splitkv_kernelI23Flash_fwd_kernel_traitsILi192ELi64ELi64ELi4ELb0ELb0EN7cutlass10bfloat16_tE19Flash_kernel_traitsILi192ELi64ELi64ELi4ES3_EELb1ELb0ELb0ELb0ELb0ELb0ELb1ELb0EEEvNS_16Flash_fwd_paramsE --------------------------
	.section	.nv.info._ZN5flash24flash_fwd_splitkv_kernelI23Flash_fwd_kernel_traitsILi192ELi64ELi64ELi4ELb0ELb0EN7cutlass10bfloat16_tE19Flash_kernel_traitsILi192ELi64ELi64ELi4ES3_EELb1ELb0ELb0ELb0ELb0ELb0ELb1ELb0EEEvNS_16Flash_fwd_paramsE,"",@"SHT_CUDA_INFO"
	.sectionflags	@""
	.align	4


	//----- nvinfo : EIATTR_CUDA_API_VERSION
	.align		4
        /*0000*/ 	.byte	0x04, 0x37
        /*0002*/ 	.short	(.L_556 - .L_555)
.L_555:
        /*0004*/ 	.word	0x00000082


	//----- nvinfo : EIATTR_KPARAM_INFO
	.align		4
.L_556:
        /*0008*/ 	.byte	0x04, 0x17
        /*000a*/ 	.short	(.L_558 - .L_557)
.L_557:
        /*000c*/ 	.word	0x00000000
        /*0010*/ 	.short	0x0000
        /*0012*/ 	.short	0x0000
        /*0014*/ 	.byte	0x00, 0xf0, 0x41, 0x07


	//----- nvinfo : EIATTR_SPARSE_MMA_MASK
	.align		4
.L_558:
        /*0018*/ 	.byte	0x03, 0x50
        /*001a*/ 	.short	0x0000


	//----- nvinfo : EIATTR_MAXREG_COUNT
	.align		4
        /*001c*/ 	.byte	0x03, 0x1b
        /*001e*/ 	.short	0x00ff


	//----- nvinfo : EIATTR_NUM_BARRIERS
	.align		4
        /*0020*/ 	.byte	0x02, 0x4c
        /*0022*/ 	.byte	0x01
	.zero		1


	//----- nvinfo : EIATTR_MERCURY_ISA_VERSION
	.align		4
        /*0024*/ 	.byte	0x03, 0x5f
        /*0026*/ 	.short	0x0101


	//----- nvinfo : EIATTR_COOP_GROUP_MASK_REGIDS
	.align		4
        /*0028*/ 	.byte	0x04, 0x29
        /*002a*/ 	.short	(.L_560 - .L_559)


	//   ....[0]....
.L_559:
        /*002c*/ 	.word	0xffffffff


	//   ....[1]....
        /*0030*/ 	.word	0xffffffff


	//   ....[2]....
        /*0034*/ 	.word	0xffffffff


	//   ....[3]....
        /*0038*/ 	.word	0xffffffff


	//   ....[4]....
        /*003c*/ 	.word	0xffffffff


	//   ....[5]....
        /*0040*/ 	.word	0xffffffff


	//   ....[6]....
        /*0044*/ 	.word	0xffffffff


	//   ....[7]....
        /*0048*/ 	.word	0xffffffff


	//   ....[8]....
        /*004c*/ 	.word	0xffffffff


	//   ....[9]....
        /*0050*/ 	.word	0xffffffff


	//   ....[10]....
        /*0054*/ 	.word	0xffffffff


	//   ....[11]....
        /*0058*/ 	.word	0xffffffff


	//   ....[12]....
        /*005c*/ 	.word	0xffffffff


	//   ....[13]....
        /*0060*/ 	.word	0xffffffff


	//   ....[14]....
        /*0064*/ 	.word	0xffffffff


	//   ....[15]....
        /*0068*/ 	.word	0xffffffff


	//----- nvinfo : EIATTR_COOP_GROUP_INSTR_OFFSETS
	.align		4
.L_560:
        /*006c*/ 	.byte	0x04, 0x28
        /*006e*/ 	.short	(.L_562 - .L_561)


	//   ....[0]....
.L_561:
        /*0070*/ 	.word	0x00005be0


	//   ....[1]....
        /*0074*/ 	.word	0x00005c00


	//   ....[2]....
        /*0078*/ 	.word	0x00005c20


	//   ....[3]....
        /*007c*/ 	.word	0x00005c40


	//   ....[4]....
        /*0080*/ 	.word	0x00009040


	//   ....[5]....
        /*0084*/ 	.word	0x00009070


	//   ....[6]....
        /*0088*/ 	.word	0x00009100


	//   ....[7]....
        /*008c*/ 	.word	0x00009110


	//   ....[8]....
        /*0090*/ 	.word	0x0000ca00


	//   ....[9]....
        /*0094*/ 	.word	0x0000ca10


	//   ....[10]....
        /*0098*/ 	.word	0x0000ca40


	//   ....[11]....
        /*009c*/ 	.word	0x0000ca50


	//   ....[12]....
        /*00a0*/ 	.word	0x0000e1b0


	//   ....[13]....
        /*00a4*/ 	.word	0x0000e1f0


	//   ....[14]....
        /*00a8*/ 	.word	0x0000e320


	//   ....[15]....
        /*00ac*/ 	.word	0x0000e330


	//----- nvinfo : EIATTR_VRC_CTA_INIT_COUNT
	.align		4
.L_562:
        /*00b0*/ 	.byte	0x02, 0x4a
	.zero		1
	.zero		1


	//----- nvinfo : EIATTR_EXIT_INSTR_OFFSETS
	.align		4
        /*00b4*/ 	.byte	0x04, 0x1c
        /*00b6*/ 	.short	(.L_564 - .L_563)


	//   ....[0]....
.L_563:
        /*00b8*/ 	.word	0x00000570


	//   ....[1]....
        /*00bc*/ 	.word	0x000016e0


	//   ....[2]....
        /*00c0*/ 	.word	0x00001710


	//   ....[3]....
        /*00c4*/ 	.word	0x0000fac0


	//   ....[4]....
        /*00c8*/ 	.word	0x0000fb90


	//   ....[5]....
        /*00cc*/ 	.word	0x0000fbe0


	//----- nvinfo : EIATTR_CRS_STACK_SIZE
	.align		4
.L_564:
        /*00d0*/ 	.byte	0x04, 0x1e
        /*00d2*/ 	.short	(.L_566 - .L_565)
.L_565:
        /*00d4*/ 	.word	0x00000000


	//----- nvinfo : EIATTR_CBANK_PARAM_SIZE
	.align		4
.L_566:
        /*00d8*/ 	.byte	0x03, 0x19
        /*00da*/ 	.short	0x01d0


	//----- nvinfo : EIATTR_PARAM_CBANK
	.align		4
        /*00dc*/ 	.byte	0x04, 0x0a
        /*00de*/ 	.short	(.L_568 - .L_567)
	.align		4
.L_567:
        /*00e0*/ 	.word	index@(.nv.constant0._ZN5flash24flash_fwd_splitkv_kernelI23Flash_fwd_kernel_traitsILi192ELi64ELi64ELi4ELb0ELb0EN7cutlass10bfloat16_tE19Flash_kernel_traitsILi192ELi64ELi64ELi4ES3_EELb1ELb0ELb0ELb0ELb0ELb0ELb1ELb0EEEvNS_16Flash_fwd_paramsE)
        /*00e4*/ 	.short	0x0380
        /*00e6*/ 	.short	0x01d0


	//----- nvinfo : EIATTR_SW_WAR
	.align		4
.L_568:
        /*00e8*/ 	.byte	0x04, 0x36
        /*00ea*/ 	.short	(.L_570 - .L_569)
.L_569:
        /*00ec*/ 	.word	0x00000008
.L_570:


//--------------------- .nv.info._ZN5flash24flash_fwd_splitkv_kernelI23Flash_fwd_kernel_traitsILi192ELi64ELi64ELi4ELb0ELb0EN7cutlass10bfloat16_tE19Flash_kernel_traitsILi192ELi64ELi64ELi4ES3_EELb1ELb0ELb0ELb0ELb0ELb1ELb1ELb0EEEvNS_16Flash_fwd_paramsE --------------------------
	.section	.nv.info._ZN5flash24flash_fwd_splitkv_kernelI23Flash_fwd_kernel_traitsILi192ELi64ELi64ELi4ELb0ELb0EN7cutlass10bfloat16_tE19Flash_kernel_traitsILi192ELi64ELi64ELi4ES3_EELb1ELb0ELb0ELb0ELb0ELb1ELb1ELb0EEEvNS_16Flash_fwd_paramsE,"",@"SHT_CUDA_INFO"
	.sectionflags	@""
	.align	4


	//----- nvinfo : EIATTR_CUDA_API_VERSION
	.align		4
        /*0000*/ 	.byte	0x04, 0x37
        /*0002*/ 	.short	(.L_572 - .L_571)
.L_571:
        /*0004*/ 	.word	0x00000082


	//----- nvinfo : EIATTR_KPARAM_INFO
	.align		4
.L_572:
        /*0008*/ 	.byte	0x04, 0x17
        /*000a*/ 	.short	(.L_574 - .L_573)
.L_573:
        /*000c*/ 	.word	0x00000000
        /*0010*/ 	.short	0x0000
        /*0012*/ 	.short	0x0000
        /*0014*/ 	.byte	0x00, 0xf0, 0x41, 0x07


	//----- nvinfo : EIATTR_SPARSE_MMA_MASK
	.align		4
.L_574:
        /*0018*/ 	.byte	0x03, 0x50
        /*001a*/ 	.short	0x0000


	//----- nvinfo : EIATTR_MAXREG_COUNT
	.align		4
        /*001c*/ 	.byte	0x03, 0x1b
        /*001e*/ 	.short	0x00ff


	//----- nvinfo : EIATTR_NUM_BARRIERS
	.align		4
        /*0020*/ 	.byte	0x02, 0x4c
        /*0022*/ 	.byte	0x01
	.zero		1


	//----- nvinfo : EIATTR_MERCURY_ISA_VERSION
	.align		4
        /*0024*/ 	.byte	0x03, 0x5f
        /*0026*/ 	.short	0x0101


	//----- nvinfo : EIATTR_COOP_GROUP_MASK_REGIDS
	.align		4
        /*0028*/ 	.byte	0x04, 0x29
        /*002a*/ 	.short	(.L_576 - .L_575)


	//   ....[0]....
.L_575:
        /*002c*/ 	.word	0xffffffff


	//   ....[1]....
        /*0030*/ 	.word	0xffffffff


	//   ....[2]....
        /*0034*/ 	.word	0xffffffff


	//   ....[3]....
        /*0038*/ 	.word	0xffffffff


	//   ....[4]....
        /*003c*/ 	.word	0xffffffff


	//   ....[5]....
        /*0040*/ 	.word	0xffffffff


	//   ....[6]....
        /*0044*/ 	.word	0xffffffff


	//   ....[7]....
        /*0048*/ 	.word	0xffffffff


	//   ....[8]....
        /*004c*/ 	.word	0xffffffff


	//   ....[9]....
        /*0050*/ 	.word	0xffffffff


	//   ....[10]....
        /*0054*/ 	.word	0xffffffff


	//   ....[11]....
        /*0058*/ 	.word	0xffffffff


	//   ....[12]....
        /*005c*/ 	.word	0xffffffff


	//   ....[13]....
        /*0060*/ 	.word	0xffffffff


	//   ....[14]....
        /*0064*/ 	.word	0xffffffff


	//   ....[15]....
        /*0068*/ 	.word	0xffffffff


	//----- nvinfo : EIATTR_COOP_GROUP_INSTR_OFFSETS
	.align		4
.L_576:
        /*006c*/ 	.byte	0x04, 0x28
        /*006e*/ 	.short	(.L_578 - .L_577)


	//   ....[0]....
.L_577:
        /*0070*/ 	.word	0x00006020


	//   ....[1]....
        /*0074*/ 	.word	0x00006040


	//   ....[2]....
        /*0078*/ 	.word	0x00006060


	//   ....[3]....
        /*007c*/ 	.word	0x00006080


	//   ....[4]....
        /*0080*/ 	.word	0x00009850


	//   ....[5]....
        /*0084*/ 	.word	0x00009880


	//   ....[6]....
        /*0088*/ 	.word	0x000098e0


	//   ....[7]....
        /*008c*/ 	.word	0x000098f0


	//   ....[8]....
        /*0090*/ 	.word	0x0000d610


	//   ....[9]....
        /*0094*/ 	.word	0x0000d630


	//   ....[10]....
        /*0098*/ 	.word	0x0000d680


	//   ....[11]....
        /*009c*/ 	.word	0x0000d690


	//   ....[12]....
        /*00a0*/ 	.word	0x0000ed90


	//   ....[13]....
        /*00a4*/ 	.word	0x0000edd0


	//   ....[14]....
        /*00a8*/ 	.word	0x0000ef10


	//   ....[15]....
        /*00ac*/ 	.word	0x0000ef30


	//----- nvinfo : EIATTR_VRC_CTA_INIT_COUNT
	.align		4
.L_578:
        /*00b0*/ 	.byte	0x02, 0x4a
	.zero		1
	.zero		1


	//----- nvinfo : EIATTR_EXIT_INSTR_OFFSETS
	.align		4
        /*00b4*/ 	.byte	0x04, 0x1c
        /*00b6*/ 	.short	(.L_580 - .L_579)


	//   ....[0]....
.L_579:
        /*00b8*/ 	.word	0x00000570


	//   ....[1]....
        /*00bc*/ 	.word	0x000016e0


	//   ....[2]....
        /*00c0*/ 	.word	0x00001710


	//   ....[3]....
        /*00c4*/ 	.word	0x000106a0


	//   ....[4]....
        /*00c8*/ 	.word	0x00010770


	//   ....[5]....
        /*00cc*/ 	.word	0x000107c0


	//----- nvinfo : EIATTR_CRS_STACK_SIZE
	.align		4
.L_580:
        /*00d0*/ 	.byte	0x04, 0x1e
        /*00d2*/ 	.short	(.L_582 - .L_581)
.L_581:
        /*00d4*/ 	.word	0x00000000


	//----- nvinfo : EIATTR_CBANK_PARAM_SIZE
	.align		4
.L_582:
        /*00d8*/ 	.byte	0x03, 0x19
        /*00da*/ 	.short	0x01d0


	//----- nvinfo : EIATTR_PARAM_CBANK
	.align		4
        /*00dc*/ 	.byte	0x04, 0x0a
        /*00de*/ 	.short	(.L_584 - .L_583)
	.align		4
.L_583:
        /*00e0*/ 	.word	index@(.nv.constant0._ZN5flash24flash_fwd_splitkv_kernelI23Flash_fwd_kernel_traitsILi192ELi64ELi64ELi4ELb0ELb0EN7cutlass10bfloat16_tE19Flash_kernel_traitsILi192ELi64ELi64ELi4ES3_EELb1ELb0ELb0ELb0ELb0ELb1ELb1ELb0EEEvNS_16Flash_fwd_paramsE)
        /*00e4*/ 	.short	0x0380
        /*00e6*/ 	.short	0x01d0


	//----- nvinfo : EIATTR_SW_WAR
	.align		4
.L_584:
        /*00e8*/ 	.byte	0x04, 0x36
        /*00ea*/ 	.short	(.L_586 - .L_585)
.L_585:
        /*00ec*/ 	.word	0x00000008
.L_586:


//--------------------- .nv.info._ZN5flash24flash_fwd_splitkv_kernelI23Flash_fwd_kernel_traitsILi192ELi64ELi64ELi4ELb0ELb0EN7cutlass10bfloat16_tE19Flash_kernel_traitsILi192ELi64ELi64ELi4ES3_EELb1ELb0ELb0ELb0ELb0ELb0ELb1ELb1EEEvNS_16Flash_fwd_paramsE --------------------------
	.section	.nv.info._ZN5flash24flash_fwd_splitkv_kernelI23Flash_fwd_kernel_traitsILi192ELi64ELi64ELi4ELb0ELb0EN7cutlass10bfloat16_tE19Flash_kernel_traitsILi192ELi64ELi64ELi4ES3_EELb1ELb0ELb0ELb0ELb0ELb0ELb1ELb1EEEvNS_16Flash_fwd_paramsE,"",@"SHT_CUDA_INFO"
	.sectionflags	@""
	.align	4


	//----- nvinfo : EIATTR_CUDA_API_VERSION
	.align		4
        /*0000*/ 	.byte	0x04, 0x37
        /*0002*/ 	.short	(.L_588 - .L_587)
.L_587:
        /*0004*/ 	.word	0x00000082


	//----- nvinfo : EIATTR_KPARAM_INFO
	.align		4
.L_588:
        /*0008*/ 	.byte	0x04, 0x17
        /*000a*/ 	.short	(.L_590 - .L_589)
.L_589:
        /*000c*/ 	.word	0x00000000
        /*0010*/ 	.short	0x0000
        /*0012*/ 	.short	0x0000
        /*0014*/ 	.byte	0x00, 0xf0, 0x41, 0x07


	//----- nvinfo : EIATTR_SPARSE_MMA_MASK
	.align		4
.L_590:
        /*0018*/ 	.byte	0x03, 0x50
        /*001a*/ 	.short	0x0000


	//----- nvinfo : EIATTR_MAXREG_COUNT
	.align		4
        /*001c*/ 	.byte	0x03, 0x1b
        /*001e*/ 	.short	0x00ff


	//----- nvinfo : EIATTR_NUM_BARRIERS
	.align		4
        /*0020*/ 	.byte	0x02, 0x4c
        /*0022*/ 	.byte	0x01
	.zero		1


	//----- nvinfo : EIATTR_MERCURY_ISA_VERSION
	.align		4
        /*0024*/ 	.byte	0x03, 0x5f
        /*0026*/ 	.short	0x0101


	//----- nvinfo : EIATTR_COOP_GROUP_MASK_REGIDS
	.align		4
        /*0028*/ 	.byte	0x04, 0x29
        /*002a*/ 	.short	(.L_592 - .L_591)


	//   ....[0]....
.L_591:
        /*002c*/ 	.word	0xffffffff


	//   ....[1]....
        /*0030*/ 	.word	0xffffffff


	//   ....[2]....
        /*0034*/ 	.word	0xffffffff


	//   ....[3]....
        /*0038*/ 	.word	0xffffffff


	//   ....[4]....
        /*003c*/ 	.word	0xffffffff


	//   ....[5]....
        /*0040*/ 	.word	0xffffffff


	//   ....[6]....
        /*0044*/ 	.word	0xffffffff


	//   ....[7]....
        /*0048*/ 	.word	0xffffffff


	//   ....[8]....
        /*004c*/ 	.word	0xffffffff


	//   ....[9]....
        /*0050*/ 	.word	0xffffffff


	//   ....[10]....
        /*0054*/ 	.word	0xffffffff


	//   ....[11]....
        /*0058*/ 	.word	0xffffffff


	//   ....[12]....
        /*005c*/ 	.word	0xffffffff


	//   ....[13]....
        /*0060*/ 	.word	0xffffffff


	//   ....[14]....
        /*0064*/ 	.word	0xffffffff


	//   ....[15]....
        /*0068*/ 	.word	0xffffffff


	//----- nvinfo : EIATTR_COOP_GROUP_INSTR_OFFSETS
	.align		4
.L_592:
        /*006c*/ 	.byte	0x04, 0x28
        /*006e*/ 	.short	(.L_594 - .L_593)


	//   ....[0]....
.L_593:
        /*0070*/ 	.word	0x00015540


	//   ....[1]....
        /*0074*/ 	.word	0x00015580


	//   ....[2]....
        /*0078*/ 	.word	0x00015600


	//   ....[3]....
        /*007c*/ 	.word	0x00015630


	//   ....[4]....
        /*0080*/ 	.word	0x00018af0


	//   ....[5]....
        /*0084*/ 	.word	0x00018b00


	//   ....[6]....
        /*0088*/ 	.word	0x00018b40


	//   ....[7]....
        /*008c*/ 	.word	0x00018b50


	//   ....[8]....
        /*0090*/ 	.word	0x0001c470


	//   ....[9]....
        /*0094*/ 	.word	0x0001c480


	//   ....[10]....
        /*0098*/ 	.word	0x0001c4b0


	//   ....[11]....
        /*009c*/ 	.word	0x0001c4c0


	//   ....[12]....
        /*00a0*/ 	.word	0x0001dc20


	//   ....[13]....
        /*00a4*/ 	.word	0x0001dc60


	//   ....[14]....
        /*00a8*/ 	.word	0x0001dda0


	//   ....[15]....
        /*00ac*/ 	.word	0x0001dde0


	//----- nvinfo : EIATTR_VRC_CTA_INIT_COUNT
	.align		4
.L_594:
        /*00b0*/ 	.byte	0x02, 0x4a
	.zero		1
	.zero		1


	//----- nvinfo : EIATTR_EXIT_INSTR_OFFSETS
	.align		4
        /*00b4*/ 	.byte	0x04, 0x1c
        /*00b6*/ 	.short	(.L_596 - .L_595)


	//   ....[0]....
.L_595:
        /*00b8*/ 	.word	0x00000560


	//   ....[1]....
        /*00bc*/ 	.word	0x000016e0


	//   ....[2]....
        /*00c0*/ 	.word	0x00001710


	//   ....[3]....
        /*00c4*/ 	.word	0x0001f550


	//   ....[4]....
        /*00c8*/ 	.word	0x0001f620


	//   ....[5]....
        /*00cc*/ 	.word	0x0001f670


	//----- nvinfo : EIATTR_CRS_STACK_SIZE
	.align		4
.L_596:
        /*00d0*/ 	.byte	0x04, 0x1e
        /*00d2*/ 	.short	(.L_598 - .L_597)
.L_597:
        /*00d4*/ 	.word	0x00000000


	//----- nvinfo : EIATTR_CBANK_PARAM_SIZE
	.align		4
.L_598:
        /*00d8*/ 	.byte	0x03, 0x19
        /*00da*/ 	.short	0x01d0


	//----- nvinfo : EIATTR_PARAM_CBANK
	.align		4
        /*00dc*/ 	.byte	0x04, 0x0a
        /*00de*/ 	.short	(.L_600 - .L_599)
	.align		4
.L_599:
        /*00e0*/ 	.word	index@(.nv.constant0._ZN5flash24flash_fwd_splitkv_kernelI23Flash_fwd_kernel_traitsILi192ELi64ELi64ELi4ELb0ELb0EN7cutlass10bfloat16_tE19Flash_kernel_traitsILi192ELi64ELi64ELi4ES3_EELb1ELb0ELb0ELb0ELb0ELb0ELb1ELb1EEEvNS_16Flash_fwd_paramsE)
        /*00e4*/ 	.short	0x0380
        /*00e6*/ 	.short	0x01d0


	//----- nvinfo : EIATTR_SW_WAR
	.align		4
.L_600:
        /*00e8*/ 	.byte	0x04, 0x36
        /*00ea*/ 	.short	(.L_602 - .L_601)
.L_601:
        /*00ec*/ 	.word	0x00000008
.L_602:


//--------------------- .nv.info._ZN5flash24flash_fwd_splitkv_kernelI23Flash_fwd_kernel_traitsILi192ELi64ELi64ELi4ELb0ELb0EN7cutlass10bfloat16_tE19Flash_kernel_traitsILi192ELi64ELi64ELi4ES3_EELb1ELb0ELb0ELb0ELb0ELb1ELb1ELb1EEEvNS_16Flash_fwd_paramsE --------------------------
	.section	.nv.info._ZN5flash24flash_fwd_splitkv_kernelI23Flash_fwd_kernel_traitsILi192ELi64ELi64ELi4ELb0ELb0EN7cutlass10bfloat16_tE19Flash_kernel_traitsILi192ELi64ELi64ELi4ES3_EELb1ELb0ELb0ELb0ELb0ELb1ELb1ELb1EEEvNS_16Flash_fwd_paramsE,"",@"SHT_CUDA_INFO"
	.sectionflags	@""
	.align	4


	//----- nvinfo : EIATTR_CUDA_API_VERSION
	.align		4
        /*0000*/ 	.byte	0x04, 0x37
        /*0002*/ 	.short	(.L_604 - .L_603)
.L_603:
        /*0004*/ 	.word	0x00000082


	//----- nvinfo : EIATTR_KPARAM_INFO
	.align		4
.L_604:
        /*0008*/ 	.byte	0x04, 0x17
        /*000a*/ 	.short	(.L_606 - .L_605)
.L_605:
        /*000c*/ 	.word	0x00000000
        /*0010*/ 	.short	0x0000
        /*0012*/ 	.short	0x0000
        /*0014*/ 	.byte	0x00, 0xf0, 0x41, 0x07


	//----- nvinfo : EIATTR_SPARSE_MMA_MASK
	.align		4
.L_606:
        /*0018*/ 	.byte	0x03, 0x50
        /*001a*/ 	.short	0x0000


	//----- nvinfo : EIATTR_MAXREG_COUNT
	.align		4
        /*001c*/ 	.byte	0x03, 0x1b
        /*001e*/ 	.short	0x00ff


	//----- nvinfo : EIATTR_NUM_BARRIERS
	.align		4
        /*0020*/ 	.byte	0x02, 0x4c
        /*0022*/ 	.byte	0x01
	.zero		1


	//----- nvinfo : EIATTR_MERCURY_ISA_VERSION
	.align		4
        /*0024*/ 	.byte	0x03, 0x5f
        /*0026*/ 	.short	0x0101


	//----- nvinfo : EIATTR_COOP_GROUP_MASK_REGIDS
	.align		4
        /*0028*/ 	.byte	0x04, 0x29
        /*002a*/ 	.short	(.L_608 - .L_607)


	//   ....[0]....
.L_607:
        /*002c*/ 	.word	0xffffffff


	//   ....[1]....
        /*0030*/ 	.word	0xffffffff


	//   ....[2]....
        /*0034*/ 	.word	0xffffffff


	//   ....[3]....
        /*0038*/ 	.word	0xffffffff


	//   ....[4]....
        /*003c*/ 	.word	0xffffffff


	//   ....[5]....
        /*0040*/ 	.word	0xffffffff


	//   ....[6]....
        /*0044*/ 	.word	0xffffffff


	//   ....[7]....
        /*0048*/ 	.word	0xffffffff


	//   ....[8]....
        /*004c*/ 	.word	0xffffffff


	//   ....[9]....
        /*0050*/ 	.word	0xffffffff


	//   ....[10]....
        /*0054*/ 	.word	0xffffffff


	//   ....[11]....
        /*0058*/ 	.word	0xffffffff


	//   ....[12]....
        /*005c*/ 	.word	0xffffffff


	//   ....[13]....
        /*0060*/ 	.word	0xffffffff


	//   ....[14]....
        /*0064*/ 	.word	0xffffffff


	//   ....[15]....
        /*0068*/ 	.word	0xffffffff


	//----- nvinfo : EIATTR_COOP_GROUP_INSTR_OFFSETS
	.align		4
.L_608:
        /*006c*/ 	.byte	0x04, 0x28
        /*006e*/ 	.short	(.L_610 - .L_609)


	//   ....[0]....
.L_609:
        /*0070*/ 	.word	0x00015950


	//   ....[1]....
        /*0074*/ 	.word	0x00015990


	//   ....[2]....
        /*0078*/ 	.word	0x00015a50


	//   ....[3]....
        /*007c*/ 	.word	0x00015a80


	//   ....[4]....
        /*0080*/ 	.word	0x00019340


	//   ....[5]....
        /*0084*/ 	.word	0x00019370


	//   ....[6]....
        /*0088*/ 	.word	0x000193a0


	//   ....[7]....
        /*008c*/ 	.word	0x000193b0


	//   ....[8]....
        /*0090*/ 	.word	0x0001d0f0


	//   ....[9]....
        /*0094*/ 	.word	0x0001d110


	//   ....[10]....
        /*0098*/ 	.word	0x0001d160


	//   ....[11]....
        /*009c*/ 	.word	0x0001d170


	//   ....[12]....
        /*00a0*/ 	.word	0x0001e870


	//   ....[13]....
        /*00a4*/ 	.word	0x0001e8b0


	//   ....[14]....
        /*00a8*/ 	.word	0x0001e9e0


	//   ....[15]....
        /*00ac*/ 	.word	0x0001ea10


	//----- nvinfo : EIATTR_VRC_CTA_INIT_COUNT
	.align		4
.L_610:
        /*00b0*/ 	.byte	0x02, 0x4a
	.zero		1
	.zero		1


	//----- nvinfo : EIATTR_EXIT_INSTR_OFFSETS
	.align		4
        /*00b4*/ 	.byte	0x04, 0x1c
        /*00b6*/ 	.short	(.L_612 - .L_611)


	//   ....[0]....
.L_611:
        /*00b8*/ 	.word	0x00000560


	//   ....[1]....
        /*00bc*/ 	.word	0x000016e0


	//   ....[2]....
        /*00c0*/ 	.word	0x00001710


	//   ....[3]....
        /*00c4*/ 	.word	0x000201a0


	//   ....[4]....
        /*00c8*/ 	.word	0x00020270


	//   ....[5]....
        /*00cc*/ 	.word	0x000202c0


	//----- nvinfo : EIATTR_CRS_STACK_SIZE
	.align		4
.L_612:
        /*00d0*/ 	.byte	0x04, 0x1e
        /*00d2*/ 	.short	(.L_614 - .L_613)
.L_613:
        /*00d4*/ 	.word	0x00000000


	//----- nvinfo : EIATTR_CBANK_PARAM_SIZE
	.align		4
.L_614:
        /*00d8*/ 	.byte	0x03, 0x19
        /*00da*/ 	.short	0x01d0


	//----- nvinfo : EIATTR_PARAM_CBANK
	.align		4
        /*00dc*/ 	.byte	0x04, 0x0a
        /*00de*/ 	.short	(.L_616 - .L_615)
	.align		4
.L_615:
        /*00e0*/ 	.word	index@(.nv.constant0._ZN5flash24flash_fwd_splitkv_kernelI23Flash_fwd_kernel_traitsILi192ELi64ELi64ELi4ELb0ELb0EN7cutlass10bfloat16_tE19Flash_kernel_traitsILi192ELi64ELi64ELi4ES3_EELb1ELb0ELb0ELb0ELb0ELb1ELb1ELb1EEEvNS_16Flash_fwd_paramsE)
        /*00e4*/ 	.short	0x0380
        /*00e6*/ 	.short	0x01d0


	//----- nvinfo : EIATTR_SW_WAR
	.align		4
.L_616:
        /*00e8*/ 	.byte	0x04, 0x36
        /*00ea*/ 	.short	(.L_618 - .L_617)
.L_617:
        /*00ec*/ 	.word	0x00000008
.L_618:


//--------------------- .nv.info._ZN5flash24flash_fwd_splitkv_kernelI23Flash_fwd_kernel_traitsILi192ELi64ELi64ELi4ELb0ELb0EN7cutlass10bfloat16_tE19Flash_kernel_traitsILi192ELi64ELi64ELi4ES3_EELb1ELb0ELb0ELb0ELb1ELb0ELb0ELb0EEEvNS_16Flash_fwd_paramsE --------------------------
	.section	.nv.info._ZN5flash24flash_fwd_splitkv_kernelI23Flash_fwd_kernel_traitsILi192ELi64ELi64ELi4ELb0ELb0EN7cutlass10bfloat16_tE19Flash_kernel_traitsILi192ELi64ELi64ELi4ES3_EELb1ELb0ELb0ELb0ELb1ELb0ELb0ELb0EEEvNS_16Flash_fwd_paramsE,"",@"SHT_CUDA_INFO"
	.sectionflags	@""
	.align	4


	//----- nvinfo : EIATTR_CUDA_API_VERSION
	.align		4
        /*0000*/ 	.byte	0x04, 0x37
        /*0002*/ 	.short	(.L_620 - .L_619)
.L_619:
        /*0004*/ 	.word	0x00000082


	//----- nvinfo : EIATTR_KPARAM_INFO
	.align		4
.L_620:
        /*0008*/ 	.byte	0x04, 0x17
        /*000a*/ 	.short	(.L_622 - .L_621)
.L_621:
        /*000c*/ 	.word	0x00000000
        /*0010*/ 	.short	0x0000
        /*0012*/ 	.short	0x0000
        /*0014*/ 	.byte	0x00, 0xf0, 0x41, 0x07


	//----- nvinfo : EIATTR_SPARSE_MMA_MASK
	.align		4
.L_622:
        /*0018*/ 	.byte	0x03, 0x50
        /*001a*/ 	.short	0x0000


	//----- nvinfo : EIATTR_MAXREG_COUNT
	.align		4
        /*001c*/ 	.byte	0x03, 0x1b
        /*001e*/ 	.short	0x00ff


	//----- nvinfo : EIATTR_NUM_BARRIERS
	.align		4
        /*0020*/ 	.byte	0x02, 0x4c
        /*0022*/ 	.byte	0x01
	.zero		1


	//----- nvinfo : EIATTR_MERCURY_ISA_VERSION
	.align		4
        /*0024*/ 	.byte	0x03, 0x5f
        /*0026*/ 	.short	0x0101


	//----- nvinfo : EIATTR_COOP_GROUP_MASK_REGIDS
	.align		4
        /*0028*/ 	.byte	0x04, 0x29
        /*002a*/ 	.short	(.L_624 - .L_623)


	//   ....[0]....
.L_623:
        /*002c*/ 	.word	0xffffffff


	//   ....[1]....
        /*0030*/ 	.word	0xffffffff


	//   ....[2]....
        /*0034*/ 	.word	0xffffffff


	//   ....[3]....
        /*0038*/ 	.word	0xffffffff


	//   ....[4]....
        /*003c*/ 	.word	0xffffffff


	//   ....[5]....
        /*0040*/ 	.word	0xffffffff


	//   ....[6]....
        /*0044*/ 	.word	0xffffffff


	//   ....[7]....
        /*0048*/ 	.word	0xffffffff


	//   ....[8]....
        /*004c*/ 	.word	0xffffffff


	//   ....[9]....
        /*0050*/ 	.word	0xffffffff


	//   ....[10]....
        /*0054*/ 	.word	0xffffffff


	//   ....[11]....
        /*0058*/ 	.word	0xffffffff


	//   ....[12]....
        /*005c*/ 	.word	0xffffffff


	//   ....[13]....
        /*0060*/ 	.word	0xffffffff


	//   ....[14]....
        /*0064*/ 	.word	0xffffffff


	//   ....[15]....
        /*0068*/ 	.word	0xffffffff


	//----- nvinfo : EIATTR_COOP_GROUP_INSTR_OFFSETS
	.align		4
.L_624:
        /*006c*/ 	.byte	0x04, 0x28
        /*006e*/ 	.short	(.L_626 - .L_625)


	//   ....[0]....
.L_625:
        /*0070*/ 	.word	0x00003cd0


	//   ....[1]....
        /*0074*/ 	.word	0x00003d40


	//   ....[2]....
        /*0078*/ 	.word	0x00003d60


	//   ....[3]....
        /*007c*/ 	.word	0x00003d80


	//   ....[4]....
        /*0080*/ 	.word	0x00006a90


	//   ....[5]....
        /*0084*/ 	.word	0x00006aa0


	//   ....[6]....
        /*0088*/ 	.word	0x00006ad0


	//   ....[7]....
        /*008c*/ 	.word	0x00006ae0


	//   ....[8]....
        /*0090*/ 	.word	0x00009d70


	//   ....[9]....
        /*0094*/ 	.word	0x00009d90


	//   ....[10]....
        /*0098*/ 	.word	0x00009dc0


	//   ....[11]....
        /*009c*/ 	.word	0x00009dd0


	//   ....[12]....
        /*00a0*/ 	.word	0x0000b510


	//   ....[13]....
        /*00a4*/ 	.word	0x0000b540


	//   ....[14]....
        /*00a8*/ 	.word	0x0000b590


	//   ....[15]....
        /*00ac*/ 	.word	0x0000b5a0


	//----- nvinfo : EIATTR_VRC_CTA_INIT_COUNT
	.align		4
.L_626:
        /*00b0*/ 	.byte	0x02, 0x4a
	.zero		1
	.zero		1


	//----- nvinfo : EIATTR_EXIT_INSTR_OFFSETS
	.align		4
        /*00b4*/ 	.byte	0x04, 0x1c
        /*00b6*/ 	.short	(.L_628 - .L_627)


	//   ....[0]....
.L_627:
        /*00b8*/ 	.word	0x00000340


	//   ....[1]....
        /*00bc*/ 	.word	0x00000bc0


	//   ....[2]....
        /*00c0*/ 	.word	0x00000bf0


	//   ....[3]....
        /*00c4*/ 	.word	0x0000cb20


	//   ....[4]....
        /*00c8*/ 	.word	0x0000cc10


	//----- nvinfo : EIATTR_CRS_STACK_SIZE
	.align		4
.L_628:
        /*00cc*/ 	.byte	0x04, 0x1e
        /*00ce*/ 	.short	(.L_630 - .L_629)
.L_629:
        /*00d0*/ 	.word	0x00000000


	//----- nvinfo : EIATTR_CBANK_PARAM_SIZE
	.align		4
.L_630:
        /*00d4*/ 	.byte	0x03, 0x19
        /*00d6*/ 	.short	0x01d0


	//----- nvinfo : EIATTR_PARAM_CBANK
	.align		4
        /*00d8*/ 	.byte	0x04, 0x0a
        /*00da*/ 	.short	(.L_632 - .L_631)
	.align		4
.L_631:
        /*00dc*/ 	.word	index@(.nv.constant0._ZN5flash24flash_fwd_splitkv_kernelI23Flash_fwd_kernel_traitsILi192ELi64ELi64ELi4ELb0ELb0EN7cutlass10bfloat16_tE19Flash_kernel_traitsILi192ELi64ELi64ELi4ES3_EELb1ELb0ELb0ELb0ELb1ELb0ELb0ELb0EEEvNS_16Flash_fwd_paramsE)
        /*00e0*/ 	.short	0x0380
        /*00e2*/ 	.short	0x01d0


	//----- nvinfo : EIATTR_SW_WAR
	.align		4
.L_632:
        /*00e4*/ 	.byte	0x04, 0x36
        /*00e6*/ 	.short	(.L_634 - .L_633)
.L_633:
        /*00e8*/ 	.word	0x00000008
.L_634:


//--------------------- .nv.info._ZN5flash24flash_fwd_splitkv_kernelI23Flash_fwd_kernel_traitsILi192ELi64ELi64ELi4ELb0ELb0EN7cutlass10bfloat16_tE19Flash_kernel_traitsILi192ELi64ELi64ELi4ES3_EELb1ELb0ELb0ELb0ELb1ELb1ELb0ELb0EEEvNS_16Flash_fwd_paramsE --------------------------
	.section	.nv.info._ZN5flash24flash_fwd_splitkv_kernelI23Flash_fwd_kernel_traitsILi192ELi64ELi64ELi4ELb0ELb0EN7cutlass10bfloat16_tE19Flash_kernel_traitsILi192ELi64ELi64ELi4ES3_EELb1ELb0ELb0ELb0ELb1ELb1ELb0ELb0EEEvNS_16Flash_fwd_paramsE,"",@"SHT_CUDA_INFO"
	.sectionflags	@""
	.align	4


	//----- nvinfo : EIATTR_CUDA_API_VERSION
	.align		4
        /*0000*/ 	.byte	0x04, 0x37
        /*0002*/ 	.short	(.L_636 - .L_635)
.L_635:
        /*0004*/ 	.word	0x00000082


	//----- nvinfo : EIATTR_KPARAM_INFO
	.align		4
.L_636:
        /*0008*/ 	.byte	0x04, 0x17
        /*000a*/ 	.short	(.L_638 - .L_637)
.L_637:
        /*000c*/ 	.word	0x00000000
        /*0010*/ 	.short	0x0000
        /*0012*/ 	.short	0x0000
        /*0014*/ 	.byte	0x00, 0xf0, 0x41, 0x07


	//----- nvinfo : EIATTR_SPARSE_MMA_MASK
	.align		4
.L_638:
        /*0018*/ 	.byte	0x03, 0x50
        /*001a*/ 	.short	0x0000


	//----- nvinfo : EIATTR_MAXREG_COUNT
	.align		4
        /*001c*/ 	.byte	0x03, 0x1b
        /*001e*/ 	.short	0x00ff


	//----- nvinfo : EIATTR_NUM_BARRIERS
	.align		4
        /*0020*/ 	.byte	0x02, 0x4c
        /*0022*/ 	.byte	0x01
	.zero		1


	//----- nvinfo : EIATTR_MERCURY_ISA_VERSION
	.align		4
        /*0024*/ 	.byte	0x03, 0x5f
        /*0026*/ 	.short	0x0101


	//----- nvinfo : EIATTR_COOP_GROUP_MASK_REGIDS
	.align		4
        /*0028*/ 	.byte	0x04, 0x29
        /*002a*/ 	.short	(.L_640 - .L_639)


	//   ....[0]....
.L_639:
        /*002c*/ 	.word	0xffffffff


	//   ....[1]....
        /*0030*/ 	.word	0xffffffff


	//   ....[2]....
        /*0034*/ 	.word	0xffffffff


	//   ....[3]....
        /*0038*/ 	.word	0xffffffff


	//   ....[4]....
        /*003c*/ 	.word	0xffffffff


	//   ....[5]....
        /*0040*/ 	.word	0xffffffff


	//   ....[6]....
        /*0044*/ 	.word	0xffffffff


	//   ....[7]....
        /*0048*/ 	.word	0xffffffff


	//   ....[8]....
        /*004c*/ 	.word	0xffffffff


	//   ....[9]....
        /*0050*/ 	.word	0xffffffff


	//   ....[10]....
        /*0054*/ 	.word	0xffffffff


	//   ....[11]....
        /*0058*/ 	.word	0xffffffff


	//   ....[12]....
        /*005c*/ 	.word	0xffffffff


	//   ....[13]....
        /*0060*/ 	.word	0xffffffff


	//   ....[14]....
        /*0064*/ 	.word	0xffffffff


	//   ....[15]....
        /*0068*/ 	.word	0xffffffff


	//----- nvinfo : EIATTR_COOP_GROUP_INSTR_OFFSETS
	.align		4
.L_640:
        /*006c*/ 	.byte	0x04, 0x28
        /*006e*/ 	.short	(.L_642 - .L_641)


	//   ....[0]....
.L_641:
        /*0070*/ 	.word	0x00004190


	//   ....[1]....
        /*0074*/ 	.word	0x000041b0


	//   ....[2]....
        /*0078*/ 	.word	0x000041d0


	//   ....[3]....
        /*007c*/ 	.word	0x000041f0


	//   ....[4]....
        /*0080*/ 	.word	0x00007350


	//   ....[5]....
        /*0084*/ 	.word	0x00007380


	//   ....[6]....
        /*0088*/ 	.word	0x000073f0


	//   ....[7]....
        /*008c*/ 	.word	0x00007400


	//   ....[8]....
        /*0090*/ 	.word	0x0000aa50


	//   ....[9]....
        /*0094*/ 	.word	0x0000aa80


	//   ....[10]....
        /*0098*/ 	.word	0x0000ab20


	//   ....[11]....
        /*009c*/ 	.word	0x0000ab30


	//   ....[12]....
        /*00a0*/ 	.word	0x0000c1e0


	//   ....[13]....
        /*00a4*/ 	.word	0x0000c210


	//   ....[14]....
        /*00a8*/ 	.word	0x0000c260


	//   ....[15]....
        /*00ac*/ 	.word	0x0000c270


	//----- nvinfo : EIATTR_VRC_CTA_INIT_COUNT
	.align		4
.L_642:
        /*00b0*/ 	.byte	0x02, 0x4a
	.zero		1
	.zero		1


	//----- nvinfo : EIATTR_EXIT_INSTR_OFFSETS
	.align		4
        /*00b4*/ 	.byte	0x04, 0x1c
        /*00b6*/ 	.short	(.L_644 - .L_643)


	//   ....[0]....
.L_643:
        /*00b8*/ 	.word	0x00000340


	//   ....[1]....
        /*00bc*/ 	.word	0x00000bc0


	//   ....[2]....
        /*00c0*/ 	.word	0x00000bf0


	//   ....[3]....
        /*00c4*/ 	.word	0x0000d7f0


	//   ....[4]....
        /*00c8*/ 	.word	0x0000d8e0


	//----- nvinfo : EIATTR_CRS_STACK_SIZE
	.align		4
.L_644:
        /*00cc*/ 	.byte	0x04, 0x1e
        /*00ce*/ 	.short	(.L_646 - .L_645)
.L_645:
        /*00d0*/ 	.word	0x00000000


	//----- nvinfo : EIATTR_CBANK_PARAM_SIZE
	.align		4
.L_646:
        /*00d4*/ 	.byte	0x03, 0x19
        /*00d6*/ 	.short	0x01d0


	//----- nvinfo : EIATTR_PARAM_CBANK
	.align		4
        /*00d8*/ 	.byte	0x04, 0x0a
        /*00da*/ 	.short	(.L_648 - .L_647)
	.align		4
.L_647:
        /*00dc*/ 	.word	index@(.nv.constant0._ZN5flash24flash_fwd_splitkv_kernelI23Flash_fwd_kernel_traitsILi192ELi64ELi64ELi4ELb0ELb0EN7cutlass10bfloat16_tE19Flash_kernel_traitsILi192ELi64ELi64ELi4ES3_EELb1ELb0ELb0ELb0ELb1ELb1ELb0ELb0EEEvNS_16Flash_fwd_paramsE)
        /*00e0*/ 	.short	0x0380
        /*00e2*/ 	.short	0x01d0


	//----- nvinfo : EIATTR_SW_WAR
	.align		4
.L_648:
        /*00e4*/ 	.byte	0x04, 0x36
        /*00e6*/ 	.short	(.L_650 - .L_649)
.L_649:
        /*00e8*/ 	.word	0x00000008
.L_650:


//--------------------- .nv.info._ZN5flash24flash_fwd_splitkv_kernelI23Flash_fwd_kernel_traitsILi192ELi64ELi64ELi4ELb0ELb0EN7cutlass10bfloat16_tE19Flash_kernel_traitsILi192ELi64ELi64ELi4ES3_EELb1ELb0ELb1ELb0ELb0ELb0ELb0ELb0EEEvNS_16Flash_fwd_paramsE --------------------------
	.section	.nv.info._ZN5flash24flash_fwd_splitkv_kernelI23Flash_fwd_kernel_traitsILi192ELi64ELi64ELi4ELb0ELb0EN7cutlass10bfloat16_tE19Flash_kernel_traitsILi192ELi64ELi64ELi4ES3_EELb1ELb0ELb1ELb0ELb0ELb0ELb0ELb0EEEvNS_16Flash_fwd_paramsE,"",@"SHT_CUDA_INFO"
	.sectionflags	@""
	.align	4


	//----- nvinfo : EIATTR_CUDA_API_VERSION
	.align		4
        /*0000*/ 	.byte	0x04, 0x37
        /*0002*/ 	.short	(.L_652 - .L_651)
.L_651:
        /*0004*/ 	.word	0x00000082


	//----- nvinfo : EIATTR_KPARAM_INFO
	.align		4
.L_652:
        /*0008*/ 	.byte	0x04, 0x17
        /*000a*/ 	.short	(.L_654 - .L_653)
.L_653:
        /*000c*/ 	.word	0x00000000
        /*0010*/ 	.short	0x0000
        /*0012*/ 	.short	0x0000
        /*0014*/ 	.byte	0x00, 0xf0, 0x41, 0x07


	//----- nvinfo : EIATTR_SPARSE_MMA_MASK
	.align		4
.L_654:
        /*0018*/ 	.byte	0x03, 0x50
        /*001a*/ 	.short	0x0000


	//----- nvinfo : EIATTR_MAXREG_COUNT
	.align		4
        /*001c*/ 	.byte	0x03, 0x1b
        /*001e*/ 	.short	0x00ff


	//----- nvinfo : EIATTR_NUM_BARRIERS
	.align		4
        /*0020*/ 	.byte	0x02, 0x4c
        /*0022*/ 	.byte	0x01
	.zero		1


	//----- nvinfo : EIATTR_MERCURY_ISA_VERSION
	.align		4
        /*0024*/ 	.byte	0x03, 0x5f
        /*0026*/ 	.short	0x0101


	//----- nvinfo : EIATTR_COOP_GROUP_MASK_REGIDS
	.align		4
        /*0028*/ 	.byte	0x04, 0x29
        /*002a*/ 	.short	(.L_656 - .L_655)


	//   ....[0]....
.L_655:
        /*002c*/ 	.word	0xffffffff


	//   ....[1]....
        /*0030*/ 	.word	0xffffffff


	//   ....[2]....
        /*0034*/ 	.word	0xffffffff


	//   ....[3]....
        /*0038*/ 	.word	0xffffffff


	//   ....[4]....
        /*003c*/ 	.word	0xffffffff


	//   ....[5]....
        /*0040*/ 	.word	0xffffffff


	//   ....[6]....
        /*0044*/ 	.word	0xffffffff


	//   ....[7]....
        /*0048*/ 	.word	0xffffffff


	//   ....[8]....
        /*004c*/ 	.word	0xffffffff


	//   ....[9]....
        /*0050*/ 	.word	0xffffffff


	//   ....[10]....
        /*0054*/ 	.word	0xffffffff


	//   ....[11]....
        /*0058*/ 	.word	0xffffffff


	//   ....[12]....
        /*005c*/ 	.word	0xffffffff


	//   ....[13]....
        /*0060*/ 	.word	0xffffffff


	//   ....[14]....
        /*0064*/ 	.word	0xffffffff


	//   ....[15]....
        /*0068*/ 	.word	0xffffffff


	//----- nvinfo : EIATTR_COOP_GROUP_INSTR_OFFSETS
	.align		4
.L_656:
        /*006c*/ 	.byte	0x04, 0x28
        /*006e*/ 	.short	(.L_658 - .L_657)


	//   ....[0]....
.L_657:
        /*0070*/ 	.word	0x00005360


	//   ....[1]....
        /*0074*/ 	.word	0x00005380


	//   ....[2]....
        /*0078*/ 	.word	0x00005430


	//   ....[3]....
        /*007c*/ 	.word	0x00005440


	//   ....[4]....
        /*0080*/ 	.word	0x00008a80


	//   ....[5]....
        /*0084*/ 	.word	0x00008ab0


	//   ....[6]....
        /*0088*/ 	.word	0x00008af0


	//   ....[7]....
        /*008c*/ 	.word	0x00008b00


	//   ....[8]....
        /*0090*/ 	.word	0x0000c750


	//   ....[9]....
        /*0094*/ 	.word	0x0000c780


	//   ....[10]....
        /*0098*/ 	.word	0x0000c7b0


	//   ....[11]....
        /*009c*/ 	.word	0x0000c7c0


	//   ....[12]....
        /*00a0*/ 	.word	0x0000df10


	//   ....[13]....
        /*00a4*/ 	.word	0x0000df50


	//   ....[14]....
        /*00a8*/ 	.word	0x0000e000


	//   ....[15]....
        /*00ac*/ 	.word	0x0000e030


	//----- nvinfo : EIATTR_VRC_CTA_INIT_COUNT
	.align		4
.L_658:
        /*00b0*/ 	.byte	0x02, 0x4a
	.zero		1
	.zero		1


	//----- nvinfo : EIATTR_EXIT_INSTR_OFFSETS
	.align		4
        /*00b4*/ 	.byte	0x04, 0x1c
        /*00b6*/ 	.short	(.L_660 - .L_659)


	//   ....[0]....
.L_659:
        /*00b8*/ 	.word	0x00000340


	//   ....[1]....
        /*00bc*/ 	.word	0x00000cf0


	//   ....[2]....
        /*00c0*/ 	.word	0x00000d20


	//   ....[3]....
        /*00c4*/ 	.word	0x0000f5c0


	//   ....[4]....
        /*00c8*/ 	.word	0x0000f6e0


	//   ....[5]....
        /*00cc*/ 	.word	0x0000f700


	//----- nvinfo : EIATTR_CRS_STACK_SIZE
	.align		4
.L_660:
        /*00d0*/ 	.byte	0x04, 0x1e
        /*00d2*/ 	.short	(.L_662 - .L_661)
.L_661:
        /*00d4*/ 	.word	0x00000000


	//----- nvinfo : EIATTR_CBANK_PARAM_SIZE
	.align		4
.L_662:
        /*00d8*/ 	.byte	0x03, 0x19
        /*00da*/ 	.short	0x01d0


	//----- nvinfo : EIATTR_PARAM_CBANK
	.align		4
        /*00dc*/ 	.byte	0x04, 0x0a
        /*00de*/ 	.short	(.L_664 - .L_663)
	.align		4
.L_663:
        /*00e0*/ 	.word	index@(.nv.constant0._ZN5flash24flash_fwd_splitkv_kernelI23Flash_fwd_kernel_traitsILi192ELi64ELi64ELi4ELb0ELb0EN7cutlass10bfloat16_tE19Flash_kernel_traitsILi192ELi64ELi64ELi4ES3_EELb1ELb0ELb1ELb0ELb0ELb0ELb0ELb0EEEvNS_16Flash_fwd_paramsE)
        /*00e4*/ 	.short	0x0380
        /*00e6*/ 	.short	0x01d0


	//----- nvinfo : EIATTR_SW_WAR
	.align		4
.L_664:
        /*00e8*/ 	.byte	0x04, 0x36
        /*00ea*/ 	.short	(.L_666 - .L_665)
.L_665:
        /*00ec*/ 	.word	0x00000008
.L_666:


//--------------------- .nv.info._ZN5flash24flash_fwd_splitkv_kernelI23Flash_fwd_kernel_traitsILi192ELi64ELi64ELi4ELb0ELb0EN7cutlass10bfloat16_tE19Flash_kernel_traitsILi192ELi64ELi64ELi4ES3_EELb1ELb0ELb1ELb0ELb0ELb1ELb0ELb0EEEvNS_16Flash_fwd_paramsE --------------------------
	.section	.nv.info._ZN5flash24flash_fwd_splitkv_kernelI23Flash_fwd_kernel_traitsILi192ELi64ELi64ELi4ELb0ELb0EN7cutlass10bfloat16_tE19Flash_kernel_traitsILi192ELi64ELi64ELi4ES3_EELb1ELb0ELb1ELb0ELb0ELb1ELb0ELb0EEEvNS_16Flash_fwd_paramsE,"",@"SHT_CUDA_INFO"
	.sectionflags	@""
	.align	4


	//----- nvinfo : EIATTR_CUDA_API_VERSION
	.align		4
        /*0000*/ 	.byte	0x04, 0x37
        /*0002*/ 	.short	(.L_668 - .L_667)
.L_667:
        /*0004*/ 	.word	0x00000082


	//----- nvinfo : EIATTR_KPARAM_INFO
	.align		4
.L_668:
        /*0008*/ 	.byte	0x04, 0x17
        /*000a*/ 	.short	(.L_670 - .L_669)
.L_669:
        /*000c*/ 	.word	0x00000000
        /*0010*/ 	.short	0x0000
        /*0012*/ 	.short	0x0000
        /*0014*/ 	.byte	0x00, 0xf0, 0x41, 0x07


	//----- nvinfo : EIATTR_SPARSE_MMA_MASK
	.align		4
.L_670:
        /*0018*/ 	.byte	0x03, 0x50
        /*001a*/ 	.short	0x0000


	//----- nvinfo : EIATTR_MAXREG_COUNT
	.align		4
        /*001c*/ 	.byte	0x03, 0x1b
        /*001e*/ 	.short	0x00ff


	//----- nvinfo : EIATTR_NUM_BARRIERS
	.align		4
        /*0020*/ 	.byte	0x02, 0x4c
        /*0022*/ 	.byte	0x01
	.zero		1


	//----- nvinfo : EIATTR_MERCURY_ISA_VERSION
	.align		4
        /*0024*/ 	.byte	0x03, 0x5f
        /*0026*/ 	.short	0x0101


	//----- nvinfo : EIATTR_COOP_GROUP_MASK_REGIDS
	.align		4
        /*0028*/ 	.byte	0x04, 0x29
        /*002a*/ 	.short	(.L_672 - .L_671)


	//   ....[0]....
.L_671:
        /*002c*/ 	.word	0xffffffff


	//   ....[1]....
        /*0030*/ 	.word	0xffffffff


	//   ....[2]....
        /*0034*/ 	.word	0xffffffff


	//   ....[3]....
        /*0038*/ 	.word	0xffffffff


	//   ....[4]....
        /*003c*/ 	.word	0xffffffff


	//   ....[5]....
        /*0040*/ 	.word	0xffffffff


	//   ....[6]....
        /*0044*/ 	.word	0xffffffff


	//   ....[7]....
        /*0048*/ 	.word	0xffffffff


	//   ....[8]....
        /*004c*/ 	.word	0xffffffff


	//   ....[9]....
        /*0050*/ 	.word	0xffffffff


	//   ....[10]....
        /*0054*/ 	.word	0xffffffff


	//   ....[11]....
        /*0058*/ 	.word	0xffffffff


	//   ....[12]....
        /*005c*/ 	.word	0xffffffff


	//   ....[13]....
        /*0060*/ 	.word	0xffffffff


	//   ....[14]....
        /*0064*/ 	.word	0xffffffff


	//   ....[15]....
        /*0068*/ 	.word	0xffffffff


	//----- nvinfo : EIATTR_COOP_GROUP_INSTR_OFFSETS
	.align		4
.L_672:
        /*006c*/ 	.byte	0x04, 0x28
        /*006e*/ 	.short	(.L_674 - .L_673)


	//   ....[0]....
.L_673:
        /*0070*/ 	.word	0x00005820


	//   ....[1]....
        /*0074*/ 	.word	0x00005850


	//   ....[2]....
        /*0078*/ 	.word	0x00005900


	//   ....[3]....
        /*007c*/ 	.word	0x00005910


	//   ....[4]....
        /*0080*/ 	.word	0x000093a0


	//   ....[5]....
        /*0084*/ 	.word	0x000093d0


	//   ....[6]....
        /*0088*/ 	.word	0x00009460


	//   ....[7]....
        /*008c*/ 	.word	0x00009470


	//   ....[8]....
        /*0090*/ 	.word	0x0000d4e0


	//   ....[9]....
        /*0094*/ 	.word	0x0000d510


	//   ....[10]....
        /*0098*/ 	.word	0x0000d590


	//   ....[11]....
        /*009c*/ 	.word	0x0000d5a0


	//   ....[12]....
        /*00a0*/ 	.word	0x0000eca0


	//   ....[13]....
        /*00a4*/ 	.word	0x0000ece0


	//   ....[14]....
        /*00a8*/ 	.word	0x0000ed90


	//   ....[15]....
        /*00ac*/ 	.word	0x0000edc0


	//----- nvinfo : EIATTR_VRC_CTA_INIT_COUNT
	.align		4
.L_674:
        /*00b0*/ 	.byte	0x02, 0x4a
	.zero		1
	.zero		1


	//----- nvinfo : EIATTR_EXIT_INSTR_OFFSETS
	.align		4
        /*00b4*/ 	.byte	0x04, 0x1c
        /*00b6*/ 	.short	(.L_676 - .L_675)


	//   ....[0]....
.L_675:
        /*00b8*/ 	.word	0x00000340


	//   ....[1]....
        /*00bc*/ 	.word	0x00000ce0


	//   ....[2]....
        /*00c0*/ 	.word	0x00000d10


	//   ....[3]....
        /*00c4*/ 	.word	0x00010350


	//   ....[4]....
        /*00c8*/ 	.word	0x00010470


	//   ....[5]....
        /*00cc*/ 	.word	0x00010490


	//----- nvinfo : EIATTR_CRS_STACK_SIZE
	.align		4
.L_676:
        /*00d0*/ 	.byte	0x04, 0x1e
        /*00d2*/ 	.short	(.L_678 - .L_677)
.L_677:
        /*00d4*/ 	.word	0x00000000


	//----- nvinfo : EIATTR_CBANK_PARAM_SIZE
	.align		4
.L_678:
        /*00d8*/ 	.byte	0x03, 0x19
        /*00da*/ 	.short	0x01d0


	//----- nvinfo : EIATTR_PARAM_CBANK
	.align		4
        /*00dc*/ 	.byte	0x04, 0x0a
        /*00de*/ 	.short	(.L_680 - .L_679)
	.align		4
.L_679:
        /*00e0*/ 	.word	index@(.nv.constant0._ZN5flash24flash_fwd_splitkv_kernelI23Flash_fwd_kernel_traitsILi192ELi64ELi64ELi4ELb0ELb0EN7cutlass10bfloat16_tE19Flash_kernel_traitsILi192ELi64ELi64ELi4ES3_EELb1ELb0ELb1ELb0ELb0ELb1ELb0ELb0EEEvNS_16Flash_fwd_paramsE)
        /*00e4*/ 	.short	0x0380
        /*00e6*/ 	.short	0x01d0


	//----- nvinfo : EIATTR_SW_WAR
	.align		4
.L_680:
        /*00e8*/ 	.byte	0x04, 0x36
        /*00ea*/ 	.short	(.L_682 - .L_681)
.L_681:
        /*00ec*/ 	.word	0x00000008
.L_682:


//--------------------- .nv.info._ZN5flash24flash_fwd_splitkv_kernelI23Flash_fwd_kernel_traitsILi192ELi64ELi64ELi4ELb0ELb0EN7cutlass10bfloat16_tE19Flash_kernel_traitsILi192ELi64ELi64ELi4ES3_EELb1ELb0ELb0ELb0ELb1ELb0ELb0ELb1EEEvNS_16Flash_fwd_paramsE --------------------------
	.section	.nv.info._ZN5flash24flash_fwd_splitkv_kernelI23Flash_fwd_kernel_traitsILi192ELi64ELi64ELi4ELb0ELb0EN7cutlass10bfloat16_tE19Flash_kernel_traitsILi192ELi64ELi64ELi4ES3_EELb1ELb0ELb0ELb0ELb1ELb0ELb0ELb1EEEvNS_16Flash_fwd_paramsE,"",@"SHT_CUDA_INFO"
	.sectionflags	@""
	.align	4


	//----- nvinfo : EIATTR_CUDA_API_VERSION
	.align		4
        /*0000*/ 	.byte	0x04, 0x37
        /*0002*/ 	.short	(.L_684 - .L_683)
.L_683:
        /*0004*/ 	.word	0x00000082


	//----- nvinfo : EIATTR_KPARAM_INFO
	.align		4
.L_684:
        /*0008*/ 	.byte	0x04, 0x17
        /*000a*/ 	.short	(.L_686 - .L_685)
.L_685:
        /*000c*/ 	.word	0x00000000
        /*0010*/ 	.short	0x0000
        /*0012*/ 	.short	0x0000
        /*0014*/ 	.byte	0x00, 0xf0, 0x41, 0x07


	//----- nvinfo : EIATTR_SPARSE_MMA_MASK
	.align		4
.L_686:
        /*0018*/ 	.byte	0x03, 0x50
        /*001a*/ 	.short	0x0000


	//----- nvinfo : EIATTR_MAXREG_COUNT
	.align		4
        /*001c*/ 	.byte	0x03, 0x1b
        /*001e*/ 	.short	0x00ff


	//----- nvinfo : EIATTR_NUM_BARRIERS
	.align		4
        /*0020*/ 	.byte	0x02, 0x4c
        /*0022*/ 	.byte	0x01
	.zero		1


	//----- nvinfo : EIATTR_MERCURY_ISA_VERSION
	.align		4
        /*0024*/ 	.byte	0x03, 0x5f
        /*0026*/ 	.short	0x0101


	//----- nvinfo : EIATTR_COOP_GROUP_MASK_REGIDS
	.align		4
        /*0028*/ 	.byte	0x04, 0x29
        /*002a*/ 	.short	(.L_688 - .L_687)


	//   ....[0]....
.L_687:
        /*002c*/ 	.word	0xffffffff


	//   ....[1]....
        /*0030*/ 	.word	0xffffffff


	//   ....[2]....
        /*0034*/ 	.word	0xffffffff


	//   ....[3]....
        /*0038*/ 	.word	0xffffffff


	//   ....[4]....
        /*003c*/ 	.word	0xffffffff


	//   ....[5]....
        /*0040*/ 	.word	0xffffffff


	//   ....[6]....
        /*0044*/ 	.word	0xffffffff


	//   ....[7]....
        /*0048*/ 	.word	0xffffffff


	//   ....[8]....
        /*004c*/ 	.word	0xffffffff


	//   ....[9]....
        /*0050*/ 	.word	0xffffffff


	//   ....[10]....
        /*0054*/ 	.word	0xffffffff


	//   ....[11]....
        /*0058*/ 	.word	0xffffffff


	//   ....[12]....
        /*005c*/ 	.word	0xffffffff


	//   ....[13]....
        /*0060*/ 	.word	0xffffffff


	//   ....[14]....
        /*0064*/ 	.word	0xffffffff


	//   ....[15]....
        /*0068*/ 	.word	0xffffffff


	//----- nvinfo : EIATTR_COOP_GROUP_INSTR_OFFSETS
	.align		4
.L_688:
        /*006c*/ 	.byte	0x04, 0x28
        /*006e*/ 	.short	(.L_690 - .L_689)


	//   ....[0]....
.L_689:
        /*0070*/ 	.word	0x000125d0


	//   ....[1]....
        /*0074*/ 	.word	0x00012650


	//   ....[2]....
        /*0078*/ 	.word	0x00012680


	//   ....[3]....
        /*007c*/ 	.word	0x000126b0


	//   ....[4]....
        /*0080*/ 	.word	0x00015590


	//   ....[5]....
        /*0084*/ 	.word	0x000155c0


	//   ....[6]....
        /*0088*/ 	.word	0x00015600


	//   ....[7]....
        /*008c*/ 	.word	0x00015610


	//   ....[8]....
        /*0090*/ 	.word	0x00018870


	//   ....[9]....
        /*0094*/ 	.word	0x00018890


	//   ....[10]....
        /*0098*/ 	.word	0x000188c0


	//   ....[11]....
        /*009c*/ 	.word	0x000188d0


	//   ....[12]....
        /*00a0*/ 	.word	0x0001a010


	//   ....[13]....
        /*00a4*/ 	.word	0x0001a050


	//   ....[14]....
        /*00a8*/ 	.word	0x0001a0a0


	//   ....[15]....
        /*00ac*/ 	.word	0x0001a0b0


	//----- nvinfo : EIATTR_VRC_CTA_INIT_COUNT
	.align		4
.L_690:
        /*00b0*/ 	.byte	0x02, 0x4a
	.zero		1
	.zero		1


	//----- nvinfo : EIATTR_EXIT_INSTR_OFFSETS
	.align		4
        /*00b4*/ 	.byte	0x04, 0x1c
        /*00b6*/ 	.short	(.L_692 - .L_691)


	//   ....[0]....
.L_691:
        /*00b8*/ 	.word	0x00000340


	//   ....[1]....
        /*00bc*/ 	.word	0x00000bd0


	//   ....[2]....
        /*00c0*/ 	.word	0x00000c00


	//   ....[3]....
        /*00c4*/ 	.word	0x0001b640


	//   ....[4]....
        /*00c8*/ 	.word	0x0001b730


	//----- nvinfo : EIATTR_CRS_STACK_SIZE
	.align		4
.L_692:
        /*00cc*/ 	.byte	0x04, 0x1e
        /*00ce*/ 	.short	(.L_694 - .L_693)
.L_693:
        /*00d0*/ 	.word	0x00000000


	//----- nvinfo : EIATTR_CBANK_PARAM_SIZE
	.align		4
.L_694:
        /*00d4*/ 	.byte	0x03, 0x19
        /*00d6*/ 	.short	0x01d0


	//----- nvinfo : EIATTR_PARAM_CBANK
	.align		4
        /*00d8*/ 	.byte	0x04, 0x0a
        /*00da*/ 	.short	(.L_696 - .L_695)
	.align		4
.L_695:
        /*00dc*/ 	.word	index@(.nv.constant0._ZN5flash24flash_fwd_splitkv_kernelI23Flash_fwd_kernel_traitsILi192ELi64ELi64ELi4ELb0ELb0EN7cutlass10bfloat16_tE19Flash_kernel_traitsILi192ELi64ELi64ELi4ES3_EELb1ELb0ELb0ELb0ELb1ELb0ELb0ELb1EEEvNS_16Flash_fwd_paramsE)
        /*00e0*/ 	.short	0x0380
        /*00e2*/ 	.short	0x01d0


	//----- nvinfo : EIATTR_SW_WAR
	.align		4
.L_696:
        /*00e4*/ 	.byte	0x04, 0x36
        /*00e6*/ 	.short	(.L_698 - .L_697)
.L_697:
        /*00e8*/ 	.word	0x00000008
.L_698:


//--------------------- .nv.info._ZN5flash24flash_fwd_splitkv_kernelI23Flash_fwd_kernel_traitsILi192ELi64ELi64ELi4ELb0ELb0EN7cutlass10bfloat16_tE19Flash_kernel_traitsILi192ELi64ELi64ELi4ES3_EELb1ELb0ELb0ELb0ELb1ELb1ELb0ELb1EEEvNS_16Flash_fwd_paramsE --------------------------
	.section	.nv.info._ZN5flash24flash_fwd_splitkv_kernelI23Flash_fwd_kernel_traitsILi192ELi64ELi64ELi4ELb0ELb0EN7cutlass10bfloat16_tE19Flash_kernel_traitsILi192ELi64ELi64ELi4ES3_EELb1ELb0ELb0ELb0ELb1ELb1ELb0ELb1EEEvNS_16Flash_fwd_paramsE,"",@"SHT_CUDA_INFO"
	.sectionflags	@""
	.align	4


	//----- nvinfo : EIATTR_CUDA_API_VERSION
	.align		4
        /*0000*/ 	.byte	0x04, 0x37
        /*0002*/ 	.short	(.L_700 - .L_699)
.L_699:
        /*0004*/ 	.word	0x00000082


	//----- nvinfo : EIATTR_KPARAM_INFO
	.align		4
.L_700:
        /*0008*/ 	.byte	0x04, 0x17
        /*000a*/ 	.short	(.L_702 - .L_701)
.L_701:
        /*000c*/ 	.word	0x00000000
        /*0010*/ 	.short	0x0000
        /*0012*/ 	.short	0x0000
        /*0014*/ 	.byte	0x00, 0xf0, 0x41, 0x07


	//----- nvinfo : EIATTR_SPARSE_MMA_MASK
	.align		4
.L_702:
        /*0018*/ 	.byte	0x03, 0x50
        /*001a*/ 	.short	0x0000


	//----- nvinfo : EIATTR_MAXREG_COUNT
	.align		4
        /*001c*/ 	.byte	0x03, 0x1b
        /*001e*/ 	.short	0x00ff


	//----- nvinfo : EIATTR_NUM_BARRIERS
	.align		4
        /*0020*/ 	.byte	0x02, 0x4c
        /*0022*/ 	.byte	0x01
	.zero		1


	//----- nvinfo : EIATTR_MERCURY_ISA_VERSION
	.align		4
        /*0024*/ 	.byte	0x03, 0x5f
        /*0026*/ 	.short	0x0101


	//----- nvinfo : EIATTR_COOP_GROUP_MASK_REGIDS
	.align		4
        /*0028*/ 	.byte	0x04, 0x29
        /*002a*/ 	.short	(.L_704 - .L_703)


	//   ....[0]....
.L_703:
        /*002c*/ 	.word	0xffffffff


	//   ....[1]....
        /*0030*/ 	.word	0xffffffff


	//   ....[2]....
        /*0034*/ 	.word	0xffffffff


	//   ....[3]....
        /*0038*/ 	.word	0xffffffff


	//   ....[4]....
        /*003c*/ 	.word	0xffffffff


	//   ....[5]....
        /*0040*/ 	.word	0xffffffff


	//   ....[6]....
        /*0044*/ 	.word	0xffffffff


	//   ....[7]....
        /*0048*/ 	.word	0xffffffff


	//   ....[8]....
        /*004c*/ 	.word	0xffffffff


	//   ....[9]....
        /*0050*/ 	.word	0xffffffff


	//   ....[10]....
        /*0054*/ 	.word	0xffffffff


	//   ....[11]....
        /*0058*/ 	.word	0xffffffff


	//   ....[12]....
        /*005c*/ 	.word	0xffffffff


	//   ....[13]....
        /*0060*/ 	.word	0xffffffff


	//   ....[14]....
        /*0064*/ 	.word	0xffffffff


	//   ....[15]....
        /*0068*/ 	.word	0xffffffff


	//----- nvinfo : EIATTR_COOP_GROUP_INSTR_OFFSETS
	.align		4
.L_704:
        /*006c*/ 	.byte	0x04, 0x28
        /*006e*/ 	.short	(.L_706 - .L_705)


	//   ....[0]....
.L_705:
        /*0070*/ 	.word	0x00012a90


	//   ....[1]....
        /*0074*/ 	.word	0x00012ad0


	//   ....[2]....
        /*0078*/ 	.word	0x00012b60


	//   ....[3]....
        /*007c*/ 	.word	0x00012b90


	//   ....[4]....
        /*0080*/ 	.word	0x00015e20


	//   ....[5]....
        /*0084*/ 	.word	0x00015e50


	//   ....[6]....
        /*0088*/ 	.word	0x00015ec0


	//   ....[7]....
        /*008c*/ 	.word	0x00015ed0


	//   ....[8]....
        /*0090*/ 	.word	0x00019510


	//   ....[9]....
        /*0094*/ 	.word	0x00019540


	//   ....[10]....
        /*0098*/ 	.word	0x000195a0


	//   ....[11]....
        /*009c*/ 	.word	0x000195b0


	//   ....[12]....
        /*00a0*/ 	.word	0x0001acc0


	//   ....[13]....
        /*00a4*/ 	.word	0x0001ad00


	//   ....[14]....
        /*00a8*/ 	.word	0x0001ad50


	//   ....[15]....
        /*00ac*/ 	.word	0x0001ad60


	//----- nvinfo : EIATTR_VRC_CTA_INIT_COUNT
	.align		4
.L_706:
        /*00b0*/ 	.byte	0x02, 0x4a
	.zero		1
	.zero		1


	//----- nvinfo : EIATTR_EXIT_INSTR_OFFSETS
	.align		4
        /*00b4*/ 	.byte	0x04, 0x1c
        /*00b6*/ 	.short	(.L_708 - .L_707)


	//   ....[0]....
.L_707:
        /*00b8*/ 	.word	0x00000340


	//   ....[1]....
        /*00bc*/ 	.word	0x00000bd0


	//   ....[2]....
        /*00c0*/ 	.word	0x00000c00


	//   ....[3]....
        /*00c4*/ 	.word	0x0001c2f0


	//   ....[4]....
        /*00c8*/ 	.word	0x0001c3e0


	//----- nvinfo : EIATTR_CRS_STACK_SIZE
	.align		4
.L_708:
        /*00cc*/ 	.byte	0x04, 0x1e
        /*00ce*/ 	.short	(.L_710 - .L_709)
.L_709:
        /*00d0*/ 	.word	0x00000000


	//----- nvinfo : EIATTR_CBANK_PARAM_SIZE
	.align		4
.L_710:
        /*00d4*/ 	.byte	0x03, 0x19
        /*00d6*/ 	.short	0x01d0


	//----- nvinfo : EIATTR_PARAM_CBANK
	.align		4
        /*00d8*/ 	.byte	0x04, 0x0a
        /*00da*/ 	.short	(.L_712 - .L_711)
	.align		4
.L_711:
        /*00dc*/ 	.word	index@(.nv.constant0._ZN5flash24flash_fwd_splitkv_kernelI23Flash_fwd_kernel_traitsILi192ELi64ELi64ELi4ELb0ELb0EN7cutlass10bfloat16_tE19Flash_kernel_traitsILi192ELi64ELi64ELi4ES3_EELb1ELb0ELb0ELb0ELb1ELb1ELb0ELb1EEEvNS_16Flash_fwd_paramsE)
        /*00e0*/ 	.short	0x0380
        /*00e2*/ 	.short	0x01d0


	//----- nvinfo : EIATTR_SW_WAR
	.align		4
.L_712:
        /*00e4*/ 	.byte	0x04, 0x36
        /*00e6*/ 	.short	(.L_714 - .L_713)
.L_713:
        /*00e8*/ 	.word	0x00000008
.L_714:


//--------------------- .nv.info._ZN5flash24flash_fwd_splitkv_kernelI23Flash_fwd_kernel_traitsILi192ELi64ELi64ELi4ELb0ELb0EN7cutlass10bfloat16_tE19Flash_kernel_traitsILi192ELi64ELi64ELi4ES3_EELb1ELb0ELb1ELb0ELb0ELb0ELb0ELb1EEEvNS_16Flash_fwd_paramsE --------------------------
	.section	.nv.info._ZN5flash24flash_fwd_splitkv_kernelI23Flash_fwd_kernel_traitsILi192ELi64ELi64ELi4ELb0ELb0EN7cutlass10bfloat16_tE19Flash_kernel_traitsILi192ELi64ELi64ELi4ES3_EELb1ELb0ELb1ELb0ELb0ELb0ELb0ELb1EEEvNS_16Flash_fwd_paramsE,"",@"SHT_CUDA_INFO"
	.sectionflags	@""
	.align	4


	//----- nvinfo : EIATTR_CUDA_API_VERSION
	.align		4
        /*0000*/ 	.byte	0x04, 0x37
        /*0002*/ 	.short	(.L_716 - .L_715)
.L_715:
        /*0004*/ 	.word	0x00000082


	//----- nvinfo : EIATTR_KPARAM_INFO
	.align		4
.L_716:
        /*0008*/ 	.byte	0x04, 0x17
        /*000a*/ 	.short	(.L_718 - .L_717)
.L_717:
        /*000c*/ 	.word	0x00000000
        /*0010*/ 	.short	0x0000
        /*0012*/ 	.short	0x0000
        /*0014*/ 	.byte	0x00, 0xf0, 0x41, 0x07


	//----- nvinfo : EIATTR_SPARSE_MMA_MASK
	.align		4
.L_718:
        /*0018*/ 	.byte	0x03, 0x50
        /*001a*/ 	.short	0x0000


	//----- nvinfo : EIATTR_MAXREG_COUNT
	.align		4
        /*001c*/ 	.byte	0x03, 0x1b
        /*001e*/ 	.short	0x00ff


	//----- nvinfo : EIATTR_NUM_BARRIERS
	.align		4
        /*0020*/ 	.byte	0x02, 0x4c
        /*0022*/ 	.byte	0x01
	.zero		1


	//----- nvinfo : EIATTR_MERCURY_ISA_VERSION
	.align		4
        /*0024*/ 	.byte	0x03, 0x5f
        /*0026*/ 	.short	0x0101


	//----- nvinfo : EIATTR_COOP_GROUP_MASK_REGIDS
	.align		4
        /*0028*/ 	.byte	0x04, 0x29
        /*002a*/ 	.short	(.L_720 - .L_719)


	//   ....[0]....
.L_719:
        /*002c*/ 	.word	0xffffffff


	//   ....[1]....
        /*0030*/ 	.word	0xffffffff


	//   ....[2]....
        /*0034*/ 	.word	0xffffffff


	//   ....[3]....
        /*0038*/ 	.word	0xffffffff


	//   ....[4]....
        /*003c*/ 	.word	0xffffffff


	//   ....[5]....
        /*0040*/ 	.word	0xffffffff


	//   ....[6]....
        /*0044*/ 	.word	0xffffffff


	//   ....[7]....
        /*0048*/ 	.word	0xffffffff


	//   ....[8]....
        /*004c*/ 	.word	0xffffffff


	//   ....[9]....
        /*0050*/ 	.word	0xffffffff


	//   ....[10]....
        /*0054*/ 	.word	0xffffffff


	//   ....[11]....
        /*0058*/ 	.word	0xffffffff


	//   ....[12]....
        /*005c*/ 	.word	0xffffffff


	//   ....[13]....
        /*0060*/ 	.word	0xffffffff


	//   ....[14]....
        /*0064*/ 	.word	0xffffffff


	//   ....[15]....
        /*0068*/ 	.word	0xffffffff


	//----- nvinfo : EIATTR_COOP_GROUP_INSTR_OFFSETS
	.align		4
.L_720:
        /*006c*/ 	.byte	0x04, 0x28
        /*006e*/ 	.short	(.L_722 - .L_721)


	//   ....[0]....
.L_721:
        /*0070*/ 	.word	0x00014ca0


	//   ....[1]....
        /*0074*/ 	.word	0x00014cd0


	//   ....[2]....
        /*0078*/ 	.word	0x00014d40


	//   ....[3]....
        /*007c*/ 	.word	0x00014d60


	//   ....[4]....
        /*0080*/ 	.word	0x00018580


	//   ....[5]....
        /*0084*/ 	.word	0x000185b0


	//   ....[6]....
        /*0088*/ 	.word	0x00018600


	//   ....[7]....
        /*008c*/ 	.word	0x00018610


	//   ....[8]....
        /*0090*/ 	.word	0x0001c2c0


	//   ....[9]....
        /*0094*/ 	.word	0x0001c2f0


	//   ....[10]....
        /*0098*/ 	.word	0x0001c320


	//   ....[11]....
        /*009c*/ 	.word	0x0001c330


	//   ....[12]....
        /*00a0*/ 	.word	0x0001da80


	//   ....[13]....
        /*00a4*/ 	.word	0x0001dac0


	//   ....[14]....
        /*00a8*/ 	.word	0x0001db70


	//   ....[15]....
        /*00ac*/ 	.word	0x0001dba0


	//----- nvinfo : EIATTR_VRC_CTA_INIT_COUNT
	.align		4
.L_722:
        /*00b0*/ 	.byte	0x02, 0x4a
	.zero		1
	.zero		1


	//----- nvinfo : EIATTR_EXIT_INSTR_OFFSETS
	.align		4
        /*00b4*/ 	.byte	0x04, 0x1c
        /*00b6*/ 	.short	(.L_724 - .L_723)


	//   ....[0]....
.L_723:
        /*00b8*/ 	.word	0x00000340


	//   ....[1]....
        /*00bc*/ 	.word	0x00000cf0


	//   ....[2]....
        /*00c0*/ 	.word	0x00000d20


	//   ....[3]....
        /*00c4*/ 	.word	0x0001f180


	//   ....[4]....
        /*00c8*/ 	.word	0x0001f2b0


	//   ....[5]....
        /*00cc*/ 	.word	0x0001f2d0


	//----- nvinfo : EIATTR_CRS_STACK_SIZE
	.align		4
.L_724:
        /*00d0*/ 	.byte	0x04, 0x1e
        /*00d2*/ 	.short	(.L_726 - .L_725)
.L_725:
        /*00d4*/ 	.word	0x00000000


	//----- nvinfo : EIATTR_CBANK_PARAM_SIZE
	.align		4
.L_726:
        /*00d8*/ 	.byte	0x03, 0x19
        /*00da*/ 	.short	0x01d0


	//----- nvinfo : EIATTR_PARAM_CBANK
	.align		4
        /*00dc*/ 	.byte	0x04, 0x0a
        /*00de*/ 	.short	(.L_728 - .L_727)
	.align		4
.L_727:
        /*00e0*/ 	.word	index@(.nv.constant0._ZN5flash24flash_fwd_splitkv_kernelI23Flash_fwd_kernel_traitsILi192ELi64ELi64ELi4ELb0ELb0EN7cutlass10bfloat16_tE19Flash_kernel_traitsILi192ELi64ELi64ELi4ES3_EELb1ELb0ELb1ELb0ELb0ELb0ELb0ELb1EEEvNS_16Flash_fwd_paramsE)
        /*00e4*/ 	.short	0x0380
        /*00e6*/ 	.short	0x01d0


	//----- nvinfo : EIATTR_SW_WAR
	.align		4
.L_728:
        /*00e8*/ 	.byte	0x04, 0x36
        /*00ea*/ 	.short	(.L_730 - .L_729)
.L_729:
        /*00ec*/ 	.word	0x00000008
.L_730:


//--------------------- .nv.info._ZN5flash24flash_fwd_splitkv_kernelI23Flash_fwd_kernel_traitsILi192ELi64ELi64ELi4ELb0ELb0EN7cutlass10bfloat16_tE19Flash_kernel_traitsILi192ELi64ELi64ELi4ES3_EELb1ELb0ELb1ELb0ELb0ELb1ELb0ELb1EEEvNS_16Flash_fwd_paramsE --------------------------
	.section	.nv.info._ZN5flash24flash_fwd_splitkv_kernelI23Flash_fwd_kernel_traitsILi192ELi64ELi64ELi4ELb0ELb0EN7cutlass10bfloat16_tE19Flash_kernel_traitsILi192ELi64ELi64ELi4ES3_EELb1ELb0ELb1ELb0ELb0ELb1ELb0ELb1EEEvNS_16Flash_fwd_paramsE,"",@"SHT_CUDA_INFO"
	.sectionflags	@""
	.align	4


	//----- nvinfo : EIATTR_CUDA_API_VERSION
	.align		4
        /*0000*/ 	.byte	0x04, 0x37
        /*0002*/ 	.short	(.L_732 - .L_731)
.L_731:
        /*0004*/ 	.word	0x00000082


	//----- nvinfo : EIATTR_KPARAM_INFO
	.align		4
.L_732:
        /*0008*/ 	.byte	0x04, 0x17
        /*000a*/ 	.short	(.L_734 - .L_733)
.L_733:
        /*000c*/ 	.word	0x00000000
        /*0010*/ 	.short	0x0000
        /*0012*/ 	.short	0x0000
        /*0014*/ 	.byte	0x00, 0xf0, 0x41, 0x07


	//----- nvinfo : EIATTR_SPARSE_MMA_MASK
	.align		4
.L_734:
        /*0018*/ 	.byte	0x03, 0x50
        /*001a*/ 	.short	0x0000


	//----- nvinfo : EIATTR_MAXREG_COUNT
	.align		4
        /*001c*/ 	.byte	0x03, 0x1b
        /*001e*/ 	.short	0x00ff


	//----- nvinfo : EIATTR_NUM_BARRIERS
	.align		4
        /*0020*/ 	.byte	0x02, 0x4c
        /*0022*/ 	.byte	0x01
	.zero		1


	//----- nvinfo : EIATTR_MERCURY_ISA_VERSION
	.align		4
        /*0024*/ 	.byte	0x03, 0x5f
        /*0026*/ 	.short	0x0101


	//----- nvinfo : EIATTR_COOP_GROUP_MASK_REGIDS
	.align		4
        /*0028*/ 	.byte	0x04, 0x29
        /*002a*/ 	.short	(.L_736 - .L_735)


	//   ....[0]....
.L_735:
        /*002c*/ 	.word	0xffffffff


	//   ....[1]....
        /*0030*/ 	.word	0xffffffff


	//   ....[2]....
        /*0034*/ 	.word	0xffffffff


	//   ....[3]....
        /*0038*/ 	.word	0xffffffff


	//   ....[4]....
        /*003c*/ 	.word	0xffffffff


	//   ....[5]....
        /*0040*/ 	.word	0xffffffff


	//   ....[6]....
        /*0044*/ 	.word	0xffffffff


	//   ....[7]....
        /*0048*/ 	.word	0xffffffff


	//   ....[8]....
        /*004c*/ 	.word	0xffffffff


	//   ....[9]....
        /*0050*/ 	.word	0xffffffff


	//   ....[10]....
        /*0054*/ 	.word	0xffffffff


	//   ....[11]....
        /*0058*/ 	.word	0xffffffff


	//   ....[12]....
        /*005c*/ 	.word	0xffffffff


	//   ....[13]....
        /*0060*/ 	.word	0xffffffff


	//   ....[14]....
        /*0064*/ 	.word	0xffffffff


	//   ....[15]....
        /*0068*/ 	.word	0xffffffff


	//----- nvinfo : EIATTR_COOP_GROUP_INSTR_OFFSETS
	.align		4
.L_736:
        /*006c*/ 	.byte	0x04, 0x28
        /*006e*/ 	.short	(.L_738 - .L_737)


	//   ....[0]....
.L_737:
        /*0070*/ 	.word	0x00015110


	//   ....[1]....
        /*0074*/ 	.word	0x00015140


	//   ....[2]....
        /*0078*/ 	.word	0x000151b0


	//   ....[3]....
        /*007c*/ 	.word	0x000151d0


	//   ....[4]....
        /*0080*/ 	.word	0x00018e30


	//   ....[5]....
        /*0084*/ 	.word	0x00018e60


	//   ....[6]....
        /*0088*/ 	.word	0x00018eb0


	//   ....[7]....
        /*008c*/ 	.word	0x00018ec0


	//   ....[8]....
        /*0090*/ 	.word	0x0001cf70


	//   ....[9]....
        /*0094*/ 	.word	0x0001cfa0


	//   ....[10]....
        /*0098*/ 	.word	0x0001d020


	//   ....[11]....
        /*009c*/ 	.word	0x0001d030


	//   ....[12]....
        /*00a0*/ 	.word	0x0001e740


	//   ....[13]....
        /*00a4*/ 	.word	0x0001e780


	//   ....[14]....
        /*00a8*/ 	.word	0x0001e830


	//   ....[15]....
        /*00ac*/ 	.word	0x0001e860


	//----- nvinfo : EIATTR_VRC_CTA_INIT_COUNT
	.align		4
.L_738:
        /*00b0*/ 	.byte	0x02, 0x4a
	.zero		1
	.zero		1


	//----- nvinfo : EIATTR_EXIT_INSTR_OFFSETS
	.align		4
        /*00b4*/ 	.byte	0x04, 0x1c
        /*00b6*/ 	.short	(.L_740 - .L_739)


	//   ....[0]....
.L_739:
        /*00b8*/ 	.word	0x00000340


	//   ....[1]....
        /*00bc*/ 	.word	0x00000cf0


	//   ....[2]....
        /*00c0*/ 	.word	0x00000d20


	//   ....[3]....
        /*00c4*/ 	.word	0x0001fe40


	//   ....[4]....
        /*00c8*/ 	.word	0x0001ff70


	//   ....[5]....
        /*00cc*/ 	.word	0x0001ff90


	//----- nvinfo : EIATTR_CRS_STACK_SIZE
	.align		4
.L_740:
        /*00d0*/ 	.byte	0x04, 0x1e
        /*00d2*/ 	.short	(.L_742 - .L_741)
.L_741:
        /*00d4*/ 	.word	0x00000000


	//----- nvinfo : EIATTR_CBANK_PARAM_SIZE
	.align		4
.L_742:
        /*00d8*/ 	.byte	0x03, 0x19
        /*00da*/ 	.short	0x01d0


	//----- nvinfo : EIATTR_PARAM_CBANK
	.align		4
        /*00dc*/ 	.byte	0x04, 0x0a
        /*00de*/ 	.short	(.L_744 - .L_743)
	.align		4
.L_743:
        /*00e0*/ 	.word	index@(.nv.constant0._ZN5flash24flash_fwd_splitkv_kernelI23Flash_fwd_kernel_traitsILi192ELi64ELi64ELi4ELb0ELb0EN7cutlass10bfloat16_tE19Flash_kernel_traitsILi192ELi64ELi64ELi4ES3_EELb1ELb0ELb1ELb0ELb0ELb1ELb0ELb1EEEvNS_16Flash_fwd_paramsE)
        /*00e4*/ 	.short	0x0380
        /*00e6*/ 	.short	0x01d0


	//----- nvinfo : EIATTR_SW_WAR
	.align		4
.L_744:
        /*00e8*/ 	.byte	0x04, 0x36
        /*00ea*/ 	.short	(.L_746 - .L_745)
.L_745:
        /*00ec*/ 	.word	0x00000008
.L_746:


//--------------------- .nv.info._ZN5flash24flash_fwd_splitkv_kernelI23Flash_fwd_kernel_traitsILi192ELi64ELi64ELi4ELb0ELb0EN7cutlass10bfloat16_tE19Flash_kernel_traitsILi192ELi64ELi64ELi4ES3_EELb1ELb0ELb0ELb0ELb1ELb0ELb1ELb0EEEvNS_16Flash_fwd_paramsE --------------------------
	.section	.nv.info._ZN5flash24flash_fwd_splitkv_kernelI23Flash_fwd_kernel_traitsILi192ELi64ELi64ELi4ELb0ELb0EN7cutlass10bfloat16_tE19Flash_kernel_traitsILi192ELi64ELi64ELi4ES3_EELb1ELb0ELb0ELb0ELb1ELb0ELb1ELb0EEEvNS_16Flash_fwd_paramsE,"",@"SHT_CUDA_INFO"
	.sectionflags	@""
	.align	4


	//----- nvinfo : EIATTR_CUDA_API_VERSION
	.align		4
        /*0000*/ 	.byte	0x04, 0x37
        /*0002*/ 	.short	(.L_748 - .L_747)
.L_747:
        /*0004*/ 	.word	0x00000082


	//----- nvinfo : EIATTR_KPARAM_INFO
	.align		4
.L_748:
        /*0008*/ 	.byte	0x04, 0x17
        /*000a*/ 	.short	(.L_750 - .L_749)
.L_749:
        /*000c*/ 	.word	0x00000000
        /*0010*/ 	.short	0x0000
        /*0012*/ 	.short	0x0000
        /*0014*/ 	.byte	0x00, 0xf0, 0x41, 0x07


	//----- nvinfo : EIATTR_SPARSE_MMA_MASK
	.align		4
.L_750:
        /*0018*/ 	.byte	0x03, 0x50
        /*001a*/ 	.short	0x0000


	//----- nvinfo : EIATTR_MAXREG_COUNT
	.align		4
        /*001c*/ 	.byte	0x03, 0x1b
        /*001e*/ 	.short	0x00ff


	//----- nvinfo : EIATTR_NUM_BARRIERS
	.align		4
        /*0020*/ 	.byte	0x02, 0x4c
        /*0022*/ 	.byte	0x01
	.zero		1


	//----- nvinfo : EIATTR_MERCURY_ISA_VERSION
	.align		4
        /*0024*/ 	.byte	0x03, 0x5f
        /*0026*/ 	.short	0x0101


	//----- nvinfo : EIATTR_COOP_GROUP_MASK_REGIDS
	.align		4
        /*0028*/ 	.byte	0x04, 0x29
        /*002a*/ 	.short	(.L_752 - .L_751)


	//   ....[0]....
.L_751:
        /*002c*/ 	.word	0xffffffff


	//   ....[1]....
        /*0030*/ 	.word	0xffffffff


	//   ....[2]....
        /*0034*/ 	.word	0xffffffff


	//   ....[3]....
        /*0038*/ 	.word	0xffffffff


	//   ....[4]....
        /*003c*/ 	.word	0xffffffff


	//   ....[5]....
        /*0040*/ 	.word	0xffffffff


	//   ....[6]....
        /*0044*/ 	.word	0xffffffff


	//   ....[7]....
        /*0048*/ 	.word	0xffffffff


	//   ....[8]....
        /*004c*/ 	.word	0xffffffff


	//   ....[9]....
        /*0050*/ 	.word	0xffffffff


	//   ....[10]....
        /*0054*/ 	.word	0xffffffff


	//   ....[11]....
        /*0058*/ 	.word	0xffffffff


	//   ....[12]....
        /*005c*/ 	.word	0xffffffff


	//   ....[13]....
        /*0060*/ 	.word	0xffffffff


	//   ....[14]....
        /*0064*/ 	.word	0xffffffff


	//   ....[15]....
        /*0068*/ 	.word	0xffffffff


	//----- nvinfo : EIATTR_COOP_GROUP_INSTR_OFFSETS
	.align		4
.L_752:
        /*006c*/ 	.byte	0x04, 0x28
        /*006e*/ 	.short	(.L_754 - .L_753)


	//   ....[0]....
.L_753:
        /*0070*/ 	.word	0x00003f80


	//   ....[1]....
        /*0074*/ 	.word	0x00003fa0


	//   ....[2]....
        /*0078*/ 	.word	0x00003fc0


	//   ....[3]....
        /*007c*/ 	.word	0x00003fe0


	//   ....[4]....
        /*0080*/ 	.word	0x00006d40


	//   ....[5]....
        /*0084*/ 	.word	0x00006d70


	//   ....[6]....
        /*0088*/ 	.word	0x00006da0


	//   ....[7]....
        /*008c*/ 	.word	0x00006db0


	//   ....[8]....
        /*0090*/ 	.word	0x0000a080


	//   ....[9]....
        /*0094*/ 	.word	0x0000a090


	//   ....[10]....
        /*0098*/ 	.word	0x0000a0c0


	//   ....[11]....
        /*009c*/ 	.word	0x0000a0d0


	//   ....[12]....
        /*00a0*/ 	.word	0x0000b810


	//   ....[13]....
        /*00a4*/ 	.word	0x0000b850


	//   ....[14]....
        /*00a8*/ 	.word	0x0000b910


	//   ....[15]....
        /*00ac*/ 	.word	0x0000b940


	//----- nvinfo : EIATTR_VRC_CTA_INIT_COUNT
	.align		4
.L_754:
        /*00b0*/ 	.byte	0x02, 0x4a
	.zero		1
	.zero		1


	//----- nvinfo : EIATTR_EXIT_INSTR_OFFSETS
	.align		4
        /*00b4*/ 	.byte	0x04, 0x1c
        /*00b6*/ 	.short	(.L_756 - .L_755)


	//   ....[0]....
.L_755:
        /*00b8*/ 	.word	0x00000440


	//   ....[1]....
        /*00bc*/ 	.word	0x00000d40


	//   ....[2]....
        /*00c0*/ 	.word	0x00000d70


	//   ....[3]....
        /*00c4*/ 	.word	0x0000ca40


	//   ....[4]....
        /*00c8*/ 	.word	0x0000ca80


	//----- nvinfo : EIATTR_CRS_STACK_SIZE
	.align		4
.L_756:
        /*00cc*/ 	.byte	0x04, 0x1e
        /*00ce*/ 	.short	(.L_758 - .L_757)
.L_757:
        /*00d0*/ 	.word	0x00000000


	//----- nvinfo : EIATTR_CBANK_PARAM_SIZE
	.align		4
.L_758:
        /*00d4*/ 	.byte	0x03, 0x19
        /*00d6*/ 	.short	0x01d0


	//----- nvinfo : EIATTR_PARAM_CBANK
	.align		4
        /*00d8*/ 	.byte	0x04, 0x0a
        /*00da*/ 	.short	(.L_760 - .L_759)
	.align		4
.L_759:
        /*00dc*/ 	.word	index@(.nv.constant0._ZN5flash24flash_fwd_splitkv_kernelI23Flash_fwd_kernel_traitsILi192ELi64ELi64ELi4ELb0ELb0EN7cutlass10bfloat16_tE19Flash_kernel_traitsILi192ELi64ELi64ELi4ES3_EELb1ELb0ELb0ELb0ELb1ELb0ELb1ELb0EEEvNS_16Flash_fwd_paramsE)
        /*00e0*/ 	.short	0x0380
        /*00e2*/ 	.short	0x01d0


	//----- nvinfo : EIATTR_SW_WAR
	.align		4
.L_760:
        /*00e4*/ 	.byte	0x04, 0x36
        /*00e6*/ 	.short	(.L_762 - .L_761)
.L_761:
        /*00e8*/ 	.word	0x00000008
.L_762:


//--------------------- .nv.info._ZN5flash24flash_fwd_splitkv_kernelI23Flash_fwd_kernel_traitsILi192ELi64ELi64ELi4ELb0ELb0EN7cutlass10bfloat16_tE19Flash_kernel_traitsILi192ELi64ELi64ELi4ES3_EELb1ELb0ELb0ELb0ELb1ELb1ELb1ELb0EEEvNS_16Flash_fwd_paramsE --------------------------
	.section	.nv.info._ZN5flash24flash_fwd_splitkv_kernelI23Flash_fwd_kernel_traitsILi192ELi64ELi64ELi4ELb0ELb0EN7cutlass10bfloat16_tE19Flash_kernel_traitsILi192ELi64ELi64ELi4ES3_EELb1ELb0ELb0ELb0ELb1ELb1ELb1ELb0EEEvNS_16Flash_fwd_paramsE,"",@"SHT_CUDA_INFO"
	.sectionflags	@""
	.align	4


	//----- nvinfo : EIATTR_CUDA_API_VERSION
	.align		4
        /*0000*/ 	.byte	0x04, 0x37
        /*0002*/ 	.short	(.L_764 - .L_763)
.L_763:
        /*0004*/ 	.word	0x00000082


	//----- nvinfo : EIATTR_KPARAM_INFO
	.align		4
.L_764:
        /*0008*/ 	.byte	0x04, 0x17
        /*000a*/ 	.short	(.L_766 - .L_765)
.L_765:
        /*000c*/ 	.word	0x00000000
        /*0010*/ 	.short	0x0000
        /*0012*/ 	.short	0x0000
        /*0014*/ 	.byte	0x00, 0xf0, 0x41, 0x07


	//----- nvinfo : EIATTR_SPARSE_MMA_MASK
	.align		4
.L_766:
        /*0018*/ 	.byte	0x03, 0x50
        /*001a*/ 	.short	0x0000


	//----- nvinfo : EIATTR_MAXREG_COUNT
	.align		4
        /*001c*/ 	.byte	0x03, 0x1b
        /*001e*/ 	.short	0x00ff


	//----- nvinfo : EIATTR_NUM_BARRIERS
	.align		4
        /*0020*/ 	.byte	0x02, 0x4c
        /*0022*/ 	.byte	0x01
	.zero		1


	//----- nvinfo : EIATTR_MERCURY_ISA_VERSION
	.align		4
        /*0024*/ 	.byte	0x03, 0x5f
        /*0026*/ 	.short	0x0101


	//----- nvinfo : EIATTR_COOP_GROUP_MASK_REGIDS
	.align		4
        /*0028*/ 	.byte	0x04, 0x29
        /*002a*/ 	.short	(.L_768 - .L_767)


	//   ....[0]....
.L_767:
        /*002c*/ 	.word	0xffffffff


	//   ....[1]....
        /*0030*/ 	.word	0xffffffff


	//   ....[2]....
        /*0034*/ 	.word	0xffffffff


	//   ....[3]....
        /*0038*/ 	.word	0xffffffff


	//   ....[4]....
        /*003c*/ 	.word	0xffffffff


	//   ....[5]....
        /*0040*/ 	.word	0xffffffff


	//   ....[6]....
        /*0044*/ 	.word	0xffffffff


	//   ....[7]....
        /*0048*/ 	.word	0xffffffff


	//   ....[8]....
        /*004c*/ 	.word	0xffffffff


	//   ....[9]....
        /*0050*/ 	.word	0xffffffff


	//   ....[10]....
        /*0054*/ 	.word	0xffffffff


	//   ....[11]....
        /*0058*/ 	.word	0xffffffff


	//   ....[12]....
        /*005c*/ 	.word	0xffffffff


	//   ....[13]....
        /*0060*/ 	.word	0xffffffff


	//   ....[14]....
        /*0064*/ 	.word	0xffffffff


	//   ....[15]....
        /*0068*/ 	.word	0xffffffff


	//----- nvinfo : EIATTR_COOP_GROUP_INSTR_OFFSETS
	.align		4
.L_768:
        /*006c*/ 	.byte	0x04, 0x28
        /*006e*/ 	.short	(.L_770 - .L_769)


	//   ....[0]....
.L_769:
        /*0070*/ 	.word	0x00004380


	//   ....[1]....
        /*0074*/ 	.word	0x000043a0


	//   ....[2]....
        /*0078*/ 	.word	0x000043c0


	//   ....[3]....
        /*007c*/ 	.word	0x000043e0


	//   ....[4]....
        /*0080*/ 	.word	0x00007560


	//   ....[5]....
        /*0084*/ 	.word	0x00007590


	//   ....[6]....
        /*0088*/ 	.word	0x00007610


	//   ....[7]....
        /*008c*/ 	.word	0x00007620


	//   ....[8]....
        /*0090*/ 	.word	0x0000acc0


	//   ....[9]....
        /*0094*/ 	.word	0x0000acf0


	//   ....[10]....
        /*0098*/ 	.word	0x0000ad80


	//   ....[11]....
        /*009c*/ 	.word	0x0000ad90


	//   ....[12]....
        /*00a0*/ 	.word	0x0000c440


	//   ....[13]....
        /*00a4*/ 	.word	0x0000c480


	//   ....[14]....
        /*00a8*/ 	.word	0x0000c570


	//   ....[15]....
        /*00ac*/ 	.word	0x0000c590


	//----- nvinfo : EIATTR_VRC_CTA_INIT_COUNT
	.align		4
.L_770:
        /*00b0*/ 	.byte	0x02, 0x4a
	.zero		1
	.zero		1


	//----- nvinfo : EIATTR_EXIT_INSTR_OFFSETS
	.align		4
        /*00b4*/ 	.byte	0x04, 0x1c
        /*00b6*/ 	.short	(.L_772 - .L_771)


	//   ....[0]....
.L_771:
        /*00b8*/ 	.word	0x00000440


	//   ....[1]....
        /*00bc*/ 	.word	0x00000d40


	//   ....[2]....
        /*00c0*/ 	.word	0x00000d70


	//   ....[3]....
        /*00c4*/ 	.word	0x0000d670


	//   ....[4]....
        /*00c8*/ 	.word	0x0000d6b0


	//----- nvinfo : EIATTR_CRS_STACK_SIZE
	.align		4
.L_772:
        /*00cc*/ 	.byte	0x04, 0x1e
        /*00ce*/ 	.short	(.L_774 - .L_773)
.L_773:
        /*00d0*/ 	.word	0x00000000


	//----- nvinfo : EIATTR_CBANK_PARAM_SIZE
	.align		4
.L_774:
        /*00d4*/ 	.byte	0x03, 0x19
        /*00d6*/ 	.short	0x01d0


	//----- nvinfo : EIATTR_PARAM_CBANK
	.align		4
        /*00d8*/ 	.byte	0x04, 0x0a
        /*00da*/ 	.short	(.L_776 - .L_775)
	.align		4
.L_775:
        /*00dc*/ 	.word	index@(.nv.constant0._ZN5flash24flash_fwd_splitkv_kernelI23Flash_fwd_kernel_traitsILi192ELi64ELi64ELi4ELb0ELb0EN7cutlass10bfloat16_tE19Flash_kernel_traitsILi192ELi64ELi64ELi4ES3_EELb1ELb0ELb0ELb0ELb1ELb1ELb1ELb0EEEvNS_16Flash_fwd_paramsE)
        /*00e0*/ 	.short	0x0380
        /*00e2*/ 	.short	0x01d0


	//----- nvinfo : EIATTR_SW_WAR
	.align		4
.L_776:
        /*00e4*/ 	.byte	0x04, 0x36
        /*00e6*/ 	.short	(.L_778 - .L_777)
.L_777:
        /*00e8*/ 	.word	0x00000008
.L_778:


//--------------------- .nv.info._ZN5flash24flash_fwd_splitkv_kernelI23Flash_fwd_kernel_traitsILi192ELi64ELi64ELi4ELb0ELb0EN7cutlass10bfloat16_tE19Flash_kernel_traitsILi192ELi64ELi64ELi4ES3_EELb1ELb0ELb1ELb0ELb0ELb0ELb1ELb0EEEvNS_16Flash_fwd_paramsE --------------------------
	.section	.nv.info._ZN5flash24flash_fwd_splitkv_kernelI23Flash_fwd_kernel_traitsILi192ELi64ELi64ELi4ELb0ELb0EN7cutlass10bfloat16_tE19Flash_kernel_traitsILi192ELi64ELi64ELi4ES3_EELb1ELb0ELb1ELb0ELb0ELb0ELb1ELb0EEEvNS_16Flash_fwd_paramsE,"",@"SHT_CUDA_INFO"
	.sectionflags	@""
	.align	4


	//----- nvinfo : EIATTR_CUDA_API_VERSION
	.align		4
        /*0000*/ 	.byte	0x04, 0x37
        /*0002*/ 	.short	(.L_780 - .L_779)
.L_779:
        /*0004*/ 	.word	0x00000082


	//----- nvinfo : EIATTR_KPARAM_INFO
	.align		4
.L_780:
        /*0008*/ 	.byte	0x04, 0x17
        /*000a*/ 	.short	(.L_782 - .L_781)
.L_781:
        /*000c*/ 	.word	0x00000000
        /*0010*/ 	.short	0x0000
        /*0012*/ 	.short	0x0000
        /*0014*/ 	.byte	0x00, 0xf0, 0x41, 0x07


	//----- nvinfo : EIATTR_SPARSE_MMA_MASK
	.align		4
.L_782:
        /*0018*/ 	.byte	0x03, 0x50
        /*001a*/ 	.short	0x0000


	//----- nvinfo : EIATTR_MAXREG_COUNT
	.align		4
        /*001c*/ 	.byte	0x03, 0x1b
        /*001e*/ 	.short	0x00ff


	//----- nvinfo : EIATTR_NUM_BARRIERS
	.align		4
        /*0020*/ 	.byte	0x02, 0x4c
        /*0022*/ 	.byte	0x01
	.zero		1


	//----- nvinfo : EIATTR_MERCURY_ISA_VERSION
	.align		4
        /*0024*/ 	.byte	0x03, 0x5f
        /*0026*/ 	.short	0x0101


	//----- nvinfo : EIATTR_COOP_GROUP_MASK_REGIDS
	.align		4
        /*0028*/ 	.byte	0x04, 0x29
        /*002a*/ 	.short	(.L_784 - .L_783)


	//   ....[0]....
.L_783:
        /*002c*/ 	.word	0xffffffff


	//   ....[1]....
        /*0030*/ 	.word	0xffffffff


	//   ....[2]....
        /*0034*/ 	.word	0xffffffff


	//   ....[3]....
        /*0038*/ 	.word	0xffffffff


	//   ....[4]....
        /*003c*/ 	.word	0xffffffff


	//   ....[5]....
        /*0040*/ 	.word	0xffffffff


	//   ....[6]....
        /*0044*/ 	.word	0xffffffff


	//   ....[7]....
        /*0048*/ 	.word	0xffffffff


	//   ....[8]....
        /*004c*/ 	.word	0xffffffff


	//   ....[9]....
        /*0050*/ 	.word	0xffffffff


	//   ....[10]....
        /*0054*/ 	.word	0xffffffff


	//   ....[11]....
        /*0058*/ 	.word	0xffffffff


	//   ....[12]....
        /*005c*/ 	.word	0xffffffff


	//   ....[13]....
        /*0060*/ 	.word	0xffffffff


	//   ....[14]....
        /*0064*/ 	.word	0xffffffff


	//   ....[15]....
        /*0068*/ 	.word	0xffffffff


	//----- nvinfo : EIATTR_COOP_GROUP_INSTR_OFFSETS
	.align		4
.L_784:
        /*006c*/ 	.byte	0x04, 0x28
        /*006e*/ 	.short	(.L_786 - .L_785)


	//   ....[0]....
.L_785:
        /*0070*/ 	.word	0x00005bc0


	//   ....[1]....
        /*0074*/ 	.word	0x00005be0


	//   ....[2]....
        /*0078*/ 	.word	0x00005c90


	//   ....[3]....
        /*007c*/ 	.word	0x00005ca0


	//   ....[4]....
        /*0080*/ 	.word	0x00009310


	//   ....[5]....
        /*0084*/ 	.word	0x00009320


	//   ....[6]....
        /*0088*/ 	.word	0x00009350


	//   ....[7]....
        /*008c*/ 	.word	0x00009360


	//   ....[8]....
        /*0090*/ 	.word	0x0000d070


	//   ....[9]....
        /*0094*/ 	.word	0x0000d090


	//   ....[10]....
        /*0098*/ 	.word	0x0000d0c0


	//   ....[11]....
        /*009c*/ 	.word	0x0000d0d0


	//   ....[12]....
        /*00a0*/ 	.word	0x0000e820


	//   ....[13]....
        /*00a4*/ 	.word	0x0000e860


	//   ....[14]....
        /*00a8*/ 	.word	0x0000e960


	//   ....[15]....
        /*00ac*/ 	.word	0x0000e990


	//----- nvinfo : EIATTR_VRC_CTA_INIT_COUNT
	.align		4
.L_786:
        /*00b0*/ 	.byte	0x02, 0x4a
	.zero		1
	.zero		1


	//----- nvinfo : EIATTR_EXIT_INSTR_OFFSETS
	.align		4
        /*00b4*/ 	.byte	0x04, 0x1c
        /*00b6*/ 	.short	(.L_788 - .L_787)


	//   ....[0]....
.L_787:
        /*00b8*/ 	.word	0x00000440


	//   ....[1]....
        /*00bc*/ 	.word	0x000014b0


	//   ....[2]....
        /*00c0*/ 	.word	0x000014e0


	//   ....[3]....
        /*00c4*/ 	.word	0x00010120


	//   ....[4]....
        /*00c8*/ 	.word	0x000101f0


	//   ....[5]....
        /*00cc*/ 	.word	0x00010240


	//----- nvinfo : EIATTR_CRS_STACK_SIZE
	.align		4
.L_788:
        /*00d0*/ 	.byte	0x04, 0x1e
        /*00d2*/ 	.short	(.L_790 - .L_789)
.L_789:
        /*00d4*/ 	.word	0x00000000


	//----- nvinfo : EIATTR_CBANK_PARAM_SIZE
	.align		4
.L_790:
        /*00d8*/ 	.byte	0x03, 0x19
        /*00da*/ 	.short	0x01d0


	//----- nvinfo : EIATTR_PARAM_CBANK
	.align		4
        /*00dc*/ 	.byte	0x04, 0x0a
        /*00de*/ 	.short	(.L_792 - .L_791)
	.align		4
.L_791:
        /*00e0*/ 	.word	index@(.nv.constant0._ZN5flash24flash_fwd_splitkv_kernelI23Flash_fwd_kernel_traitsILi192ELi64ELi64ELi4ELb0ELb0EN7cutlass10bfloat16_tE19Flash_kernel_traitsILi192ELi64ELi64ELi4ES3_EELb1ELb0ELb1ELb0ELb0ELb0ELb1ELb0EEEvNS_16Flash_fwd_paramsE)
        /*00e4*/ 	.short	0x0380
        /*00e6*/ 	.short	0x01d0


	//----- nvinfo : EIATTR_SW_WAR
	.align		4
.L_792:
        /*00e8*/ 	.byte	0x04, 0x36
        /*00ea*/ 	.short	(.L_794 - .L_793)
.L_793:
        /*00ec*/ 	.word	0x00000008
.L_794:


//--------------------- .nv.info._ZN5flash24flash_fwd_splitkv_kernelI23Flash_fwd_kernel_traitsILi192ELi64ELi64ELi4ELb0ELb0EN7cutlass10bfloat16_tE19Flash_kernel_traitsILi192ELi64ELi64ELi4ES3_EELb1ELb0ELb1ELb0ELb0ELb1ELb1ELb0EEEvNS_16Flash_fwd_paramsE --------------------------
	.section	.nv.info._ZN5flash24flash_fwd_splitkv_kernelI23Flash_fwd_kernel_traitsILi192ELi64ELi64ELi4ELb0ELb0EN7cutlass10bfloat16_tE19Flash_kernel_traitsILi192ELi64ELi64ELi4ES3_EELb1ELb0ELb1ELb0ELb0ELb1ELb1ELb0EEEvNS_16Flash_fwd_paramsE,"",@"SHT_CUDA_INFO"
	.sectionflags	@""
	.align	4


	//----- nvinfo : EIATTR_CUDA_API_VERSION
	.align		4
        /*0000*/ 	.byte	0x04, 0x37
        /*0002*/ 	.short	(.L_796 - .L_795)
.L_795:
        /*0004*/ 	.word	0x00000082


	//----- nvinfo : EIATTR_KPARAM_INFO
	.align		4
.L_796:
        /*0008*/ 	.byte	0x04, 0x17
        /*000a*/ 	.short	(.L_798 - .L_797)
.L_797:
        /*000c*/ 	.word	0x00000000
        /*0010*/ 	.short	0x0000
        /*0012*/ 	.short	0x0000
        /*0014*/ 	.byte	0x00, 0xf0, 0x41, 0x07


	//----- nvinfo : EIATTR_SPARSE_MMA_MASK
	.align		4
.L_798:
        /*0018*/ 	.byte	0x03, 0x50
        /*001a*/ 	.short	0x0000


	//----- nvinfo : EIATTR_MAXREG_COUNT
	.align		4
        /*001c*/ 	.byte	0x03, 0x1b
        /*001e*/ 	.short	0x00ff


	//----- nvinfo : EIATTR_NUM_BARRIERS
	.align		4
        /*0020*/ 	.byte	0x02, 0x4c
        /*0022*/ 	.byte	0x01
	.zero		1


	//----- nvinfo : EIATTR_MERCURY_ISA_VERSION
	.align		4
        /*0024*/ 	.byte	0x03, 0x5f
        /*0026*/ 	.short	0x0101


	//----- nvinfo : EIATTR_COOP_GROUP_MASK_REGIDS
	.align		4
        /*0028*/ 	.byte	0x04, 0x29
        /*002a*/ 	.short	(.L_800 - .L_799)


	//   ....[0]....
.L_799:
        /*002c*/ 	.word	0xffffffff


	//   ....[1]....
        /*0030*/ 	.word	0xffffffff


	//   ....[2]....
        /*0034*/ 	.word	0xffffffff


	//   ....[3]....
        /*0038*/ 	.word	0xffffffff


	//   ....[4]....
        /*003c*/ 	.word	0xffffffff


	//   ....[5]....
        /*0040*/ 	.word	0xffffffff


	//   ....[6]....
        /*0044*/ 	.word	0xffffffff


	//   ....[7]....
        /*0048*/ 	.word	0xffffffff


	//   ....[8]....
        /*004c*/ 	.word	0xffffffff


	//   ....[9]....
        /*0050*/ 	.word	0xffffffff


	//   ....[10]....
        /*0054*/ 	.word	0xffffffff


	//   ....[11]....
        /*0058*/ 	.word	0xffffffff


	//   ....[12]....
        /*005c*/ 	.word	0xffffffff


	//   ....[13]....
        /*0060*/ 	.word	0xffffffff


	//   ....[14]....
        /*0064*/ 	.word	0xffffffff


	//   ....[15]....
        /*0068*/ 	.word	0xffffffff


	//----- nvinfo : EIATTR_COOP_GROUP_INSTR_OFFSETS
	.align		4
.L_800:
        /*006c*/ 	.byte	0x04, 0x28
        /*006e*/ 	.short	(.L_802 - .L_801)


	//   ....[0]....
.L_801:
        /*0070*/ 	.word	0x00006060


	//   ....[1]....
        /*0074*/ 	.word	0x00006080


	//   ....[2]....
        /*0078*/ 	.word	0x00006130


	//   ....[3]....
        /*007c*/ 	.word	0x00006140


	//   ....[4]....
        /*0080*/ 	.word	0x00009c00


	//   ....[5]....
        /*0084*/ 	.word	0x00009c30


	//   ....[6]....
        /*0088*/ 	.word	0x00009cc0


	//   ....[7]....
        /*008c*/ 	.word	0x00009cd0


	//   ....[8]....
        /*0090*/ 	.word	0x0000dd90


	//   ....[9]....
        /*0094*/ 	.word	0x0000ddc0


	//   ....[10]....
        /*0098*/ 	.word	0x0000de30


	//   ....[11]....
        /*009c*/ 	.word	0x0000de40


	//   ....[12]....
        /*00a0*/ 	.word	0x0000f540


	//   ....[13]....
        /*00a4*/ 	.word	0x0000f580


	//   ....[14]....
        /*00a8*/ 	.word	0x0000f6d0


	//   ....[15]....
        /*00ac*/ 	.word	0x0000f700


	//----- nvinfo : EIATTR_VRC_CTA_INIT_COUNT
	.align		4
.L_802:
        /*00b0*/ 	.byte	0x02, 0x4a
	.zero		1
	.zero		1


	//----- nvinfo : EIATTR_EXIT_INSTR_OFFSETS
	.align		4
        /*00b4*/ 	.byte	0x04, 0x1c
        /*00b6*/ 	.short	(.L_804 - .L_803)


	//   ....[0]....
.L_803:
        /*00b8*/ 	.word	0x00000440


	//   ....[1]....
        /*00bc*/ 	.word	0x000014b0


	//   ....[2]....
        /*00c0*/ 	.word	0x000014e0


	//   ....[3]....
        /*00c4*/ 	.word	0x00010e40


	//   ....[4]....
        /*00c8*/ 	.word	0x00010f10


	//   ....[5]....
        /*00cc*/ 	.word	0x00010f60


	//----- nvinfo : EIATTR_CRS_STACK_SIZE
	.align		4
.L_804:
        /*00d0*/ 	.byte	0x04, 0x1e
        /*00d2*/ 	.short	(.L_806 - .L_805)
.L_805:
        /*00d4*/ 	.word	0x00000000


	//----- nvinfo : EIATTR_CBANK_PARAM_SIZE
	.align		4
.L_806:
        /*00d8*/ 	.byte	0x03, 0x19
        /*00da*/ 	.short	0x01d0


	//----- nvinfo : EIATTR_PARAM_CBANK
	.align		4
        /*00dc*/ 	.byte	0x04, 0x0a
        /*00de*/ 	.short	(.L_808 - .L_807)
	.align		4
.L_807:
        /*00e0*/ 	.word	index@(.nv.constant0._ZN5flash24flash_fwd_splitkv_kernelI23Flash_fwd_kernel_traitsILi192ELi64ELi64ELi4ELb0ELb0EN7cutlass10bfloat16_tE19Flash_kernel_traitsILi192ELi64ELi64ELi4ES3_EELb1ELb0ELb1ELb0ELb0ELb1ELb1ELb0EEEvNS_16Flash_fwd_paramsE)
        /*00e4*/ 	.short	0x0380
        /*00e6*/ 	.short	0x01d0


	//----- nvinfo : EIATTR_SW_WAR
	.align		4
.L_808:
        /*00e8*/ 	.byte	0x04, 0x36
        /*00ea*/ 	.short	(.L_810 - .L_809)
.L_809:
        /*00ec*/ 	.word	0x00000008
.L_810:


//--------------------- .nv.info._ZN5flash24flash_fwd_splitkv_kernelI23Flash_fwd_kernel_traitsILi192ELi64ELi64ELi4ELb0ELb0EN7cutlass10bfloat16_tE19Flash_kernel_traitsILi192ELi64ELi64ELi4ES3_EELb1ELb0ELb0ELb0ELb1ELb0ELb1ELb1EEEvNS_16Flash_fwd_paramsE --------------------------
	.section	.nv.info._ZN5flash24flash_fwd_splitkv_kernelI23Flash_fwd_kernel_traitsILi192ELi64ELi64ELi4ELb0ELb0EN7cutlass10bfloat16_tE19Flash_kernel_traitsILi192ELi64ELi64ELi4ES3_EELb1ELb0ELb0ELb0ELb1ELb0ELb1ELb1EEEvNS_16Flash_fwd_paramsE,"",@"SHT_CUDA_INFO"
	.sectionflags	@""
	.align	4


	//----- nvinfo : EIATTR_CUDA_API_VERSION
	.align		4
        /*0000*/ 	.byte	0x04, 0x37
        /*0002*/ 	.short	(.L_812 - .L_811)
.L_811:
        /*0004*/ 	.word	0x00000082


	//----- nvinfo : EIATTR_KPARAM_INFO
	.align		4
.L_812:
        /*0008*/ 	.byte	0x04, 0x17
        /*000a*/ 	.short	(.L_814 - .L_813)
.L_813:
        /*000c*/ 	.word	0x00000000
        /*0010*/ 	.short	0x0000
        /*0012*/ 	.short	0x0000
        /*0014*/ 	.byte	0x00, 0xf0, 0x41, 0x07


	//----- nvinfo : EIATTR_SPARSE_MMA_MASK
	.align		4
.L_814:
        /*0018*/ 	.byte	0x03, 0x50
        /*001a*/ 	.short	0x0000


	//----- nvinfo : EIATTR_MAXREG_COUNT
	.align		4
        /*001c*/ 	.byte	0x03, 0x1b
        /*001e*/ 	.short	0x00ff


	//----- nvinfo : EIATTR_NUM_BARRIERS
	.align		4
        /*0020*/ 	.byte	0x02, 0x4c
        /*0022*/ 	.byte	0x01
	.zero		1


	//----- nvinfo : EIATTR_MERCURY_ISA_VERSION
	.align		4
        /*0024*/ 	.byte	0x03, 0x5f
        /*0026*/ 	.short	0x0101


	//----- nvinfo : EIATTR_COOP_GROUP_MASK_REGIDS
	.align		4
        /*0028*/ 	.byte	0x04, 0x29
        /*002a*/ 	.short	(.L_816 - .L_815)


	//   ....[0]....
.L_815:
        /*002c*/ 	.word	0xffffffff


	//   ....[1]....
        /*0030*/ 	.word	0xffffffff


	//   ....[2]....
        /*0034*/ 	.word	0xffffffff


	//   ....[3]....
        /*0038*/ 	.word	0xffffffff


	//   ....[4]....
        /*003c*/ 	.word	0xffffffff


	//   ....[5]....
        /*0040*/ 	.word	0xffffffff


	//   ....[6]....
        /*0044*/ 	.word	0xffffffff


	//   ....[7]....
        /*0048*/ 	.word	0xffffffff


	//   ....[8]....
        /*004c*/ 	.word	0xffffffff


	//   ....[9]....
        /*0050*/ 	.word	0xffffffff


	//   ....[10]....
        /*0054*/ 	.word	0xffffffff


	//   ....[11]....
        /*0058*/ 	.word	0xffffffff


	//   ....[12]....
        /*005c*/ 	.word	0xffffffff


	//   ....[13]....
        /*0060*/ 	.word	0xffffffff


	//   ....[14]....
        /*0064*/ 	.word	0xffffffff


	//   ....[15]....
        /*0068*/ 	.word	0xffffffff


	//----- nvinfo : EIATTR_COOP_GROUP_INSTR_OFFSETS
	.align		4
.L_816:
        /*006c*/ 	.byte	0x04, 0x28
        /*006e*/ 	.short	(.L_818 - .L_817)


	//   ....[0]....
.L_817:
        /*0070*/ 	.word	0x000128e0


	//   ....[1]....
        /*0074*/ 	.word	0x00012960


	//   ....[2]....
        /*0078*/ 	.word	0x000129b0


	//   ....[3]....
        /*007c*/ 	.word	0x00012a50


	//   ....[4]....
        /*0080*/ 	.word	0x000158d0


	//   ....[5]....
        /*0084*/ 	.word	0x00015900


	//   ....[6]....
        /*0088*/ 	.word	0x000159a0


	//   ....[7]....
        /*008c*/ 	.word	0x000159b0


	//   ....[8]....
        /*0090*/ 	.word	0x00018c10


	//   ....[9]....
        /*0094*/ 	.word	0x00018c20


	//   ....[10]....
        /*0098*/ 	.word	0x00018c50


	//   ....[11]....
        /*009c*/ 	.word	0x00018c60


	//   ....[12]....
        /*00a0*/ 	.word	0x0001a3a0


	//   ....[13]....
        /*00a4*/ 	.word	0x0001a3e0


	//   ....[14]....
        /*00a8*/ 	.word	0x0001a4d0


	//   ....[15]....
        /*00ac*/ 	.word	0x0001a4e0


	//----- nvinfo : EIATTR_VRC_CTA_INIT_COUNT
	.align		4
.L_818:
        /*00b0*/ 	.byte	0x02, 0x4a
	.zero		1
	.zero		1


	//----- nvinfo : EIATTR_EXIT_INSTR_OFFSETS
	.align		4
        /*00b4*/ 	.byte	0x04, 0x1c
        /*00b6*/ 	.short	(.L_820 - .L_819)


	//   ....[0]....
.L_819:
        /*00b8*/ 	.word	0x00000440


	//   ....[1]....
        /*00bc*/ 	.word	0x00000d50


	//   ....[2]....
        /*00c0*/ 	.word	0x00000d80


	//   ....[3]....
        /*00c4*/ 	.word	0x0001b5f0


	//   ....[4]....
        /*00c8*/ 	.word	0x0001b630


	//----- nvinfo : EIATTR_CRS_STACK_SIZE
	.align		4
.L_820:
        /*00cc*/ 	.byte	0x04, 0x1e
        /*00ce*/ 	.short	(.L_822 - .L_821)
.L_821:
        /*00d0*/ 	.word	0x00000000


	//----- nvinfo : EIATTR_CBANK_PARAM_SIZE
	.align		4
.L_822:
        /*00d4*/ 	.byte	0x03, 0x19
        /*00d6*/ 	.short	0x01d0


	//----- nvinfo : EIATTR_PARAM_CBANK
	.align		4
        /*00d8*/ 	.byte	0x04, 0x0a
        /*00da*/ 	.short	(.L_824 - .L_823)
	.align		4
.L_823:
        /*00dc*/ 	.word	index@(.nv.constant0._ZN5flash24flash_fwd_splitkv_kernelI23Flash_fwd_kernel_traitsILi192ELi64ELi64ELi4ELb0ELb0EN7cutlass10bfloat16_tE19Flash_kernel_traitsILi192ELi64ELi64ELi4ES3_EELb1ELb0ELb0ELb0ELb1ELb0ELb1ELb1EEEvNS_16Flash_fwd_paramsE)
        /*00e0*/ 	.short	0x0380
        /*00e2*/ 	.short	0x01d0


	//----- nvinfo : EIATTR_SW_WAR
	.align		4
.L_824:
        /*00e4*/ 	.byte	0x04, 0x36
        /*00e6*/ 	.short	(.L_826 - .L_825)
.L_825:
        /*00e8*/ 	.word	0x00000008
.L_826:


//--------------------- .nv.info._ZN5flash24flash_fwd_splitkv_kernelI23Flash_fwd_kernel_traitsILi192ELi64ELi64ELi4ELb0ELb0EN7cutlass10bfloat16_tE19Flash_kernel_traitsILi192ELi64ELi64ELi4ES3_EELb1ELb0ELb0ELb0ELb1ELb1ELb1ELb1EEEvNS_16Flash_fwd_paramsE --------------------------
	.section	.nv.info._ZN5flash24flash_fwd_splitkv_kernelI23Flash_fwd_kernel_traitsILi192ELi64ELi64ELi4ELb0ELb0EN7cutlass10bfloat16_tE19Flash_kernel_traitsILi192ELi64ELi64ELi4ES3_EELb1ELb0ELb0ELb0ELb1ELb1ELb1ELb1EEEvNS_16Flash_fwd_paramsE,"",@"SHT_CUDA_INFO"
	.sectionflags	@""
	.align	4


	//----- nvinfo : EIATTR_CUDA_API_VERSION
	.align		4
        /*0000*/ 	.byte	0x04, 0x37
        /*0002*/ 	.short	(.L_828 - .L_827)
.L_827:
        /*0004*/ 	.word	0x00000082


	//----- nvinfo : EIATTR_KPARAM_INFO
	.align		4
.L_828:
        /*0008*/ 	.byte	0x04, 0x17
        /*000a*/ 	.short	(.L_830 - .L_829)
.L_829:
        /*000c*/ 	.word	0x00000000
        /*0010*/ 	.short	0x0000
        /*0012*/ 	.short	0x0000
        /*0014*/ 	.byte	0x00, 0xf0, 0x41, 0x07


	//----- nvinfo : EIATTR_SPARSE_MMA_MASK
	.align		4
.L_830:
        /*0018*/ 	.byte	0x03, 0x50
        /*001a*/ 	.short	0x0000


	//----- nvinfo : EIATTR_MAXREG_COUNT
	.align		4
        /*001c*/ 	.byte	0x03, 0x1b
        /*001e*/ 	.short	0x00ff


	//----- nvinfo : EIATTR_NUM_BARRIERS
	.align		4
        /*0020*/ 	.byte	0x02, 0x4c
        /*0022*/ 	.byte	0x01
	.zero		1


	//----- nvinfo : EIATTR_MERCURY_ISA_VERSION
	.align		4
        /*0024*/ 	.byte	0x03, 0x5f
        /*0026*/ 	.short	0x0101


	//----- nvinfo : EIATTR_COOP_GROUP_MASK_REGIDS
	.align		4
        /*0028*/ 	.byte	0x04, 0x29
        /*002a*/ 	.short	(.L_832 - .L_831)


	//   ....[0]....
.L_831:
        /*002c*/ 	.word	0xffffffff


	//   ....[1]....
        /*0030*/ 	.word	0xffffffff


	//   ....[2]....
        /*0034*/ 	.word	0xffffffff


	//   ....[3]....
        /*0038*/ 	.word	0xffffffff


	//   ....[4]....
        /*003c*/ 	.word	0xffffffff


	//   ....[5]....
        /*0040*/ 	.word	0xffffffff


	//   ....[6]....
        /*0044*/ 	.word	0xffffffff


	//   ....[7]....
        /*0048*/ 	.word	0xffffffff


	//   ....[8]....
        /*004c*/ 	.word	0xffffffff


	//   ....[9]....
        /*0050*/ 	.word	0xffffffff


	//   ....[10]....
        /*0054*/ 	.word	0xffffffff


	//   ....[11]....
        /*0058*/ 	.word	0xffffffff


	//   ....[12]....
        /*005c*/ 	.word	0xffffffff


	//   ....[13]....
        /*0060*/ 	.word	0xffffffff


	//   ....[14]....
        /*0064*/ 	.word	0xffffffff


	//   ....[15]....
        /*0068*/ 	.word	0xffffffff


	//----- nvinfo : EIATTR_COOP_GROUP_INSTR_OFFSETS
	.align		4
.L_832:
        /*006c*/ 	.byte	0x04, 0x28
        /*006e*/ 	.short	(.L_834 - .L_833)


	//   ....[0]....
.L_833:
        /*0070*/ 	.word	0x00012c90


	//   ....[1]....
        /*0074*/ 	.word	0x00012cd0


	//   ....[2]....
        /*0078*/ 	.word	0x00012d60


	//   ....[3]....
        /*007c*/ 	.word	0x00012d90


	//   ....[4]....
        /*0080*/ 	.word	0x00016020


	//   ....[5]....
        /*0084*/ 	.word	0x00016050


	//   ....[6]....
        /*0088*/ 	.word	0x000160b0


	//   ....[7]....
        /*008c*/ 	.word	0x000160c0


	//   ....[8]....
        /*0090*/ 	.word	0x00019750


	//   ....[9]....
        /*0094*/ 	.word	0x00019780


	//   ....[10]....
        /*0098*/ 	.word	0x000197d0


	//   ....[11]....
        /*009c*/ 	.word	0x000197e0


	//   ....[12]....
        /*00a0*/ 	.word	0x0001aef0


	//   ....[13]....
        /*00a4*/ 	.word	0x0001af30


	//   ....[14]....
        /*00a8*/ 	.word	0x0001b030


	//   ....[15]....
        /*00ac*/ 	.word	0x0001b050


	//----- nvinfo : EIATTR_VRC_CTA_INIT_COUNT
	.align		4
.L_834:
        /*00b0*/ 	.byte	0x02, 0x4a
	.zero		1
	.zero		1


	//----- nvinfo : EIATTR_EXIT_INSTR_OFFSETS
	.align		4
        /*00b4*/ 	.byte	0x04, 0x1c
        /*00b6*/ 	.short	(.L_836 - .L_835)


	//   ....[0]....
.L_835:
        /*00b8*/ 	.word	0x00000440


	//   ....[1]....
        /*00bc*/ 	.word	0x00000d50


	//   ....[2]....
        /*00c0*/ 	.word	0x00000d80


	//   ....[3]....
        /*00c4*/ 	.word	0x0001c140


	//   ....[4]....
        /*00c8*/ 	.word	0x0001c180


	//----- nvinfo : EIATTR_CRS_STACK_SIZE
	.align		4
.L_836:
        /*00cc*/ 	.byte	0x04, 0x1e
        /*00ce*/ 	.short	(.L_838 - .L_837)
.L_837:
        /*00d0*/ 	.word	0x00000000


	//----- nvinfo : EIATTR_CBANK_PARAM_SIZE
	.align		4
.L_838:
        /*00d4*/ 	.byte	0x03, 0x19
        /*00d6*/ 	.short	0x01d0


	//----- nvinfo : EIATTR_PARAM_CBANK
	.align		4
        /*00d8*/ 	.byte	0x04, 0x0a
        /*00da*/ 	.short	(.L_840 - .L_839)
	.align		4
.L_839:
        /*00dc*/ 	.word	index@(.nv.constant0._ZN5flash24flash_fwd_splitkv_kernelI23Flash_fwd_kernel_traitsILi192ELi64ELi64ELi4ELb0ELb0EN7cutlass10bfloat16_tE19Flash_kernel_traitsILi192ELi64ELi64ELi4ES3_EELb1ELb0ELb0ELb0ELb1ELb1ELb1ELb1EEEvNS_16Flash_fwd_paramsE)
        /*00e0*/ 	.short	0x0380
        /*00e2*/ 	.short	0x01d0


	//----- nvinfo : EIATTR_SW_WAR
	.align		4
.L_840:
        /*00e4*/ 	.byte	0x04, 0x36
        /*00e6*/ 	.short	(.L_842 - .L_841)
.L_841:
        /*00e8*/ 	.word	0x00000008
.L_842:


//--------------------- .nv.info._ZN5flash24flash_fwd_splitkv_kernelI23Flash_fwd_kernel_traitsILi192ELi64ELi64ELi4ELb0ELb0EN7cutlass10bfloat16_tE19Flash_kernel_traitsILi192ELi64ELi64ELi4ES3_EELb1ELb0ELb1ELb0ELb0ELb0ELb1ELb1EEEvNS_16Flash_fwd_paramsE --------------------------
	.section	.nv.info._ZN5flash24flash_fwd_splitkv_kernelI23Flash_fwd_kernel_traitsILi192ELi64ELi64ELi4ELb0ELb0EN7cutlass10bfloat16_tE19Flash_kernel_traitsILi192ELi64ELi64ELi4ES3_EELb1ELb0ELb1ELb0ELb0ELb0ELb1ELb1EEEvNS_16Flash_fwd_paramsE,"",@"SHT_CUDA_INFO"
	.sectionflags	@""
	.align	4


	//----- nvinfo : EIATTR_CUDA_API_VERSION
	.align		4
        /*0000*/ 	.byte	0x04, 0x37
        /*0002*/ 	.short	(.L_844 - .L_843)
.L_843:
        /*0004*/ 	.word	0x00000082


	//----- nvinfo : EIATTR_KPARAM_INFO
	.align		4
.L_844:
        /*0008*/ 	.byte	0x04, 0x17
        /*000a*/ 	.short	(.L_846 - .L_845)
.L_845:
        /*000c*/ 	.word	0x00000000
        /*0010*/ 	.short	0x0000
        /*0012*/ 	.short	0x0000
        /*0014*/ 	.byte	0x00, 0xf0, 0x41, 0x07


	//----- nvinfo : EIATTR_SPARSE_MMA_MASK
	.align		4
.L_846:
        /*0018*/ 	.byte	0x03, 0x50
        /*001a*/ 	.short	0x0000


	//----- nvinfo : EIATTR_MAXREG_COUNT
	.align		4
        /*001c*/ 	.byte	0x03, 0x1b
        /*001e*/ 	.short	0x00ff


	//----- nvinfo : EIATTR_NUM_BARRIERS
	.align		4
        /*0020*/ 	.byte	0x02, 0x4c
        /*0022*/ 	.byte	0x01
	.zero		1


	//----- nvinfo : EIATTR_MERCURY_ISA_VERSION
	.align		4
        /*0024*/ 	.byte	0x03, 0x5f
        /*0026*/ 	.short	0x0101


	//----- nvinfo : EIATTR_COOP_GROUP_MASK_REGIDS
	.align		4
        /*0028*/ 	.byte	0x04, 0x29
        /*002a*/ 	.short	(.L_848 - .L_847)


	//   ....[0]....
.L_847:
        /*002c*/ 	.word	0xffffffff


	//   ....[1]....
        /*0030*/ 	.word	0xffffffff


	//   ....[2]....
        /*0034*/ 	.word	0xffffffff


	//   ....[3]....
        /*0038*/ 	.word	0xffffffff


	//   ....[4]....
        /*003c*/ 	.word	0xffffffff


	//   ....[5]....
        /*0040*/ 	.word	0xffffffff


	//   ....[6]....
        /*0044*/ 	.word	0xffffffff


	//   ....[7]....
        /*0048*/ 	.word	0xffffffff


	//   ....[8]....
        /*004c*/ 	.word	0xffffffff


	//   ....[9]....
        /*0050*/ 	.word	0xffffffff


	//   ....[10]....
        /*0054*/ 	.word	0xffffffff


	//   ....[11]....
        /*0058*/ 	.word	0xffffffff


	//   ....[12]....
        /*005c*/ 	.word	0xffffffff


	//   ....[13]....
        /*0060*/ 	.word	0xffffffff


	//   ....[14]....
        /*0064*/ 	.word	0xffffffff


	//   ....[15]....
        /*0068*/ 	.word	0xffffffff


	//----- nvinfo : EIATTR_COOP_GROUP_INSTR_OFFSETS
	.align		4
.L_848:
        /*006c*/ 	.byte	0x04, 0x28
        /*006e*/ 	.short	(.L_850 - .L_849)


	//   ....[0]....
.L_849:
        /*0070*/ 	.word	0x000154d0


	//   ....[1]....
        /*0074*/ 	.word	0x00015500


	//   ....[2]....
        /*0078*/ 	.word	0x00015560


	//   ....[3]....
        /*007c*/ 	.word	0x00015580


	//   ....[4]....
        /*0080*/ 	.word	0x00018d60


	//   ....[5]....
        /*0084*/ 	.word	0x00018d90


	//   ....[6]....
        /*0088*/ 	.word	0x00018e30


	//   ....[7]....
        /*008c*/ 	.word	0x00018e40


	//   ....[8]....
        /*0090*/ 	.word	0x0001ca90


	//   ....[9]....
        /*0094*/ 	.word	0x0001cab0


	//   ....[10]....
        /*0098*/ 	.word	0x0001cae0


	//   ....[11]....
        /*009c*/ 	.word	0x0001caf0


	//   ....[12]....
        /*00a0*/ 	.word	0x0001e240


	//   ....[13]....
        /*00a4*/ 	.word	0x0001e280


	//   ....[14]....
        /*00a8*/ 	.word	0x0001e3a0


	//   ....[15]....
        /*00ac*/ 	.word	0x0001e3d0


	//----- nvinfo : EIATTR_VRC_CTA_INIT_COUNT
	.align		4
.L_850:
        /*00b0*/ 	.byte	0x02, 0x4a
	.zero		1
	.zero		1


	//----- nvinfo : EIATTR_EXIT_INSTR_OFFSETS
	.align		4
        /*00b4*/ 	.byte	0x04, 0x1c
        /*00b6*/ 	.short	(.L_852 - .L_851)


	//   ....[0]....
.L_851:
        /*00b8*/ 	.word	0x00000440


	//   ....[1]....
        /*00bc*/ 	.word	0x000014c0


	//   ....[2]....
        /*00c0*/ 	.word	0x000014f0


	//   ....[3]....
        /*00c4*/ 	.word	0x0001fb60


	//   ....[4]....
        /*00c8*/ 	.word	0x0001fc30


	//   ....[5]....
        /*00cc*/ 	.word	0x0001fc80


	//----- nvinfo : EIATTR_CRS_STACK_SIZE
	.align		4
.L_852:
        /*00d0*/ 	.byte	0x04, 0x1e
        /*00d2*/ 	.short	(.L_854 - .L_853)
.L_853:
        /*00d4*/ 	.word	0x00000000


	//----- nvinfo : EIATTR_CBANK_PARAM_SIZE
	.align		4
.L_854:
        /*00d8*/ 	.byte	0x03, 0x19
        /*00da*/ 	.short	0x01d0


	//----- nvinfo : EIATTR_PARAM_CBANK
	.align		4
        /*00dc*/ 	.byte	0x04, 0x0a
        /*00de*/ 	.short	(.L_856 - .L_855)
	.align		4
.L_855:
        /*00e0*/ 	.word	index@(.nv.constant0._ZN5flash24flash_fwd_splitkv_kernelI23Flash_fwd_kernel_traitsILi192ELi64ELi64ELi4ELb0ELb0EN7cutlass10bfloat16_tE19Flash_kernel_traitsILi192ELi64ELi64ELi4ES3_EELb1ELb0ELb1ELb0ELb0ELb0ELb1ELb1EEEvNS_16Flash_fwd_paramsE)
        /*00e4*/ 	.short	0x0380
        /*00e6*/ 	.short	0x01d0


	//----- nvinfo : EIATTR_SW_WAR
	.align		4
.L_856:
        /*00e8*/ 	.byte	0x04, 0x36
        /*00ea*/ 	.short	(.L_858 - .L_857)
.L_857:
        /*00ec*/ 	.word	0x00000008
.L_858:


//--------------------- .nv.info._ZN5flash24flash_fwd_splitkv_kernelI23Flash_fwd_kernel_traitsILi192ELi64ELi64ELi4ELb0ELb0EN7cutlass10bfloat16_tE19Flash_kernel_traitsILi192ELi64ELi64ELi4ES3_EELb1ELb0ELb1ELb0ELb0ELb1ELb1ELb1EEEvNS_16Flash_fwd_paramsE --------------------------
	.section	.nv.info._ZN5flash24flash_fwd_splitkv_kernelI23Flash_fwd_kernel_traitsILi192ELi64ELi64ELi4ELb0ELb0EN7cutlass10bfloat16_tE19Flash_kernel_traitsILi192ELi64ELi64ELi4ES3_EELb1ELb0ELb1ELb0ELb0ELb1ELb1ELb1EEEvNS_16Flash_fwd_paramsE,"",@"SHT_CUDA_INFO"
	.sectionflags	@""
	.align	4


	//----- nvinfo : EIATTR_CUDA_API_VERSION
	.align		4
        /*0000*/ 	.byte	0x04, 0x37
        /*0002*/ 	.short	(.L_860 - .L_859)
.L_859:
        /*0004*/ 	.word	0x00000082


	//----- nvinfo : EIATTR_KPARAM_INFO
	.align		4
.L_860:
        /*0008*/ 	.byte	0x04, 0x17
        /*000a*/ 	.short	(.L_862 - .L_861)
.L_861:
        /*000c*/ 	.word	0x00000000
        /*0010*/ 	.short	0x0000
        /*0012*/ 	.short	0x0000
        /*0014*/ 	.byte	0x00, 0xf0, 0x41, 0x07


	//----- nvinfo : EIATTR_SPARSE_MMA_MASK
	.align		4
.L_862:
        /*0018*/ 	.byte	0x03, 0x50
        /*001a*/ 	.short	0x0000


	//----- nvinfo : EIATTR_MAXREG_COUNT
	.align		4
        /*001c*/ 	.byte	0x03, 0x1b
        /*001e*/ 	.short	0x00ff


	//----- nvinfo : EIATTR_NUM_BARRIERS
	.align		4
        /*0020*/ 	.byte	0x02, 0x4c
        /*0022*/ 	.byte	0x01
	.zero		1


	//----- nvinfo : EIATTR_MERCURY_ISA_VERSION
	.align		4
        /*0024*/ 	.byte	0x03, 0x5f
        /*0026*/ 	.short	0x0101


	//----- nvinfo : EIATTR_COOP_GROUP_MASK_REGIDS
	.align		4
        /*0028*/ 	.byte	0x04, 0x29
        /*002a*/ 	.short	(.L_864 - .L_863)


	//   ....[0]....
.L_863:
        /*002c*/ 	.word	0xffffffff


	//   ....[1]....
        /*0030*/ 	.word	0xffffffff


	//   ....[2]....
        /*0034*/ 	.word	0xffffffff


	//   ....[3]....
        /*0038*/ 	.word	0xffffffff


	//   ....[4]....
        /*003c*/ 	.word	0xffffffff


	//   ....[5]....
        /*0040*/ 	.word	0xffffffff


	//   ....[6]....
        /*0044*/ 	.word	0xffffffff


	//   ....[7]....
        /*0048*/ 	.word	0xffffffff


	//   ....[8]....
        /*004c*/ 	.word	0xffffffff


	//   ....[9]....
        /*0050*/ 	.word	0xffffffff


	//   ....[10]....
        /*0054*/ 	.word	0xffffffff


	//   ....[11]....
        /*0058*/ 	.word	0xffffffff


	//   ....[12]....
        /*005c*/ 	.word	0xffffffff


	//   ....[13]....
        /*0060*/ 	.word	0xffffffff


	//   ....[14]....
        /*0064*/ 	.word	0xffffffff


	//   ....[15]....
        /*0068*/ 	.word	0xffffffff


	//----- nvinfo : EIATTR_COOP_GROUP_INSTR_OFFSETS
	.align		4
.L_864:
        /*006c*/ 	.byte	0x04, 0x28
        /*006e*/ 	.short	(.L_866 - .L_865)


	//   ....[0]....
.L_865:
        /*0070*/ 	.word	0x00015970


	//   ....[1]....
        /*0074*/ 	.word	0x000159a0


	//   ....[2]....
        /*0078*/ 	.word	0x00015a00


	//   ....[3]....
        /*007c*/ 	.word	0x00015a20


	//   ....[4]....
        /*0080*/ 	.word	0x00019660


	//   ....[5]....
        /*0084*/ 	.word	0x00019690


	//   ....[6]....
        /*0088*/ 	.word	0x00019720


	//   ....[7]....
        /*008c*/ 	.word	0x00019730


	//   ....[8]....
        /*0090*/ 	.word	0x0001d800


	//   ....[9]....
        /*0094*/ 	.word	0x0001d830


	//   ....[10]....
        /*0098*/ 	.word	0x0001d8a0


	//   ....[11]....
        /*009c*/ 	.word	0x0001d8b0


	//   ....[12]....
        /*00a0*/ 	.word	0x0001efc0


	//   ....[13]....
        /*00a4*/ 	.word	0x0001f000


	//   ....[14]....
        /*00a8*/ 	.word	0x0001f130


	//   ....[15]....
        /*00ac*/ 	.word	0x0001f160


	//----- nvinfo : EIATTR_VRC_CTA_INIT_COUNT
	.align		4
.L_866:
        /*00b0*/ 	.byte	0x02, 0x4a
	.zero		1
	.zero		1


	//----- nvinfo : EIATTR_EXIT_INSTR_OFFSETS
	.align		4
        /*00b4*/ 	.byte	0x04, 0x1c
        /*00b6*/ 	.short	(.L_868 - .L_867)


	//   ....[0]....
.L_867:
        /*00b8*/ 	.word	0x00000440


	//   ....[1]....
        /*00bc*/ 	.word	0x000014c0


	//   ....[2]....
        /*00c0*/ 	.word	0x000014f0


	//   ....[3]....
        /*00c4*/ 	.word	0x000208e0


	//   ....[4]....
        /*00c8*/ 	.word	0x000209b0


	//   ....[5]....
        /*00cc*/ 	.word	0x00020a00


	//----- nvinfo : EIATTR_CRS_STACK_SIZE
	.align		4
.L_868:
        /*00d0*/ 	.byte	0x04, 0x1e
        /*00d2*/ 	.short	(.L_870 - .L_869)
.L_869:
        /*00d4*/ 	.word	0x00000000


	//----- nvinfo : EIATTR_CBANK_PARAM_SIZE
	.align		4
.L_870:
        /*00d8*/ 	.byte	0x03, 0x19
        /*00da*/ 	.short	0x01d0


	//----- nvinfo : EIATTR_PARAM_CBANK
	.align		4
        /*00dc*/ 	.byte	0x04, 0x0a
        /*00de*/ 	.short	(.L_872 - .L_871)
	.align		4
.L_871:
        /*00e0*/ 	.word	index@(.nv.constant0._ZN5flash24flash_fwd_splitkv_kernelI23Flash_fwd_kernel_traitsILi192ELi64ELi64ELi4ELb0ELb0EN7cutlass10bfloat16_tE19Flash_kernel_traitsILi192ELi64ELi64ELi4ES3_EELb1ELb0ELb1ELb0ELb0ELb1ELb1ELb1EEEvNS_16Flash_fwd_paramsE)
        /*00e4*/ 	.short	0x0380
        /*00e6*/ 	.short	0x01d0


	//----- nvinfo : EIATTR_SW_WAR
	.align		4
.L_872:
        /*00e8*/ 	.byte	0x04, 0x36
        /*00ea*/ 	.short	(.L_874 - .L_873)
.L_873:
        /*00ec*/ 	.word	0x00000008
.L_874:


//--------------------- .nv.callgraph             --------------------------
	.section	.nv.callgraph,"",@"SHT_CUDA_CALLGRAPH"
	.align	4
	.sectionentsize	8
	.align		4
        /*0000*/ 	.word	0x00000000
	.align		4
        /*0004*/ 	.word	0xffffffff
	.align		4
        /*0008*/ 	.word	0x00000000
	.align		4
        /*000c*/ 	.word	0xfffffffe
	.align		4
        /*0010*/ 	.word	0x00000000
	.align		4
        /*0014*/ 	.word	0xfffffffd
	.align		4
        /*0018*/ 	.word	0x00000000
	.align		4
        /*001c*/ 	.word	0xfffffffc


//--------------------- .nv.constant4             --------------------------
	.section	.nv.constant4,"a",@progbits
	.align	8
	.align		8
.nv.constant4:
        /*0000*/ 	.dword	_ZN79_INTERNAL_32ccadbc_43_flash_fwd_split_hdim192_bf16_causal_sm80_cu_60c5005d_27944cuda3std3__45__cpo5beginE
	.align		8
        /*0008*/ 	.dword	_ZN79_INTERNAL_32ccadbc_43_flash_fwd_split_hdim192_bf16_causal_sm80_cu_60c5005d_27944cuda3std3__45__cpo3endE
	.align		8
        /*0010*/ 	.dword	_ZN79_INTERNAL_32ccadbc_43_flash_fwd_split_hdim192_bf16_causal_sm80_cu_60c5005d_27944cuda3std3__45__cpo6cbeginE
	.align		8
        /*0018*/ 	.dword	_ZN79_INTERNAL_32ccadbc_43_flash_fwd_split_hdim192_bf16_causal_sm80_cu_60c5005d_27944cuda3std3__45__cpo4cendE
	.align		8
        /*0020*/ 	.dword	_ZN79_INTERNAL_32ccadbc_43_flash_fwd_split_hdim192_bf16_causal_sm80_cu_60c5005d_27944cuda3std3__481_GLOBAL__N__32ccadbc_43_flash_fwd_split_hdim192_bf16_causal_sm80_cu_60c5005d_27946ignoreE
	.align		8
        /*0028*/ 	.dword	_ZN79_INTERNAL_32ccadbc_43_flash_fwd_split_hdim192_bf16_causal_sm80_cu_60c5005d_27944cuda3std3__419piecewise_constructE
	.align		8
        /*0030*/ 	.dword	_ZN79_INTERNAL_32ccadbc_43_flash_fwd_split_hdim192_bf16_causal_sm80_cu_60c5005d_27944cuda3std3__48in_placeE
	.align		8
        /*0038*/ 	.dword	_ZN79_INTERNAL_32ccadbc_43_flash_fwd_split_hdim192_bf16_causal_sm80_cu_60c5005d_27944cuda3std6ranges3__45__cpo4swapE
	.align		8
        /*0040*/ 	.dword	_ZN79_INTERNAL_32ccadbc_43_flash_fwd_split_hdim192_bf16_causal_sm80_cu_60c5005d_27944cuda3std6ranges3__45__cpo9iter_moveE
	.align		8
        /*0048*/ 	.dword	_ZN79_INTERNAL_32ccadbc_43_flash_fwd_split_hdim192_bf16_causal_sm80_cu_60c5005d_27944cute7productE
	.align		8
        /*0050*/ 	.dword	_ZN79_INTERNAL_32ccadbc_43_flash_fwd_split_hdim192_bf16_causal_sm80_cu_60c5005d_27944cute1_E


//--------------------- .text._ZN5flash32flash_fwd_splitkv_combine_kernelI23Flash_fwd_kernel_traitsILi192ELi64ELi64ELi4ELb0ELb0EN7cutlass10bfloat16_tE19Flash_kernel_traitsILi192ELi64ELi64ELi4ES3_EELi8ELi7ELb0EEEvNS_16Flash_fwd_paramsE --------------------------
	.section	.text._ZN5flash32flash_fwd_splitkv_combine_kernelI23Flash_fwd_kernel_traitsILi192ELi64ELi64ELi4ELb0ELb0EN7cutlass10bfloat16_tE19Flash_kernel_traitsILi192ELi64ELi64ELi4ES3_EELi8ELi7ELb0EEEvNS_16Flash_fwd_paramsE,"ax",@progbits
	.align	128
        .global         _ZN5flash32flash_fwd_splitkv_combine_kernelI23Flash_fwd_kernel_traitsILi192ELi64ELi64ELi4ELb0ELb0EN7cutlass10bfloat16_tE19Flash_kernel_traitsILi192ELi64ELi64ELi4ES3_EELi8ELi7ELb0EEEvNS_16Flash_fwd_paramsE
        .type           _ZN5flash32flash_fwd_splitkv_combine_kernelI23Flash_fwd_kernel_traitsILi192ELi64ELi64ELi4ELb0ELb0EN7cutlass10bfloat16_tE19Flash_kernel_traitsILi192ELi64ELi64ELi4ES3_EELi8ELi7ELb0EEEvNS_16Flash_fwd_paramsE,@function
        .size           _ZN5flash32flash_fwd_splitkv_combine_kernelI23Flash_fwd_kernel_traitsILi192ELi64ELi64ELi4ELb0ELb0EN7cutlass10bfloat16_tE19Flash_kernel_traitsILi192ELi64ELi64ELi4ES3_EELi8ELi7ELb0EEEvNS_16Flash_fwd_paramsE,(.L_x_3709 - _ZN5flash32flash_fwd_splitkv_combine_kernelI23Flash_fwd_kernel_traitsILi192ELi64ELi64ELi4ELb0ELb0EN7cutlass10bfloat16_tE19Flash_kernel_traitsILi192ELi64ELi64ELi4ES3_EELi8ELi7ELb0EEEvNS_16Flash_fwd_paramsE)
        .other          _ZN5flash32flash_fwd_splitkv_combine_kernelI23Flash_fwd_kernel_traitsILi192ELi64ELi64ELi4ELb0ELb0EN7cutlass10bfloat16_tE19Flash_kernel_traitsILi192ELi64ELi64ELi4ES3_EELi8ELi7ELb0EEEvNS_16Flash_fwd_paramsE,@"STO_CUDA_ENTRY STV_DEFAULT"
_ZN5flash32flash_fwd_splitkv_combine_kernelI23Flash_fwd_kernel_traitsILi192ELi64ELi64ELi4ELb0ELb0EN7cutlass10bfloat16_tE19Flash_kernel_traitsILi192ELi64ELi64ELi4ES3_EELi8ELi7ELb0EEEvNS_16Flash_fwd_paramsE:
.text._ZN5flash32flash_fwd_splitkv_combine_kernelI23Flash_fwd_kernel_traitsILi192ELi64ELi64ELi4ELb0ELb0EN7cutlass10bfloat16_tE19Flash_kernel_traitsILi192ELi64ELi64ELi4ES3_EELi8ELi7ELb0EEEvNS_16Flash_fwd_paramsE:
[----:B------:R-:W-:Y:S01]  /*0000*/  LDC R1, c[0x0][0x37c] ;  /* 0x0000df00ff017b82 */ /* 0x000fe20000000800 */
[----:B------:R-:W0:Y:S07]  /*0010*/  LDCU UR22, c[0x0][0x3e0] ;  /* 0x00007c00ff1677ac */ /* 0x000e2e0008000800 */
[----:B------:R-:W1:Y:S01]  /*0020*/  S2UR UR20, SR_CTAID.X ;  /* 0x00000000001479c3 */ /* 0x000e620000002500 */
[----:B------:R-:W0:Y:S02]  /*0030*/  LDCU.64 UR18, c[0x0][0x430] ;  /* 0x00008600ff1277ac */ /* 0x000e240008000a00 */
[----:B0-----:R-:W-:-:S02]  /*0040*/  UIMAD UR22, UR22, UR19, URZ ;  /* 0x00000013161672a4 */ /* 0x001fc4000f8e02ff */
[----:B-1----:R-:W-:Y:S02]  /*0050*/  USHF.L.U32 UR20, UR20, 0x3, URZ ;  /* 0x0000000314147899 */ /* 0x002fe400080006ff */
[----:B------:R-:W-:-:S04]  /*0060*/  UIMAD UR21, UR22, UR18, URZ ;  /* 0x00000012161572a4 */ /* 0x000fc8000f8e02ff */
[----:B------:R-:W-:Y:S02]  /*0070*/  UISETP.LT.AND UP0, UPT, UR21, UR19, UPT ;  /* 0x000000131500728c */ /* 0x000fe4000bf01270 */
[----:B------:R-:W-:Y:S02]  /*0080*/  USHF.R.S32.HI UR15, URZ, 0x1f, UR21 ;  /* 0x0000001fff0f7899 */ /* 0x000fe40008011415 */
[----:B------:R-:W-:-:S04]  /*0090*/  USEL UR19, UR21, UR19, UP0 ;  /* 0x0000001315137287 */ /* 0x000fc80008000000 */
[----:B------:R-:W-:-:S04]  /*00a0*/  USHF.R.S32.HI UR14, URZ, 0x1f, UR19 ;  /* 0x0000001fff0e7899 */ /* 0x000fc80008011413 */
[----:B------:R-:W-:-:S04]  /*00b0*/  ULOP3.LUT UR4, UR15, UR14, URZ, 0xfc, !UPT ;  /* 0x0000000e0f047292 */ /* 0x000fc8000f8efcff */
[----:B------:R-:W-:-:S09]  /*00c0*/  UISETP.NE.U32.AND UP0, UPT, UR4, URZ, UPT ;  /* 0x000000ff0400728c */ /* 0x000fd2000bf05070 */
[----:B------:R-:W-:Y:S05]  /*00d0*/  BRA.U UP0, `(.L_x_0) ;  /* 0x0000000100607547 */ /* 0x000fea000b800000 */
[----:B------:R-:W0:Y:S01]  /*00e0*/  I2F.U32.RP R0, UR19 ;  /* 0x0000001300007d06 */ /* 0x000e220008209000 */
[----:B------:R-:W-:Y:S02]  /*00f0*/  UIADD3 UR4, UPT, UPT, URZ, -UR19, URZ ;  /* 0x80000013ff047290 */ /* 0x000fe4000fffe0ff */
[----:B------:R-:W-:-:S05]  /*0100*/  UISETP.NE.U32.AND UP0, UPT, UR19, URZ, UPT ;  /* 0x000000ff1300728c */ /* 0x000fca000bf05070 */
[----:B0-----:R-:W0:Y:S02]  /*0110*/  MUFU.RCP R0, R0 ;  /* 0x0000000000007308 */ /* 0x001e240000001000 */
[----:B0-----:R-:W-:-:S06]  /*0120*/  VIADD R0, R0, 0xffffffe ;  /* 0x0ffffffe00007836 */ /* 0x001fcc0000000000 */
[----:B------:R-:W0:Y:S02]  /*0130*/  F2I.FTZ.U32.TRUNC.NTZ R0, R0 ;  /* 0x0000000000007305 */ /* 0x000e24000021f000 */
[----:B0-----:R-:W-:-:S13]  /*0140*/  R2UR UR5, R0 ;  /* 0x00000000000572ca */ /* 0x001fda00000e0000 */
[----:B------:R-:W-:-:S03]  /*0150*/  UIMAD UR6, UR4, UR5, URZ ;  /* 0x00000005040672a4 */ /* 0x000fc6000f8e02ff */
[----:B------:R-:W-:Y:S02]  /*0160*/  UMOV UR4, URZ ;  /* 0x000000ff00047c82 */ /* 0x000fe40008000000 */
[----:B------:R-:W-:-:S04]  /*0170*/  UIMAD.WIDE.U32 UR6, UR5, UR6, UR4 ;  /* 0x00000006050672a5 */ /* 0x000fc8000f8e0004 */
[----:B------:R-:W-:-:S04]  /*0180*/  UIMAD.WIDE.U32 UR4, UR7, UR21, URZ ;  /* 0x00000015070472a5 */ /* 0x000fc8000f8e00ff */
[----:B------:R-:W-:-:S04]  /*0190*/  UIADD3 UR4, UPT, UPT, -UR5, URZ, URZ ;  /* 0x000000ff05047290 */ /* 0x000fc8000fffe1ff */
[----:B------:R-:W-:-:S04]  /*01a0*/  UIMAD UR4, UR19, UR4, UR21 ;  /* 0x00000004130472a4 */ /* 0x000fc8000f8e0215 */
[----:B------:R-:W-:-:S11]  /*01b0*/  UISETP.GE.U32.AND UP2, UPT, UR4, UR19, UPT ;  /* 0x000000130400728c */ /* 0x000fd6000bf46070 */
[----:B------:R-:W-:Y:S02]  /*01c0*/  @UP2 UIADD3 UR4, UPT, UPT, -UR19, UR4, URZ ;  /* 0x0000000413042290 */ /* 0x000fe4000fffe1ff */
[----:B------:R-:W-:Y:S02]  /*01d0*/  @UP2 UIADD3 UR5, UPT, UPT, UR5, 0x1, URZ ;  /* 0x0000000105052890 */ /* 0x000fe4000fffe0ff */
[----:B------:R-:W-:-:S11]  /*01e0*/  UISETP.GE.U32.AND UP1, UPT, UR4, UR19, UPT ;  /* 0x000000130400728c */ /* 0x000fd6000bf26070 */
[----:B------:R-:W-:Y:S02]  /*01f0*/  @UP1 UIADD3 UR5, UPT, UPT, UR5, 0x1, URZ ;  /* 0x0000000105051890 */ /* 0x000fe4000fffe0ff */
[----:B------:R-:W-:-:S07]  /*0200*/  @!UP0 ULOP3.LUT UR5, URZ, UR19, URZ, 0x33, !UPT ;  /* 0x00000013ff058292 */ /* 0x000fce000f8e33ff */
[----:B------:R-:W-:Y:S01]  /*0210*/  UMOV UR4, UR5 ;  /* 0x0000000500047c82 */ /* 0x000fe20008000000 */
[----:B------:R-:W-:Y:S01]  /*0220*/  UMOV UR5, URZ ;  /* 0x000000ff00057c82 */ /* 0x000fe20008000000 */
[----:B------:R-:W-:Y:S01]  /*0230*/  MOV R12, UR4 ;  /* 0x00000004000c7c02 */ /* 0x000fe20008000f00 */
[----:B------:R-:W-:Y:S01]  /*0240*/  IMAD.U32 R13, RZ, RZ, UR5 ;  /* 0x00000005ff0d7e24 */ /* 0x000fe2000f8e00ff */
[----:B------:R-:W-:Y:S06]  /*0250*/  BRA `(.L_x_1) ;  /* 0x0000000000207947 */ /* 0x000fec0003800000 */
.L_x_0:
[----:B------:R-:W-:Y:S01]  /*0260*/  IMAD.U32 R21, RZ, RZ, UR21 ;  /* 0x00000015ff157e24 */ /* 0x000fe2000f8e00ff */
[----:B------:R-:W-:Y:S01]  /*0270*/  MOV R18, UR19 ;  /* 0x0000001300127c02 */ /* 0x000fe20008000f00 */
[----:B------:R-:W-:Y:S01]  /*0280*/  IMAD.U32 R19, RZ, RZ, UR15 ;  /* 0x0000000fff137e24 */ /* 0x000fe2000f8e00ff */
[----:B------:R-:W-:Y:S02]  /*0290*/  MOV R17, UR14 ;  /* 0x0000000e00117c02 */ /* 0x000fe40008000f00 */
[----:B------:R-:W-:Y:S02]  /*02a0*/  MOV R16, 0x2c0 ;  /* 0x000002c000107802 */ /* 0x000fe40000000f00 */
[----:B------:R-:W-:Y:S05]  /*02b0*/  CALL.REL.NOINC `($__internal_0_$__cuda_sm20_div_s64) ;  /* 0x0000004800bc7944 */ /* 0x000fea0003c00000 */
[----:B------:R-:W-:Y:S02]  /*02c0*/  MOV R13, R12 ;  /* 0x0000000c000d7202 */ /* 0x000fe40000000f00 */
[----:B------:R-:W-:-:S07]  /*02d0*/  MOV R12, R9 ;  /* 0x00000009000c7202 */ /* 0x000fce0000000f00 */
.L_x_1:
[----:B------:R-:W0:Y:S01]  /*02e0*/  LDCU UR4, c[0x0][0x3e0] ;  /* 0x00007c00ff0477ac */ /* 0x000e220008000800 */
[----:B------:R-:W-:Y:S01]  /*02f0*/  BSSY.RECONVERGENT B0, `(.L_x_2) ;  /* 0x0000025000007945 */ /* 0x000fe20003800200 */
[----:B0-----:R-:W-:Y:S01]  /*0300*/  USHF.R.S32.HI UR5, URZ, 0x1f, UR4 ;  /* 0x0000001fff057899 */ /* 0x001fe20008011404 */
[----:B------:R-:W-:-:S05]  /*0310*/  ISETP.LT.U32.AND P0, PT, R12, UR4, PT ;  /* 0x000000040c007c0c */ /* 0x000fca000bf01070 */
[----:B------:R-:W-:-:S04]  /*0320*/  ISETP.LT.AND.EX P0, PT, R13, UR5, PT, P0 ;  /* 0x000000050d007c0c */ /* 0x000fc8000bf01300 */
[C---:B------:R-:W-:Y:S02]  /*0330*/  SEL R0, R13.reuse, UR5, P0 ;  /* 0x000000050d007c07 */ /* 0x040fe40008000000 */
[----:B------:R-:W-:Y:S02]  /*0340*/  SEL R3, R12, UR4, P0 ;  /* 0x000000040c037c07 */ /* 0x000fe40008000000 */
[----:B------:R-:W-:-:S04]  /*0350*/  LOP3.LUT R2, R13, R0, RZ, 0xfc, !PT ;  /* 0x000000000d027212 */ /* 0x000fc800078efcff */
[----:B------:R-:W-:-:S13]  /*0360*/  ISETP.NE.U32.AND P1, PT, R2, RZ, PT ;  /* 0x000000ff0200720c */ /* 0x000fda0003f25070 */
[----:B------:R-:W-:Y:S05]  /*0370*/  @P1 BRA `(.L_x_3) ;  /* 0x0000000000501947 */ /* 0x000fea0003800000 */
[----:B------:R-:W0:Y:S01]  /*0380*/  I2F.U32.RP R4, R3 ;  /* 0x0000000300047306 */ /* 0x000e220000209000 */
[----:B------:R-:W-:-:S07]  /*0390*/  ISETP.NE.U32.AND P0, PT, R3, RZ, PT ;  /* 0x000000ff0300720c */ /* 0x000fce0003f05070 */
[----:B0-----:R-:W0:Y:S02]  /*03a0*/  MUFU.RCP R4, R4 ;  /* 0x0000000400047308 */ /* 0x001e240000001000 */
[----:B0-----:R-:W-:-:S06]  /*03b0*/  VIADD R4, R4, 0xffffffe ;  /* 0x0ffffffe04047836 */ /* 0x001fcc0000000000 */
[----:B------:R-:W0:Y:S02]  /*03c0*/  F2I.FTZ.U32.TRUNC.NTZ R5, R4 ;  /* 0x0000000400057305 */ /* 0x000e24000021f000 */
[----:B0-----:R-:W-:Y:S02]  /*03d0*/  IMAD.MOV R2, RZ, RZ, -R5 ;  /* 0x000000ffff027224 */ /* 0x001fe400078e0a05 */
[----:B------:R-:W-:Y:S02]  /*03e0*/  HFMA2 R4, -RZ, RZ, 0, 0 ;  /* 0x00000000ff047431 */ /* 0x000fe400000001ff */
[----:B------:R-:W-:-:S04]  /*03f0*/  IMAD R2, R2, R3, RZ ;  /* 0x0000000302027224 */ /* 0x000fc800078e02ff */
[----:B------:R-:W-:Y:S01]  /*0400*/  IMAD.HI.U32 R2, R5, R2, R4 ;  /* 0x0000000205027227 */ /* 0x000fe200078e0004 */
[----:B------:R-:W-:-:S05]  /*0410*/  MOV R5, RZ ;  /* 0x000000ff00057202 */ /* 0x000fca0000000f00 */
[----:B------:R-:W-:-:S04]  /*0420*/  IMAD.HI.U32 R4, R2, R12, RZ ;  /* 0x0000000c02047227 */ /* 0x000fc800078e00ff */
[----:B------:R-:W-:-:S04]  /*0430*/  IMAD.MOV R2, RZ, RZ, -R4 ;  /* 0x000000ffff027224 */ /* 0x000fc800078e0a04 */
[----:B------:R-:W-:-:S05]  /*0440*/  IMAD R2, R3, R2, R12 ;  /* 0x0000000203027224 */ /* 0x000fca00078e020c */
[----:B------:R-:W-:-:S13]  /*0450*/  ISETP.GE.U32.AND P2, PT, R2, R3, PT ;  /* 0x000000030200720c */ /* 0x000fda0003f46070 */
[----:B------:R-:W-:Y:S01]  /*0460*/  @P2 IADD3 R2, PT, PT, R2, -R3, RZ ;  /* 0x8000000302022210 */ /* 0x000fe20007ffe0ff */
[----:B------:R-:W-:-:S03]  /*0470*/  @P2 VIADD R4, R4, 0x1 ;  /* 0x0000000104042836 */ /* 0x000fc60000000000 */
[----:B------:R-:W-:-:S13]  /*0480*/  ISETP.GE.U32.AND P1, PT, R2, R3, PT ;  /* 0x000000030200720c */ /* 0x000fda0003f26070 */
[----:B------:R-:W-:Y:S02]  /*0490*/  @P1 IADD3 R4, PT, PT, R4, 0x1, RZ ;  /* 0x0000000104041810 */ /* 0x000fe40007ffe0ff */
[----:B------:R-:W-:Y:S01]  /*04a0*/  @!P0 LOP3.LUT R4, RZ, R3, RZ, 0x33, !PT ;  /* 0x00000003ff048212 */ /* 0x000fe200078e33ff */
[----:B------:R-:W-:Y:S05]  /*04b0*/  BRA `(.L_x_4) ;  /* 0x0000000000207947 */ /* 0x000fea0003800000 */
.L_x_3:
[----:B------:R-:W-:Y:S01]  /*04c0*/  IMAD.MOV.U32 R21, RZ, RZ, R12 ;  /* 0x000000ffff157224 */ /* 0x000fe200078e000c */
[----:B------:R-:W-:Y:S01]  /*04d0*/  MOV R18, R3 ;  /* 0x0000000300127202 */ /* 0x000fe20000000f00 */
[----:B------:R-:W-:Y:S01]  /*04e0*/  IMAD.MOV.U32 R19, RZ, RZ, R13 ;  /* 0x000000ffff137224 */ /* 0x000fe200078e000d */
[----:B------:R-:W-:Y:S02]  /*04f0*/  MOV R17, R0 ;  /* 0x0000000000117202 */ /* 0x000fe40000000f00 */
[----:B------:R-:W-:Y:S02]  /*0500*/  MOV R16, 0x520 ;  /* 0x0000052000107802 */ /* 0x000fe40000000f00 */
[----:B------:R-:W-:Y:S05]  /*0510*/  CALL.REL.NOINC `($__internal_0_$__cuda_sm20_div_s64) ;  /* 0x0000004800247944 */ /* 0x000fea0003c00000 */
[----:B------:R-:W-:Y:S02]  /*0520*/  MOV R4, R9 ;  /* 0x0000000900047202 */ /* 0x000fe40000000f00 */
[----:B------:R-:W-:Y:S02]  /*0530*/  MOV R5, R12 ;  /* 0x0000000c00057202 */ /* 0x000fe40000000f00 */
.L_x_4:
[----:B------:R-:W-:Y:S05]  /*0540*/  BSYNC.RECONVERGENT B0 ;  /* 0x0000000000007941 */ /* 0x000fea0003800200 */
.L_x_2:
[----:B------:R-:W0:Y:S01]  /*0550*/  LDCU UR4, c[0x0][0x434] ;  /* 0x00008680ff0477ac */ /* 0x000e220008000800 */
[----:B------:R-:W-:Y:S01]  /*0560*/  BSSY.RECONVERGENT B0, `(.L_x_5) ;  /* 0x0000040000007945 */ /* 0x000fe20003800200 */
[----:B0-----:R-:W-:-:S05]  /*0570*/  IMAD.U32 R2, RZ, RZ, UR4 ;  /* 0x00000004ff027e24 */ /* 0x001fca000f8e00ff */
[----:B------:R-:W-:-:S04]  /*0580*/  IABS R2, R2 ;  /* 0x0000000200027213 */ /* 0x000fc80000000000 */
[----:B------:R-:W-:-:S13]  /*0590*/  R2UR UR5, R2 ;  /* 0x00000000020572ca */ /* 0x000fda00000e0000 */
[----:B------:R-:W0:Y:S01]  /*05a0*/  I2F.RP R8, UR5 ;  /* 0x0000000500087d06 */ /* 0x000e220008209400 */
[----:B------:R-:W-:-:S04]  /*05b0*/  UIADD3 UR8, UPT, UPT, UR4, -0x1, UR5 ;  /* 0xffffffff04087890 */ /* 0x000fc8000fffe005 */
[----:B------:R-:W-:-:S06]  /*05c0*/  ULOP3.LUT UR6, UR8, UR5, URZ, 0x3c, !UPT ;  /* 0x0000000508067292 */ /* 0x000fcc000f8e3cff */
[----:B------:R-:W-:Y:S01]  /*05d0*/  ISETP.LE.AND P0, PT, RZ, UR6, PT ;  /* 0x00000006ff007c0c */ /* 0x000fe2000bf03270 */
[----:B0-----:R-:W0:Y:S02]  /*05e0*/  MUFU.RCP R8, R8 ;  /* 0x0000000800087308 */ /* 0x001e240000001000 */
[----:B0-----:R-:W-:-:S06]  /*05f0*/  VIADD R8, R8, 0xffffffe ;  /* 0x0ffffffe08087836 */ /* 0x001fcc0000000000 */
[----:B------:R-:W0:Y:S02]  /*0600*/  F2I.FTZ.U32.TRUNC.NTZ R9, R8 ;  /* 0x0000000800097305 */ /* 0x000e24000021f000 */
[----:B0-----:R-:W-:Y:S02]  /*0610*/  IMAD.MOV R2, RZ, RZ, -R9 ;  /* 0x000000ffff027224 */ /* 0x001fe400078e0a09 */
[----:B------:R-:W-:Y:S02]  /*0620*/  IMAD.MOV.U32 R8, RZ, RZ, RZ ;  /* 0x000000ffff087224 */ /* 0x000fe400078e00ff */
[----:B------:R-:W-:Y:S01]  /*0630*/  IMAD R6, R2, UR5, RZ ;  /* 0x0000000502067c24 */ /* 0x000fe2000f8e02ff */
[----:B------:R-:W-:-:S03]  /*0640*/  IABS R2, UR8 ;  /* 0x0000000800027c13 */ /* 0x000fc60008000000 */
[----:B------:R-:W-:-:S04]  /*0650*/  IMAD.HI.U32 R8, R9, R6, R8 ;  /* 0x0000000609087227 */ /* 0x000fc800078e0008 */
[----:B------:R-:W-:-:S04]  /*0660*/  IMAD.MOV.U32 R6, RZ, RZ, R2 ;  /* 0x000000ffff067224 */ /* 0x000fc800078e0002 */
[----:B------:R-:W-:-:S04]  /*0670*/  IMAD.HI.U32 R8, R8, R6, RZ ;  /* 0x0000000608087227 */ /* 0x000fc800078e00ff */
[----:B------:R-:W-:-:S04]  /*0680*/  IMAD.MOV R2, RZ, RZ, -R8 ;  /* 0x000000ffff027224 */ /* 0x000fc800078e0a08 */
[----:B------:R-:W-:-:S05]  /*0690*/  IMAD R2, R2, UR5, R6 ;  /* 0x0000000502027c24 */ /* 0x000fca000f8e0206 */
[----:B------:R-:W-:-:S13]  /*06a0*/  ISETP.LT.U32.AND P1, PT, R2, UR5, PT ;  /* 0x0000000502007c0c */ /* 0x000fda000bf21070 */
[----:B------:R-:W-:Y:S02]  /*06b0*/  @!P1 VIADD R2, R2, -UR5 ;  /* 0x8000000502029c36 */ /* 0x000fe40008000000 */
[----:B------:R-:W-:Y:S01]  /*06c0*/  @!P1 VIADD R8, R8, 0x1 ;  /* 0x0000000108089836 */ /* 0x000fe20000000000 */
[----:B------:R-:W-:Y:S02]  /*06d0*/  ISETP.NE.AND P1, PT, RZ, UR4, PT ;  /* 0x00000004ff007c0c */ /* 0x000fe4000bf25270 */
[----:B------:R-:W-:-:S13]  /*06e0*/  ISETP.GE.U32.AND P2, PT, R2, UR5, PT ;  /* 0x0000000502007c0c */ /* 0x000fda000bf46070 */
[----:B------:R-:W-:-:S04]  /*06f0*/  @P2 VIADD R8, R8, 0x1 ;  /* 0x0000000108082836 */ /* 0x000fc80000000000 */
[----:B------:R-:W-:Y:S01]  /*0700*/  @!P0 IMAD.MOV R8, RZ, RZ, -R8 ;  /* 0x000000ffff088224 */ /* 0x000fe200078e0a08 */
[----:B------:R-:W-:-:S04]  /*0710*/  @!P1 LOP3.LUT R8, RZ, UR5, RZ, 0x33, !PT ;  /* 0x00000005ff089c12 */ /* 0x000fc8000f8e33ff */
[----:B------:R-:W-:Y:S02]  /*0720*/  ISETP.LT.U32.AND P0, PT, R3, R8, PT ;  /* 0x000000080300720c */ /* 0x000fe40003f01070 */
[----:B------:R-:W-:-:S04]  /*0730*/  SHF.R.S32.HI R2, RZ, 0x1f, R8 ;  /* 0x0000001fff027819 */ /* 0x000fc80000011408 */
[----:B------:R-:W-:-:S04]  /*0740*/  ISETP.LT.AND.EX P0, PT, R0, R2, PT, P0 ;  /* 0x000000020000720c */ /* 0x000fc80003f01300 */
[C---:B------:R-:W-:Y:S02]  /*0750*/  SEL R2, R0.reuse, R2, P0 ;  /* 0x0000000200027207 */ /* 0x040fe40000000000 */
[----:B------:R-:W-:Y:S02]  /*0760*/  SEL R8, R3, R8, P0 ;  /* 0x0000000803087207 */ /* 0x000fe40000000000 */
[----:B------:R-:W-:-:S04]  /*0770*/  LOP3.LUT R6, R0, R2, RZ, 0xfc, !PT ;  /* 0x0000000200067212 */ /* 0x000fc800078efcff */
[----:B------:R-:W-:-:S13]  /*0780*/  ISETP.NE.U32.AND P1, PT, R6, RZ, PT ;  /* 0x000000ff0600720c */ /* 0x000fda0003f25070 */
[----:B------:R-:W-:Y:S05]  /*0790*/  @P1 BRA `(.L_x_6) ;  /* 0x0000000000501947 */ /* 0x000fea0003800000 */
[----:B------:R-:W0:Y:S01]  /*07a0*/  I2F.U32.RP R6, R8 ;  /* 0x0000000800067306 */ /* 0x000e220000209000 */
[----:B------:R-:W-:Y:S02]  /*07b0*/  ISETP.NE.U32.AND P0, PT, R8, RZ, PT ;  /* 0x000000ff0800720c */ /* 0x000fe40003f05070 */
[----:B------:R-:W-:-:S05]  /*07c0*/  MOV R11, RZ ;  /* 0x000000ff000b7202 */ /* 0x000fca0000000f00 */
[----:B0-----:R-:W0:Y:S02]  /*07d0*/  MUFU.RCP R6, R6 ;  /* 0x0000000600067308 */ /* 0x001e240000001000 */
[----:B0-----:R-:W-:-:S06]  /*07e0*/  VIADD R6, R6, 0xffffffe ;  /* 0x0ffffffe06067836 */ /* 0x001fcc0000000000 */
[----:B------:R-:W0:Y:S02]  /*07f0*/  F2I.FTZ.U32.TRUNC.NTZ R7, R6 ;  /* 0x0000000600077305 */ /* 0x000e24000021f000 */
[----:B0-----:R-:W-:Y:S02]  /*0800*/  IMAD.MOV R0, RZ, RZ, -R7 ;  /* 0x000000ffff007224 */ /* 0x001fe400078e0a07 */
[----:B------:R-:W-:Y:S02]  /*0810*/  HFMA2 R6, -RZ, RZ, 0, 0 ;  /* 0x00000000ff067431 */ /* 0x000fe400000001ff */
[----:B------:R-:W-:-:S04]  /*0820*/  IMAD R0, R0, R8, RZ ;  /* 0x0000000800007224 */ /* 0x000fc800078e02ff */
[----:B------:R-:W-:-:S06]  /*0830*/  IMAD.HI.U32 R0, R7, R0, R6 ;  /* 0x0000000007007227 */ /* 0x000fcc00078e0006 */
        /* <DEDUP_REMOVED lines=10> */
.L_x_6:
        /* <DEDUP_REMOVED lines=8> */
.L_x_7:
[----:B------:R-:W-:Y:S05]  /*0960*/  BSYNC.RECONVERGENT B0 ;  /* 0x0000000000007941 */ /* 0x000fea0003800200 */
.L_x_5:
[----:B------:R-:W0:Y:S01]  /*0970*/  LDCU UR5, c[0x0][0x434] ;  /* 0x00008680ff0577ac */ /* 0x000e220008000800 */
[----:B------:R-:W-:Y:S01]  /*0980*/  BSSY.RECONVERGENT B0, `(.L_x_8) ;  /* 0x0000084000007945 */ /* 0x000fe20003800200 */
[----:B------:R-:W-:Y:S01]  /*0990*/  UMOV UR10, URZ ;  /* 0x000000ff000a7c82 */ /* 0x000fe20008000000 */
[----:B------:R-:W-:Y:S01]  /*09a0*/  UMOV UR16, URZ ;  /* 0x000000ff00107c82 */ /* 0x000fe20008000000 */
[----:B0-----:R-:W-:-:S05]  /*09b0*/  IMAD.U32 R0, RZ, RZ, UR5 ;  /* 0x00000005ff007e24 */ /* 0x001fca000f8e00ff */
[----:B------:R-:W-:-:S04]  /*09c0*/  IABS R0, R0 ;  /* 0x0000000000007213 */ /* 0x000fc80000000000 */
[----:B------:R-:W-:-:S13]  /*09d0*/  R2UR UR7, R0 ;  /* 0x00000000000772ca */ /* 0x000fda00000e0000 */
[----:B------:R-:W0:Y:S08]  /*09e0*/  I2F.RP R0, UR7 ;  /* 0x0000000700007d06 */ /* 0x000e300008209400 */
[----:B0-----:R-:W0:Y:S02]  /*09f0*/  MUFU.RCP R0, R0 ;  /* 0x0000000000007308 */ /* 0x001e240000001000 */
[----:B0-----:R-:W-:-:S06]  /*0a00*/  VIADD R0, R0, 0xffffffe ;  /* 0x0ffffffe00007836 */ /* 0x001fcc0000000000 */
[----:B------:R-:W0:Y:S02]  /*0a10*/  F2I.FTZ.U32.TRUNC.NTZ R0, R0 ;  /* 0x0000000000007305 */ /* 0x000e24000021f000 */
[----:B0-----:R-:W-:Y:S02]  /*0a20*/  R2UR UR11, R0 ;  /* 0x00000000000b72ca */ /* 0x001fe400000e0000 */
[----:B------:R-:W-:Y:S01]  /*0a30*/  IABS R0, UR8 ;  /* 0x0000000800007c13 */ /* 0x000fe20008000000 */
[----:B------:R-:W-:-:S03]  /*0a40*/  ULOP3.LUT UR8, UR8, UR5, URZ, 0x3c, !UPT ;  /* 0x0000000508087292 */ /* 0x000fc6000f8e3cff */
[----:B------:R-:W-:-:S07]  /*0a50*/  R2UR UR6, R0 ;  /* 0x00000000000672ca */ /* 0x000fce00000e0000 */
[----:B------:R-:W-:-:S04]  /*0a60*/  UIADD3 UR4, UPT, UPT, URZ, -UR11, URZ ;  /* 0x8000000bff047290 */ /* 0x000fc8000fffe0ff */
[----:B------:R-:W-:-:S04]  /*0a70*/  UIMAD UR4, UR4, UR7, URZ ;  /* 0x00000007040472a4 */ /* 0x000fc8000f8e02ff */
[----:B------:R-:W-:-:S04]  /*0a80*/  UIMAD.WIDE.U32 UR10, UR11, UR4, UR10 ;  /* 0x000000040b0a72a5 */ /* 0x000fc8000f8e000a */
[----:B------:R-:W-:-:S07]  /*0a90*/  UIMAD.WIDE.U32 UR10, UR11, UR6, URZ ;  /* 0x000000060b0a72a5 */ /* 0x000fce000f8e00ff */
[----:B------:R-:W-:Y:S02]  /*0aa0*/  UMOV UR9, UR11 ;  /* 0x0000000b00097c82 */ /* 0x000fe40008000000 */
[----:B------:R-:W-:-:S04]  /*0ab0*/  UIADD3 UR4, UPT, UPT, -UR9, URZ, URZ ;  /* 0x000000ff09047290 */ /* 0x000fc8000fffe1ff */
[----:B------:R-:W-:Y:S02]  /*0ac0*/  UIMAD UR4, UR7, UR4, UR6 ;  /* 0x00000004070472a4 */ /* 0x000fe4000f8e0206 */
[----:B------:R-:W-:Y:S02]  /*0ad0*/  USHF.R.S32.HI UR6, URZ, 0x1f, UR5 ;  /* 0x0000001fff067899 */ /* 0x000fe40008011405 */
[----:B------:R-:W-:Y:S02]  /*0ae0*/  UISETP.GT.U32.AND UP1, UPT, UR7, UR4, UPT ;  /* 0x000000040700728c */ /* 0x000fe4000bf24070 */
[----:B------:R-:W-:-:S09]  /*0af0*/  ULOP3.LUT UR6, UR6, 0x1, URZ, 0xfc, !UPT ;  /* 0x0000000106067892 */ /* 0x000fd2000f8efcff */
[----:B------:R-:W-:Y:S02]  /*0b00*/  @!UP1 UIADD3 UR4, UPT, UPT, UR4, -UR7, URZ ;  /* 0x8000000704049290 */ /* 0x000fe4000fffe0ff */
[----:B------:R-:W-:Y:S02]  /*0b10*/  @!UP1 UIADD3 UR9, UPT, UPT, UR9, 0x1, URZ ;  /* 0x0000000109099890 */ /* 0x000fe4000fffe0ff */
[----:B------:R-:W-:Y:S02]  /*0b20*/  UISETP.GE.U32.AND UP0, UPT, UR4, UR7, UPT ;  /* 0x000000070400728c */ /* 0x000fe4000bf06070 */
[----:B------:R-:W-:-:S05]  /*0b30*/  UISETP.GE.AND UP1, UPT, UR8, URZ, UPT ;  /* 0x000000ff0800728c */ /* 0x000fca000bf26270 */
[----:B------:R-:W0:Y:S04]  /*0b40*/  LDCU UR4, c[0x0][0x3e0] ;  /* 0x00007c00ff0477ac */ /* 0x000e280008000800 */
[----:B------:R-:W-:Y:S02]  /*0b50*/  @UP0 UIADD3 UR9, UPT, UPT, UR9, 0x1, URZ ;  /* 0x0000000109090890 */ /* 0x000fe4000fffe0ff */
[----:B------:R-:W-:-:S05]  /*0b60*/  UISETP.NE.AND UP0, UPT, UR5, URZ, UPT ;  /* 0x000000ff0500728c */ /* 0x000fca000bf05270 */
[----:B------:R-:W-:Y:S02]  /*0b70*/  UMOV UR8, UR9 ;  /* 0x0000000900087c82 */ /* 0x000fe40008000000 */
[----:B------:R-:W-:-:S04]  /*0b80*/  @!UP1 UIADD3 UR8, UPT, UPT, -UR8, URZ, URZ ;  /* 0x000000ff08089290 */ /* 0x000fc8000fffe1ff */
[----:B------:R-:W-:Y:S01]  /*0b90*/  @!UP0 ULOP3.LUT UR8, URZ, UR5, URZ, 0x33, !UPT ;  /* 0x00000005ff088292 */ /* 0x000fe2000f8e33ff */
[----:B0-----:R-:W-:Y:S01]  /*0ba0*/  IMAD.U32 R0, RZ, RZ, UR4 ;  /* 0x00000004ff007e24 */ /* 0x001fe2000f8e00ff */
[----:B------:R-:W-:Y:S02]  /*0bb0*/  UIADD3 UR18, UPT, UPT, UR4, -0x1, URZ ;  /* 0xffffffff04127890 */ /* 0x000fe4000fffe0ff */
[----:B------:R-:W-:Y:S02]  /*0bc0*/  UIMAD UR7, UR8, UR6, URZ ;  /* 0x00000006080772a4 */ /* 0x000fe4000f8e02ff */
[----:B------:R-:W-:Y:S01]  /*0bd0*/  IABS R0, R0 ;  /* 0x0000000000007213 */ /* 0x000fe20000000000 */
[----:B------:R-:W-:-:S03]  /*0be0*/  UISETP.NE.AND UP2, UPT, UR4, URZ, UPT ;  /* 0x000000ff0400728c */ /* 0x000fc6000bf45270 */
[----:B------:R-:W-:Y:S02]  /*0bf0*/  IABS R3, UR7 ;  /* 0x0000000700037c13 */ /* 0x000fe40008000000 */
[----:B------:R-:W-:Y:S02]  /*0c00*/  R2UR UR11, R0 ;  /* 0x00000000000b72ca */ /* 0x000fe400000e0000 */
[----:B------:R-:W-:-:S11]  /*0c10*/  R2UR UR13, R3 ;  /* 0x00000000030d72ca */ /* 0x000fd600000e0000 */
[----:B------:R-:W0:Y:S02]  /*0c20*/  I2F.RP R0, UR11 ;  /* 0x0000000b00007d06 */ /* 0x000e240008209400 */
[----:B------:R-:W-:-:S06]  /*0c30*/  UIADD3 UR6, UPT, UPT, UR18, UR13, URZ ;  /* 0x0000000d12067290 */ /* 0x000fcc000fffe0ff */
[----:B------:R-:W1:Y:S08]  /*0c40*/  I2F.RP R3, UR13 ;  /* 0x0000000d00037d06 */ /* 0x000e700008209400 */
[----:B0-----:R-:W0:Y:S08]  /*0c50*/  MUFU.RCP R0, R0 ;  /* 0x0000000000007308 */ /* 0x001e300000001000 */
[----:B-1----:R-:W1:Y:S01]  /*0c60*/  MUFU.RCP R3, R3 ;  /* 0x0000000300037308 */ /* 0x002e620000001000 */
[----:B0-----:R-:W-:-:S07]  /*0c70*/  VIADD R0, R0, 0xffffffe ;  /* 0x0ffffffe00007836 */ /* 0x001fce0000000000 */
[----:B------:R-:W0:Y:S01]  /*0c80*/  F2I.FTZ.U32.TRUNC.NTZ R0, R0 ;  /* 0x0000000000007305 */ /* 0x000e22000021f000 */
[----:B-1----:R-:W-:-:S07]  /*0c90*/  VIADD R3, R3, 0xffffffe ;  /* 0x0ffffffe03037836 */ /* 0x002fce0000000000 */
[----:B------:R1:W2:Y:S01]  /*0ca0*/  F2I.FTZ.U32.TRUNC.NTZ R7, R3 ;  /* 0x0000000300077305 */ /* 0x0002a2000021f000 */
[----:B0-----:R-:W-:Y:S02]  /*0cb0*/  R2UR UR17, R0 ;  /* 0x00000000001172ca */ /* 0x001fe400000e0000 */
[----:B------:R-:W-:-:S05]  /*0cc0*/  IABS R0, UR7 ;  /* 0x0000000700007c13 */ /* 0x000fca0008000000 */
[----:B------:R-:W-:Y:S02]  /*0cd0*/  IMAD.MOV R0, RZ, RZ, -R0 ;  /* 0x000000ffff007224 */ /* 0x000fe400078e0a00 */
[----:B-1----:R-:W-:Y:S02]  /*0ce0*/  IMAD.U32 R3, RZ, RZ, UR6 ;  /* 0x00000006ff037e24 */ /* 0x002fe4000f8e00ff */
[----:B--2---:R-:W-:Y:S02]  /*0cf0*/  IMAD.MOV R6, RZ, RZ, -R7 ;  /* 0x000000ffff067224 */ /* 0x004fe400078e0a07 */
[----:B------:R-:W-:Y:S01]  /*0d00*/  UIADD3 UR9, UPT, UPT, URZ, -UR17, URZ ;  /* 0x80000011ff097290 */ /* 0x000fe2000fffe0ff */
[----:B------:R-:W-:-:S03]  /*0d10*/  IABS R3, R3 ;  /* 0x0000000300037213 */ /* 0x000fc60000000000 */
[----:B------:R-:W-:Y:S01]  /*0d20*/  UIMAD UR9, UR9, UR11, URZ ;  /* 0x0000000b090972a4 */ /* 0x000fe2000f8e02ff */
[----:B------:R-:W-:Y:S01]  /*0d30*/  R2UR UR12, R3 ;  /* 0x00000000030c72ca */ /* 0x000fe200000e0000 */
[----:B------:R-:W-:Y:S02]  /*0d40*/  IMAD R3, R6, UR13, RZ ;  /* 0x0000000d06037c24 */ /* 0x000fe4000f8e02ff */
[----:B------:R-:W-:Y:S01]  /*0d50*/  IMAD.MOV.U32 R6, RZ, RZ, RZ ;  /* 0x000000ffff067224 */ /* 0x000fe200078e00ff */
[----:B------:R-:W-:-:S03]  /*0d60*/  UIMAD.WIDE.U32 UR16, UR17, UR9, UR16 ;  /* 0x00000009111072a5 */ /* 0x000fc6000f8e0010 */
[----:B------:R-:W-:-:S03]  /*0d70*/  IMAD.HI.U32 R3, R7, R3, R6 ;  /* 0x0000000307037227 */ /* 0x000fc600078e0006 */
[----:B------:R-:W0:Y:S03]  /*0d80*/  LDCU.U8 UR9, c[0x0][0x549] ;  /* 0x0000a920ff0977ac */ /* 0x000e260008000000 */
[----:B------:R-:W-:Y:S01]  /*0d90*/  IMAD.HI.U32 R3, R3, UR12, RZ ;  /* 0x0000000c03037c27 */ /* 0x000fe2000f8e00ff */
[----:B------:R-:W-:Y:S02]  /*0da0*/  UIMAD.WIDE.U32 UR16, UR17, UR12, URZ ;  /* 0x0000000c111072a5 */ /* 0x000fe4000f8e00ff */
[----:B------:R-:W-:Y:S01]  /*0db0*/  ULOP3.LUT UR16, UR6, UR13, URZ, 0x3c, !UPT ;  /* 0x0000000d06107292 */ /* 0x000fe2000f8e3cff */
[----:B------:R-:W-:Y:S01]  /*0dc0*/  IMAD R0, R3, R0, UR12 ;  /* 0x0000000c03007e24 */ /* 0x000fe2000f8e0200 */
[----:B------:R-:W-:Y:S02]  /*0dd0*/  UIADD3 UR10, UPT, UPT, -UR17, URZ, URZ ;  /* 0x000000ff110a7290 */ /* 0x000fe4000fffe1ff */
[----:B------:R-:W-:-:S02]  /*0de0*/  ULOP3.LUT UR6, UR6, UR4, URZ, 0x3c, !UPT ;  /* 0x0000000406067292 */ /* 0x000fc4000f8e3cff */
[----:B------:R-:W-:Y:S01]  /*0df0*/  ISETP.LT.U32.AND P1, PT, R0, UR13, PT ;  /* 0x0000000d00007c0c */ /* 0x000fe2000bf21070 */
[----:B------:R-:W-:Y:S01]  /*0e00*/  UIMAD UR10, UR11, UR10, UR12 ;  /* 0x0000000a0b0a72a4 */ /* 0x000fe2000f8e020c */
[----:B------:R-:W-:-:S03]  /*0e10*/  ISETP.LE.AND P0, PT, RZ, UR16, PT ;  /* 0x00000010ff007c0c */ /* 0x000fc6000bf03270 */
[----:B------:R-:W-:Y:S02]  /*0e20*/  UISETP.GT.U32.AND UP1, UPT, UR11, UR10, UPT ;  /* 0x0000000a0b00728c */ /* 0x000fe4000bf24070 */
[----:B0-----:R-:W-:-:S04]  /*0e30*/  UISETP.NE.AND UP0, UPT, UR9, URZ, UPT ;  /* 0x000000ff0900728c */ /* 0x001fc8000bf05270 */
[----:B------:R-:W-:Y:S02]  /*0e40*/  USEL UR5, UR5, 0x1, !UP0 ;  /* 0x0000000105057887 */ /* 0x000fe4000c000000 */
[----:B------:R-:W-:Y:S01]  /*0e50*/  @!P1 VIADD R0, R0, -UR13 ;  /* 0x8000000d00009c36 */ /* 0x000fe20008000000 */
[----:B------:R-:W-:Y:S01]  /*0e60*/  UISETP.GE.AND UP0, UPT, UR6, URZ, UPT ;  /* 0x000000ff0600728c */ /* 0x000fe2000bf06270 */
[----:B------:R-:W-:Y:S01]  /*0e70*/  @!P1 VIADD R3, R3, 0x1 ;  /* 0x0000000103039836 */ /* 0x000fe20000000000 */
[----:B------:R-:W-:Y:S01]  /*0e80*/  ISETP.NE.AND P1, PT, RZ, UR7, PT ;  /* 0x00000007ff007c0c */ /* 0x000fe2000bf25270 */
[----:B------:R-:W-:Y:S01]  /*0e90*/  @!UP1 UIADD3 UR10, UPT, UPT, UR10, -UR11, URZ ;  /* 0x8000000b0a0a9290 */ /* 0x000fe2000fffe0ff */
[----:B------:R-:W-:Y:S01]  /*0ea0*/  ISETP.GE.U32.AND P2, PT, R0, UR13, PT ;  /* 0x0000000d00007c0c */ /* 0x000fe2000bf46070 */
[----:B------:R-:W-:Y:S02]  /*0eb0*/  @!UP1 UIADD3 UR17, UPT, UPT, UR17, 0x1, URZ ;  /* 0x0000000111119890 */ /* 0x000fe4000fffe0ff */
[----:B------:R-:W-:-:S02]  /*0ec0*/  UISETP.GE.U32.AND UP3, UPT, UR10, UR11, UPT ;  /* 0x0000000b0a00728c */ /* 0x000fc4000bf66070 */
[----:B------:R-:W-:Y:S02]  /*0ed0*/  UISETP.NE.AND UP1, UPT, UR8, URZ, UPT ;  /* 0x000000ff0800728c */ /* 0x000fe4000bf25270 */
[----:B------:R-:W-:Y:S02]  /*0ee0*/  USHF.R.S32.HI UR8, URZ, 0x1f, UR7 ;  /* 0x0000001fff087899 */ /* 0x000fe40008011407 */
[----:B------:R-:W-:-:S04]  /*0ef0*/  USEL UR6, URZ, 0x1, !UP1 ;  /* 0x00000001ff067887 */ /* 0x000fc8000c800000 */
[----:B------:R-:W-:Y:S01]  /*0f00*/  @P2 VIADD R3, R3, 0x1 ;  /* 0x0000000103032836 */ /* 0x000fe20000000000 */
[----:B------:R-:W-:Y:S02]  /*0f10*/  @UP3 UIADD3 UR17, UPT, UPT, UR17, 0x1, URZ ;  /* 0x0000000111113890 */ /* 0x000fe4000fffe0ff */
[----:B------:R-:W-:Y:S01]  /*0f20*/  ULOP3.LUT UR6, UR8, UR6, URZ, 0xfc, !UPT ;  /* 0x0000000608067292 */ /* 0x000fe2000f8efcff */
[----:B------:R-:W-:Y:S01]  /*0f30*/  IMAD.MOV.U32 R7, RZ, RZ, R3 ;  /* 0x000000ffff077224 */ /* 0x000fe200078e0003 */
[----:B------:R-:W-:Y:S02]  /*0f40*/  @!UP0 UIADD3 UR17, UPT, UPT, -UR17, URZ, URZ ;  /* 0x000000ff11118290 */ /* 0x000fe4000fffe1ff */
[----:B------:R-:W-:Y:S01]  /*0f50*/  @!UP2 ULOP3.LUT UR17, URZ, UR4, URZ, 0x33, !UPT ;  /* 0x00000004ff11a292 */ /* 0x000fe2000f8e33ff */
        /* <DEDUP_REMOVED lines=30> */
.L_x_9:
        /* <DEDUP_REMOVED lines=8> */
.L_x_10:
[----:B------:R-:W-:Y:S05]  /*11c0*/  BSYNC.RECONVERGENT B0 ;  /* 0x0000000000007941 */ /* 0x000fea0003800200 */
.L_x_8:
[----:B------:R-:W-:Y:S01]  /*11d0*/  IABS R11, UR22 ;  /* 0x00000016000b7c13 */ /* 0x000fe20008000000 */
[----:B------:R-:W0:Y:S01]  /*11e0*/  LDC R3, c[0x0][0x434] ;  /* 0x00010d00ff037b82 */ /* 0x000e220000000800 */
[----:B------:R-:W-:Y:S01]  /*11f0*/  IABS R6, UR22 ;  /* 0x0000001600067c13 */ /* 0x000fe20008000000 */
[----:B------:R-:W-:Y:S01]  /*1200*/  UIMAD UR17, UR17, UR5, URZ ;  /* 0x00000005111172a4 */ /* 0x000fe2000f8e02ff */
[----:B------:R-:W1:Y:S01]  /*1210*/  I2F.RP R12, R11 ;  /* 0x0000000b000c7306 */ /* 0x000e620000209400 */
[----:B------:R-:W-:Y:S02]  /*1220*/  BSSY.RECONVERGENT B0, `(.L_x_11) ;  /* 0x000003c000007945 */ /* 0x000fe40003800200 */
[----:B------:R-:W-:Y:S01]  /*1230*/  IMAD.MOV R6, RZ, RZ, -R6 ;  /* 0x000000ffff067224 */ /* 0x000fe200078e0a06 */
[----:B------:R-:W-:-:S04]  /*1240*/  UIMAD UR6, UR6, UR17, URZ ;  /* 0x00000011060672a4 */ /* 0x000fc8000f8e02ff */
[----:B-1----:R-:W1:Y:S01]  /*1250*/  MUFU.RCP R12, R12 ;  /* 0x0000000c000c7308 */ /* 0x002e620000001000 */
[----:B0-----:R-:W-:-:S04]  /*1260*/  IADD3 R3, PT, PT, R3, -0x1, R11 ;  /* 0xffffffff03037810 */ /* 0x001fc80007ffe00b */
[----:B------:R-:W-:Y:S01]  /*1270*/  IABS R9, R3 ;  /* 0x0000000300097213 */ /* 0x000fe20000000000 */
[----:B-1----:R-:W-:-:S04]  /*1280*/  VIADD R12, R12, 0xffffffe ;  /* 0x0ffffffe0c0c7836 */ /* 0x002fc80000000000 */
[----:B------:R-:W0:Y:S02]  /*1290*/  F2I.FTZ.U32.TRUNC.NTZ R13, R12 ;  /* 0x0000000c000d7305 */ /* 0x000e24000021f000 */
[----:B0-----:R-:W-:Y:S02]  /*12a0*/  IMAD.MOV R10, RZ, RZ, -R13 ;  /* 0x000000ffff0a7224 */ /* 0x001fe400078e0a0d */
[----:B------:R-:W-:Y:S02]  /*12b0*/  IMAD.MOV.U32 R12, RZ, RZ, RZ ;  /* 0x000000ffff0c7224 */ /* 0x000fe400078e00ff */
[----:B------:R-:W-:-:S04]  /*12c0*/  IMAD R10, R10, R11, RZ ;  /* 0x0000000b0a0a7224 */ /* 0x000fc800078e02ff */
[----:B------:R-:W-:-:S06]  /*12d0*/  IMAD.HI.U32 R10, R13, R10, R12 ;  /* 0x0000000a0d0a7227 */ /* 0x000fcc00078e000c */
[----:B------:R-:W-:-:S04]  /*12e0*/  IMAD.HI.U32 R10, R10, R9, RZ ;  /* 0x000000090a0a7227 */ /* 0x000fc800078e00ff */
[----:B------:R-:W-:-:S05]  /*12f0*/  IMAD R6, R10, R6, R9 ;  /* 0x000000060a067224 */ /* 0x000fca00078e0209 */
[----:B------:R-:W-:-:S13]  /*1300*/  ISETP.GT.U32.AND P1, PT, R11, R6, PT ;  /* 0x000000060b00720c */ /* 0x000fda0003f24070 */
[----:B------:R-:W-:Y:S02]  /*1310*/  @!P1 IMAD.IADD R6, R6, 0x1, -R11 ;  /* 0x0000000106069824 */ /* 0x000fe400078e0a0b */
[----:B------:R-:W-:Y:S01]  /*1320*/  @!P1 VIADD R10, R10, 0x1 ;  /* 0x000000010a0a9836 */ /* 0x000fe20000000000 */
[----:B------:R-:W-:Y:S02]  /*1330*/  ISETP.NE.AND P1, PT, RZ, UR22, PT ;  /* 0x00000016ff007c0c */ /* 0x000fe4000bf25270 */
[-C--:B------:R-:W-:Y:S02]  /*1340*/  ISETP.GE.U32.AND P2, PT, R6, R11.reuse, PT ;  /* 0x0000000b0600720c */ /* 0x080fe40003f46070 */
[----:B------:R-:W-:-:S04]  /*1350*/  LOP3.LUT R6, R3, R11, RZ, 0x3c, !PT ;  /* 0x0000000b03067212 */ /* 0x000fc800078e3cff */
[----:B------:R-:W-:-:S07]  /*1360*/  ISETP.GE.AND P0, PT, R6, RZ, PT ;  /* 0x000000ff0600720c */ /* 0x000fce0003f06270 */
[----:B------:R-:W-:-:S04]  /*1370*/  @P2 VIADD R10, R10, 0x1 ;  /* 0x000000010a0a2836 */ /* 0x000fc80000000000 */
[----:B------:R-:W-:-:S04]  /*1380*/  IMAD.MOV.U32 R6, RZ, RZ, R10 ;  /* 0x000000ffff067224 */ /* 0x000fc800078e000a */
[----:B------:R-:W-:Y:S01]  /*1390*/  @!P0 IMAD.MOV R6, RZ, RZ, -R6 ;  /* 0x000000ffff068224 */ /* 0x000fe200078e0a06 */
[----:B------:R-:W-:-:S04]  /*13a0*/  @!P1 LOP3.LUT R6, RZ, R11, RZ, 0x33, !PT ;  /* 0x0000000bff069212 */ /* 0x000fc800078e33ff */
        /* <DEDUP_REMOVED lines=28> */
.L_x_12:
[----:B------:R-:W-:Y:S01]  /*1570*/  IMAD.MOV.U32 R21, RZ, RZ, R4 ;  /* 0x000000ffff157224 */ /* 0x000fe200078e0004 */
[----:B------:R-:W-:Y:S01]  /*1580*/  MOV R19, R5 ;  /* 0x0000000500137202 */ /* 0x000fe20000000f00 */
[----:B------:R-:W-:Y:S01]  /*1590*/  IMAD.MOV.U32 R18, RZ, RZ, R6 ;  /* 0x000000ffff127224 */ /* 0x000fe200078e0006 */
[----:B------:R-:W-:Y:S02]  /*15a0*/  MOV R16, 0x15c0 ;  /* 0x000015c000107802 */ /* 0x000fe40000000f00 */
[----:B------:R-:W-:Y:S05]  /*15b0*/  CALL.REL.NOINC `($__internal_0_$__cuda_sm20_div_s64) ;  /* 0x0000003400fc7944 */ /* 0x000fea0003c00000 */
[----:B------:R-:W-:Y:S02]  /*15c0*/  MOV R16, R9 ;  /* 0x0000000900107202 */ /* 0x000fe40000000f00 */
[----:B------:R-:W-:Y:S02]  /*15d0*/  MOV R17, R12 ;  /* 0x0000000c00117202 */ /* 0x000fe40000000f00 */
.L_x_13:
[----:B------:R-:W-:Y:S05]  /*15e0*/  BSYNC.RECONVERGENT B0 ;  /* 0x0000000000007941 */ /* 0x000fea0003800200 */
.L_x_11:
[----:B------:R-:W0:Y:S01]  /*15f0*/  S2R R20, SR_TID.X ;  /* 0x0000000000147919 */ /* 0x000e220000002100 */
[----:B------:R-:W-:Y:S01]  /*1600*/  UIADD3 UR9, UP0, UPT, UR21, -UR20, URZ ;  /* 0x8000001415097290 */ /* 0x000fe2000ff1e0ff */
[----:B------:R-:W-:Y:S01]  /*1610*/  MOV R21, 0xff800000 ;  /* 0xff80000000157802 */ /* 0x000fe20000000f00 */
[----:B------:R-:W1:Y:S02]  /*1620*/  LDCU UR4, c[0x0][0x534] ;  /* 0x0000a680ff0477ac */ /* 0x000e640008000800 */
[----:B------:R-:W-:-:S06]  /*1630*/  UIADD3.X UR8, UPT, UPT, UR15, -0x1, URZ, UP0, !UPT ;  /* 0xffffffff0f087890 */ /* 0x000fcc00087fe4ff */
[----:B------:R-:W-:Y:S01]  /*1640*/  IMAD.U32 R4, RZ, RZ, UR8 ;  /* 0x00000008ff047e24 */ /* 0x000fe2000f8e00ff */
[----:B0-----:R-:W-:Y:S02]  /*1650*/  LOP3.LUT R9, R20, 0x7, RZ, 0xc0, !PT ;  /* 0x0000000714097812 */ /* 0x001fe400078ec0ff */
[----:B------:R-:W-:Y:S02]  /*1660*/  SHF.R.U32.HI R18, RZ, 0x3, R20 ;  /* 0x00000003ff127819 */ /* 0x000fe40000011614 */
[C---:B------:R-:W-:Y:S01]  /*1670*/  ISETP.LT.U32.AND P1, PT, R9.reuse, UR9, PT ;  /* 0x0000000909007c0c */ /* 0x040fe2000bf21070 */
[----:B------:R-:W0:Y:S01]  /*1680*/  LDCU.64 UR8, c[0x0][0x358] ;  /* 0x00006b00ff0877ac */ /* 0x000e220008000a00 */
[C---:B------:R-:W-:Y:S01]  /*1690*/  IADD3 R29, PT, PT, R18.reuse, 0x20, RZ ;  /* 0x00000020121d7810 */ /* 0x040fe20007ffe0ff */
[----:B------:R-:W-:Y:S01]  /*16a0*/  VIADD R15, R18, 0x10 ;  /* 0x00000010120f7836 */ /* 0x000fe20000000000 */
[----:B------:R-:W-:Y:S01]  /*16b0*/  ISETP.GT.AND.EX P1, PT, R4, RZ, PT, P1 ;  /* 0x000000ff0400720c */ /* 0x000fe20003f24310 */
[C---:B------:R-:W-:Y:S01]  /*16c0*/  VIADD R28, R18.reuse, 0x30 ;  /* 0x00000030121c7836 */ /* 0x040fe20000000000 */
[----:B------:R-:W-:Y:S01]  /*16d0*/  IADD3 R22, P0, PT, R9, UR20, RZ ;  /* 0x0000001409167c10 */ /* 0x000fe2000ff1e0ff */
[C---:B------:R-:W-:Y:S01]  /*16e0*/  VIADD R19, R18.reuse, 0x40 ;  /* 0x0000004012137836 */ /* 0x040fe20000000000 */
[----:B-1----:R-:W-:-:S02]  /*16f0*/  ISETP.GE.OR P3, PT, R18, UR4, !P1 ;  /* 0x0000000412007c0c */ /* 0x002fc4000cf66670 */
[----:B------:R-:W-:Y:S01]  /*1700*/  ISETP.GE.OR P2, PT, R15, UR4, !P1 ;  /* 0x000000040f007c0c */ /* 0x000fe2000cf46670 */
[----:B------:R-:W-:Y:S01]  /*1710*/  IMAD.X R23, RZ, RZ, RZ, P0 ;  /* 0x000000ffff177224 */ /* 0x000fe200000e06ff */
[----:B------:R-:W-:Y:S02]  /*1720*/  ISETP.GE.OR P6, PT, R29, UR4, !P1 ;  /* 0x000000041d007c0c */ /* 0x000fe4000cfc6670 */
[----:B------:R-:W-:Y:S02]  /*1730*/  ISETP.GE.OR P5, PT, R28, UR4, !P1 ;  /* 0x000000041c007c0c */ /* 0x000fe4000cfa6670 */
[----:B------:R-:W-:-:S05]  /*1740*/  ISETP.GE.OR P4, PT, R19, UR4, !P1 ;  /* 0x0000000413007c0c */ /* 0x000fca000cf86670 */
[----:B------:R-:W1:Y:S01]  /*1750*/  @!P3 LDC.64 R4, c[0x0][0x428] ;  /* 0x00010a00ff04bb82 */ /* 0x000e620000000a00 */
[----:B------:R-:W-:Y:S01]  /*1760*/  @!P3 IMAD.WIDE.U32 R30, R18, UR21, R22 ;  /* 0x00000015121ebc25 */ /* 0x000fe2000f8e0016 */
[----:B------:R-:W-:-:S03]  /*1770*/  @!P2 MOV R26, R22 ;  /* 0x00000016001aa202 */ /* 0x000fc60000000f00 */
[----:B------:R-:W-:Y:S02]  /*1780*/  @!P3 IMAD R14, R18, UR15, R31 ;  /* 0x0000000f120ebc24 */ /* 0x000fe4000f8e021f */
[----:B------:R-:W-:Y:S01]  /*1790*/  @!P2 IMAD.MOV.U32 R27, RZ, RZ, R23 ;  /* 0x000000ffff1ba224 */ /* 0x000fe200078e0017 */
[----:B------:R-:W2:Y:S01]  /*17a0*/  @!P2 LDC.64 R12, c[0x0][0x428] ;  /* 0x00010a00ff0cab82 */ /* 0x000ea20000000a00 */
[----:B------:R-:W-:-:S07]  /*17b0*/  @!P2 IMAD.WIDE.U32 R26, R15, UR21, R26 ;  /* 0x000000150f1aac25 */ /* 0x000fce000f8e001a */
[----:B------:R-:W3:Y:S01]  /*17c0*/  @!P6 LDC.64 R10, c[0x0][0x428] ;  /* 0x00010a00ff0aeb82 */ /* 0x000ee20000000a00 */
[----:B-1----:R-:W-:-:S04]  /*17d0*/  @!P3 LEA R24, P0, R30, R4, 0x2 ;  /* 0x000000041e18b211 */ /* 0x002fc800078010ff */
[----:B------:R-:W-:Y:S01]  /*17e0*/  @!P3 LEA.HI.X R25, R30, R5, R14, 0x2, P0 ;  /* 0x000000051e19b211 */ /* 0x000fe200000f140e */
[----:B------:R-:W-:Y:S02]  /*17f0*/  @!P2 IMAD R14, R15, UR15, R27 ;  /* 0x0000000f0f0eac24 */ /* 0x000fe4000f8e021b */
[----:B------:R-:W1:Y:S01]  /*1800*/  @!P5 LDC.64 R4, c[0x0][0x428] ;  /* 0x00010a00ff04db82 */ /* 0x000e620000000a00 */
[----:B------:R-:W-:Y:S01]  /*1810*/  IMAD.MOV.U32 R27, RZ, RZ, -0x800000 ;  /* 0xff800000ff1b7424 */ /* 0x000fe200078e00ff */
[C---:B--2---:R-:W-:Y:S01]  /*1820*/  @!P2 LEA R12, P0, R26.reuse, R12, 0x2 ;  /* 0x0000000c1a0ca211 */ /* 0x044fe200078010ff */
[----:B0-----:R0:W2:Y:S01]  /*1830*/  @!P3 LDG.E R21, desc[UR8][R24.64] ;  /* 0x000000081815b981 */ /* 0x0010a2000c1e1900 */
[----:B------:R-:W-:Y:S01]  /*1840*/  @!P6 MOV R33, R23 ;  /* 0x000000170021e202 */ /* 0x000fe20000000f00 */
[----:B------:R-:W-:Y:S01]  /*1850*/  @!P6 IMAD.MOV.U32 R32, RZ, RZ, R22 ;  /* 0x000000ffff20e224 */ /* 0x000fe200078e0016 */
[----:B------:R-:W-:Y:S01]  /*1860*/  @!P2 LEA.HI.X R13, R26, R13, R14, 0x2, P0 ;  /* 0x0000000d1a0da211 */ /* 0x000fe200000f140e */
[----:B------:R-:W-:Y:S01]  /*1870*/  VIADD R26, R18, 0x50 ;  /* 0x00000050121a7836 */ /* 0x000fe20000000000 */
[----:B------:R-:W4:Y:S01]  /*1880*/  @!P4 LDC.64 R14, c[0x0][0x428] ;  /* 0x00010a00ff0ecb82 */ /* 0x000f220000000a00 */
[----:B------:R-:W-:-:S02]  /*1890*/  @!P6 IMAD.WIDE.U32 R32, R29, UR21, R32 ;  /* 0x000000151d20ec25 */ /* 0x000fc4000f8e0020 */
[----:B------:R5:W2:Y:S01]  /*18a0*/  @!P2 LDG.E R27, desc[UR8][R12.64] ;  /* 0x000000080c1ba981 */ /* 0x000aa2000c1e1900 */
[----:B------:R-:W-:Y:S01]  /*18b0*/  ISETP.GE.OR P3, PT, R26, UR4, !P1 ;  /* 0x000000041a007c0c */ /* 0x000fe2000cf66670 */
[----:B------:R-:W-:Y:S01]  /*18c0*/  @!P6 IMAD R29, R29, UR15, R33 ;  /* 0x0000000f1d1dec24 */ /* 0x000fe2000f8e0221 */
[----:B---3--:R-:W-:Y:S02]  /*18d0*/  @!P6 LEA R30, P0, R32, R10, 0x2 ;  /* 0x0000000a201ee211 */ /* 0x008fe400078010ff */
[C---:B0-----:R-:W-:Y:S01]  /*18e0*/  IADD3 R25, PT, PT, R18.reuse, 0x60, RZ ;  /* 0x0000006012197810 */ /* 0x041fe20007ffe0ff */
[----:B------:R-:W-:-:S03]  /*18f0*/  VIADD R24, R18, 0x70 ;  /* 0x0000007012187836 */ /* 0x000fc60000000000 */
[----:B------:R-:W-:Y:S02]  /*1900*/  ISETP.GE.OR P2, PT, R25, UR4, !P1 ;  /* 0x0000000419007c0c */ /* 0x000fe4000cf46670 */
[----:B------:R-:W-:Y:S01]  /*1910*/  ISETP.GE.OR P1, PT, R24, UR4, !P1 ;  /* 0x0000000418007c0c */ /* 0x000fe2000cf26670 */
[----:B-----5:R-:W-:Y:S02]  /*1920*/  @!P5 IMAD.MOV.U32 R12, RZ, RZ, R22 ;  /* 0x000000ffff0cd224 */ /* 0x020fe400078e0016 */
[----:B------:R-:W-:Y:S02]  /*1930*/  @!P5 IMAD.MOV.U32 R13, RZ, RZ, R23 ;  /* 0x000000ffff0dd224 */ /* 0x000fe400078e0017 */
[----:B------:R-:W-:Y:S01]  /*1940*/  @!P5 IMAD.WIDE.U32 R12, R28, UR21, R12 ;  /* 0x000000151c0cdc25 */ /* 0x000fe2000f8e000c */
[----:B------:R-:W-:Y:S02]  /*1950*/  @!P6 LEA.HI.X R31, R32, R11, R29, 0x2, P0 ;  /* 0x0000000b201fe211 */ /* 0x000fe400000f141d */
[----:B------:R-:W-:Y:S01]  /*1960*/  @!P4 MOV R34, R22 ;  /* 0x000000160022c202 */ /* 0x000fe20000000f00 */
[----:B------:R-:W-:Y:S01]  /*1970*/  @!P5 IMAD R10, R28, UR15, R13 ;  /* 0x0000000f1c0adc24 */ /* 0x000fe2000f8e020d */
[----:B-1----:R-:W-:Y:S01]  /*1980*/  @!P5 LEA R28, P0, R12, R4, 0x2 ;  /* 0x000000040c1cd211 */ /* 0x002fe200078010ff */
[----:B------:R-:W-:-:S03]  /*1990*/  @!P4 IMAD.MOV.U32 R35, RZ, RZ, R23 ;  /* 0x000000ffff23c224 */ /* 0x000fc600078e0017 */
[----:B------:R-:W-:Y:S01]  /*19a0*/  @!P5 LEA.HI.X R29, R12, R5, R10, 0x2, P0 ;  /* 0x000000050c1dd211 */ /* 0x000fe200000f140a */
[C---:B------:R-:W-:Y:S01]  /*19b0*/  @!P4 IMAD.WIDE.U32 R34, R19.reuse, UR21, R34 ;  /* 0x000000151322cc25 */ /* 0x040fe2000f8e0022 */
[----:B------:R-:W0:Y:S03]  /*19c0*/  @!P1 LDC.64 R4, c[0x0][0x428] ;  /* 0x00010a00ff049b82 */ /* 0x000e260000000a00 */
[----:B------:R-:W-:Y:S01]  /*19d0*/  @!P4 IMAD R19, R19, UR15, R35 ;  /* 0x0000000f1313cc24 */ /* 0x000fe2000f8e0223 */
[----:B----4-:R-:W-:-:S04]  /*19e0*/  @!P4 LEA R32, P0, R34, R14, 0x2 ;  /* 0x0000000e2220c211 */ /* 0x010fc800078010ff */
[----:B------:R-:W1:Y:S01]  /*19f0*/  @!P3 LDC.64 R12, c[0x0][0x428] ;  /* 0x00010a00ff0cbb82 */ /* 0x000e620000000a00 */
[----:B------:R-:W-:-:S07]  /*1a00*/  IMAD.MOV.U32 R14, RZ, RZ, -0x800000 ;  /* 0xff800000ff0e7424 */ /* 0x000fce00078e00ff */
[----:B------:R-:W3:Y:S01]  /*1a10*/  @!P2 LDC.64 R10, c[0x0][0x428] ;  /* 0x00010a00ff0aab82 */ /* 0x000ee20000000a00 */
[----:B------:R-:W-:Y:S01]  /*1a20*/  @!P4 LEA.HI.X R33, R34, R15, R19, 0x2, P0 ;  /* 0x0000000f2221c211 */ /* 0x000fe200000f1413 */
[----:B------:R4:W5:Y:S01]  /*1a30*/  @!P6 LDG.E R14, desc[UR8][R30.64] ;  /* 0x000000081e0ee981 */ /* 0x000962000c1e1900 */
[----:B------:R-:W-:Y:S01]  /*1a40*/  MOV R15, 0xff800000 ;  /* 0xff800000000f7802 */ /* 0x000fe20000000f00 */
[----:B------:R-:W-:-:S05]  /*1a50*/  IMAD.MOV.U32 R19, RZ, RZ, -0x800000 ;  /* 0xff800000ff137424 */ /* 0x000fca00078e00ff */
[----:B------:R0:W5:Y:S04]  /*1a60*/  @!P5 LDG.E R15, desc[UR8][R28.64] ;  /* 0x000000081c0fd981 */ /* 0x000168000c1e1900 */
[----:B------:R1:W5:Y:S01]  /*1a70*/  @!P4 LDG.E R19, desc[UR8][R32.64] ;  /* 0x000000082013c981 */ /* 0x000362000c1e1900 */
[----:B----4-:R-:W-:Y:S01]  /*1a80*/  @!P3 MOV R31, R23 ;  /* 0x00000017001fb202 */ /* 0x010fe20000000f00 */
[--C-:B------:R-:W-:Y:S02]  /*1a90*/  @!P3 IMAD.MOV.U32 R30, RZ, RZ, R22.reuse ;  /* 0x000000ffff1eb224 */ /* 0x100fe400078e0016 */
[----:B0-----:R-:W-:Y:S02]  /*1aa0*/  @!P2 IMAD.MOV.U32 R28, RZ, RZ, R22 ;  /* 0x000000ffff1ca224 */ /* 0x001fe400078e0016 */
[----:B------:R-:W-:-:S02]  /*1ab0*/  @!P2 IMAD.MOV.U32 R29, RZ, RZ, R23 ;  /* 0x000000ffff1da224 */ /* 0x000fc400078e0017 */
[----:B------:R-:W-:-:S04]  /*1ac0*/  @!P1 IMAD.WIDE.U32 R22, R24, UR21, R22 ;  /* 0x0000001518169c25 */ /* 0x000fc8000f8e0016 */
[----:B------:R-:W-:Y:S01]  /*1ad0*/  @!P3 IMAD.WIDE.U32 R30, R26, UR21, R30 ;  /* 0x000000151a1ebc25 */ /* 0x000fe2000f8e001e */
[----:B-1----:R-:W-:-:S03]  /*1ae0*/  @!P1 LEA R32, P0, R22, R4, 0x2 ;  /* 0x0000000416209211 */ /* 0x002fc600078010ff */
[----:B------:R-:W-:Y:S01]  /*1af0*/  @!P2 IMAD.WIDE.U32 R28, R25, UR21, R28 ;  /* 0x00000015191cac25 */ /* 0x000fe2000f8e001c */
[----:B------:R-:W-:-:S03]  /*1b00*/  @!P3 LEA R12, P5, R30, R12, 0x2 ;  /* 0x0000000c1e0cb211 */ /* 0x000fc600078a10ff */
[----:B------:R-:W-:Y:S01]  /*1b10*/  @!P1 IMAD R24, R24, UR15, R23 ;  /* 0x0000000f18189c24 */ /* 0x000fe2000f8e0217 */
[----:B---3--:R-:W-:Y:S01]  /*1b20*/  @!P2 LEA R10, P4, R28, R10, 0x2 ;  /* 0x0000000a1c0aa211 */ /* 0x008fe200078810ff */
[----:B------:R-:W-:Y:S02]  /*1b30*/  @!P3 IMAD R26, R26, UR15, R31 ;  /* 0x0000000f1a1abc24 */ /* 0x000fe4000f8e021f */
[----:B------:R-:W-:Y:S01]  /*1b40*/  @!P2 IMAD R25, R25, UR15, R29 ;  /* 0x0000000f1919ac24 */ /* 0x000fe2000f8e021d */
[----:B------:R-:W-:Y:S01]  /*1b50*/  @!P1 LEA.HI.X R33, R22, R5, R24, 0x2, P0 ;  /* 0x0000000516219211 */ /* 0x000fe200000f1418 */
[----:B------:R-:W-:Y:S01]  /*1b60*/  IMAD.MOV.U32 R22, RZ, RZ, -0x800000 ;  /* 0xff800000ff167424 */ /* 0x000fe200078e00ff */
[----:B------:R-:W-:Y:S01]  /*1b70*/  MOV R4, 0xff800000 ;  /* 0xff80000000047802 */ /* 0x000fe20000000f00 */
[----:B------:R-:W-:Y:S01]  /*1b80*/  IMAD.MOV.U32 R5, RZ, RZ, -0x800000 ;  /* 0xff800000ff057424 */ /* 0x000fe200078e00ff */
[----:B------:R-:W-:Y:S02]  /*1b90*/  @!P3 LEA.HI.X R13, R30, R13, R26, 0x2, P5 ;  /* 0x0000000d1e0db211 */ /* 0x000fe400028f141a */
[----:B------:R-:W-:-:S03]  /*1ba0*/  @!P2 LEA.HI.X R11, R28, R11, R25, 0x2, P4 ;  /* 0x0000000b1c0ba211 */ /* 0x000fc600020f1419 */
[----:B------:R-:W3:Y:S04]  /*1bb0*/  @!P3 LDG.E R4, desc[UR8][R12.64] ;  /* 0x000000080c04b981 */ /* 0x000ee8000c1e1900 */
[----:B------:R-:W4:Y:S04]  /*1bc0*/  @!P2 LDG.E R22, desc[UR8][R10.64] ;  /* 0x000000080a16a981 */ /* 0x000f28000c1e1900 */
[----:B------:R0:W4:Y:S01]  /*1bd0*/  @!P1 LDG.E R5, desc[UR8][R32.64] ;  /* 0x0000000820059981 */ /* 0x000122000c1e1900 */
[----:B------:R-:W1:Y:S01]  /*1be0*/  S2UR UR4, SR_CgaCtaId ;  /* 0x00000000000479c3 */ /* 0x000e620000008800 */
[----:B------:R-:W-:Y:S01]  /*1bf0*/  UMOV UR10, 0x400 ;  /* 0x00000400000a7882 */ /* 0x000fe20000000000 */
[----:B------:R-:W-:-:S02]  /*1c00*/  ISETP.GT.U32.AND P2, PT, R20, 0x37f, PT ;  /* 0x0000037f1400780c */ /* 0x000fc40003f44070 */
[C---:B------:R-:W-:Y:S02]  /*1c10*/  ISETP.GT.U32.AND P1, PT, R20.reuse, 0x2ff, PT ;  /* 0x000002ff1400780c */ /* 0x040fe40003f24070 */
[----:B------:R-:W-:Y:S01]  /*1c20*/  ISETP.GT.U32.AND P0, PT, R20, 0x27f, PT ;  /* 0x0000027f1400780c */ /* 0x000fe20003f04070 */
[----:B-1----:R-:W-:-:S06]  /*1c30*/  ULEA UR4, UR4, UR10, 0x18 ;  /* 0x0000000a04047291 */ /* 0x002fcc000f8ec0ff */
[----:B------:R-:W-:-:S05]  /*1c40*/  LEA R9, R9, UR4, 0x2 ;  /* 0x0000000409097c11 */ /* 0x000fca000f8e10ff */
[----:B------:R-:W-:Y:S01]  /*1c50*/  IMAD R18, R18, 0x24, R9 ;  /* 0x0000002412127824 */ /* 0x000fe200078e0209 */
[C---:B------:R-:W-:Y:S02]  /*1c60*/  ISETP.GT.U32.AND P4, PT, R20.reuse, 0x1ff, PT ;  /* 0x000001ff1400780c */ /* 0x040fe40003f84070 */
[C---:B------:R-:W-:Y:S02]  /*1c70*/  ISETP.GT.U32.AND P3, PT, R20.reuse, 0x17f, PT ;  /* 0x0000017f1400780c */ /* 0x040fe40003f64070 */
[C---:B------:R-:W-:Y:S02]  /*1c80*/  LOP3.LUT P5, R9, R20.reuse, 0x380, RZ, 0xc0, !PT ;  /* 0x0000038014097812 */ /* 0x040fe400078ac0ff */
[C---:B------:R-:W-:Y:S01]  /*1c90*/  LOP3.LUT R34, R20.reuse, 0xf, RZ, 0xc0, !PT ;  /* 0x0000000f14227812 */ /* 0x040fe200078ec0ff */
[----:B------:R-:W-:Y:S01]  /*1ca0*/  IMAD.MOV.U32 R31, RZ, RZ, -0x800000 ;  /* 0xff800000ff1f7424 */ /* 0x000fe200078e00ff */
[----:B0-----:R-:W-:Y:S01]  /*1cb0*/  MOV R32, 0xff800000 ;  /* 0xff80000000207802 */ /* 0x001fe20000000f00 */
[----:B------:R-:W-:Y:S01]  /*1cc0*/  IMAD.MOV.U32 R30, RZ, RZ, -0x800000 ;  /* 0xff800000ff1e7424 */ /* 0x000fe200078e00ff */
[----:B------:R-:W-:Y:S01]  /*1cd0*/  MOV R29, 0xff800000 ;  /* 0xff800000001d7802 */ /* 0x000fe20000000f00 */
[----:B------:R-:W-:Y:S01]  /*1ce0*/  IMAD.MOV.U32 R26, RZ, RZ, -0x800000 ;  /* 0xff800000ff1a7424 */ /* 0x000fe200078e00ff */
[----:B------:R-:W-:Y:S01]  /*1cf0*/  MOV R25, 0xff800000 ;  /* 0xff80000000197802 */ /* 0x000fe20000000f00 */
[----:B------:R-:W-:Y:S01]  /*1d00*/  IMAD.MOV.U32 R24, RZ, RZ, -0x800000 ;  /* 0xff800000ff187424 */ /* 0x000fe200078e00ff */
[----:B--2---:R0:W-:Y:S01]  /*1d10*/  @!P2 STS [R18+0x240], R27 ;  /* 0x0002401b1200a388 */ /* 0x0041e20000000800 */
[----:B------:R-:W-:-:S03]  /*1d20*/  ISETP.GT.U32.AND P2, PT, R20, 0xff, PT ;  /* 0x000000ff1400780c */ /* 0x000fc60003f44070 */
[----:B------:R-:W-:Y:S04]  /*1d30*/  STS [R18], R21 ;  /* 0x0000001512007388 */ /* 0x000fe80000000800 */
[----:B-----5:R-:W-:Y:S01]  /*1d40*/  @!P1 STS [R18+0x480], R14 ;  /* 0x0004800e12009388 */ /* 0x020fe20000000800 */
[----:B------:R-:W-:-:S03]  /*1d50*/  ISETP.GT.U32.AND P1, PT, R20, 0x7f, PT ;  /* 0x0000007f1400780c */ /* 0x000fc60003f24070 */
[----:B------:R1:W-:Y:S04]  /*1d60*/  @!P0 STS [R18+0x6c0], R15 ;  /* 0x0006c00f12008388 */ /* 0x0003e80000000800 */
[----:B------:R-:W-:Y:S01]  /*1d70*/  @!P4 STS [R18+0x900], R19 ;  /* 0x000900131200c388 */ /* 0x000fe20000000800 */
[----:B------:R-:W-:Y:S01]  /*1d80*/  ISETP.NE.AND P0, PT, R9, RZ, PT ;  /* 0x000000ff0900720c */ /* 0x000fe20003f05270 */
[----:B0-----:R-:W-:Y:S01]  /*1d90*/  IMAD.MOV.U32 R27, RZ, RZ, -0x800000 ;  /* 0xff800000ff1b7424 */ /* 0x001fe200078e00ff */
[----:B-1----:R-:W-:-:S04]  /*1da0*/  SHF.R.U32.HI R15, RZ, 0x4, R20 ;  /* 0x00000004ff0f7819 */ /* 0x002fc80000011614 */
[----:B------:R-:W-:-:S05]  /*1db0*/  LEA R28, R15, UR4, 0x2 ;  /* 0x000000040f1c7c11 */ /* 0x000fca000f8e10ff */
[----:B------:R-:W-:Y:S01]  /*1dc0*/  IMAD R33, R34, 0x24, R28 ;  /* 0x0000002422217824 */ /* 0x000fe200078e021c */
[----:B---3--:R0:W-:Y:S04]  /*1dd0*/  @!P3 STS [R18+0xb40], R4 ;  /* 0x000b40041200b388 */ /* 0x0081e80000000800 */
[----:B----4-:R-:W-:Y:S04]  /*1de0*/  @!P2 STS [R18+0xd80], R22 ;  /* 0x000d80161200a388 */ /* 0x010fe80000000800 */
[----:B------:R-:W-:Y:S01]  /*1df0*/  @!P1 STS [R18+0xfc0], R5 ;  /* 0x000fc00512009388 */ /* 0x000fe20000000800 */
[----:B------:R-:W-:Y:S08]  /*1e00*/  BAR.SYNC.DEFER_BLOCKING 0x0 ;  /* 0x0000000000007b1d */ /* 0x000ff00000010000 */
[----:B0-----:R-:W0:Y:S01]  /*1e10*/  LDC R4, c[0x0][0x434] ;  /* 0x00010d00ff047b82 */ /* 0x001e220000000800 */
[----:B------:R-:W-:Y:S04]  /*1e20*/  @!P5 LDS R32, [R33] ;  /* 0x000000002120d984 */ /* 0x000fe80000000800 */
[----:B------:R-:W-:Y:S04]  /*1e30*/  @!P5 LDS R31, [R33+0x240] ;  /* 0x00024000211fd984 */ /* 0x000fe80000000800 */
[----:B------:R-:W1:Y:S04]  /*1e40*/  @!P0 LDS R30, [R33+0x480] ;  /* 0x00048000211e8984 */ /* 0x000e680000000800 */
[----:B------:R-:W-:Y:S04]  /*1e50*/  @!P0 LDS R29, [R33+0x6c0] ;  /* 0x0006c000211d8984 */ /* 0x000fe80000000800 */
[----:B------:R-:W2:Y:S04]  /*1e60*/  @!P0 LDS R27, [R33+0x900] ;  /* 0x00090000211b8984 */ /* 0x000ea80000000800 */
[----:B------:R-:W-:Y:S04]  /*1e70*/  @!P0 LDS R26, [R33+0xb40] ;  /* 0x000b4000211a8984 */ /* 0x000fe80000000800 */
[----:B------:R-:W3:Y:S04]  /*1e80*/  @!P0 LDS R25, [R33+0xd80] ;  /* 0x000d800021198984 */ /* 0x000ee80000000800 */
[----:B------:R-:W4:Y:S01]  /*1e90*/  @!P0 LDS R24, [R33+0xfc0] ;  /* 0x000fc00021188984 */ /* 0x000f220000000800 */
[----:B-1----:R-:W-:-:S04]  /*1ea0*/  FMNMX3.FTZ R5, R32, R31, R30, !PT ;  /* 0x0000001f20057276 */ /* 0x002fc8000781001e */
[----:B--2---:R-:W-:-:S04]  /*1eb0*/  FMNMX3.FTZ R5, R5, R29, R27, !PT ;  /* 0x0000001d05057276 */ /* 0x004fc8000781001b */
[----:B---3--:R-:W-:-:S04]  /*1ec0*/  FMNMX3.FTZ R5, R5, R26, R25, !PT ;  /* 0x0000001a05057276 */ /* 0x008fc80007810019 */
[----:B----4-:R-:W-:-:S05]  /*1ed0*/  FMNMX.FTZ R5, R5, R24, !PT ;  /* 0x0000001805057209 */ /* 0x010fca0007810000 */
[----:B------:R-:W1:Y:S02]  /*1ee0*/  SHFL.BFLY PT, R10, R5, 0x8, 0x1f ;  /* 0x0d001f00050a7f89 */ /* 0x000e6400000e0000 */
[----:B-1----:R-:W-:-:S05]  /*1ef0*/  FMNMX.FTZ R10, R5, R10, !PT ;  /* 0x0000000a050a7209 */ /* 0x002fca0007810000 */
[----:B------:R-:W1:Y:S01]  /*1f00*/  SHFL.BFLY PT, R9, R10, 0x4, 0x1f ;  /* 0x0c801f000a097f89 */ /* 0x000e6200000e0000 */
[----:B0-----:R-:W-:-:S04]  /*1f10*/  IABS R5, R4 ;  /* 0x0000000400057213 */ /* 0x001fc80000000000 */
[----:B------:R-:W0:Y:S01]  /*1f20*/  I2F.RP R18, R5 ;  /* 0x0000000500127306 */ /* 0x000e220000209400 */
[----:B-1----:R-:W-:-:S07]  /*1f30*/  FMNMX.FTZ R9, R10, R9, !PT ;  /* 0x000000090a097209 */ /* 0x002fce0007810000 */
[----:B0-----:R-:W0:Y:S01]  /*1f40*/  MUFU.RCP R18, R18 ;  /* 0x0000001200127308 */ /* 0x001e220000001000 */
[----:B------:R-:W1:Y:S01]  /*1f50*/  SHFL.BFLY PT, R12, R9, 0x2, 0x1f ;  /* 0x0c401f00090c7f89 */ /* 0x000e6200000e0000 */
[----:B0-----:R-:W-:-:S06]  /*1f60*/  VIADD R18, R18, 0xffffffe ;  /* 0x0ffffffe12127836 */ /* 0x001fcc0000000000 */
[----:B------:R-:W0:Y:S01]  /*1f70*/  F2I.FTZ.U32.TRUNC.NTZ R19, R18 ;  /* 0x0000001200137305 */ /* 0x000e22000021f000 */
[----:B-1----:R-:W-:-:S05]  /*1f80*/  FMNMX.FTZ R12, R9, R12, !PT ;  /* 0x0000000c090c7209 */ /* 0x002fca0007810000 */
[----:B------:R-:W1:Y:S01]  /*1f90*/  SHFL.BFLY PT, R11, R12, 0x1, 0x1f ;  /* 0x0c201f000c0b7f89 */ /* 0x000e6200000e0000 */
[----:B0-----:R-:W-:Y:S01]  /*1fa0*/  IADD3 R9, PT, PT, RZ, -R19, RZ ;  /* 0x80000013ff097210 */ /* 0x001fe20007ffe0ff */
[----:B------:R-:W-:-:S04]  /*1fb0*/  IMAD.MOV.U32 R18, RZ, RZ, RZ ;  /* 0x000000ffff127224 */ /* 0x000fc800078e00ff */
[----:B------:R-:W-:Y:S01]  /*1fc0*/  IMAD R10, R9, R5, RZ ;  /* 0x00000005090a7224 */ /* 0x000fe200078e02ff */
[----:B------:R-:W-:-:S03]  /*1fd0*/  IABS R9, R3 ;  /* 0x0000000300097213 */ /* 0x000fc60000000000 */
[----:B------:R-:W-:-:S04]  /*1fe0*/  IMAD.HI.U32 R10, R19, R10, R18 ;  /* 0x0000000a130a7227 */ /* 0x000fc800078e0012 */
[----:B------:R-:W-:Y:S01]  /*1ff0*/  IMAD.MOV.U32 R14, RZ, RZ, R9 ;  /* 0x000000ffff0e7224 */ /* 0x000fe200078e0009 */
[----:B-1----:R-:W-:-:S03]  /*2000*/  FMNMX.FTZ R9, R12, R11, !PT ;  /* 0x0000000b0c097209 */ /* 0x002fc60007810000 */
[----:B------:R-:W-:Y:S01]  /*2010*/  IMAD.HI.U32 R11, R10, R14, RZ ;  /* 0x0000000e0a0b7227 */ /* 0x000fe200078e00ff */
[----:B------:R-:W-:-:S04]  /*2020*/  FSETP.NEU.FTZ.AND P0, PT, R9, -INF , PT ;  /* 0xff8000000900780b */ /* 0x000fc80003f1d000 */
[----:B------:R-:W-:Y:S02]  /*2030*/  FSEL R9, R9, RZ, P0 ;  /* 0x000000ff09097208 */ /* 0x000fe40000000000 */
[----:B------:R-:W-:-:S03]  /*2040*/  IADD3 R10, PT, PT, -R11, RZ, RZ ;  /* 0x000000ff0b0a7210 */ /* 0x000fc60007ffe1ff */
[C---:B------:R-:W-:Y:S01]  /*2050*/  FADD.FTZ R13, -R9.reuse, R32 ;  /* 0x00000020090d7221 */ /* 0x040fe20000010100 */
[----:B------:R-:W-:Y:S01]  /*2060*/  FADD.FTZ R12, -R9, R31 ;  /* 0x0000001f090c7221 */ /* 0x000fe20000010100 */
[----:B------:R-:W-:Y:S02]  /*2070*/  IMAD R14, R5, R10, R14 ;  /* 0x0000000a050e7224 */ /* 0x000fe400078e020e */
[----:B------:R-:W-:Y:S01]  /*2080*/  FADD.FTZ R10, -R9, R30 ;  /* 0x0000001e090a7221 */ /* 0x000fe20000010100 */
[----:B------:R-:W-:Y:S01]  /*2090*/  FMUL.FTZ R13, R13, 1.4426950216293334961 ;  /* 0x3fb8aa3b0d0d7820 */ /* 0x000fe20000410000 */
[----:B------:R-:W-:Y:S02]  /*20a0*/  FMUL.FTZ R12, R12, 1.4426950216293334961 ;  /* 0x3fb8aa3b0c0c7820 */ /* 0x000fe40000410000 */
[----:B------:R-:W-:-:S03]  /*20b0*/  FMUL.FTZ R10, R10, 1.4426950216293334961 ;  /* 0x3fb8aa3b0a0a7820 */ /* 0x000fc60000410000 */
[----:B------:R-:W-:Y:S04]  /*20c0*/  MUFU.EX2 R13, R13 ;  /* 0x0000000d000d7308 */ /* 0x000fe80000000800 */
[----:B------:R-:W0:Y:S01]  /*20d0*/  MUFU.EX2 R12, R12 ;  /* 0x0000000c000c7308 */ /* 0x000e220000000800 */
[----:B------:R-:W-:-:S03]  /*20e0*/  ISETP.GT.U32.AND P0, PT, R5, R14, PT ;  /* 0x0000000e0500720c */ /* 0x000fc60003f04070 */
[----:B------:R-:W1:Y:S01]  /*20f0*/  MUFU.EX2 R10, R10 ;  /* 0x0000000a000a7308 */ /* 0x000e620000000800 */
[----:B------:R-:W-:Y:S01]  /*2100*/  FADD.FTZ R18, -R9, R29 ;  /* 0x0000001d09127221 */ /* 0x000fe20000010100 */
[----:B------:R-:W-:-:S03]  /*2110*/  LOP3.LUT R3, R3, R4, RZ, 0x3c, !PT ;  /* 0x0000000403037212 */ /* 0x000fc600078e3cff */
[----:B------:R-:W-:Y:S01]  /*2120*/  FMUL.FTZ R18, R18, 1.4426950216293334961 ;  /* 0x3fb8aa3b12127820 */ /* 0x000fe20000410000 */
[----:B------:R-:W-:Y:S01]  /*2130*/  ISETP.GE.AND P1, PT, R3, RZ, PT ;  /* 0x000000ff0300720c */ /* 0x000fe20003f26270 */
[----:B0-----:R-:W-:Y:S01]  /*2140*/  FADD.FTZ R12, R13, R12 ;  /* 0x0000000c0d0c7221 */ /* 0x001fe20000010000 */
[C---:B------:R-:W-:Y:S02]  /*2150*/  FADD.FTZ R13, -R9.reuse, R27 ;  /* 0x0000001b090d7221 */ /* 0x040fe40000010100 */
[----:B------:R-:W-:Y:S02]  /*2160*/  @!P0 IMAD.IADD R14, R14, 0x1, -R5 ;  /* 0x000000010e0e8824 */ /* 0x000fe400078e0a05 */
[----:B-1----:R-:W-:Y:S01]  /*2170*/  FADD.FTZ R3, R12, R10 ;  /* 0x0000000a0c037221 */ /* 0x002fe20000010000 */
[----:B------:R-:W-:Y:S01]  /*2180*/  FADD.FTZ R10, -R9, R26 ;  /* 0x0000001a090a7221 */ /* 0x000fe20000010100 */
[----:B------:R-:W-:Y:S01]  /*2190*/  FMUL.FTZ R13, R13, 1.4426950216293334961 ;  /* 0x3fb8aa3b0d0d7820 */ /* 0x000fe20000410000 */
[----:B------:R-:W0:Y:S01]  /*21a0*/  MUFU.EX2 R18, R18 ;  /* 0x0000001200127308 */ /* 0x000e220000000800 */
[----:B------:R-:W-:Y:S01]  /*21b0*/  ISETP.GE.U32.AND P2, PT, R14, R5, PT ;  /* 0x000000050e00720c */ /* 0x000fe20003f46070 */
[C---:B------:R-:W-:Y:S01]  /*21c0*/  FADD.FTZ R5, -R9.reuse, R25 ;  /* 0x0000001909057221 */ /* 0x040fe20000010100 */
[----:B------:R-:W-:Y:S01]  /*21d0*/  FMUL.FTZ R10, R10, 1.4426950216293334961 ;  /* 0x3fb8aa3b0a0a7820 */ /* 0x000fe20000410000 */
[----:B------:R-:W-:Y:S01]  /*21e0*/  FADD.FTZ R12, -R9, R24 ;  /* 0x00000018090c7221 */ /* 0x000fe20000010100 */
[----:B------:R-:W1:Y:S01]  /*21f0*/  MUFU.EX2 R13, R13 ;  /* 0x0000000d000d7308 */ /* 0x000e620000000800 */
[----:B------:R-:W-:Y:S01]  /*2200*/  FMUL.FTZ R5, R5, 1.4426950216293334961 ;  /* 0x3fb8aa3b05057820 */ /* 0x000fe20000410000 */
[----:B------:R-:W-:Y:S01]  /*2210*/  @!P0 VIADD R11, R11, 0x1 ;  /* 0x000000010b0b8836 */ /* 0x000fe20000000000 */
[----:B------:R-:W2:Y:S01]  /*2220*/  LDC R14, c[0x0][0x3e0] ;  /* 0x0000f800ff0e7b82 */ /* 0x000ea20000000800 */
[----:B------:R-:W3:Y:S01]  /*2230*/  MUFU.EX2 R10, R10 ;  /* 0x0000000a000a7308 */ /* 0x000ee20000000800 */
[----:B------:R-:W-:-:S03]  /*2240*/  FMUL.FTZ R12, R12, 1.4426950216293334961 ;  /* 0x3fb8aa3b0c0c7820 */ /* 0x000fc60000410000 */
[----:B------:R-:W4:Y:S01]  /*2250*/  MUFU.EX2 R5, R5 ;  /* 0x0000000500057308 */ /* 0x000f220000000800 */
[----:B0-----:R-:W-:Y:S01]  /*2260*/  FADD.FTZ R18, R3, R18 ;  /* 0x0000001203127221 */ /* 0x001fe20000010000 */
[----:B------:R-:W-:Y:S02]  /*2270*/  ISETP.NE.AND P0, PT, R4, RZ, PT ;  /* 0x000000ff0400720c */ /* 0x000fe40003f05270 */
[----:B------:R-:W0:Y:S01]  /*2280*/  MUFU.EX2 R12, R12 ;  /* 0x0000000c000c7308 */ /* 0x000e220000000800 */
[----:B-1----:R-:W-:Y:S01]  /*2290*/  FADD.FTZ R13, R18, R13 ;  /* 0x0000000d120d7221 */ /* 0x002fe20000010000 */
[----:B------:R-:W-:-:S03]  /*22a0*/  @P2 IADD3 R11, PT, PT, R11, 0x1, RZ ;  /* 0x000000010b0b2810 */ /* 0x000fc60007ffe0ff */
[----:B---3--:R-:W-:Y:S01]  /*22b0*/  FADD.FTZ R10, R13, R10 ;  /* 0x0000000a0d0a7221 */ /* 0x008fe20000010000 */
[----:B------:R-:W-:-:S03]  /*22c0*/  USHF.R.S32.HI UR4, URZ, 0x1f, UR22 ;  /* 0x0000001fff047899 */ /* 0x000fc60008011416 */
[----:B----4-:R-:W-:Y:S01]  /*22d0*/  FADD.FTZ R10, R10, R5 ;  /* 0x000000050a0a7221 */ /* 0x010fe20000010000 */
[----:B------:R-:W-:Y:S01]  /*22e0*/  @!P1 IMAD.MOV R11, RZ, RZ, -R11 ;  /* 0x000000ffff0b9224 */ /* 0x000fe200078e0a0b */
[----:B------:R-:W-:Y:S01]  /*22f0*/  ULOP3.LUT UR4, UR4, 0x1, URZ, 0xfc, !UPT ;  /* 0x0000000104047892 */ /* 0x000fe2000f8efcff */
[----:B------:R-:W-:Y:S01]  /*2300*/  @!P0 LOP3.LUT R11, RZ, R4, RZ, 0x33, !PT ;  /* 0x00000004ff0b8212 */ /* 0x000fe200078e33ff */
[----:B0-----:R-:W-:-:S04]  /*2310*/  FADD.FTZ R12, R10, R12 ;  /* 0x0000000c0a0c7221 */ /* 0x001fc80000010000 */
[----:B------:R-:W-:Y:S01]  /*2320*/  IMAD R3, R11, UR4, RZ ;  /* 0x000000040b037c24 */ /* 0x000fe2000f8e02ff */
[----:B------:R-:W0:Y:S01]  /*2330*/  SHFL.BFLY PT, R10, R12, 0x8, 0x1f ;  /* 0x0d001f000c0a7f89 */ /* 0x000e2200000e0000 */
[----:B--2---:R-:W-:-:S03]  /*2340*/  IABS R5, R14 ;  /* 0x0000000e00057213 */ /* 0x004fc60000000000 */
[----:B------:R-:W-:Y:S01]  /*2350*/  IABS R18, R3 ;  /* 0x0000000300127213 */ /* 0x000fe20000000000 */
[----:B------:R-:W1:Y:S01]  /*2360*/  I2F.RP R36, R5 ;  /* 0x0000000500247306 */ /* 0x000e620000209400 */
[----:B------:R-:W-:Y:S01]  /*2370*/  IMAD.MOV.U32 R38, RZ, RZ, RZ ;  /* 0x000000ffff267224 */ /* 0x000fe200078e00ff */
[----:B------:R-:W2:Y:S06]  /*2380*/  LDCU UR4, c[0x0][0x430] ;  /* 0x00008600ff0477ac */ /* 0x000eac0008000800 */
[----:B------:R-:W3:Y:S01]  /*2390*/  I2F.RP R13, R18 ;  /* 0x00000012000d7306 */ /* 0x000ee20000209400 */
[----:B0-----:R-:W-:-:S07]  /*23a0*/  FADD.FTZ R10, R12, R10 ;  /* 0x0000000a0c0a7221 */ /* 0x001fce0000010000 */
[----:B-1----:R-:W0:Y:S01]  /*23b0*/  MUFU.RCP R36, R36 ;  /* 0x0000002400247308 */ /* 0x002e220000001000 */
[----:B------:R-:W1:Y:S07]  /*23c0*/  SHFL.BFLY PT, R12, R10, 0x4, 0x1f ;  /* 0x0c801f000a0c7f89 */ /* 0x000e6e00000e0000 */
[----:B---3--:R-:W3:Y:S01]  /*23d0*/  MUFU.RCP R13, R13 ;  /* 0x0000000d000d7308 */ /* 0x008ee20000001000 */
[----:B0-----:R-:W-:Y:S01]  /*23e0*/  IADD3 R36, PT, PT, R36, 0xffffffe, RZ ;  /* 0x0ffffffe24247810 */ /* 0x001fe20007ffe0ff */
[----:B---3--:R-:W-:-:S06]  /*23f0*/  VIADD R13, R13, 0xffffffe ;  /* 0x0ffffffe0d0d7836 */ /* 0x008fcc0000000000 */
[----:B------:R-:W0:Y:S01]  /*2400*/  F2I.FTZ.U32.TRUNC.NTZ R37, R36 ;  /* 0x0000002400257305 */ /* 0x000e22000021f000 */
[----:B-1----:R-:W-:-:S07]  /*2410*/  FADD.FTZ R12, R10, R12 ;  /* 0x0000000c0a0c7221 */ /* 0x002fce0000010000 */
[----:B------:R-:W1:Y:S01]  /*2420*/  F2I.FTZ.U32.TRUNC.NTZ R39, R13 ;  /* 0x0000000d00277305 */ /* 0x000e62000021f000 */
[----:B------:R-:W3:Y:S01]  /*2430*/  SHFL.BFLY PT, R21, R12, 0x2, 0x1f ;  /* 0x0c401f000c157f89 */ /* 0x000ee200000e0000 */
[----:B------:R-:W-:Y:S01]  /*2440*/  IADD3 R10, PT, PT, R18, UR18, RZ ;  /* 0x00000012120a7c10 */ /* 0x000fe2000fffe0ff */
[----:B0-----:R-:W-:Y:S02]  /*2450*/  IMAD.MOV R22, RZ, RZ, -R37 ;  /* 0x000000ffff167224 */ /* 0x001fe400078e0a25 */
[----:B-1----:R-:W-:-:S04]  /*2460*/  IMAD.MOV R35, RZ, RZ, -R39 ;  /* 0x000000ffff237224 */ /* 0x002fc800078e0a27 */
[----:B------:R-:W-:Y:S02]  /*2470*/  IMAD R35, R35, R18, RZ ;  /* 0x0000001223237224 */ /* 0x000fe400078e02ff */
[----:B------:R-:W-:Y:S02]  /*2480*/  IMAD R22, R22, R5, RZ ;  /* 0x0000000516167224 */ /* 0x000fe400078e02ff */
[----:B------:R-:W-:Y:S01]  /*2490*/  IMAD.MOV.U32 R36, RZ, RZ, RZ ;  /* 0x000000ffff247224 */ /* 0x000fe200078e00ff */
[----:B------:R-:W-:Y:S01]  /*24a0*/  IABS R23, R3 ;  /* 0x0000000300177213 */ /* 0x000fe20000000000 */
[----:B------:R-:W-:Y:S01]  /*24b0*/  IMAD.HI.U32 R35, R39, R35, R38 ;  /* 0x0000002327237227 */ /* 0x000fe200078e0026 */
[----:B------:R-:W-:-:S03]  /*24c0*/  IABS R13, R10 ;  /* 0x0000000a000d7213 */ /* 0x000fc60000000000 */
[----:B------:R-:W-:Y:S01]  /*24d0*/  IMAD.HI.U32 R22, R37, R22, R36 ;  /* 0x0000001625167227 */ /* 0x000fe200078e0024 */
[----:B------:R-:W-:-:S03]  /*24e0*/  IADD3 R23, PT, PT, RZ, -R23, RZ ;  /* 0x80000017ff177210 */ /* 0x000fc60007ffe0ff */
[----:B------:R-:W-:-:S04]  /*24f0*/  IMAD.HI.U32 R35, R35, R13, RZ ;  /* 0x0000000d23237227 */ /* 0x000fc800078e00ff */
[----:B---3--:R-:W-:Y:S01]  /*2500*/  FADD.FTZ R21, R12, R21 ;  /* 0x000000150c157221 */ /* 0x008fe20000010000 */
[----:B------:R-:W-:-:S04]  /*2510*/  IMAD.HI.U32 R22, R22, R13, RZ ;  /* 0x0000000d16167227 */ /* 0x000fc800078e00ff */
[----:B------:R-:W-:Y:S02]  /*2520*/  IMAD R23, R35, R23, R13 ;  /* 0x0000001723177224 */ /* 0x000fe400078e020d */
[----:B------:R-:W-:-:S03]  /*2530*/  IMAD.MOV R12, RZ, RZ, -R22 ;  /* 0x000000ffff0c7224 */ /* 0x000fc600078e0a16 */
[----:B------:R-:W-:Y:S01]  /*2540*/  ISETP.GT.U32.AND P2, PT, R18, R23, PT ;  /* 0x000000171200720c */ /* 0x000fe20003f44070 */
[C---:B------:R-:W-:Y:S01]  /*2550*/  IMAD R12, R5.reuse, R12, R13 ;  /* 0x0000000c050c7224 */ /* 0x040fe200078e020d */
[----:B------:R-:W0:Y:S04]  /*2560*/  SHFL.BFLY PT, R19, R21, 0x1, 0x1f ;  /* 0x0c201f0015137f89 */ /* 0x000e2800000e0000 */
[----:B------:R-:W-:-:S07]  /*2570*/  ISETP.GT.U32.AND P0, PT, R5, R12, PT ;  /* 0x0000000c0500720c */ /* 0x000fce0003f04070 */
[----:B------:R-:W-:-:S05]  /*2580*/  @!P2 IMAD.IADD R23, R23, 0x1, -R18 ;  /* 0x000000011717a824 */ /* 0x000fca00078e0a12 */
[-C--:B------:R-:W-:Y:S02]  /*2590*/  ISETP.GE.U32.AND P1, PT, R23, R18.reuse, PT ;  /* 0x000000121700720c */ /* 0x080fe40003f26070 */
[-C--:B------:R-:W-:Y:S02]  /*25a0*/  @!P0 IADD3 R12, PT, PT, R12, -R5.reuse, RZ ;  /* 0x800000050c0c8210 */ /* 0x080fe40007ffe0ff */
[----:B------:R-:W-:Y:S02]  /*25b0*/  LOP3.LUT R13, R10, R18, RZ, 0x3c, !PT ;  /* 0x000000120a0d7212 */ /* 0x000fe400078e3cff */
[----:B------:R-:W-:Y:S01]  /*25c0*/  ISETP.GE.U32.AND P4, PT, R12, R5, PT ;  /* 0x000000050c00720c */ /* 0x000fe20003f86070 */
[----:B------:R-:W-:Y:S01]  /*25d0*/  @!P2 VIADD R35, R35, 0x1 ;  /* 0x000000012323a836 */ /* 0x000fe20000000000 */
[----:B------:R-:W-:Y:S01]  /*25e0*/  ISETP.GE.AND P3, PT, R13, RZ, PT ;  /* 0x000000ff0d00720c */ /* 0x000fe20003f66270 */
[----:B0-----:R-:W-:Y:S01]  /*25f0*/  FADD.FTZ R19, R21, R19 ;  /* 0x0000001315137221 */ /* 0x001fe20000010000 */
[----:B------:R-:W-:Y:S01]  /*2600*/  LOP3.LUT R10, R10, R14, RZ, 0x3c, !PT ;  /* 0x0000000e0a0a7212 */ /* 0x000fe200078e3cff */
[----:B------:R-:W-:-:S02]  /*2610*/  @!P0 VIADD R22, R22, 0x1 ;  /* 0x0000000116168836 */ /* 0x000fc40000000000 */
[----:B------:R-:W-:Y:S01]  /*2620*/  @P1 VIADD R35, R35, 0x1 ;  /* 0x0000000123231836 */ /* 0x000fe20000000000 */
[----:B------:R-:W-:Y:S02]  /*2630*/  FSETP.NE.FTZ.AND P1, PT, R19, RZ, PT ;  /* 0x000000ff1300720b */ /* 0x000fe40003f35000 */
[----:B------:R-:W-:Y:S02]  /*2640*/  ISETP.GE.AND P2, PT, R10, RZ, PT ;  /* 0x000000ff0a00720c */ /* 0x000fe40003f46270 */
[----:B------:R-:W-:Y:S01]  /*2650*/  ISETP.NE.AND P0, PT, R14, RZ, PT ;  /* 0x000000ff0e00720c */ /* 0x000fe20003f05270 */
[----:B------:R-:W-:Y:S01]  /*2660*/  @P4 VIADD R22, R22, 0x1 ;  /* 0x0000000116164836 */ /* 0x000fe20000000000 */
[----:B------:R-:W-:Y:S02]  /*2670*/  MOV R5, R35 ;  /* 0x0000002300057202 */ /* 0x000fe40000000f00 */
[----:B------:R-:W-:Y:S02]  /*2680*/  ISETP.NE.AND P5, PT, R3, RZ, PT ;  /* 0x000000ff0300720c */ /* 0x000fe40003fa5270 */
[----:B------:R-:W-:-:S02]  /*2690*/  @!P3 IADD3 R5, PT, PT, -R5, RZ, RZ ;  /* 0x000000ff0505b210 */ /* 0x000fc40007ffe1ff */
[----:B------:R-:W-:Y:S02]  /*26a0*/  ISETP.NE.AND P3, PT, R11, RZ, PT ;  /* 0x000000ff0b00720c */ /* 0x000fe40003f65270 */
[----:B------:R-:W-:Y:S01]  /*26b0*/  MOV R11, R22 ;  /* 0x00000016000b7202 */ /* 0x000fe20000000f00 */
[----:B------:R-:W0:Y:S04]  /*26c0*/  @P1 MUFU.LG2 R19, R19 ;  /* 0x0000001300131308 */ /* 0x000e280000000c00 */
[----:B------:R-:W-:Y:S01]  /*26d0*/  @!P2 IMAD.MOV R11, RZ, RZ, -R11 ;  /* 0x000000ffff0ba224 */ /* 0x000fe200078e0a0b */
[----:B------:R-:W-:Y:S02]  /*26e0*/  @!P0 LOP3.LUT R11, RZ, R14, RZ, 0x33, !PT ;  /* 0x0000000eff0b8212 */ /* 0x000fe400078e33ff */
[----:B------:R-:W-:-:S02]  /*26f0*/  LOP3.LUT P0, RZ, R20, 0x38f, RZ, 0xc0, !PT ;  /* 0x0000038f14ff7812 */ /* 0x000fc4000780c0ff */
[----:B------:R-:W-:Y:S02]  /*2700*/  @!P5 LOP3.LUT R5, RZ, R18, RZ, 0x33, !PT ;  /* 0x00000012ff05d212 */ /* 0x000fe400078e33ff */
[----:B------:R-:W-:Y:S02]  /*2710*/  SEL R10, RZ, 0x1, !P3 ;  /* 0x00000001ff0a7807 */ /* 0x000fe40005800000 */
[----:B------:R-:W-:Y:S02]  /*2720*/  SHF.R.S32.HI R13, RZ, 0x1f, R3 ;  /* 0x0000001fff0d7819 */ /* 0x000fe40000011403 */
[-C--:B------:R-:W-:Y:S02]  /*2730*/  ISETP.LT.U32.AND P2, PT, R16, R5.reuse, PT ;  /* 0x000000051000720c */ /* 0x080fe40003f41070 */
[----:B------:R-:W-:Y:S01]  /*2740*/  SHF.R.S32.HI R12, RZ, 0x1f, R5 ;  /* 0x0000001fff0c7819 */ /* 0x000fe20000011405 */
[----:B--2---:R-:W-:Y:S01]  /*2750*/  IMAD R4, R4, UR4, RZ ;  /* 0x0000000404047c24 */ /* 0x004fe2000f8e02ff */
[----:B------:R-:W-:Y:S01]  /*2760*/  LOP3.LUT R10, R13, R10, RZ, 0xfc, !PT ;  /* 0x0000000a0d0a7212 */ /* 0x000fe200078efcff */
[----:B------:R-:W-:Y:S01]  /*2770*/  IMAD R11, R11, UR5, RZ ;  /* 0x000000050b0b7c24 */ /* 0x000fe2000f8e02ff */
[----:B------:R-:W-:Y:S01]  /*2780*/  ISETP.LT.AND.EX P2, PT, R17, R12, PT, P2 ;  /* 0x0000000c1100720c */ /* 0x000fe20003f41320 */
[----:B------:R-:W-:Y:S01]  /*2790*/  BSSY.RECONVERGENT B1, `(.L_x_14) ;  /* 0x000012b000017945 */ /* 0x000fe20003800200 */
[----:B------:R-:W-:Y:S01]  /*27a0*/  MOV R23, 0x7f800000 ;  /* 0x7f80000000177802 */ /* 0x000fe20000000f00 */
[----:B------:R-:W-:Y:S01]  /*27b0*/  IMAD R4, R3, R4, RZ ;  /* 0x0000000403047224 */ /* 0x000fe200078e02ff */
[----:B------:R-:W-:Y:S01]  /*27c0*/  SEL R5, R16, R5, P2 ;  /* 0x0000000510057207 */ /* 0x000fe20001000000 */
[----:B------:R-:W-:-:S02]  /*27d0*/  IMAD R3, R10, R11, RZ ;  /* 0x0000000b0a037224 */ /* 0x000fc400078e02ff */
[----:B0-----:R-:W-:Y:S01]  /*27e0*/  @P1 FFMA.FTZ R23, R19, 0.69314718246459960938, R9 ;  /* 0x3f31721813171823 */ /* 0x001fe20000010009 */
[----:B------:R-:W-:Y:S06]  /*27f0*/  @P0 BRA `(.L_x_15) ;  /* 0x0000001000900947 */ /* 0x000fec0003800000 */
[----:B------:R-:W0:Y:S02]  /*2800*/  LDCU.U8 UR4, c[0x0][0x548] ;  /* 0x0000a900ff0477ac */ /* 0x000e240008000000 */
[----:B0-----:R-:W-:-:S09]  /*2810*/  UISETP.NE.AND UP0, UPT, UR4, URZ, UPT ;  /* 0x000000ff0400728c */ /* 0x001fd2000bf05270 */
[----:B------:R-:W-:Y:S05]  /*2820*/  BRA.U !UP0, `(.L_x_16) ;  /* 0x0000001108747547 */ /* 0x000fea000b800000 */
[----:B------:R-:W-:Y:S01]  /*2830*/  VIADD R35, R15, UR20 ;  /* 0x000000140f237c36 */ /* 0x000fe20008000000 */
[----:B------:R-:W-:Y:S02]  /*2840*/  ISETP.LT.U32.AND P0, PT, R14, 0x1, PT ;  /* 0x000000010e00780c */ /* 0x000fe40003f01070 */
[----:B------:R-:W-:Y:S02]  /*2850*/  SHF.R.S32.HI R10, RZ, 0x1f, R14 ;  /* 0x0000001fff0a7819 */ /* 0x000fe4000001140e */
[----:B------:R-:W-:Y:S02]  /*2860*/  ISETP.GE.AND P1, PT, R35, UR21, PT ;  /* 0x0000001523007c0c */ /* 0x000fe4000bf26270 */
[----:B------:R-:W-:-:S04]  /*2870*/  ISETP.LT.AND.EX P0, PT, R10, RZ, PT, P0 ;  /* 0x000000ff0a00720c */ /* 0x000fc80003f01300 */
[----:B------:R-:W-:Y:S02]  /*2880*/  SEL R14, R14, 0x1, P0 ;  /* 0x000000010e0e7807 */ /* 0x000fe40000000000 */
[----:B------:R-:W-:-:S05]  /*2890*/  SEL R10, R10, RZ, P0 ;  /* 0x000000ff0a0a7207 */ /* 0x000fca0000000000 */
[----:B------:R-:W-:Y:S05]  /*28a0*/  @P1 BRA `(.L_x_15) ;  /* 0x0000001000641947 */ /* 0x000fea0003800000 */
[----:B------:R-:W-:Y:S01]  /*28b0*/  IADD3 R11, P1, PT, R14, 0x1, RZ ;  /* 0x000000010e0b7810 */ /* 0x000fe20007f3e0ff */
[----:B------:R-:W-:Y:S02]  /*28c0*/  IMAD R9, R10, UR19, RZ ;  /* 0x000000130a097c24 */ /* 0x000fe4000f8e02ff */
[C---:B------:R-:W-:Y:S01]  /*28d0*/  IMAD.WIDE.U32 R12, R14.reuse, UR19, RZ ;  /* 0x000000130e0c7c25 */ /* 0x040fe2000f8e00ff */
[----:B------:R-:W-:Y:S02]  /*28e0*/  ISETP.GE.U32.AND P0, PT, R11, 0x3, PT ;  /* 0x000000030b00780c */ /* 0x000fe40003f06070 */
[----:B------:R-:W-:Y:S01]  /*28f0*/  IADD3.X R11, PT, PT, RZ, R10, RZ, P1, !PT ;  /* 0x0000000aff0b7210 */ /* 0x000fe20000ffe4ff */
[----:B------:R-:W-:-:S03]  /*2900*/  IMAD R9, R14, UR14, R9 ;  /* 0x0000000e0e097c24 */ /* 0x000fc6000f8e0209 */
[----:B------:R-:W-:Y:S02]  /*2910*/  ISETP.GE.U32.AND.EX P0, PT, R11, RZ, PT, P0 ;  /* 0x000000ff0b00720c */ /* 0x000fe40003f06100 */
[----:B------:R-:W-:Y:S02]  /*2920*/  IADD3 R9, PT, PT, R13, R9, RZ ;  /* 0x000000090d097210 */ /* 0x000fe40007ffe0ff */
[----:B------:R-:W-:Y:S02]  /*2930*/  SEL R38, R14, RZ, !P0 ;  /* 0x000000ff0e267207 */ /* 0x000fe40004000000 */
[----:B------:R-:W-:-:S03]  /*2940*/  SEL R10, R10, RZ, !P0 ;  /* 0x000000ff0a0a7207 */ /* 0x000fc60004000000 */
[-C--:B------:R-:W-:Y:S02]  /*2950*/  IMAD R9, R9, R38.reuse, RZ ;  /* 0x0000002609097224 */ /* 0x080fe400078e02ff */
[----:B------:R-:W-:-:S04]  /*2960*/  IMAD.WIDE.U32 R38, R12, R38, RZ ;  /* 0x000000260c267225 */ /* 0x000fc800078e00ff */
[----:B------:R-:W-:-:S05]  /*2970*/  IMAD R9, R10, R12, R9 ;  /* 0x0000000c0a097224 */ /* 0x000fca00078e0209 */
[----:B------:R-:W-:-:S04]  /*2980*/  IADD3 R9, PT, PT, R39, R9, RZ ;  /* 0x0000000927097210 */ /* 0x000fc80007ffe0ff */
[----:B------:R-:W-:-:S13]  /*2990*/  ISETP.NE.U32.AND P0, PT, R9, RZ, PT ;  /* 0x000000ff0900720c */ /* 0x000fda0003f05070 */
[----:B------:R-:W-:Y:S05]  /*29a0*/  @P0 BRA `(.L_x_17) ;  /* 0x00000000005c0947 */ /* 0x000fea0003800000 */
[----:B------:R-:W0:Y:S01]  /*29b0*/  I2F.U32.RP R10, R38 ;  /* 0x00000026000a7306 */ /* 0x000e220000209000 */
[----:B------:R-:W-:-:S07]  /*29c0*/  ISETP.NE.U32.AND P0, PT, R38, RZ, PT ;  /* 0x000000ff2600720c */ /* 0x000fce0003f05070 */
[----:B0-----:R-:W0:Y:S02]  /*29d0*/  MUFU.RCP R10, R10 ;  /* 0x0000000a000a7308 */ /* 0x001e240000001000 */
[----:B0-----:R-:W-:-:S06]  /*29e0*/  IADD3 R10, PT, PT, R10, 0xffffffe, RZ ;  /* 0x0ffffffe0a0a7810 */ /* 0x001fcc0007ffe0ff */
        /* <DEDUP_REMOVED lines=13> */
[----:B------:R-:W-:-:S05]  /*2ac0*/  @!P0 LOP3.LUT R39, RZ, R38, RZ, 0x33, !PT ;  /* 0x00000026ff278212 */ /* 0x000fca00078e33ff */
[----:B------:R-:W-:-:S04]  /*2ad0*/  IMAD.MOV R9, RZ, RZ, -R39 ;  /* 0x000000ffff097224 */ /* 0x000fc800078e0a27 */
[----:B------:R-:W-:Y:S01]  /*2ae0*/  IMAD R35, R38, R9, R35 ;  /* 0x0000000926237224 */ /* 0x000fe200078e0223 */
[----:B------:R-:W-:Y:S01]  /*2af0*/  MOV R38, R39 ;  /* 0x0000002700267202 */ /* 0x000fe20000000f00 */
[----:B------:R-:W-:Y:S01]  /*2b00*/  HFMA2 R39, -RZ, RZ, 0, 0 ;  /* 0x00000000ff277431 */ /* 0x000fe200000001ff */
[----:B------:R-:W-:Y:S06]  /*2b10*/  BRA `(.L_x_18) ;  /* 0x0000000000287947 */ /* 0x000fec0003800000 */
.L_x_17:
[----:B------:R-:W-:Y:S01]  /*2b20*/  IMAD.MOV.U32 R17, RZ, RZ, R9 ;  /* 0x000000ffff117224 */ /* 0x000fe200078e0009 */
[----:B------:R-:W-:Y:S01]  /*2b30*/  MOV R19, RZ ;  /* 0x000000ff00137202 */ /* 0x000fe20000000f00 */
[----:B------:R-:W-:Y:S01]  /*2b40*/  IMAD.MOV.U32 R21, RZ, RZ, R35 ;  /* 0x000000ffff157224 */ /* 0x000fe200078e0023 */
[----:B------:R-:W-:Y:S02]  /*2b50*/  MOV R18, R38 ;  /* 0x0000002600127202 */ /* 0x000fe40000000f00 */
[----:B------:R-:W-:Y:S02]  /*2b60*/  MOV R16, 0x2b80 ;  /* 0x00002b8000107802 */ /* 0x000fe40000000f00 */
[----:B------:R-:W-:Y:S05]  /*2b70*/  CALL.REL.NOINC `($__internal_0_$__cuda_sm20_div_s64) ;  /* 0x00000020008c7944 */ /* 0x000fea0003c00000 */
[----:B------:R-:W-:Y:S02]  /*2b80*/  IADD3 R10, PT, PT, -R9, RZ, RZ ;  /* 0x000000ff090a7210 */ /* 0x000fe40007ffe1ff */
[----:B------:R-:W-:-:S03]  /*2b90*/  MOV R39, R12 ;  /* 0x0000000c00277202 */ /* 0x000fc60000000f00 */
[----:B------:R-:W-:Y:S01]  /*2ba0*/  IMAD R35, R38, R10, R35 ;  /* 0x0000000a26237224 */ /* 0x000fe200078e0223 */
[----:B------:R-:W-:-:S07]  /*2bb0*/  MOV R38, R9 ;  /* 0x0000000900267202 */ /* 0x000fce0000000f00 */
.L_x_18:
[----:B------:R-:W-:Y:S01]  /*2bc0*/  IABS R12, UR19 ;  /* 0x00000013000c7c13 */ /* 0x000fe20008000000 */
[----:B------:R-:W-:Y:S01]  /*2bd0*/  IMAD R0, R0, R8, RZ ;  /* 0x0000000800007224 */ /* 0x000fe200078e02ff */
[----:B------:R-:W-:Y:S01]  /*2be0*/  IABS R9, UR19 ;  /* 0x0000001300097c13 */ /* 0x000fe20008000000 */
[----:B------:R-:W-:Y:S01]  /*2bf0*/  BSSY.RECONVERGENT B0, `(.L_x_19) ;  /* 0x0000041000007945 */ /* 0x000fe20003800200 */
[----:B------:R-:W0:Y:S01]  /*2c00*/  I2F.U32.RP R16, R12 ;  /* 0x0000000c00107306 */ /* 0x000e220000209000 */
[----:B------:R-:W-:Y:S01]  /*2c10*/  IABS R10, R35 ;  /* 0x00000023000a7213 */ /* 0x000fe20000000000 */
[----:B------:R-:W-:Y:S01]  /*2c20*/  IMAD R0, R7, R2, R0 ;  /* 0x0000000207007224 */ /* 0x000fe200078e0200 */
[----:B------:R-:W-:Y:S02]  /*2c30*/  IADD3 R9, PT, PT, RZ, -R9, RZ ;  /* 0x80000009ff097210 */ /* 0x000fe40007ffe0ff */
[----:B------:R-:W-:-:S04]  /*2c40*/  LOP3.LUT R2, R35, UR19, RZ, 0x3c, !PT ;  /* 0x0000001323027c12 */ /* 0x000fc8000f8e3cff */
[----:B------:R-:W-:Y:S01]  /*2c50*/  ISETP.GE.AND P0, PT, R2, RZ, PT ;  /* 0x000000ff0200720c */ /* 0x000fe20003f06270 */
[----:B0-----:R-:W0:Y:S02]  /*2c60*/  MUFU.RCP R16, R16 ;  /* 0x0000001000107308 */ /* 0x001e240000001000 */
[----:B0-----:R-:W-:-:S06]  /*2c70*/  IADD3 R16, PT, PT, R16, 0xffffffe, RZ ;  /* 0x0ffffffe10107810 */ /* 0x001fcc0007ffe0ff */
[----:B------:R-:W0:Y:S02]  /*2c80*/  F2I.FTZ.U32.TRUNC.NTZ R17, R16 ;  /* 0x0000001000117305 */ /* 0x000e24000021f000 */
[----:B0-----:R-:W-:Y:S01]  /*2c90*/  IADD3 R11, PT, PT, RZ, -R17, RZ ;  /* 0x80000011ff0b7210 */ /* 0x001fe20007ffe0ff */
[----:B------:R-:W-:-:S04]  /*2ca0*/  IMAD.MOV.U32 R16, RZ, RZ, RZ ;  /* 0x000000ffff107224 */ /* 0x000fc800078e00ff */
[----:B------:R-:W-:-:S04]  /*2cb0*/  IMAD R11, R11, R12, RZ ;  /* 0x0000000c0b0b7224 */ /* 0x000fc800078e02ff */
[----:B------:R-:W-:-:S04]  /*2cc0*/  IMAD.HI.U32 R16, R17, R11, R16 ;  /* 0x0000000b11107227 */ /* 0x000fc800078e0010 */
[----:B------:R-:W-:Y:S02]  /*2cd0*/  IMAD.MOV.U32 R11, RZ, RZ, R9 ;  /* 0x000000ffff0b7224 */ /* 0x000fe400078e0009 */
[----:B------:R-:W-:-:S04]  /*2ce0*/  IMAD.HI.U32 R9, R16, R10, RZ ;  /* 0x0000000a10097227 */ /* 0x000fc800078e00ff */
[----:B------:R-:W-:Y:S02]  /*2cf0*/  IMAD R10, R9, R11, R10 ;  /* 0x0000000b090a7224 */ /* 0x000fe400078e020a */
[----:B------:R-:W-:-:S03]  /*2d00*/  IMAD.WIDE.U32 R16, R7, R8, RZ ;  /* 0x0000000807107225 */ /* 0x000fc600078e00ff */
[----:B------:R-:W-:Y:S01]  /*2d10*/  ISETP.GT.U32.AND P1, PT, R12, R10, PT ;  /* 0x0000000a0c00720c */ /* 0x000fe20003f24070 */
[----:B------:R-:W-:Y:S02]  /*2d20*/  IMAD.IADD R0, R17, 0x1, R0 ;  /* 0x0000000111007824 */ /* 0x000fe400078e0200 */
[----:B------:R-:W-:-:S04]  /*2d30*/  IMAD.WIDE.U32 R42, R16, R40, RZ ;  /* 0x00000028102a7225 */ /* 0x000fc800078e00ff */
[----:B------:R-:W-:-:S04]  /*2d40*/  IMAD R0, R0, R40, RZ ;  /* 0x0000002800007224 */ /* 0x000fc800078e02ff */
[----:B------:R-:W-:Y:S02]  /*2d50*/  IMAD R17, R41, R16, R0 ;  /* 0x0000001029117224 */ /* 0x000fe400078e0200 */
[-C--:B------:R-:W-:Y:S02]  /*2d60*/  @!P1 IADD3 R10, PT, PT, R10, -R12.reuse, RZ ;  /* 0x8000000c0a0a9210 */ /* 0x080fe40007ffe0ff */
[----:B------:R-:W-:Y:S01]  /*2d70*/  @!P1 IADD3 R9, PT, PT, R9, 0x1, RZ ;  /* 0x0000000109099810 */ /* 0x000fe20007ffe0ff */
[----:B------:R-:W-:Y:S01]  /*2d80*/  IMAD.IADD R17, R43, 0x1, R17 ;  /* 0x000000012b117824 */ /* 0x000fe200078e0211 */
[----:B------:R-:W-:Y:S02]  /*2d90*/  ISETP.GE.U32.AND P2, PT, R10, R12, PT ;  /* 0x0000000c0a00720c */ /* 0x000fe40003f46070 */
[----:B------:R-:W-:Y:S02]  /*2da0*/  ISETP.NE.AND P1, PT, RZ, UR19, PT ;  /* 0x00000013ff007c0c */ /* 0x000fe4000bf25270 */
[----:B------:R-:W-:-:S09]  /*2db0*/  LOP3.LUT R0, R39, R17, RZ, 0xfc, !PT ;  /* 0x0000001127007212 */ /* 0x000fd200078efcff */
[----:B------:R-:W-:-:S05]  /*2dc0*/  @P2 VIADD R9, R9, 0x1 ;  /* 0x0000000109092836 */ /* 0x000fca0000000000 */
[----:B------:R-:W-:-:S04]  /*2dd0*/  MOV R2, R9 ;  /* 0x0000000900027202 */ /* 0x000fc80000000f00 */
[----:B------:R-:W-:Y:S02]  /*2de0*/  @!P0 IADD3 R2, PT, PT, -R2, RZ, RZ ;  /* 0x000000ff02028210 */ /* 0x000fe40007ffe1ff */
[----:B------:R-:W-:Y:S02]  /*2df0*/  ISETP.NE.U32.AND P0, PT, R0, RZ, PT ;  /* 0x000000ff0000720c */ /* 0x000fe40003f05070 */
[----:B------:R-:W-:-:S05]  /*2e00*/  @!P1 LOP3.LUT R2, RZ, UR19, RZ, 0x33, !PT ;  /* 0x00000013ff029c12 */ /* 0x000fca000f8e33ff */
[----:B------:R-:W-:-:S04]  /*2e10*/  IMAD.MOV R0, RZ, RZ, -R2 ;  /* 0x000000ffff007224 */ /* 0x000fc800078e0a02 */
[----:B------:R-:W-:Y:S02]  /*2e20*/  IMAD R0, R0, UR19, R35 ;  /* 0x0000001300007c24 */ /* 0x000fe4000f8e0223 */
        /* <DEDUP_REMOVED lines=18> */
[----:B------:R-:W-:-:S04]  /*2f50*/  @!P0 LOP3.LUT R9, RZ, R42, RZ, 0x33, !PT ;  /* 0x0000002aff098212 */ /* 0x000fc800078e33ff */
[----:B------:R-:W-:-:S05]  /*2f60*/  IADD3 R10, PT, PT, -R9, RZ, RZ ;  /* 0x000000ff090a7210 */ /* 0x000fca0007ffe1ff */
[----:B------:R-:W-:Y:S01]  /*2f70*/  IMAD R38, R42, R10, R38 ;  /* 0x0000000a2a267224 */ /* 0x000fe200078e0226 */
[----:B------:R-:W-:Y:S05]  /*2f80*/  BRA `(.L_x_21) ;  /* 0x00000000001c7947 */ /* 0x000fea0003800000 */
.L_x_20:
[----:B------:R-:W-:Y:S01]  /*2f90*/  IMAD.MOV.U32 R21, RZ, RZ, R38 ;  /* 0x000000ffff157224 */ /* 0x000fe200078e0026 */
[----:B------:R-:W-:Y:S01]  /*2fa0*/  MOV R19, R39 ;  /* 0x0000002700137202 */ /* 0x000fe20000000f00 */
[----:B------:R-:W-:Y:S01]  /*2fb0*/  IMAD.MOV.U32 R18, RZ, RZ, R42 ;  /* 0x000000ffff127224 */ /* 0x000fe200078e002a */
[----:B------:R-:W-:Y:S02]  /*2fc0*/  MOV R16, 0x2fe0 ;  /* 0x00002fe000107802 */ /* 0x000fe40000000f00 */
[----:B------:R-:W-:Y:S05]  /*2fd0*/  CALL.REL.NOINC `($__internal_0_$__cuda_sm20_div_s64) ;  /* 0x0000001c00747944 */ /* 0x000fea0003c00000 */
[----:B------:R-:W-:-:S05]  /*2fe0*/  IADD3 R10, PT, PT, -R9, RZ, RZ ;  /* 0x000000ff090a7210 */ /* 0x000fca0007ffe1ff */
[----:B------:R-:W-:Y:S02]  /*2ff0*/  IMAD R38, R10, R42, R38 ;  /* 0x0000002a0a267224 */ /* 0x000fe400078e0226 */
.L_x_21:
[----:B------:R-:W-:Y:S05]  /*3000*/  BSYNC.RECONVERGENT B0 ;  /* 0x0000000000007941 */ /* 0x000fea0003800200 */
.L_x_19:
[----:B------:R-:W-:Y:S01]  /*3010*/  IABS R18, R8 ;  /* 0x0000000800127213 */ /* 0x000fe20000000000 */
[----:B------:R-:W-:Y:S01]  /*3020*/  IMAD.MOV.U32 R44, RZ, RZ, RZ ;  /* 0x000000ffff2c7224 */ /* 0x000fe200078e00ff */
[----:B------:R-:W-:Y:S01]  /*3030*/  IABS R16, R6 ;  /* 0x0000000600107213 */ /* 0x000fe20000000000 */
[----:B------:R-:W0:Y:S01]  /*3040*/  LDCU.U8 UR10, c[0x0][0x549] ;  /* 0x0000a920ff0a77ac */ /* 0x000e220008000000 */
[----:B------:R-:W1:Y:S01]  /*3050*/  I2F.U32.RP R10, R18 ;  /* 0x00000012000a7306 */ /* 0x000e620000209000 */
[----:B------:R-:W-:Y:S02]  /*3060*/  IABS R12, R14 ;  /* 0x0000000e000c7213 */ /* 0x000fe40000000000 */
[----:B------:R-:W-:Y:S01]  /*3070*/  IABS R17, R7 ;  /* 0x0000000700117213 */ /* 0x000fe20000000000 */
[----:B------:R-:W2:Y:S01]  /*3080*/  LDCU.64 UR4, c[0x0][0x430] ;  /* 0x00008600ff0477ac */ /* 0x000ea20008000a00 */
[----:B------:R-:W-:Y:S02]  /*3090*/  IABS R13, R5 ;  /* 0x00000005000d7213 */ /* 0x000fe40000000000 */
[----:B------:R-:W-:Y:S01]  /*30a0*/  IABS R11, R38 ;  /* 0x00000026000b7213 */ /* 0x000fe20000000000 */
[----:B------:R-:W3:Y:S01]  /*30b0*/  I2F.U32.RP R42, R16 ;  /* 0x00000010002a7306 */ /* 0x000ee20000209000 */
[----:B------:R-:W-:-:S02]  /*30c0*/  IABS R36, R8 ;  /* 0x0000000800247213 */ /* 0x000fc40000000000 */
[----:B------:R-:W-:Y:S02]  /*30d0*/  IABS R35, R9 ;  /* 0x0000000900237213 */ /* 0x000fe40000000000 */
[----:B------:R-:W-:Y:S01]  /*30e0*/  IABS R21, R6 ;  /* 0x0000000600157213 */ /* 0x000fe20000000000 */
[----:B------:R-:W-:Y:S01]  /*30f0*/  IMAD.MOV R36, RZ, RZ, -R36 ;  /* 0x000000ffff247224 */ /* 0x000fe200078e0a24 */
[----:B------:R-:W-:Y:S01]  /*3100*/  ISETP.NE.AND P5, PT, R8, RZ, PT ;  /* 0x000000ff0800720c */ /* 0x000fe20003fa5270 */
[----:B-1----:R-:W1:Y:S01]  /*3110*/  MUFU.RCP R10, R10 ;  /* 0x0000000a000a7308 */ /* 0x002e620000001000 */
[----:B0-----:R-:W-:Y:S01]  /*3120*/  UISETP.NE.AND UP0, UPT, UR10, URZ, UPT ;  /* 0x000000ff0a00728c */ /* 0x001fe2000bf05270 */
[----:B------:R-:W-:-:S03]  /*3130*/  IMAD.MOV R21, RZ, RZ, -R21 ;  /* 0x000000ffff157224 */ /* 0x000fc600078e0a15 */
[----:B--2---:R-:W-:-:S03]  /*3140*/  USEL UR10, UR5, 0x1, !UP0 ;  /* 0x00000001050a7887 */ /* 0x004fc6000c000000 */
[----:B---3--:R-:W0:Y:S01]  /*3150*/  MUFU.RCP R42, R42 ;  /* 0x0000002a002a7308 */ /* 0x008e220000001000 */
[----:B------:R-:W-:Y:S02]  /*3160*/  USEL UR11, UR4, 0x1, UP0 ;  /* 0x00000001040b7887 */ /* 0x000fe40008000000 */
[----:B------:R-:W-:Y:S02]  /*3170*/  UIMAD UR4, UR5, UR4, URZ ;  /* 0x00000004050472a4 */ /* 0x000fe4000f8e02ff */
[----:B------:R-:W-:-:S03]  /*3180*/  UIMAD UR5, UR11, UR5, URZ ;  /* 0x000000050b0572a4 */ /* 0x000fc6000f8e02ff */
[----:B------:R-:W-:Y:S01]  /*3190*/  I2F.U32.RP R40, R12 ;  /* 0x0000000c00287306 */ /* 0x000fe20000209000 */
[----:B-1----:R-:W-:-:S07]  /*31a0*/  VIADD R10, R10, 0xffffffe ;  /* 0x0ffffffe0a0a7836 */ /* 0x002fce0000000000 */
[----:B------:R-:W1:Y:S01]  /*31b0*/  F2I.FTZ.U32.TRUNC.NTZ R45, R10 ;  /* 0x0000000a002d7305 */ /* 0x000e62000021f000 */
[----:B0-----:R-:W-:-:S07]  /*31c0*/  VIADD R42, R42, 0xffffffe ;  /* 0x0ffffffe2a2a7836 */ /* 0x001fce0000000000 */
[----:B------:R-:W0:Y:S01]  /*31d0*/  F2I.FTZ.U32.TRUNC.NTZ R43, R42 ;  /* 0x0000002a002b7305 */ /* 0x000e22000021f000 */
[----:B-1----:R-:W-:-:S07]  /*31e0*/  IMAD.MOV R37, RZ, RZ, -R45 ;  /* 0x000000ffff257224 */ /* 0x002fce00078e0a2d */
[----:B------:R-:W-:Y:S01]  /*31f0*/  MUFU.RCP R40, R40 ;  /* 0x0000002800287308 */ /* 0x000fe20000001000 */
[----:B------:R-:W-:Y:S01]  /*3200*/  IMAD R37, R37, R18, RZ ;  /* 0x0000001225257224 */ /* 0x000fe200078e02ff */
[----:B0-----:R-:W-:-:S06]  /*3210*/  IADD3 R22, PT, PT, RZ, -R43, RZ ;  /* 0x8000002bff167210 */ /* 0x001fcc0007ffe0ff */
[----:B------:R-:W0:Y:S01]  /*3220*/  I2F.U32.RP R19, R17 ;  /* 0x0000001100137306 */ /* 0x000e220000209000 */
[----:B------:R-:W-:Y:S02]  /*3230*/  HFMA2 R42, -RZ, RZ, 0, 0 ;  /* 0x00000000ff2a7431 */ /* 0x000fe400000001ff */
[----:B------:R-:W-:-:S04]  /*3240*/  IMAD.HI.U32 R37, R45, R37, R44 ;  /* 0x000000252d257227 */ /* 0x000fc800078e002c */
[----:B------:R-:W-:Y:S01]  /*3250*/  IMAD R22, R22, R16, RZ ;  /* 0x0000001016167224 */ /* 0x000fe200078e02ff */
[----:B------:R-:W1:Y:S01]  /*3260*/  I2F.U32.RP R10, R13 ;  /* 0x0000000d000a7306 */ /* 0x000e620000209000 */
[----:B------:R-:W-:-:S04]  /*3270*/  IMAD.HI.U32 R37, R37, R11, RZ ;  /* 0x0000000b25257227 */ /* 0x000fc800078e00ff */
[----:B------:R-:W-:-:S03]  /*3280*/  IMAD.HI.U32 R22, R43, R22, R42 ;  /* 0x000000162b167227 */ /* 0x000fc600078e002a */
[----:B0-----:R-:W0:Y:S01]  /*3290*/  MUFU.RCP R19, R19 ;  /* 0x0000001300137308 */ /* 0x001e220000001000 */
[----:B------:R-:W-:Y:S02]  /*32a0*/  VIADD R40, R40, 0xffffffe ;  /* 0x0ffffffe28287836 */ /* 0x000fe40000000000 */
[----:B------:R-:W-:-:S04]  /*32b0*/  IMAD.HI.U32 R22, R22, R35, RZ ;  /* 0x0000002316167227 */ /* 0x000fc800078e00ff */
[----:B------:R-:W-:Y:S01]  /*32c0*/  IMAD R36, R37, R36, R11 ;  /* 0x0000002425247224 */ /* 0x000fe200078e020b */
[----:B------:R-:W2:Y:S01]  /*32d0*/  F2I.FTZ.U32.TRUNC.NTZ R41, R40 ;  /* 0x0000002800297305 */ /* 0x000ea2000021f000 */
[----:B------:R-:W-:Y:S01]  /*32e0*/  IMAD R21, R22, R21, R35 ;  /* 0x0000001516157224 */ /* 0x000fe200078e0223 */
[----:B------:R-:W-:Y:S02]  /*32f0*/  LOP3.LUT R35, R38, R8, RZ, 0x3c, !PT ;  /* 0x0000000826237212 */ /* 0x000fe400078e3cff */
[----:B------:R-:W-:Y:S02]  /*3300*/  ISETP.GT.U32.AND P3, PT, R18, R36, PT ;  /* 0x000000241200720c */ /* 0x000fe40003f64070 */
[----:B------:R-:W-:Y:S02]  /*3310*/  ISETP.GT.U32.AND P1, PT, R16, R21, PT ;  /* 0x000000151000720c */ /* 0x000fe40003f24070 */
[----:B-1----:R-:W1:Y:S01]  /*3320*/  MUFU.RCP R10, R10 ;  /* 0x0000000a000a7308 */ /* 0x002e620000001000 */
[----:B------:R-:W-:Y:S01]  /*3330*/  ISETP.GE.AND P2, PT, R35, RZ, PT ;  /* 0x000000ff2300720c */ /* 0x000fe20003f46270 */
[----:B0-----:R-:W-:Y:S01]  /*3340*/  VIADD R19, R19, 0xffffffe ;  /* 0x0ffffffe13137836 */ /* 0x001fe20000000000 */
[----:B--2---:R-:W-:Y:S01]  /*3350*/  IADD3 R11, PT, PT, RZ, -R41, RZ ;  /* 0x80000029ff0b7210 */ /* 0x004fe20007ffe0ff */
[----:B------:R-:W-:-:S04]  /*3360*/  IMAD.MOV.U32 R40, RZ, RZ, RZ ;  /* 0x000000ffff287224 */ /* 0x000fc800078e00ff */
[----:B------:R0:W2:Y:S01]  /*3370*/  F2I.FTZ.U32.TRUNC.NTZ R43, R19 ;  /* 0x00000013002b7305 */ /* 0x0000a2000021f000 */
[----:B------:R-:W-:Y:S02]  /*3380*/  @!P3 IMAD.IADD R36, R36, 0x1, -R18 ;  /* 0x000000012424b824 */ /* 0x000fe400078e0a12 */
[----:B------:R-:W-:Y:S01]  /*3390*/  @!P1 IADD3 R21, PT, PT, R21, -R16, RZ ;  /* 0x8000001015159210 */ /* 0x000fe20007ffe0ff */
[----:B------:R-:W-:Y:S01]  /*33a0*/  IMAD R11, R11, R12, RZ ;  /* 0x0000000c0b0b7224 */ /* 0x000fe200078e02ff */
[----:B------:R-:W-:Y:S01]  /*33b0*/  @!P3 IADD3 R37, PT, PT, R37, 0x1, RZ ;  /* 0x000000012525b810 */ /* 0x000fe20007ffe0ff */
[----:B------:R-:W-:Y:S01]  /*33c0*/  @!P1 VIADD R22, R22, 0x1 ;  /* 0x0000000116169836 */ /* 0x000fe20000000000 */
[----:B------:R-:W-:Y:S02]  /*33d0*/  ISETP.GE.U32.AND P6, PT, R36, R18, PT ;  /* 0x000000122400720c */ /* 0x000fe40003fc6070 */
[----:B------:R-:W-:Y:S02]  /*33e0*/  ISETP.GE.U32.AND P4, PT, R21, R16, PT ;  /* 0x000000101500720c */ /* 0x000fe40003f86070 */
[----:B-1----:R-:W-:-:S02]  /*33f0*/  IADD3 R10, PT, PT, R10, 0xffffffe, RZ ;  /* 0x0ffffffe0a0a7810 */ /* 0x002fc40007ffe0ff */
[----:B------:R-:W-:Y:S02]  /*3400*/  LOP3.LUT R18, R9, R6, RZ, 0x3c, !PT ;  /* 0x0000000609127212 */ /* 0x000fe400078e3cff */
[----:B------:R-:W-:Y:S01]  /*3410*/  ISETP.NE.AND P3, PT, R6, RZ, PT ;  /* 0x000000ff0600720c */ /* 0x000fe20003f65270 */
[----:B0-----:R-:W-:Y:S01]  /*3420*/  IMAD.HI.U32 R19, R41, R11, R40 ;  /* 0x0000000b29137227 */ /* 0x001fe200078e0028 */
[----:B------:R-:W-:Y:S01]  /*3430*/  IABS R11, R2 ;  /* 0x00000002000b7213 */ /* 0x000fe20000000000 */
[----:B------:R0:W1:Y:S01]  /*3440*/  F2I.FTZ.U32.TRUNC.NTZ R41, R10 ;  /* 0x0000000a00297305 */ /* 0x000062000021f000 */
[----:B------:R-:W-:Y:S01]  /*3450*/  ISETP.GE.AND P0, PT, R18, RZ, PT ;  /* 0x000000ff1200720c */ /* 0x000fe20003f06270 */
[----:B--2---:R-:W-:Y:S01]  /*3460*/  IMAD.MOV R16, RZ, RZ, -R43 ;  /* 0x000000ffff107224 */ /* 0x004fe200078e0a2b */
[----:B------:R-:W-:Y:S01]  /*3470*/  IABS R21, R7 ;  /* 0x0000000700157213 */ /* 0x000fe20000000000 */
[----:B------:R-:W-:Y:S01]  /*3480*/  IMAD.HI.U32 R19, R19, R11, RZ ;  /* 0x0000000b13137227 */ /* 0x000fe200078e00ff */
[----:B------:R-:W-:-:S02]  /*3490*/  @P4 IADD3 R22, PT, PT, R22, 0x1, RZ ;  /* 0x0000000116164810 */ /* 0x000fc40007ffe0ff */
[----:B------:R-:W-:Y:S01]  /*34a0*/  IADD3 R21, PT, PT, RZ, -R21, RZ ;  /* 0x80000015ff157210 */ /* 0x000fe20007ffe0ff */
[----:B------:R-:W-:Y:S02]  /*34b0*/  @P6 VIADD R37, R37, 0x1 ;  /* 0x0000000125256836 */ /* 0x000fe40000000000 */
[----:B------:R-:W-:Y:S02]  /*34c0*/  IMAD R16, R16, R17, RZ ;  /* 0x0000001110107224 */ /* 0x000fe400078e02ff */
[----:B------:R-:W-:Y:S01]  /*34d0*/  @!P2 IMAD.MOV R37, RZ, RZ, -R37 ;  /* 0x000000ffff25a224 */ /* 0x000fe200078e0a25 */
[----:B------:R-:W-:Y:S01]  /*34e0*/  @!P5 LOP3.LUT R37, RZ, R8, RZ, 0x33, !PT ;  /* 0x00000008ff25d212 */ /* 0x000fe200078e33ff */
[----:B------:R-:W-:Y:S01]  /*34f0*/  @!P0 IMAD.MOV R22, RZ, RZ, -R22 ;  /* 0x000000ffff168224 */ /* 0x000fe200078e0a16 */
[----:B0-----:R-:W-:Y:S01]  /*3500*/  IABS R10, R14 ;  /* 0x0000000e000a7213 */ /* 0x001fe20000000000 */
[----:B------:R-:W-:Y:S01]  /*3510*/  IMAD.HI.U32 R16, R43, R16, R42 ;  /* 0x000000102b107227 */ /* 0x000fe200078e002a */
[----:B------:R-:W-:-:S02]  /*3520*/  @!P3 LOP3.LUT R22, RZ, R6, RZ, 0x33, !PT ;  /* 0x00000006ff16b212 */ /* 0x000fc400078e33ff */
[----:B------:R-:W-:Y:S01]  /*3530*/  IABS R35, R37 ;  /* 0x0000002500237213 */ /* 0x000fe20000000000 */
[----:B------:R-:W-:Y:S01]  /*3540*/  IMAD.MOV R10, RZ, RZ, -R10 ;  /* 0x000000ffff0a7224 */ /* 0x000fe200078e0a0a */
[----:B------:R-:W-:Y:S02]  /*3550*/  IABS R18, R22 ;  /* 0x0000001600127213 */ /* 0x000fe40000000000 */
[----:B------:R-:W-:Y:S01]  /*3560*/  ISETP.NE.AND P2, PT, R14, RZ, PT ;  /* 0x000000ff0e00720c */ /* 0x000fe20003f45270 */
[----:B------:R-:W-:Y:S01]  /*3570*/  IMAD R11, R19, R10, R11 ;  /* 0x0000000a130b7224 */ /* 0x000fe200078e020b */
[----:B------:R-:W-:Y:S01]  /*3580*/  ISETP.NE.AND P5, PT, R7, RZ, PT ;  /* 0x000000ff0700720c */ /* 0x000fe20003fa5270 */
[----:B-1----:R-:W-:Y:S02]  /*3590*/  IMAD.MOV R10, RZ, RZ, -R41 ;  /* 0x000000ffff0a7224 */ /* 0x002fe400078e0a29 */
[----:B------:R-:W-:Y:S01]  /*35a0*/  IMAD.HI.U32 R16, R16, R35, RZ ;  /* 0x0000002310107227 */ /* 0x000fe200078e00ff */
[----:B------:R-:W-:-:S03]  /*35b0*/  ISETP.GT.U32.AND P1, PT, R12, R11, PT ;  /* 0x0000000b0c00720c */ /* 0x000fc60003f24070 */
[----:B------:R-:W-:Y:S02]  /*35c0*/  IMAD R10, R10, R13, RZ ;  /* 0x0000000d0a0a7224 */ /* 0x000fe400078e02ff */
[----:B------:R-:W-:Y:S02]  /*35d0*/  IMAD R21, R16, R21, R35 ;  /* 0x0000001510157224 */ /* 0x000fe400078e0223 */
[----:B------:R-:W-:Y:S01]  /*35e0*/  IMAD.HI.U32 R40, R41, R10, R40 ;  /* 0x0000000a29287227 */ /* 0x000fe200078e0028 */
[----:B------:R-:W-:Y:S02]  /*35f0*/  IABS R10, R5 ;  /* 0x00000005000a7213 */ /* 0x000fe40000000000 */
[----:B------:R-:W-:-:S03]  /*3600*/  ISETP.GT.U32.AND P3, PT, R17, R21, PT ;  /* 0x000000151100720c */ /* 0x000fc60003f64070 */
[----:B------:R-:W-:Y:S01]  /*3610*/  IMAD.MOV R10, RZ, RZ, -R10 ;  /* 0x000000ffff0a7224 */ /* 0x000fe200078e0a0a */
[----:B------:R-:W-:Y:S01]  /*3620*/  @!P1 IADD3 R19, PT, PT, R19, 0x1, RZ ;  /* 0x0000000113139810 */ /* 0x000fe20007ffe0ff */
[----:B------:R-:W-:-:S04]  /*3630*/  IMAD.HI.U32 R40, R40, R18, RZ ;  /* 0x0000001228287227 */ /* 0x000fc800078e00ff */
[----:B------:R-:W-:Y:S02]  /*3640*/  IMAD R10, R40, R10, R18 ;  /* 0x0000000a280a7224 */ /* 0x000fe400078e0212 */
[----:B------:R-:W-:Y:S02]  /*3650*/  @!P1 IMAD.IADD R11, R11, 0x1, -R12 ;  /* 0x000000010b0b9824 */ /* 0x000fe400078e0a0c */
[----:B------:R-:W-:Y:S01]  /*3660*/  @!P3 IADD3 R21, PT, PT, R21, -R17, RZ ;  /* 0x800000111515b210 */ /* 0x000fe20007ffe0ff */
[----:B------:R-:W-:Y:S01]  /*3670*/  @!P3 VIADD R16, R16, 0x1 ;  /* 0x000000011010b836 */ /* 0x000fe20000000000 */
[----:B------:R-:W-:Y:S02]  /*3680*/  ISETP.GT.U32.AND P1, PT, R13, R10, PT ;  /* 0x0000000a0d00720c */ /* 0x000fe40003f24070 */
[----:B------:R-:W-:Y:S02]  /*3690*/  ISETP.GE.U32.AND P4, PT, R11, R12, PT ;  /* 0x0000000c0b00720c */ /* 0x000fe40003f86070 */
[----:B------:R-:W-:-:S02]  /*36a0*/  LOP3.LUT R11, R2, R14, RZ, 0x3c, !PT ;  /* 0x0000000e020b7212 */ /* 0x000fc400078e3cff */
[----:B------:R-:W-:Y:S02]  /*36b0*/  ISETP.GE.U32.AND P6, PT, R21, R17, PT ;  /* 0x000000111500720c */ /* 0x000fe40003fc6070 */
[----:B------:R-:W-:Y:S01]  /*36c0*/  ISETP.GE.AND P0, PT, R11, RZ, PT ;  /* 0x000000ff0b00720c */ /* 0x000fe20003f06270 */
[----:B------:R-:W-:-:S04]  /*36d0*/  IMAD.MOV R11, RZ, RZ, -R37 ;  /* 0x000000ffff0b7224 */ /* 0x000fc800078e0a25 */
[----:B------:R-:W-:Y:S02]  /*36e0*/  @!P1 IMAD.IADD R10, R10, 0x1, -R13 ;  /* 0x000000010a0a9824 */ /* 0x000fe400078e0a0d */
[----:B------:R-:W-:Y:S02]  /*36f0*/  @P4 VIADD R19, R19, 0x1 ;  /* 0x0000000113134836 */ /* 0x000fe40000000000 */
[----:B------:R-:W-:Y:S01]  /*3700*/  IMAD R11, R8, R11, R38 ;  /* 0x0000000b080b7224 */ /* 0x000fe200078e0226 */
[----:B------:R-:W-:Y:S01]  /*3710*/  ISETP.GE.U32.AND P4, PT, R10, R13, PT ;  /* 0x0000000d0a00720c */ /* 0x000fe20003f86070 */
[----:B------:R-:W-:Y:S01]  /*3720*/  @!P1 VIADD R40, R40, 0x1 ;  /* 0x0000000128289836 */ /* 0x000fe20000000000 */
[----:B------:R-:W-:Y:S01]  /*3730*/  LOP3.LUT R10, R37, R7, RZ, 0x3c, !PT ;  /* 0x00000007250a7212 */ /* 0x000fe200078e3cff */
[----:B------:R-:W-:Y:S01]  /*3740*/  @!P0 IMAD.MOV R19, RZ, RZ, -R19 ;  /* 0x000000ffff138224 */ /* 0x000fe200078e0a13 */
[----:B------:R-:W-:Y:S02]  /*3750*/  @!P2 LOP3.LUT R19, RZ, R14, RZ, 0x33, !PT ;  /* 0x0000000eff13a212 */ /* 0x000fe400078e33ff */
[----:B------:R-:W-:-:S02]  /*3760*/  LOP3.LUT R8, R22, R5, RZ, 0x3c, !PT ;  /* 0x0000000516087212 */ /* 0x000fc400078e3cff */
[----:B------:R-:W-:Y:S01]  /*3770*/  ISETP.GE.AND P2, PT, R10, RZ, PT ;  /* 0x000000ff0a00720c */ /* 0x000fe20003f46270 */
[----:B------:R-:W-:Y:S01]  /*3780*/  IMAD.WIDE R12, R19, UR10, RZ ;  /* 0x0000000a130c7c25 */ /* 0x000fe2000f8e02ff */
[----:B------:R-:W-:Y:S01]  /*3790*/  ISETP.GE.AND P0, PT, R8, RZ, PT ;  /* 0x000000ff0800720c */ /* 0x000fe20003f06270 */
[----:B------:R-:W-:Y:S01]  /*37a0*/  USHF.R.S32.HI UR10, URZ, 0x1f, UR11 ;  /* 0x0000001fff0a7899 */ /* 0x000fe2000801140b */
[----:B------:R-:W-:Y:S01]  /*37b0*/  ISETP.NE.AND P1, PT, R5, RZ, PT ;  /* 0x000000ff0500720c */ /* 0x000fe20003f25270 */
[----:B------:R-:W-:Y:S01]  /*37c0*/  @P4 VIADD R40, R40, 0x1 ;  /* 0x0000000128284836 */ /* 0x000fe20000000000 */
[----:B------:R-:W-:Y:S01]  /*37d0*/  @P6 IADD3 R16, PT, PT, R16, 0x1, RZ ;  /* 0x0000000110106810 */ /* 0x000fe20007ffe0ff */
[C---:B------:R-:W-:Y:S01]  /*37e0*/  IMAD.WIDE.U32 R12, R0.reuse, UR11, R12 ;  /* 0x0000000b000c7c25 */ /* 0x040fe2000f8e000c */
[----:B------:R-:W-:Y:S01]  /*37f0*/  IADD3 R19, PT, PT, -R19, RZ, RZ ;  /* 0x000000ff13137210 */ /* 0x000fe20007ffe1ff */
[----:B------:R-:W-:Y:S02]  /*3800*/  UIMAD UR11, UR22, UR11, URZ ;  /* 0x0000000b160b72a4 */ /* 0x000fe4000f8e02ff */
[----:B------:R-:W-:Y:S01]  /*3810*/  IMAD R13, R0, UR10, R13 ;  /* 0x0000000a000d7c24 */ /* 0x000fe2000f8e020d */
[----:B------:R-:W-:Y:S01]  /*3820*/  UIMAD UR10, UR7, UR4, URZ ;  /* 0x00000004070a72a4 */ /* 0x000fe2000f8e02ff */
[----:B------:R-:W-:Y:S01]  /*3830*/  @!P2 IMAD.MOV R16, RZ, RZ, -R16 ;  /* 0x000000ffff10a224 */ /* 0x000fe200078e0a10 */
[----:B------:R-:W-:Y:S01]  /*3840*/  @!P5 LOP3.LUT R16, RZ, R7, RZ, 0x33, !PT ;  /* 0x00000007ff10d212 */ /* 0x000fe200078e33ff */
[----:B------:R-:W-:Y:S01]  /*3850*/  IMAD R19, R14, R19, R2 ;  /* 0x000000130e137224 */ /* 0x000fe200078e0202 */
[----:B------:R-:W-:Y:S01]  /*3860*/  @!P0 IADD3 R40, PT, PT, -R40, RZ, RZ ;  /* 0x000000ff28288210 */ /* 0x000fe20007ffe1ff */
[----:B------:R-:W-:Y:S01]  /*3870*/  IMAD.MOV R2, RZ, RZ, -R22 ;  /* 0x000000ffff027224 */ /* 0x000fe200078e0a16 */
[----:B------:R-:W-:Y:S01]  /*3880*/  @!P1 LOP3.LUT R40, RZ, R5, RZ, 0x33, !PT ;  /* 0x00000005ff289212 */ /* 0x000fe200078e33ff */
[----:B------:R-:W-:-:S02]  /*3890*/  IMAD.MOV R8, RZ, RZ, -R16 ;  /* 0x000000ffff087224 */ /* 0x000fc400078e0a10 */
[----:B------:R-:W-:Y:S01]  /*38a0*/  IMAD.WIDE R12, R19, UR4, R12 ;  /* 0x00000004130c7c25 */ /* 0x000fe2000f8e020c */
[----:B------:R-:W-:-:S03]  /*38b0*/  IADD3 R0, PT, PT, -R40, RZ, RZ ;  /* 0x000000ff28007210 */ /* 0x000fc60007ffe1ff */
[----:B------:R-:W-:Y:S01]  /*38c0*/  IMAD.WIDE R10, R11, UR5, RZ ;  /* 0x000000050b0a7c25 */ /* 0x000fe2000f8e02ff */
[----:B------:R-:W0:Y:S03]  /*38d0*/  LDCU.64 UR4, c[0x0][0x420] ;  /* 0x00008400ff0477ac */ /* 0x000e260008000a00 */
[----:B------:R-:W-:-:S04]  /*38e0*/  IMAD.WIDE R16, R16, UR6, RZ ;  /* 0x0000000610107c25 */ /* 0x000fc8000f8e02ff */
[----:B------:R-:W-:Y:S02]  /*38f0*/  IMAD R2, R6, R2, R9 ;  /* 0x0000000206027224 */ /* 0x000fe400078e0209 */
[----:B------:R-:W-:Y:S02]  /*3900*/  IMAD R8, R7, R8, R37 ;  /* 0x0000000807087224 */ /* 0x000fe400078e0225 */
[----:B------:R-:W-:Y:S01]  /*3910*/  IMAD R5, R5, R0, R22 ;  /* 0x0000000005057224 */ /* 0x000fe200078e0216 */
[----:B------:R-:W-:Y:S01]  /*3920*/  IADD3 R0, P1, P0, R16, R12, R10 ;  /* 0x0000000c10007210 */ /* 0x000fe2000783e00a */
[----:B------:R-:W-:-:S03]  /*3930*/  IMAD.WIDE R6, R2, UR11, RZ ;  /* 0x0000000b02067c25 */ /* 0x000fc6000f8e02ff */
[----:B------:R-:W-:Y:S01]  /*3940*/  IADD3.X R10, PT, PT, R17, R13, R11, P1, P0 ;  /* 0x0000000d110a7210 */ /* 0x000fe20000fe040b */
[----:B------:R-:W-:-:S04]  /*3950*/  IMAD.WIDE R8, R8, UR10, RZ ;  /* 0x0000000a08087c25 */ /* 0x000fc8000f8e02ff */
[----:B------:R-:W-:Y:S01]  /*3960*/  IMAD.WIDE R40, R40, R3, RZ ;  /* 0x0000000328287225 */ /* 0x000fe200078e02ff */
[----:B------:R-:W-:-:S03]  /*3970*/  IADD3 R0, P1, P0, R6, R0, R8 ;  /* 0x0000000006007210 */ /* 0x000fc6000783e008 */
[----:B------:R-:W-:Y:S01]  /*3980*/  IMAD.WIDE R4, R5, R4, RZ ;  /* 0x0000000405047225 */ /* 0x000fe200078e02ff */
[----:B------:R-:W-:Y:S02]  /*3990*/  IADD3.X R10, PT, PT, R7, R10, R9, P1, P0 ;  /* 0x0000000a070a7210 */ /* 0x000fe40000fe0409 */
[----:B------:R-:W-:-:S04]  /*39a0*/  IADD3 R0, P1, P0, R4, R0, R40 ;  /* 0x0000000004007210 */ /* 0x000fc8000783e028 */
[----:B------:R-:W-:Y:S02]  /*39b0*/  IADD3.X R10, PT, PT, R5, R10, R41, P1, P0 ;  /* 0x0000000a050a7210 */ /* 0x000fe40000fe0429 */
[----:B0-----:R-:W-:-:S04]  /*39c0*/  LEA R2, P0, R0, UR4, 0x2 ;  /* 0x0000000400027c11 */ /* 0x001fc8000f8010ff */
[----:B------:R-:W-:-:S05]  /*39d0*/  LEA.HI.X R3, R0, UR5, R10, 0x2, P0 ;  /* 0x0000000500037c11 */ /* 0x000fca00080f140a */
[----:B------:R0:W-:Y:S01]  /*39e0*/  STG.E desc[UR8][R2.64], R23 ;  /* 0x0000001702007986 */ /* 0x0001e2000c101908 */
[----:B------:R-:W-:Y:S05]  /*39f0*/  BRA `(.L_x_15) ;  /* 0x0000000000107947 */ /* 0x000fea0003800000 */
.L_x_16:
[----:B------:R-:W0:Y:S01]  /*3a00*/  LDC.64 R2, c[0x0][0x420] ;  /* 0x00010800ff027b82 */ /* 0x000e220000000a00 */
[----:B------:R-:W-:-:S05]  /*3a10*/  IADD3 R0, PT, PT, R15, UR20, RZ ;  /* 0x000000140f007c10 */ /* 0x000fca000fffe0ff */
[----:B0-----:R-:W-:-:S05]  /*3a20*/  IMAD.WIDE.U32 R2, R0, 0x4, R2 ;  /* 0x0000000400027825 */ /* 0x001fca00078e0002 */
[----:B------:R1:W-:Y:S02]  /*3a30*/  STG.E desc[UR8][R2.64], R23 ;  /* 0x0000001702007986 */ /* 0x0003e4000c101908 */
.L_x_15:
[----:B------:R-:W-:Y:S05]  /*3a40*/  BSYNC.RECONVERGENT B1 ;  /* 0x0000000000017941 */ /* 0x000fea0003800200 */
.L_x_14:
[----:B------:R-:W2:Y:S01]  /*3a50*/  LDCU UR10, c[0x0][0x534] ;  /* 0x0000a680ff0a77ac */ /* 0x000ea20008000800 */
[C---:B------:R-:W-:Y:S02]  /*3a60*/  LOP3.LUT R0, R34.reuse, 0x30, RZ, 0xfc, !PT ;  /* 0x0000003022007812 */ /* 0x040fe400078efcff */
[----:B------:R-:W-:Y:S02]  /*3a70*/  CS2R R6, SRZ ;  /* 0x0000000000067805 */ /* 0x000fe4000001ff00 */
[C---:B01----:R-:W-:Y:S02]  /*3a80*/  LOP3.LUT R3, R34.reuse, 0x10, RZ, 0xfc, !PT ;  /* 0x0000001022037812 */ /* 0x043fe400078efcff */
[----:B------:R-:W-:Y:S02]  /*3a90*/  CS2R R8, SRZ ;  /* 0x0000000000087805 */ /* 0x000fe4000001ff00 */
[C---:B------:R-:W-:Y:S02]  /*3aa0*/  LOP3.LUT R2, R34.reuse, 0x20, RZ, 0xfc, !PT ;  /* 0x0000002022027812 */ /* 0x040fe400078efcff */
[----:B------:R-:W-:Y:S01]  /*3ab0*/  CS2R R10, SRZ ;  /* 0x00000000000a7805 */ /* 0x000fe2000001ff00 */
[----:B------:R-:W-:Y:S01]  /*3ac0*/  IMAD.MOV.U32 R12, RZ, RZ, RZ ;  /* 0x000000ffff0c7224 */ /* 0x000fe200078e00ff */
[----:B--2---:R-:W-:Y:S01]  /*3ad0*/  ISETP.GE.AND P0, PT, R34, UR10, PT ;  /* 0x0000000a22007c0c */ /* 0x004fe2000bf06270 */
[----:B------:R-:W-:Y:S01]  /*3ae0*/  UISETP.GE.AND UP0, UPT, UR10, 0x1, UPT ;  /* 0x000000010a00788c */ /* 0x000fe2000bf06270 */
[----:B------:R-:W-:-:S02]  /*3af0*/  ISETP.GE.AND P4, PT, R0, UR10, PT ;  /* 0x0000000a00007c0c */ /* 0x000fc4000bf86270 */
[----:B------:R-:W-:Y:S02]  /*3b00*/  ISETP.GT.U32.OR P0, PT, R20, 0x7f, P0 ;  /* 0x0000007f1400780c */ /* 0x000fe40000704470 */
[----:B------:R-:W-:Y:S02]  /*3b10*/  LOP3.LUT R0, R34, 0x60, RZ, 0xfc, !PT ;  /* 0x0000006022007812 */ /* 0x000fe400078efcff */
[----:B------:R-:W-:Y:S02]  /*3b20*/  ISETP.GE.AND P6, PT, R3, UR10, PT ;  /* 0x0000000a03007c0c */ /* 0x000fe4000bfc6270 */
[----:B------:R-:W-:Y:S02]  /*3b30*/  ISETP.GE.AND P5, PT, R2, UR10, PT ;  /* 0x0000000a02007c0c */ /* 0x000fe4000bfa6270 */
[C---:B------:R-:W-:Y:S02]  /*3b40*/  LOP3.LUT R3, R34.reuse, 0x40, RZ, 0xfc, !PT ;  /* 0x0000004022037812 */ /* 0x040fe400078efcff */
[----:B------:R-:W-:-:S02]  /*3b50*/  LOP3.LUT R2, R34, 0x50, RZ, 0xfc, !PT ;  /* 0x0000005022027812 */ /* 0x000fc400078efcff */
[----:B------:R-:W-:Y:S01]  /*3b60*/  ISETP.GE.AND P1, PT, R0, UR10, PT ;  /* 0x0000000a00007c0c */ /* 0x000fe2000bf26270 */
[----:B------:R-:W-:Y:S01]  /*3b70*/  @!P0 FADD.FTZ R4, -R23, R32 ;  /* 0x0000002017048221 */ /* 0x000fe20000010100 */
[----:B------:R-:W-:Y:S01]  /*3b80*/  LOP3.LUT R0, R34, 0x70, RZ, 0xfc, !PT ;  /* 0x0000007022007812 */ /* 0x000fe200078efcff */
[----:B------:R-:W-:Y:S01]  /*3b90*/  IMAD R34, R15, 0x30, R34 ;  /* 0x000000300f227824 */ /* 0x000fe200078e0222 */
[----:B------:R-:W-:Y:S01]  /*3ba0*/  ISETP.GE.AND P3, PT, R3, UR10, PT ;  /* 0x0000000a03007c0c */ /* 0x000fe2000bf66270 */
[----:B------:R-:W-:Y:S01]  /*3bb0*/  @!P0 FMUL.FTZ R4, R4, 1.4426950216293334961 ;  /* 0x3fb8aa3b04048820 */ /* 0x000fe20000410000 */
[----:B------:R-:W-:Y:S02]  /*3bc0*/  ISETP.GE.AND P2, PT, R2, UR10, PT ;  /* 0x0000000a02007c0c */ /* 0x000fe4000bf46270 */
[----:B------:R-:W-:Y:S02]  /*3bd0*/  CS2R R2, SRZ ;  /* 0x0000000000027805 */ /* 0x000fe4000001ff00 */
[----:B------:R-:W-:-:S02]  /*3be0*/  ISETP.GT.U32.OR P6, PT, R20, 0x7f, P6 ;  /* 0x0000007f1400780c */ /* 0x000fc400037c4470 */
[C---:B------:R-:W-:Y:S01]  /*3bf0*/  ISETP.GT.U32.OR P5, PT, R20.reuse, 0x7f, P5 ;  /* 0x0000007f1400780c */ /* 0x040fe20002fa4470 */
[----:B------:R-:W0:Y:S01]  /*3c00*/  @!P0 MUFU.EX2 R4, R4 ;  /* 0x0000000400048308 */ /* 0x000e220000000800 */
[C---:B------:R-:W-:Y:S02]  /*3c10*/  ISETP.GT.U32.OR P4, PT, R20.reuse, 0x7f, P4 ;  /* 0x0000007f1400780c */ /* 0x040fe40002784470 */
[C---:B------:R-:W-:Y:S02]  /*3c20*/  ISETP.GT.U32.OR P3, PT, R20.reuse, 0x7f, P3 ;  /* 0x0000007f1400780c */ /* 0x040fe40001f64470 */
[C---:B------:R-:W-:Y:S02]  /*3c30*/  ISETP.GT.U32.OR P2, PT, R20.reuse, 0x7f, P2 ;  /* 0x0000007f1400780c */ /* 0x040fe40001744470 */
[----:B------:R-:W-:-:S03]  /*3c40*/  ISETP.GT.U32.OR P1, PT, R20, 0x7f, P1 ;  /* 0x0000007f1400780c */ /* 0x000fc60000f24470 */
[C---:B------:R-:W-:Y:S02]  /*3c50*/  @!P6 FADD.FTZ R31, -R23.reuse, R31 ;  /* 0x0000001f171fe221 */ /* 0x040fe40000010100 */
[C---:B------:R-:W-:Y:S01]  /*3c60*/  @!P5 FADD.FTZ R30, -R23.reuse, R30 ;  /* 0x0000001e171ed221 */ /* 0x040fe20000010100 */
[----:B0-----:R0:W-:Y:S01]  /*3c70*/  @!P0 STS [R33], R4 ;  /* 0x0000000421008388 */ /* 0x0011e20000000800 */
[----:B------:R-:W-:Y:S01]  /*3c80*/  ISETP.GE.AND P0, PT, R0, UR10, PT ;  /* 0x0000000a00007c0c */ /* 0x000fe2000bf06270 */
[C---:B------:R-:W-:Y:S01]  /*3c90*/  @!P4 FADD.FTZ R29, -R23.reuse, R29 ;  /* 0x0000001d171dc221 */ /* 0x040fe20000010100 */
[C---:B------:R-:W-:Y:S02]  /*3ca0*/  @!P3 FADD.FTZ R27, -R23.reuse, R27 ;  /* 0x0000001b171bb221 */ /* 0x040fe40000010100 */
[C---:B------:R-:W-:Y:S01]  /*3cb0*/  @!P2 FADD.FTZ R26, -R23.reuse, R26 ;  /* 0x0000001a171aa221 */ /* 0x040fe20000010100 */
[----:B------:R-:W-:Y:S01]  /*3cc0*/  ISETP.GT.U32.OR P0, PT, R20, 0x7f, P0 ;  /* 0x0000007f1400780c */ /* 0x000fe20000704470 */
[----:B------:R-:W-:Y:S01]  /*3cd0*/  @!P1 FADD.FTZ R25, -R23, R25 ;  /* 0x0000001917199221 */ /* 0x000fe20000010100 */
[----:B------:R-:W-:Y:S01]  /*3ce0*/  @!P5 FMUL.FTZ R30, R30, 1.4426950216293334961 ;  /* 0x3fb8aa3b1e1ed820 */ /* 0x000fe20000410000 */
[----:B------:R-:W-:Y:S01]  /*3cf0*/  @!P4 FMUL.FTZ R29, R29, 1.4426950216293334961 ;  /* 0x3fb8aa3b1d1dc820 */ /* 0x000fe20000410000 */
[----:B------:R-:W-:Y:S01]  /*3d00*/  @!P3 FMUL.FTZ R27, R27, 1.4426950216293334961 ;  /* 0x3fb8aa3b1b1bb820 */ /* 0x000fe20000410000 */
[----:B------:R-:W-:Y:S01]  /*3d10*/  @!P2 FMUL.FTZ R26, R26, 1.4426950216293334961 ;  /* 0x3fb8aa3b1a1aa820 */ /* 0x000fe20000410000 */
[----:B------:R-:W-:Y:S01]  /*3d20*/  @!P1 FMUL.FTZ R25, R25, 1.4426950216293334961 ;  /* 0x3fb8aa3b19199820 */ /* 0x000fe20000410000 */
[----:B------:R-:W-:Y:S01]  /*3d30*/  @!P6 FMUL.FTZ R31, R31, 1.4426950216293334961 ;  /* 0x3fb8aa3b1f1fe820 */ /* 0x000fe20000410000 */
[----:B------:R-:W1:Y:S04]  /*3d40*/  @!P5 MUFU.EX2 R30, R30 ;  /* 0x0000001e001ed308 */ /* 0x000e680000000800 */
[----:B------:R2:W3:Y:S01]  /*3d50*/  @!P6 MUFU.EX2 R0, R31 ;  /* 0x0000001f0000e308 */ /* 0x0004e20000000800 */
[----:B------:R-:W-:-:S03]  /*3d60*/  @!P0 FADD.FTZ R23, -R23, R24 ;  /* 0x0000001817178221 */ /* 0x000fc60000010100 */
[----:B------:R-:W4:Y:S01]  /*3d70*/  @!P4 MUFU.EX2 R29, R29 ;  /* 0x0000001d001dc308 */ /* 0x000f220000000800 */
[----:B------:R-:W-:-:S03]  /*3d80*/  @!P0 FMUL.FTZ R23, R23, 1.4426950216293334961 ;  /* 0x3fb8aa3b17178820 */ /* 0x000fc60000410000 */
[----:B------:R-:W5:Y:S01]  /*3d90*/  @!P3 MUFU.EX2 R27, R27 ;  /* 0x0000001b001bb308 */ /* 0x000f620000000800 */
[----:B0-----:R-:W-:Y:S01]  /*3da0*/  CS2R R4, SRZ ;  /* 0x0000000000047805 */ /* 0x001fe2000001ff00 */
[----:B-1----:R-:W-:Y:S02]  /*3db0*/  @!P5 STS [R33+0x480], R30 ;  /* 0x0004801e2100d388 */ /* 0x002fe40000000800 */
[----:B------:R-:W0:Y:S01]  /*3dc0*/  @!P2 MUFU.EX2 R26, R26 ;  /* 0x0000001a001aa308 */ /* 0x000e220000000800 */
[----:B--2---:R-:W1:Y:S01]  /*3dd0*/  LDC R31, c[0x0][0x44c] ;  /* 0x00011300ff1f7b82 */ /* 0x004e620000000800 */
[----:B---3--:R2:W-:Y:S02]  /*3de0*/  @!P6 STS [R33+0x240], R0 ;  /* 0x000240002100e388 */ /* 0x0085e40000000800 */
[----:B------:R-:W3:Y:S02]  /*3df0*/  @!P1 MUFU.EX2 R25, R25 ;  /* 0x0000001900199308 */ /* 0x000ee40000000800 */
[----:B----4-:R4:W-:Y:S02]  /*3e00*/  @!P4 STS [R33+0x6c0], R29 ;  /* 0x0006c01d2100c388 */ /* 0x0109e40000000800 */
[----:B------:R-:W3:Y:S02]  /*3e10*/  @!P0 MUFU.EX2 R23, R23 ;  /* 0x0000001700178308 */ /* 0x000ee40000000800 */
[----:B-----5:R1:W-:Y:S04]  /*3e20*/  @!P3 STS [R33+0x900], R27 ;  /* 0x0009001b2100b388 */ /* 0x0203e80000000800 */
[----:B0-----:R0:W-:Y:S04]  /*3e30*/  @!P2 STS [R33+0xb40], R26 ;  /* 0x000b401a2100a388 */ /* 0x0011e80000000800 */
[----:B---3--:R0:W-:Y:S04]  /*3e40*/  @!P1 STS [R33+0xd80], R25 ;  /* 0x000d801921009388 */ /* 0x0081e80000000800 */
[----:B------:R0:W-:Y:S01]  /*3e50*/  @!P0 STS [R33+0xfc0], R23 ;  /* 0x000fc01721008388 */ /* 0x0001e20000000800 */
[----:B-1----:R-:W-:-:S02]  /*3e60*/  IMAD R35, R31, UR20, RZ ;  /* 0x000000141f237c24 */ /* 0x002fc4000f8e02ff */
[----:B--2---:R-:W-:Y:S01]  /*3e70*/  IMAD.MOV.U32 R0, RZ, RZ, RZ ;  /* 0x000000ffff007224 */ /* 0x004fe200078e00ff */
[----:B------:R-:W-:Y:S02]  /*3e80*/  BAR.SYNC.DEFER_BLOCKING 0x0 ;  /* 0x0000000000007b1d */ /* 0x000fe40000010000 */
[----:B------:R-:W-:Y:S01]  /*3e90*/  LEA R34, P0, R34, R35, 0x2 ;  /* 0x0000002322227211 */ /* 0x000fe200078010ff */
[----:B----4-:R-:W-:-:S03]  /*3ea0*/  IMAD.SHL.U32 R29, R20, 0x4, RZ ;  /* 0x00000004141d7824 */ /* 0x010fc600078e00ff */
[----:B------:R-:W-:Y:S02]  /*3eb0*/  LEA.HI.X.SX32 R35, R35, RZ, 0x1, P0 ;  /* 0x000000ff23237211 */ /* 0x000fe400000f0eff */
[----:B------:R-:W-:Y:S01]  /*3ec0*/  LOP3.LUT R29, R29, 0x3c, RZ, 0xc0, !PT ;  /* 0x0000003c1d1d7812 */ /* 0x000fe200078ec0ff */
[----:B0-----:R-:W-:Y:S06]  /*3ed0*/  BRA.U !UP0, `(.L_x_22) ;  /* 0x00000009082c7547 */ /* 0x001fec000b800000 */
[----:B------:R-:W0:Y:S01]  /*3ee0*/  LDCU.64 UR4, c[0x0][0x3f8] ;  /* 0x00007f00ff0477ac */ /* 0x000e220008000a00 */
[----:B------:R-:W-:Y:S01]  /*3ef0*/  SHF.L.U64.HI R35, R34, 0x2, R35 ;  /* 0x0000000222237819 */ /* 0x000fe20000010223 */
[----:B------:R-:W-:Y:S01]  /*3f00*/  IMAD.MOV.U32 R30, RZ, RZ, RZ ;  /* 0x000000ffff1e7224 */ /* 0x000fe200078e00ff */
[----:B------:R-:W-:Y:S01]  /*3f10*/  CS2R R26, SRZ ;  /* 0x00000000001a7805 */ /* 0x000fe2000001ff00 */
[----:B------:R-:W-:Y:S01]  /*3f20*/  UISETP.NE.AND UP0, UPT, UR10, 0x1, UPT ;  /* 0x000000010a00788c */ /* 0x000fe2000bf05270 */
[----:B------:R-:W-:Y:S01]  /*3f30*/  IMAD.MOV.U32 R0, RZ, RZ, RZ ;  /* 0x000000ffff007224 */ /* 0x000fe200078e00ff */
[----:B------:R-:W-:Y:S02]  /*3f40*/  CS2R R24, SRZ ;  /* 0x0000000000187805 */ /* 0x000fe4000001ff00 */
[----:B------:R-:W-:Y:S02]  /*3f50*/  CS2R R22, SRZ ;  /* 0x0000000000167805 */ /* 0x000fe4000001ff00 */
[----:B------:R-:W-:-:S02]  /*3f60*/  CS2R R20, SRZ ;  /* 0x0000000000147805 */ /* 0x000fc4000001ff00 */
[----:B------:R-:W-:Y:S02]  /*3f70*/  CS2R R18, SRZ ;  /* 0x0000000000127805 */ /* 0x000fe4000001ff00 */
[----:B------:R-:W-:Y:S02]  /*3f80*/  CS2R R16, SRZ ;  /* 0x0000000000107805 */ /* 0x000fe4000001ff00 */
[----:B0-----:R-:W-:-:S04]  /*3f90*/  LEA R34, P0, R34, UR4, 0x2 ;  /* 0x0000000422227c11 */ /* 0x001fc8000f8010ff */
[----:B------:R-:W-:Y:S01]  /*3fa0*/  IADD3.X R35, PT, PT, R35, UR5, RZ, P0, !PT ;  /* 0x0000000523237c10 */ /* 0x000fe200087fe4ff */
[----:B------:R-:W-:Y:S08]  /*3fb0*/  BRA.U !UP0, `(.L_x_23) ;  /* 0x00000005085c7547 */ /* 0x000ff0000b800000 */
[----:B------:R-:W0:Y:S01]  /*3fc0*/  LDCU UR5, c[0x0][0x440] ;  /* 0x00008800ff0577ac */ /* 0x000e220008000800 */
[----:B------:R-:W-:Y:S01]  /*3fd0*/  LOP3.LUT R0, R29, 0x80, RZ, 0xfc, !PT ;  /* 0x000000801d007812 */ /* 0x000fe200078efcff */
[----:B------:R-:W-:Y:S01]  /*3fe0*/  IMAD R31, R31, UR21, RZ ;  /* 0x000000151f1f7c24 */ /* 0x000fe2000f8e02ff */
[----:B------:R-:W-:Y:S01]  /*3ff0*/  LOP3.LUT R32, R29, 0x40, RZ, 0xfc, !PT ;  /* 0x000000401d207812 */ /* 0x000fe200078efcff */
[----:B------:R-:W1:Y:S01]  /*4000*/  LDCU UR4, c[0x0][0x44c] ;  /* 0x00008980ff0477ac */ /* 0x000e620008000800 */
[----:B------:R-:W-:Y:S01]  /*4010*/  IMAD.MOV.U32 R14, RZ, RZ, R28 ;  /* 0x000000ffff0e7224 */ /* 0x000fe200078e001c */
[----:B------:R-:W-:Y:S02]  /*4020*/  CS2R R2, SRZ ;  /* 0x0000000000027805 */ /* 0x000fe4000001ff00 */
[----:B------:R-:W-:Y:S01]  /*4030*/  CS2R R4, SRZ ;  /* 0x0000000000047805 */ /* 0x000fe2000001ff00 */
[----:B------:R-:W-:Y:S01]  /*4040*/  ULOP3.LUT UR10, UR10, 0x7ffffffe, URZ, 0xc0, !UPT ;  /* 0x7ffffffe0a0a7892 */ /* 0x000fe2000f8ec0ff */
[----:B------:R-:W-:Y:S01]  /*4050*/  CS2R R6, SRZ ;  /* 0x0000000000067805 */ /* 0x000fe2000001ff00 */
[----:B------:R-:W-:Y:S01]  /*4060*/  UIADD3 UR7, UPT, UPT, UR21, -UR20, URZ ;  /* 0x8000001415077290 */ /* 0x000fe2000fffe0ff */
[----:B------:R-:W-:-:S02]  /*4070*/  CS2R R8, SRZ ;  /* 0x0000000000087805 */ /* 0x000fc4000001ff00 */
[----:B------:R-:W-:Y:S01]  /*4080*/  CS2R R10, SRZ ;  /* 0x00000000000a7805 */ /* 0x000fe2000001ff00 */
[----:B------:R-:W-:Y:S01]  /*4090*/  IMAD.MOV.U32 R12, RZ, RZ, RZ ;  /* 0x000000ffff0c7224 */ /* 0x000fe200078e00ff */
[----:B------:R-:W-:Y:S01]  /*40a0*/  UIADD3 UR6, UPT, UPT, -UR10, URZ, URZ ;  /* 0x000000ff0a067290 */ /* 0x000fe2000fffe1ff */
[----:B------:R-:W-:Y:S01]  /*40b0*/  IMAD.U32 R30, RZ, RZ, UR10 ;  /* 0x0000000aff1e7e24 */ /* 0x000fe2000f8e00ff */
[----:B------:R-:W-:Y:S02]  /*40c0*/  ISETP.GE.AND P4, PT, R15, UR7, PT ;  /* 0x000000070f007c0c */ /* 0x000fe4000bf86270 */
[----:B0-----:R-:W-:Y:S01]  /*40d0*/  ISETP.GE.AND P3, PT, R0, UR5, PT ;  /* 0x0000000500007c0c */ /* 0x001fe2000bf66270 */
[----:B------:R-:W-:Y:S01]  /*40e0*/  IMAD.MOV.U32 R0, RZ, RZ, RZ ;  /* 0x000000ffff007224 */ /* 0x000fe200078e00ff */
[----:B------:R-:W0:Y:S01]  /*40f0*/  LDCU UR5, c[0x0][0x440] ;  /* 0x00008800ff0577ac */ /* 0x000e220008000800 */
[----:B-1----:R-:W-:-:S12]  /*4100*/  UIMAD UR4, UR21, UR4, URZ ;  /* 0x00000004150472a4 */ /* 0x002fd8000f8e02ff */
.L_x_28:
[----:B------:R-:W-:Y:S04]  /*4110*/  BSSY.RECONVERGENT B0, `(.L_x_24) ;  /* 0x000000f000007945 */ /* 0x000fe80003800200 */
[----:B0-----:R-:W-:Y:S05]  /*4120*/  @P4 BRA `(.L_x_25) ;  /* 0x0000000000344947 */ /* 0x001fea0003800000 */
[C---:B------:R-:W-:Y:S02]  /*4130*/  LOP3.LUT R13, R29.reuse, 0x80, RZ, 0xfc, !PT ;  /* 0x000000801d0d7812 */ /* 0x040fe400078efcff */
[----:B------:R-:W-:Y:S02]  /*4140*/  CS2R R18, SRZ ;  /* 0x0000000000127805 */ /* 0x000fe4000001ff00 */
[----:B0-----:R-:W-:Y:S02]  /*4150*/  ISETP.GE.AND P1, PT, R29, UR5, PT ;  /* 0x000000051d007c0c */ /* 0x001fe4000bf26270 */
[----:B------:R-:W-:Y:S02]  /*4160*/  CS2R R16, SRZ ;  /* 0x0000000000107805 */ /* 0x000fe4000001ff00 */
[----:B------:R-:W-:Y:S02]  /*4170*/  ISETP.GE.AND P0, PT, R32, UR5, PT ;  /* 0x0000000520007c0c */ /* 0x000fe4000bf06270 */
[----:B------:R-:W-:Y:S02]  /*4180*/  CS2R R22, SRZ ;  /* 0x0000000000167805 */ /* 0x000fe4000001ff00 */
[----:B------:R-:W-:Y:S02]  /*4190*/  ISETP.GE.AND P3, PT, R13, UR5, PT ;  /* 0x000000050d007c0c */ /* 0x000fe4000bf66270 */
[----:B------:R-:W-:Y:S02]  /*41a0*/  CS2R R20, SRZ ;  /* 0x0000000000147805 */ /* 0x000fe4000001ff00 */
[----:B------:R-:W-:Y:S02]  /*41b0*/  CS2R R26, SRZ ;  /* 0x00000000001a7805 */ /* 0x000fe4000001ff00 */
[----:B------:R-:W-:Y:S01]  /*41c0*/  CS2R R24, SRZ ;  /* 0x0000000000187805 */ /* 0x000fe2000001ff00 */
[----:B------:R1:W5:Y:S04]  /*41d0*/  @!P1 LDG.E.128 R16, desc[UR8][R34.64] ;  /* 0x0000000822109981 */ /* 0x000368000c1e1d00 */
[----:B------:R1:W5:Y:S04]  /*41e0*/  @!P0 LDG.E.128 R20, desc[UR8][R34.64+0x100] ;  /* 0x0001000822148981 */ /* 0x000368000c1e1d00 */
[----:B------:R1:W5:Y:S02]  /*41f0*/  @!P3 LDG.E.128 R24, desc[UR8][R34.64+0x200] ;  /* 0x000200082218b981 */ /* 0x000364000c1e1d00 */
.L_x_25:
[----:B0-----:R-:W-:Y:S05]  /*4200*/  BSYNC.RECONVERGENT B0 ;  /* 0x0000000000007941 */ /* 0x001fea0003800200 */
.L_x_24:
[----:B------:R-:W0:Y:S01]  /*4210*/  LDS R13, [R14] ;  /* 0x000000000e0d7984 */ /* 0x000e220000000800 */
[----:B------:R-:W-:Y:S01]  /*4220*/  ISETP.GE.AND P4, PT, R15, UR7, PT ;  /* 0x000000070f007c0c */ /* 0x000fe2000bf86270 */
[----:B------:R-:W-:Y:S01]  /*4230*/  BSSY.RECONVERGENT B0, `(.L_x_26) ;  /* 0x000001c000007945 */ /* 0x000fe20003800200 */
[C---:B0----5:R-:W-:Y:S01]  /*4240*/  FFMA.FTZ R12, R13.reuse, R16, R12 ;  /* 0x000000100d0c7223 */ /* 0x061fe2000001000c */
[C---:B------:R-:W-:Y:S01]  /*4250*/  FFMA.FTZ R11, R13.reuse, R17, R11 ;  /* 0x000000110d0b7223 */ /* 0x040fe2000001000b */
        /* <DEDUP_REMOVED lines=9> */
[----:B------:R-:W-:Y:S01]  /*42f0*/  FFMA.FTZ R0, R13, R27, R0 ;  /* 0x0000001b0d007223 */ /* 0x000fe20000010000 */
[----:B------:R-:W-:Y:S06]  /*4300*/  @P4 BRA `(.L_x_27) ;  /* 0x0000000000384947 */ /* 0x000fec0003800000 */
[----:B------:R-:W-:Y:S01]  /*4310*/  IMAD.U32 R31, RZ, RZ, UR4 ;  /* 0x00000004ff1f7e24 */ /* 0x000fe2000f8e00ff */
[----:B------:R-:W-:Y:S02]  /*4320*/  ISETP.GE.AND P2, PT, R29, UR5, PT ;  /* 0x000000051d007c0c */ /* 0x000fe4000bf46270 */
[----:B------:R-:W-:Y:S02]  /*4330*/  CS2R R18, SRZ ;  /* 0x0000000000127805 */ /* 0x000fe4000001ff00 */
[----:B------:R-:W-:Y:S02]  /*4340*/  ISETP.GE.AND P1, PT, R32, UR5, PT ;  /* 0x0000000520007c0c */ /* 0x000fe4000bf26270 */
[----:B------:R-:W-:Y:S02]  /*4350*/  CS2R R16, SRZ ;  /* 0x0000000000107805 */ /* 0x000fe4000001ff00 */
[C---:B------:R-:W-:Y:S02]  /*4360*/  LEA R36, P0, R31.reuse, R34, 0x2 ;  /* 0x000000221f247211 */ /* 0x040fe400078010ff */
[----:B------:R-:W-:Y:S02]  /*4370*/  CS2R R22, SRZ ;  /* 0x0000000000167805 */ /* 0x000fe4000001ff00 */
[----:B------:R-:W-:Y:S02]  /*4380*/  CS2R R20, SRZ ;  /* 0x0000000000147805 */ /* 0x000fe4000001ff00 */
[----:B------:R-:W-:Y:S02]  /*4390*/  CS2R R26, SRZ ;  /* 0x00000000001a7805 */ /* 0x000fe4000001ff00 */
[----:B------:R-:W-:Y:S02]  /*43a0*/  CS2R R24, SRZ ;  /* 0x0000000000187805 */ /* 0x000fe4000001ff00 */
[----:B------:R-:W-:Y:S05]  /*43b0*/  LEA.HI.X.SX32 R37, R31, R35, 0x2, P0 ;  /* 0x000000231f257211 */ /* 0x000fea00000f16ff */
[----:B------:R0:W5:Y:S04]  /*43c0*/  @!P2 LDG.E.128 R16, desc[UR8][R36.64] ;  /* 0x000000082410a981 */ /* 0x000168000c1e1d00 */
[----:B------:R0:W5:Y:S04]  /*43d0*/  @!P1 LDG.E.128 R20, desc[UR8][R36.64+0x100] ;  /* 0x0001000824149981 */ /* 0x000168000c1e1d00 */
[----:B------:R0:W5:Y:S02]  /*43e0*/  @!P3 LDG.E.128 R24, desc[UR8][R36.64+0x200] ;  /* 0x000200082418b981 */ /* 0x000164000c1e1d00 */
.L_x_27:
[----:B------:R-:W-:Y:S05]  /*43f0*/  BSYNC.RECONVERGENT B0 ;  /* 0x0000000000007941 */ /* 0x000fea0003800200 */
.L_x_26:
[----:B------:R2:W3:Y:S01]  /*4400*/  LDS R13, [R14+0x24] ;  /* 0x000024000e0d7984 */ /* 0x0004e20000000800 */
[----:B------:R-:W-:Y:S01]  /*4410*/  UIADD3 UR6, UPT, UPT, UR6, 0x2, URZ ;  /* 0x0000000206067890 */ /* 0x000fe2000fffe0ff */
[C---:B-1----:R-:W-:Y:S03]  /*4420*/  LEA R34, P0, R31.reuse, R34, 0x3 ;  /* 0x000000221f227211 */ /* 0x042fe600078018ff */
[----:B------:R-:W-:Y:S01]  /*4430*/  UISETP.NE.AND UP0, UPT, UR6, URZ, UPT ;  /* 0x000000ff0600728c */ /* 0x000fe2000bf05270 */
[----:B------:R-:W-:Y:S02]  /*4440*/  LEA.HI.X.SX32 R35, R31, R35, 0x3, P0 ;  /* 0x000000231f237211 */ /* 0x000fe400000f1eff */
[----:B--2---:R-:W-:Y:S01]  /*4450*/  IADD3 R14, PT, PT, R14, 0x48, RZ ;  /* 0x000000480e0e7810 */ /* 0x004fe20007ffe0ff */
[C---:B---3-5:R-:W-:Y:S01]  /*4460*/  FFMA.FTZ R12, R13.reuse, R16, R12 ;  /* 0x000000100d0c7223 */ /* 0x068fe2000001000c */
        /* <DEDUP_REMOVED lines=11> */
[----:B------:R-:W-:Y:S06]  /*4520*/  BRA.U UP0, `(.L_x_28) ;  /* 0xfffffff900f87547 */ /* 0x000fec000b83ffff */
.L_x_23:
[----:B------:R-:W1:Y:S02]  /*4530*/  LDCU UR4, c[0x0][0x534] ;  /* 0x0000a680ff0477ac */ /* 0x000e640008000800 */
[----:B-1----:R-:W-:-:S04]  /*4540*/  ULOP3.LUT UR4, UR4, 0x1, URZ, 0xc0, !UPT ;  /* 0x0000000104047892 */ /* 0x002fc8000f8ec0ff */
[----:B------:R-:W-:-:S09]  /*4550*/  UISETP.NE.U32.AND UP0, UPT, UR4, 0x1, UPT ;  /* 0x000000010400788c */ /* 0x000fd2000bf05070 */
[----:B------:R-:W-:Y:S05]  /*4560*/  BRA.U UP0, `(.L_x_22) ;  /* 0x0000000100887547 */ /* 0x000fea000b800000 */
[----:B------:R-:W-:Y:S01]  /*4570*/  IMAD R13, R30, 0x24, R28 ;  /* 0x000000241e0d7824 */ /* 0x000fe200078e021c */
[----:B------:R-:W-:Y:S01]  /*4580*/  UIADD3 UR4, UPT, UPT, UR21, -UR20, URZ ;  /* 0x8000001415047290 */ /* 0x000fe2000fffe0ff */
[----:B------:R-:W-:Y:S04]  /*4590*/  BSSY.RECONVERGENT B0, `(.L_x_29) ;  /* 0x0000013000007945 */ /* 0x000fe80003800200 */
[----:B------:R-:W1:Y:S01]  /*45a0*/  LDS R13, [R13] ;  /* 0x000000000d0d7984 */ /* 0x000e620000000800 */
[----:B------:R-:W-:-:S13]  /*45b0*/  ISETP.GE.AND P0, PT, R15, UR4, PT ;  /* 0x000000040f007c0c */ /* 0x000fda000bf06270 */
[----:B------:R-:W-:Y:S05]  /*45c0*/  @P0 BRA `(.L_x_30) ;  /* 0x00000000003c0947 */ /* 0x000fea0003800000 */
[----:B------:R-:W2:Y:S01]  /*45d0*/  LDCU UR4, c[0x0][0x440] ;  /* 0x00008800ff0477ac */ /* 0x000ea20008000800 */
[C---:B------:R-:W-:Y:S02]  /*45e0*/  LOP3.LUT R16, R29.reuse, 0x40, RZ, 0xfc, !PT ;  /* 0x000000401d107812 */ /* 0x040fe400078efcff */
[----:B------:R-:W-:Y:S02]  /*45f0*/  CS2R R18, SRZ ;  /* 0x0000000000127805 */ /* 0x000fe4000001ff00 */
[----:B------:R-:W-:Y:S02]  /*4600*/  LOP3.LUT R14, R29, 0x80, RZ, 0xfc, !PT ;  /* 0x000000801d0e7812 */ /* 0x000fe400078efcff */
[----:B------:R-:W-:Y:S02]  /*4610*/  CS2R R22, SRZ ;  /* 0x0000000000167805 */ /* 0x000fe4000001ff00 */
[----:B------:R-:W-:Y:S02]  /*4620*/  CS2R R20, SRZ ;  /* 0x0000000000147805 */ /* 0x000fe4000001ff00 */
[----:B------:R-:W-:-:S02]  /*4630*/  CS2R R26, SRZ ;  /* 0x00000000001a7805 */ /* 0x000fc4000001ff00 */
[----:B------:R-:W-:Y:S02]  /*4640*/  CS2R R24, SRZ ;  /* 0x0000000000187805 */ /* 0x000fe4000001ff00 */
[----:B--2---:R-:W-:Y:S02]  /*4650*/  ISETP.GE.AND P1, PT, R16, UR4, PT ;  /* 0x0000000410007c0c */ /* 0x004fe4000bf26270 */
[----:B------:R-:W-:Y:S02]  /*4660*/  CS2R R16, SRZ ;  /* 0x0000000000107805 */ /* 0x000fe4000001ff00 */
[----:B------:R-:W-:Y:S02]  /*4670*/  ISETP.GE.AND P0, PT, R14, UR4, PT ;  /* 0x000000040e007c0c */ /* 0x000fe4000bf06270 */
[----:B------:R-:W-:-:S07]  /*4680*/  ISETP.GE.AND P2, PT, R29, UR4, PT ;  /* 0x000000041d007c0c */ /* 0x000fce000bf46270 */
[----:B------:R2:W5:Y:S06]  /*4690*/  @!P1 LDG.E.128 R20, desc[UR8][R34.64+0x100] ;  /* 0x0001000822149981 */ /* 0x00056c000c1e1d00 */
[----:B------:R2:W5:Y:S04]  /*46a0*/  @!P2 LDG.E.128 R16, desc[UR8][R34.64] ;  /* 0x000000082210a981 */ /* 0x000568000c1e1d00 */
[----:B------:R2:W5:Y:S02]  /*46b0*/  @!P0 LDG.E.128 R24, desc[UR8][R34.64+0x200] ;  /* 0x0002000822188981 */ /* 0x000564000c1e1d00 */
.L_x_30:
[----:B------:R-:W-:Y:S05]  /*46c0*/  BSYNC.RECONVERGENT B0 ;  /* 0x0000000000007941 */ /* 0x000fea0003800200 */
.L_x_29:
[C---:B-1---5:R-:W-:Y:S01]  /*46d0*/  FFMA.FTZ R12, R13.reuse, R16, R12 ;  /* 0x000000100d0c7223 */ /* 0x062fe2000001000c */
        /* <DEDUP_REMOVED lines=10> */
[----:B------:R-:W-:-:S07]  /*4780*/  FFMA.FTZ R0, R13, R27, R0 ;  /* 0x0000001b0d007223 */ /* 0x000fce0000010000 */
.L_x_22:
[----:B------:R-:W-:-:S04]  /*4790*/  IADD3 R17, PT, PT, R15, UR20, RZ ;  /* 0x000000140f117c10 */ /* 0x000fc8000fffe0ff */
[----:B------:R-:W-:-:S13]  /*47a0*/  ISETP.GE.AND P0, PT, R17, UR21, PT ;  /* 0x0000001511007c0c */ /* 0x000fda000bf06270 */
[----:B------:R-:W-:Y:S05]  /*47b0*/  @P0 EXIT ;  /* 0x000000000000094d */ /* 0x000fea0003800000 */
[----:B------:R-:W-:Y:S01]  /*47c0*/  IABS R18, UR22 ;  /* 0x0000001600127c13 */ /* 0x000fe20008000000 */
[----:B------:R-:W1:Y:S01]  /*47d0*/  LDC R16, c[0x0][0x434] ;  /* 0x00010d00ff107b82 */ /* 0x000e620000000800 */
[----:B------:R-:W-:Y:S01]  /*47e0*/  IABS R20, R17 ;  /* 0x0000001100147213 */ /* 0x000fe20000000000 */
[----:B------:R-:W3:Y:S01]  /*47f0*/  LDCU.128 UR4, c[0x0][0x400] ;  /* 0x00008000ff0477ac */ /* 0x000ee20008000c00 */
[----:B------:R-:W4:Y:S01]  /*4800*/  I2F.RP R22, R18 ;  /* 0x0000001200167306 */ /* 0x000f220000209400 */
[----:B------:R-:W-:Y:S01]  /*4810*/  IABS R14, UR22 ;  /* 0x00000016000e7c13 */ /* 0x000fe20008000000 */
[----:B------:R-:W5:Y:S01]  /*4820*/  LDCU.64 UR10, c[0x0][0x410] ;  /* 0x00008200ff0a77ac */ /* 0x000f620008000a00 */
[----:B------:R-:W-:-:S03]  /*4830*/  F2FP.BF16.F32.PACK_AB R7, R7, R8 ;  /* 0x000000080707723e */ /* 0x000fc600000010ff */
[----:B------:R-:W-:Y:S01]  /*4840*/  IMAD.MOV R14, RZ, RZ, -R14 ;  /* 0x000000ffff0e7224 */ /* 0x000fe200078e0a0e */
[----:B------:R-:W-:Y:S02]  /*4850*/  F2FP.BF16.F32.PACK_AB R5, R5, R6 ;  /* 0x000000060505723e */ /* 0x000fe400000010ff */
[----:B------:R-:W-:Y:S01]  /*4860*/  F2FP.BF16.F32.PACK_AB R11, R11, R12 ;  /* 0x0000000c0b0b723e */ /* 0x000fe200000010ff */
[----:B------:R-:W-:Y:S01]  /*4870*/  IMAD.MOV.U32 R6, RZ, RZ, R7 ;  /* 0x000000ffff067224 */ /* 0x000fe200078e0007 */
[----:B------:R-:W-:Y:S01]  /*4880*/  F2FP.BF16.F32.PACK_AB R9, R9, R10 ;  /* 0x0000000a0909723e */ /* 0x000fe200000010ff */
[----:B------:R-:W-:Y:S01]  /*4890*/  IMAD.MOV.U32 R7, RZ, RZ, R5 ;  /* 0x000000ffff077224 */ /* 0x000fe200078e0005 */
[----:B------:R-:W-:Y:S01]  /*48a0*/  MOV R8, R11 ;  /* 0x0000000b00087202 */ /* 0x000fe20000000f00 */
[----:B----4-:R-:W4:Y:S01]  /*48b0*/  MUFU.RCP R22, R22 ;  /* 0x0000001600167308 */ /* 0x010f220000001000 */
[----:B------:R-:W-:Y:S02]  /*48c0*/  F2FP.BF16.F32.PACK_AB R4, R3, R4 ;  /* 0x000000040304723e */ /* 0x000fe400000010ff */
[----:B------:R-:W-:-:S02]  /*48d0*/  F2FP.BF16.F32.PACK_AB R5, R0, R2 ;  /* 0x000000020005723e */ /* 0x000fc400000010ff */
[----:B-1----:R-:W-:Y:S01]  /*48e0*/  IABS R15, R16 ;  /* 0x00000010000f7213 */ /* 0x002fe20000000000 */
[----:B----4-:R-:W-:-:S04]  /*48f0*/  VIADD R22, R22, 0xffffffe ;  /* 0x0ffffffe16167836 */ /* 0x010fc80000000000 */
[----:B------:R-:W1:Y:S02]  /*4900*/  F2I.FTZ.U32.TRUNC.NTZ R23, R22 ;  /* 0x0000001600177305 */ /* 0x000e64000021f000 */
[--C-:B-1----:R-:W-:Y:S02]  /*4910*/  IMAD.MOV R13, RZ, RZ, -R23.reuse ;  /* 0x000000ffff0d7224 */ /* 0x102fe400078e0a17 */
[----:B------:R-:W-:Y:S02]  /*4920*/  IMAD.MOV.U32 R22, RZ, RZ, RZ ;  /* 0x000000ffff167224 */ /* 0x000fe400078e00ff */
[----:B------:R-:W-:Y:S02]  /*4930*/  IMAD R19, R13, R18, RZ ;  /* 0x000000120d137224 */ /* 0x000fe400078e02ff */
[----:B------:R-:W1:Y:S02]  /*4940*/  I2F.RP R13, R15 ;  /* 0x0000000f000d7306 */ /* 0x000e640000209400 */
[----:B------:R-:W-:-:S06]  /*4950*/  IMAD.HI.U32 R19, R23, R19, R22 ;  /* 0x0000001317137227 */ /* 0x000fcc00078e0016 */
[----:B------:R-:W-:-:S04]  /*4960*/  IMAD.HI.U32 R19, R19, R20, RZ ;  /* 0x0000001413137227 */ /* 0x000fc800078e00ff */
[----:B------:R-:W-:Y:S01]  /*4970*/  IMAD R14, R19, R14, R20 ;  /* 0x0000000e130e7224 */ /* 0x000fe200078e0214 */
[----:B-1----:R-:W1:Y:S04]  /*4980*/  MUFU.RCP R13, R13 ;  /* 0x0000000d000d7308 */ /* 0x002e680000001000 */
[----:B------:R-:W-:-:S13]  /*4990*/  ISETP.GT.U32.AND P1, PT, R18, R14, PT ;  /* 0x0000000e1200720c */ /* 0x000fda0003f24070 */
[-C--:B------:R-:W-:Y:S01]  /*49a0*/  @!P1 IADD3 R14, PT, PT, R14, -R18.reuse, RZ ;  /* 0x800000120e0e9210 */ /* 0x080fe20007ffe0ff */
[----:B------:R-:W-:Y:S01]  /*49b0*/  @!P1 VIADD R19, R19, 0x1 ;  /* 0x0000000113139836 */ /* 0x000fe20000000000 */
[----:B------:R-:W-:Y:S01]  /*49c0*/  ISETP.NE.AND P1, PT, RZ, UR22, PT ;  /* 0x00000016ff007c0c */ /* 0x000fe2000bf25270 */
[----:B-1----:R-:W-:Y:S01]  /*49d0*/  VIADD R13, R13, 0xffffffe ;  /* 0x0ffffffe0d0d7836 */ /* 0x002fe20000000000 */
[----:B------:R-:W-:Y:S02]  /*49e0*/  ISETP.GE.U32.AND P2, PT, R14, R18, PT ;  /* 0x000000120e00720c */ /* 0x000fe40003f46070 */
[----:B------:R-:W-:Y:S01]  /*49f0*/  LOP3.LUT R14, R17, UR22, RZ, 0x3c, !PT ;  /* 0x00000016110e7c12 */ /* 0x000fe2000f8e3cff */
[----:B------:R-:W1:Y:S03]  /*4a00*/  F2I.FTZ.U32.TRUNC.NTZ R23, R13 ;  /* 0x0000000d00177305 */ /* 0x000e66000021f000 */
[----:B------:R-:W-:-:S07]  /*4a10*/  ISETP.GE.AND P0, PT, R14, RZ, PT ;  /* 0x000000ff0e00720c */ /* 0x000fce0003f06270 */
[----:B------:R-:W-:Y:S01]  /*4a20*/  @P2 VIADD R19, R19, 0x1 ;  /* 0x0000000113132836 */ /* 0x000fe20000000000 */
[----:B-1----:R-:W-:-:S05]  /*4a30*/  IADD3 R14, PT, PT, RZ, -R23, RZ ;  /* 0x80000017ff0e7210 */ /* 0x002fca0007ffe0ff */
[----:B------:R-:W-:Y:S01]  /*4a40*/  @!P0 IMAD.MOV R19, RZ, RZ, -R19 ;  /* 0x000000ffff138224 */ /* 0x000fe200078e0a13 */
[----:B------:R-:W-:Y:S01]  /*4a50*/  @!P1 LOP3.LUT R19, RZ, UR22, RZ, 0x33, !PT ;  /* 0x00000016ff139c12 */ /* 0x000fe2000f8e33ff */
[----:B------:R-:W-:-:S04]  /*4a60*/  IMAD R14, R14, R15, RZ ;  /* 0x0000000f0e0e7224 */ /* 0x000fc800078e02ff */
[----:B------:R-:W-:Y:S02]  /*4a70*/  IMAD R18, R19, UR22, RZ ;  /* 0x0000001613127c24 */ /* 0x000fe4000f8e02ff */
[----:B------:R-:W-:-:S04]  /*4a80*/  IMAD.HI.U32 R14, R23, R14, R22 ;  /* 0x0000000e170e7227 */ /* 0x000fc800078e0016 */
[----:B------:R-:W-:Y:S02]  /*4a90*/  IMAD.IADD R20, R17, 0x1, -R18 ;  /* 0x0000000111147824 */ /* 0x000fe400078e0a12 */
[----:B---3--:R-:W-:-:S03]  /*4aa0*/  IMAD.WIDE.U32 R22, R19, UR4, RZ ;  /* 0x0000000413167c25 */ /* 0x008fc6000f8e00ff */
[----:B------:R-:W-:Y:S02]  /*4ab0*/  IABS R13, R20 ;  /* 0x00000014000d7213 */ /* 0x000fe40000000000 */
[----:B------:R-:W-:-:S03]  /*4ac0*/  LOP3.LUT R20, R20, R16, RZ, 0x3c, !PT ;  /* 0x0000001014147212 */ /* 0x000fc600078e3cff */
[----:B------:R-:W-:Y:S01]  /*4ad0*/  IMAD.HI.U32 R21, R14, R13, RZ ;  /* 0x0000000d0e157227 */ /* 0x000fe200078e00ff */
[----:B------:R-:W-:-:S03]  /*4ae0*/  ISETP.GE.AND P1, PT, R20, RZ, PT ;  /* 0x000000ff1400720c */ /* 0x000fc60003f26270 */
[----:B------:R-:W-:-:S04]  /*4af0*/  IMAD.MOV R14, RZ, RZ, -R21 ;  /* 0x000000ffff0e7224 */ /* 0x000fc800078e0a15 */
[----:B------:R-:W-:Y:S01]  /*4b00*/  IMAD R13, R15, R14, R13 ;  /* 0x0000000e0f0d7224 */ /* 0x000fe200078e020d */
[----:B------:R-:W-:-:S04]  /*4b10*/  SHF.R.S32.HI R14, RZ, 0x1f, R19 ;  /* 0x0000001fff0e7819 */ /* 0x000fc80000011413 */
[----:B------:R-:W-:Y:S01]  /*4b20*/  ISETP.GT.U32.AND P0, PT, R15, R13, PT ;  /* 0x0000000d0f00720c */ /* 0x000fe20003f04070 */
[----:B------:R-:W-:-:S04]  /*4b30*/  IMAD R14, R14, UR4, RZ ;  /* 0x000000040e0e7c24 */ /* 0x000fc8000f8e02ff */
[----:B------:R-:W-:Y:S01]  /*4b40*/  IMAD R14, R19, UR5, R14 ;  /* 0x00000005130e7c24 */ /* 0x000fe2000f8e020e */
[----:B------:R-:W1:Y:S03]  /*4b50*/  LDCU.64 UR4, c[0x0][0x3f0] ;  /* 0x00007e00ff0477ac */ /* 0x000e660008000a00 */
[----:B------:R-:W-:-:S04]  /*4b60*/  IMAD.IADD R23, R23, 0x1, R14 ;  /* 0x0000000117177824 */ /* 0x000fc800078e020e */
[----:B------:R-:W-:Y:S01]  /*4b70*/  @!P0 IMAD.IADD R13, R13, 0x1, -R15 ;  /* 0x000000010d0d8824 */ /* 0x000fe200078e0a0f */
[----:B------:R-:W-:Y:S02]  /*4b80*/  @!P0 IADD3 R21, PT, PT, R21, 0x1, RZ ;  /* 0x0000000115158810 */ /* 0x000fe40007ffe0ff */
[----:B------:R-:W-:Y:S02]  /*4b90*/  ISETP.NE.AND P0, PT, R16, RZ, PT ;  /* 0x000000ff1000720c */ /* 0x000fe40003f05270 */
[----:B------:R-:W-:Y:S02]  /*4ba0*/  ISETP.GE.U32.AND P2, PT, R13, R15, PT ;  /* 0x0000000f0d00720c */ /* 0x000fe40003f46070 */
[----:B------:R-:W3:Y:S11]  /*4bb0*/  S2R R13, SR_TID.X ;  /* 0x00000000000d7919 */ /* 0x000ef60000002100 */
[----:B------:R-:W-:-:S04]  /*4bc0*/  @P2 VIADD R21, R21, 0x1 ;  /* 0x0000000115152836 */ /* 0x000fc80000000000 */
[----:B------:R-:W-:Y:S01]  /*4bd0*/  @!P1 IMAD.MOV R21, RZ, RZ, -R21 ;  /* 0x000000ffff159224 */ /* 0x000fe200078e0a15 */
[----:B------:R-:W-:-:S04]  /*4be0*/  @!P0 LOP3.LUT R21, RZ, R16, RZ, 0x33, !PT ;  /* 0x00000010ff158212 */ /* 0x000fc800078e33ff */
[----:B------:R-:W-:Y:S01]  /*4bf0*/  SHF.R.S32.HI R15, RZ, 0x1f, R21 ;  /* 0x0000001fff0f7819 */ /* 0x000fe20000011415 */
[C---:B------:R-:W-:Y:S02]  /*4c00*/  IMAD R16, R21.reuse, R16, R18 ;  /* 0x0000001015107224 */ /* 0x040fe400078e0212 */
[----:B-----5:R-:W-:-:S03]  /*4c10*/  IMAD.WIDE.U32 R22, R21, UR10, R22 ;  /* 0x0000000a15167c25 */ /* 0x020fc6000f8e0016 */
[----:B------:R-:W-:Y:S01]  /*4c20*/  IADD3 R16, PT, PT, R17, -R16, RZ ;  /* 0x8000001011107210 */ /* 0x000fe20007ffe0ff */
[----:B------:R-:W-:Y:S01]  /*4c30*/  IMAD R15, R15, UR10, RZ ;  /* 0x0000000a0f0f7c24 */ /* 0x000fe2000f8e02ff */
[----:B------:R-:W4:Y:S02]  /*4c40*/  LDCU UR10, c[0x0][0x440] ;  /* 0x00008800ff0a77ac */ /* 0x000f240008000800 */
[----:B------:R-:W-:Y:S01]  /*4c50*/  SHF.R.S32.HI R14, RZ, 0x1f, R16 ;  /* 0x0000001fff0e7819 */ /* 0x000fe20000011410 */
[----:B------:R-:W-:Y:S02]  /*4c60*/  IMAD R15, R21, UR11, R15 ;  /* 0x0000000b150f7c24 */ /* 0x000fe4000f8e020f */
[----:B---3--:R-:W-:Y:S02]  /*4c70*/  IMAD.SHL.U32 R13, R13, 0x4, RZ ;  /* 0x000000040d0d7824 */ /* 0x008fe400078e00ff */
[----:B------:R-:W-:Y:S02]  /*4c80*/  IMAD.IADD R23, R23, 0x1, R15 ;  /* 0x0000000117177824 */ /* 0x000fe400078e020f */
[----:B------:R-:W-:Y:S01]  /*4c90*/  IMAD R14, R14, UR6, RZ ;  /* 0x000000060e0e7c24 */ /* 0x000fe2000f8e02ff */
[----:B------:R-:W-:Y:S01]  /*4ca0*/  LOP3.LUT R13, R13, 0x3c, RZ, 0xc0, !PT ;  /* 0x0000003c0d0d7812 */ /* 0x000fe200078ec0ff */
[----:B------:R-:W-:-:S04]  /*4cb0*/  IMAD.WIDE.U32 R22, R16, UR6, R22 ;  /* 0x0000000610167c25 */ /* 0x000fc8000f8e0016 */
[----:B------:R-:W-:Y:S01]  /*4cc0*/  IMAD R16, R16, UR7, R14 ;  /* 0x0000000710107c24 */ /* 0x000fe2000f8e020e */
[----:B------:R-:W-:Y:S02]  /*4cd0*/  IADD3 R15, P0, PT, R29, R22, RZ ;  /* 0x000000161d0f7210 */ /* 0x000fe40007f1e0ff */
[C---:B------:R-:W-:Y:S02]  /*4ce0*/  LOP3.LUT R14, R13.reuse, 0x40, RZ, 0xfc, !PT ;  /* 0x000000400d0e7812 */ /* 0x040fe400078efcff */
[----:B------:R-:W-:Y:S01]  /*4cf0*/  LOP3.LUT R13, R13, 0x80, RZ, 0xfc, !PT ;  /* 0x000000800d0d7812 */ /* 0x000fe200078efcff */
[----:B------:R-:W-:Y:S01]  /*4d00*/  IMAD.X R16, R23, 0x1, R16, P0 ;  /* 0x0000000117107824 */ /* 0x000fe200000e0610 */
[----:B----4-:R-:W-:Y:S02]  /*4d10*/  ISETP.GE.AND P1, PT, R14, UR10, PT ;  /* 0x0000000a0e007c0c */ /* 0x010fe4000bf26270 */
[----:B-1----:R-:W-:Y:S02]  /*4d20*/  LEA R14, P0, R15, UR4, 0x1 ;  /* 0x000000040f0e7c11 */ /* 0x002fe4000f8008ff */
[----:B------:R-:W-:-:S02]  /*4d30*/  ISETP.GE.AND P2, PT, R29, UR10, PT ;  /* 0x0000000a1d007c0c */ /* 0x000fc4000bf46270 */
[----:B------:R-:W-:Y:S02]  /*4d40*/  LEA.HI.X R15, R15, UR5, R16, 0x1, P0 ;  /* 0x000000050f0f7c11 */ /* 0x000fe400080f0c10 */
[----:B------:R-:W-:-:S05]  /*4d50*/  ISETP.GE.AND P0, PT, R13, UR10, PT ;  /* 0x0000000a0d007c0c */ /* 0x000fca000bf06270 */
[----:B------:R1:W-:Y:S04]  /*4d60*/  @!P1 STG.E.64 desc[UR8][R14.64+0x80], R6 ;  /* 0x000080060e009986 */ /* 0x0003e8000c101b08 */
[----:B------:R1:W-:Y:S04]  /*4d70*/  @!P2 STG.E.64 desc[UR8][R14.64], R8 ;  /* 0x000000080e00a986 */ /* 0x0003e8000c101b08 */
[----:B------:R-:W-:Y:S05]  /*4d80*/  @P0 EXIT ;  /* 0x000000000000094d */ /* 0x000fea0003800000 */
[----:B------:R-:W-:Y:S01]  /*4d90*/  STG.E.64 desc[UR8][R14.64+0x100], R4 ;  /* 0x000100040e007986 */ /* 0x000fe2000c101b08 */
[----:B------:R-:W-:Y:S05]  /*4da0*/  EXIT ;  /* 0x000000000000794d */ /* 0x000fea0003800000 */
        .weak           $__internal_0_$__cuda_sm20_div_s64
        .type           $__internal_0_$__cuda_sm20_div_s64,@function
        .size           $__internal_0_$__cuda_sm20_div_s64,(.L_x_3709 - $__internal_0_$__cuda_sm20_div_s64)
$__internal_0_$__cuda_sm20_div_s64:
[----:B------:R-:W-:Y:S02]  /*4db0*/  IADD3 R36, P0, PT, RZ, -R18, RZ ;  /* 0x80000012ff247210 */ /* 0x000fe40007f1e0ff */
[----:B------:R-:W-:-:S03]  /*4dc0*/  ISETP.GE.AND P1, PT, R17, RZ, PT ;  /* 0x000000ff1100720c */ /* 0x000fc60003f26270 */
[----:B------:R-:W-:Y:S01]  /*4dd0*/  IMAD.X R9, RZ, RZ, ~R17, P0 ;  /* 0x000000ffff097224 */ /* 0x000fe200000e0e11 */
[----:B------:R-:W-:-:S04]  /*4de0*/  SEL R36, R36, R18, !P1 ;  /* 0x0000001224247207 */ /* 0x000fc80004800000 */
[----:B------:R-:W-:-:S04]  /*4df0*/  SEL R37, R9, R17, !P1 ;  /* 0x0000001109257207 */ /* 0x000fc80004800000 */
[----:B------:R-:W0:Y:S02]  /*4e00*/  I2F.U64.RP R12, R36 ;  /* 0x00000024000c7312 */ /* 0x000e240000309000 */
[----:B0-----:R-:W0:Y:S02]  /*4e10*/  MUFU.RCP R12, R12 ;  /* 0x0000000c000c7308 */ /* 0x001e240000001000 */
[----:B0-----:R-:W-:-:S15]  /*4e20*/  VIADD R12, R12, 0x1ffffffe ;  /* 0x1ffffffe0c0c7836 */ /* 0x001fde0000000000 */
[----:B------:R-:W-:-:S15]  /*4e30*/  NOP ;  /* 0x0000000000007918 */ /* 0x000fde0000000000 */
[----:B------:R-:W-:-:S15]  /*4e40*/  NOP ;  /* 0x0000000000007918 */ /* 0x000fde0000000000 */
[----:B------:R-:W-:-:S15]  /*4e50*/  NOP ;  /* 0x0000000000007918 */ /* 0x000fde0000000000 */
[----:B------:R-:W0:Y:S02]  /*4e60*/  F2I.U64.TRUNC R12, R12 ;  /* 0x0000000c000c7311 */ /* 0x000e24000020d800 */
[----:B0-----:R-:W-:-:S04]  /*4e70*/  IMAD.WIDE.U32 R44, R12, R36, RZ ;  /* 0x000000240c2c7225 */ /* 0x001fc800078e00ff */
[C---:B------:R-:W-:Y:S01]  /*4e80*/  IMAD R10, R12.reuse, R37, R45 ;  /* 0x000000250c0a7224 */ /* 0x040fe200078e022d */
[----:B------:R-:W-:Y:S01]  /*4e90*/  IADD3 R11, P0, PT, RZ, -R44, RZ ;  /* 0x8000002cff0b7210 */ /* 0x000fe20007f1e0ff */
[----:B------:R-:W-:Y:S02]  /*4ea0*/  IMAD.MOV.U32 R45, RZ, RZ, R12 ;  /* 0x000000ffff2d7224 */ /* 0x000fe400078e000c */
[----:B------:R-:W-:Y:S02]  /*4eb0*/  IMAD R10, R13, R36, R10 ;  /* 0x000000240d0a7224 */ /* 0x000fe400078e020a */
[----:B------:R-:W-:-:S04]  /*4ec0*/  IMAD.HI.U32 R44, R12, R11, RZ ;  /* 0x0000000b0c2c7227 */ /* 0x000fc800078e00ff */
[----:B------:R-:W-:-:S04]  /*4ed0*/  IMAD.X R10, RZ, RZ, ~R10, P0 ;  /* 0x000000ffff0a7224 */ /* 0x000fc800000e0e0a */
[----:B------:R-:W-:-:S04]  /*4ee0*/  IMAD.WIDE.U32 R44, P2, R12, R10, R44 ;  /* 0x0000000a0c2c7225 */ /* 0x000fc8000784002c */
[C---:B------:R-:W-:Y:S02]  /*4ef0*/  IMAD R9, R13.reuse, R10, RZ ;  /* 0x0000000a0d097224 */ /* 0x040fe400078e02ff */
[----:B------:R-:W-:-:S04]  /*4f00*/  IMAD.HI.U32 R11, P1, R13, R11, R44 ;  /* 0x0000000b0d0b7227 */ /* 0x000fc8000782002c */
[----:B------:R-:W-:Y:S01]  /*4f10*/  IMAD.HI.U32 R10, R13, R10, RZ ;  /* 0x0000000a0d0a7227 */ /* 0x000fe200078e00ff */
[----:B------:R-:W-:-:S03]  /*4f20*/  IADD3 R45, P0, PT, R9, R11, RZ ;  /* 0x0000000b092d7210 */ /* 0x000fc60007f1e0ff */
[----:B------:R-:W-:Y:S02]  /*4f30*/  IMAD.X R10, R10, 0x1, R13, P2 ;  /* 0x000000010a0a7824 */ /* 0x000fe400010e060d */
[----:B------:R-:W-:-:S03]  /*4f40*/  IMAD.WIDE.U32 R12, R45, R36, RZ ;  /* 0x000000242d0c7225 */ /* 0x000fc600078e00ff */
[----:B------:R-:W-:Y:S01]  /*4f50*/  IADD3.X R11, PT, PT, RZ, RZ, R10, P0, P1 ;  /* 0x000000ffff0b7210 */ /* 0x000fe200007e240a */
[----:B------:R-:W-:Y:S01]  /*4f60*/  IMAD R9, R45, R37, R13 ;  /* 0x000000252d097224 */ /* 0x000fe200078e020d */
[----:B------:R-:W-:Y:S02]  /*4f70*/  IADD3 R13, P0, PT, RZ, -R12, RZ ;  /* 0x8000000cff0d7210 */ /* 0x000fe40007f1e0ff */
[----:B------:R-:W-:Y:S01]  /*4f80*/  ISETP.GE.AND P1, PT, R19, RZ, PT ;  /* 0x000000ff1300720c */ /* 0x000fe20003f26270 */
[----:B------:R-:W-:Y:S02]  /*4f90*/  IMAD R9, R11, R36, R9 ;  /* 0x000000240b097224 */ /* 0x000fe400078e0209 */
[----:B------:R-:W-:-:S03]  /*4fa0*/  IMAD.HI.U32 R44, R45, R13, RZ ;  /* 0x0000000d2d2c7227 */ /* 0x000fc600078e00ff */
[----:B------:R-:W-:Y:S02]  /*4fb0*/  IADD3.X R9, PT, PT, RZ, ~R9, RZ, P0, !PT ;  /* 0x80000009ff097210 */ /* 0x000fe400007fe4ff */
[----:B------:R-:W-:-:S03]  /*4fc0*/  IADD3 R10, P0, PT, RZ, -R21, RZ ;  /* 0x80000015ff0a7210 */ /* 0x000fc60007f1e0ff */
[----:B------:R-:W-:Y:S01]  /*4fd0*/  IMAD.WIDE.U32 R44, P4, R45, R9, R44 ;  /* 0x000000092d2c7225 */ /* 0x000fe2000788002c */
[----:B------:R-:W-:-:S03]  /*4fe0*/  SEL R10, R10, R21, !P1 ;  /* 0x000000150a0a7207 */ /* 0x000fc60004800000 */
[C---:B------:R-:W-:Y:S02]  /*4ff0*/  IMAD R12, R11.reuse, R9, RZ ;  /* 0x000000090b0c7224 */ /* 0x040fe400078e02ff */
[----:B------:R-:W-:-:S04]  /*5000*/  IMAD.HI.U32 R13, P3, R11, R13, R44 ;  /* 0x0000000d0b0d7227 */ /* 0x000fc8000786002c */
[----:B------:R-:W-:Y:S01]  /*5010*/  IMAD.HI.U32 R9, R11, R9, RZ ;  /* 0x000000090b097227 */ /* 0x000fe200078e00ff */
[----:B------:R-:W-:-:S03]  /*5020*/  IADD3 R12, P2, PT, R12, R13, RZ ;  /* 0x0000000d0c0c7210 */ /* 0x000fc60007f5e0ff */
[----:B------:R-:W-:Y:S02]  /*5030*/  IMAD.X R13, RZ, RZ, ~R19, P0 ;  /* 0x000000ffff0d7224 */ /* 0x000fe400000e0e13 */
[----:B------:R-:W-:Y:S02]  /*5040*/  IMAD.X R11, R9, 0x1, R11, P4 ;  /* 0x00000001090b7824 */ /* 0x000fe400020e060b */
[C---:B------:R-:W-:Y:S01]  /*5050*/  IMAD.HI.U32 R44, R12.reuse, R10, RZ ;  /* 0x0000000a0c2c7227 */ /* 0x040fe200078e00ff */
[----:B------:R-:W-:Y:S02]  /*5060*/  SEL R9, R13, R19, !P1 ;  /* 0x000000130d097207 */ /* 0x000fe40004800000 */
[----:B------:R-:W-:Y:S01]  /*5070*/  IADD3.X R11, PT, PT, RZ, RZ, R11, P2, P3 ;  /* 0x000000ffff0b7210 */ /* 0x000fe200017e640b */
[----:B------:R-:W-:Y:S02]  /*5080*/  IMAD.MOV.U32 R45, RZ, RZ, RZ ;  /* 0x000000ffff2d7224 */ /* 0x000fe400078e00ff */
[----:B------:R-:W-:-:S04]  /*5090*/  IMAD.WIDE.U32 R12, R12, R9, R44 ;  /* 0x000000090c0c7225 */ /* 0x000fc800078e002c */
[C---:B------:R-:W-:Y:S02]  /*50a0*/  IMAD R22, R11.reuse, R9, RZ ;  /* 0x000000090b167224 */ /* 0x040fe400078e02ff */
[----:B------:R-:W-:-:S04]  /*50b0*/  IMAD.HI.U32 R12, P1, R11, R10, R12 ;  /* 0x0000000a0b0c7227 */ /* 0x000fc8000782000c */
[----:B------:R-:W-:Y:S01]  /*50c0*/  IMAD.HI.U32 R11, R11, R9, RZ ;  /* 0x000000090b0b7227 */ /* 0x000fe200078e00ff */
[----:B------:R-:W-:-:S03]  /*50d0*/  IADD3 R22, P0, PT, R22, R12, RZ ;  /* 0x0000000c16167210 */ /* 0x000fc60007f1e0ff */
[----:B------:R-:W-:Y:S02]  /*50e0*/  IMAD.X R11, RZ, RZ, R11, P1 ;  /* 0x000000ffff0b7224 */ /* 0x000fe400008e060b */
[----:B------:R-:W-:-:S03]  /*50f0*/  IMAD.WIDE.U32 R12, R22, R36, RZ ;  /* 0x00000024160c7225 */ /* 0x000fc600078e00ff */
[----:B------:R-:W-:Y:S01]  /*5100*/  IADD3.X R21, PT, PT, RZ, R11, RZ, P0, !PT ;  /* 0x0000000bff157210 */ /* 0x000fe200007fe4ff */
[----:B------:R-:W-:Y:S01]  /*5110*/  IMAD R11, R22, R37, R13 ;  /* 0x00000025160b7224 */ /* 0x000fe200078e020d */
[----:B------:R-:W-:-:S03]  /*5120*/  IADD3 R10, P1, PT, -R12, R10, RZ ;  /* 0x0000000a0c0a7210 */ /* 0x000fc60007f3e1ff */
[-C--:B------:R-:W-:Y:S01]  /*5130*/  IMAD R11, R21, R36.reuse, R11 ;  /* 0x00000024150b7224 */ /* 0x080fe200078e020b */
[----:B------:R-:W-:-:S03]  /*5140*/  ISETP.GE.U32.AND P0, PT, R10, R36, PT ;  /* 0x000000240a00720c */ /* 0x000fc60003f06070 */
[----:B------:R-:W-:Y:S01]  /*5150*/  IMAD.X R9, R9, 0x1, ~R11, P1 ;  /* 0x0000000109097824 */ /* 0x000fe200008e0e0b */
[----:B------:R-:W-:-:S04]  /*5160*/  IADD3 R12, P1, PT, R10, -R36, RZ ;  /* 0x800000240a0c7210 */ /* 0x000fc80007f3e0ff */
[C---:B------:R-:W-:Y:S01]  /*5170*/  ISETP.GE.U32.AND.EX P0, PT, R9.reuse, R37, PT, P0 ;  /* 0x000000250900720c */ /* 0x040fe20003f06100 */
[----:B------:R-:W-:Y:S01]  /*5180*/  IMAD.X R11, R9, 0x1, ~R37, P1 ;  /* 0x00000001090b7824 */ /* 0x000fe200008e0e25 */
[----:B------:R-:W-:Y:S02]  /*5190*/  IADD3 R13, P1, PT, R22, 0x1, RZ ;  /* 0x00000001160d7810 */ /* 0x000fe40007f3e0ff */
[----:B------:R-:W-:Y:S02]  /*51a0*/  SEL R12, R12, R10, P0 ;  /* 0x0000000a0c0c7207 */ /* 0x000fe40000000000 */
[----:B------:R-:W-:Y:S01]  /*51b0*/  SEL R11, R11, R9, P0 ;  /* 0x000000090b0b7207 */ /* 0x000fe20000000000 */
[----:B------:R-:W-:Y:S01]  /*51c0*/  IMAD.X R9, RZ, RZ, R21, P1 ;  /* 0x000000ffff097224 */ /* 0x000fe200008e0615 */
[----:B------:R-:W-:Y:S02]  /*51d0*/  SEL R13, R13, R22, P0 ;  /* 0x000000160d0d7207 */ /* 0x000fe40000000000 */
[----:B------:R-:W-:-:S02]  /*51e0*/  ISETP.GE.U32.AND P1, PT, R12, R36, PT ;  /* 0x000000240c00720c */ /* 0x000fc40003f26070 */
[----:B------:R-:W-:Y:S02]  /*51f0*/  SEL R9, R9, R21, P0 ;  /* 0x0000001509097207 */ /* 0x000fe40000000000 */
[----:B------:R-:W-:Y:S02]  /*5200*/  IADD3 R10, P0, PT, R13, 0x1, RZ ;  /* 0x000000010d0a7810 */ /* 0x000fe40007f1e0ff */
[----:B------:R-:W-:Y:S02]  /*5210*/  ISETP.GE.U32.AND.EX P1, PT, R11, R37, PT, P1 ;  /* 0x000000250b00720c */ /* 0x000fe40003f26110 */
[----:B------:R-:W-:Y:S02]  /*5220*/  IADD3.X R11, PT, PT, RZ, R9, RZ, P0, !PT ;  /* 0x00000009ff0b7210 */ /* 0x000fe400007fe4ff */
[----:B------:R-:W-:Y:S02]  /*5230*/  SEL R10, R10, R13, P1 ;  /* 0x0000000d0a0a7207 */ /* 0x000fe40000800000 */
[----:B------:R-:W-:-:S02]  /*5240*/  SEL R11, R11, R9, P1 ;  /* 0x000000090b0b7207 */ /* 0x000fc40000800000 */
[C---:B------:R-:W-:Y:S02]  /*5250*/  LOP3.LUT R12, R17.reuse, R19, RZ, 0x3c, !PT ;  /* 0x00000013110c7212 */ /* 0x040fe400078e3cff */
[-C--:B------:R-:W-:Y:S02]  /*5260*/  IADD3 R9, P1, PT, RZ, -R10.reuse, RZ ;  /* 0x8000000aff097210 */ /* 0x080fe40007f3e0ff */
[----:B------:R-:W-:Y:S02]  /*5270*/  ISETP.NE.U32.AND P0, PT, R18, RZ, PT ;  /* 0x000000ff1200720c */ /* 0x000fe40003f05070 */
[----:B------:R-:W-:Y:S01]  /*5280*/  ISETP.GE.AND P2, PT, R12, RZ, PT ;  /* 0x000000ff0c00720c */ /* 0x000fe20003f46270 */
[----:B------:R-:W-:Y:S01]  /*5290*/  IMAD.X R12, RZ, RZ, ~R11, P1 ;  /* 0x000000ffff0c7224 */ /* 0x000fe200008e0e0b */
[----:B------:R-:W-:Y:S01]  /*52a0*/  ISETP.NE.AND.EX P0, PT, R17, RZ, PT, P0 ;  /* 0x000000ff1100720c */ /* 0x000fe20003f05300 */
[----:B------:R-:W-:Y:S01]  /*52b0*/  IMAD.MOV.U32 R17, RZ, RZ, 0x0 ;  /* 0x00000000ff117424 */ /* 0x000fe200078e00ff */
[----:B------:R-:W-:-:S02]  /*52c0*/  SEL R9, R9, R10, !P2 ;  /* 0x0000000a09097207 */ /* 0x000fc40005000000 */
[----:B------:R-:W-:Y:S02]  /*52d0*/  SEL R12, R12, R11, !P2 ;  /* 0x0000000b0c0c7207 */ /* 0x000fe40005000000 */
[----:B------:R-:W-:Y:S02]  /*52e0*/  SEL R9, R9, 0xffffffff, P0 ;  /* 0xffffffff09097807 */ /* 0x000fe40000000000 */
[----:B------:R-:W-:Y:S01]  /*52f0*/  SEL R12, R12, 0xffffffff, P0 ;  /* 0xffffffff0c0c7807 */ /* 0x000fe20000000000 */
[----:B------:R-:W-:Y:S06]  /*5300*/  RET.REL.NODEC R16 `(_ZN5flash32flash_fwd_splitkv_combine_kernelI23Flash_fwd_kernel_traitsILi192ELi64ELi64ELi4ELb0ELb0EN7cutlass10bfloat16_tE19Flash_kernel_traitsILi192ELi64ELi64ELi4ES3_EELi8ELi7ELb0EEEvNS_16Flash_fwd_paramsE) ;  /* 0xffffffac103c7950 */ /* 0x000fec0003c3ffff */
.L_x_31:
[----:B------:R-:W-:-:S00]  /*5310*/  BRA `(.L_x_31) ;  /* 0xfffffffc00fc7947 */ /* 0x000fc0000383ffff */
[----:B------:R-:W-:-:S00]  /*5320*/  NOP ;  /* 0x0000000000007918 */ /* 0x000fc00000000000 */
        /* <DEDUP_REMOVED lines=13> */
.L_x_3709:


//--------------------- .text._ZN5flash32flash_fwd_splitkv_combine_kernelI23Flash_fwd_kernel_traitsILi192ELi64ELi64ELi4ELb0ELb0EN7cutlass10bfloat16_tE19Flash_kernel_traitsILi192ELi64ELi64ELi4ES3_EELi8ELi6ELb0EEEvNS_16Flash_fwd_paramsE --------------------------
	.section	.text._ZN5flash32flash_fwd_splitkv_combine_kernelI23Flash_fwd_kernel_traitsILi192ELi64ELi64ELi4ELb0ELb0EN7cutlass10bfloat16_tE19Flash_kernel_traitsILi192ELi64ELi64ELi4ES3_EELi8ELi6ELb0EEEvNS_16Flash_fwd_paramsE,"ax",@progbits
	.align	128
        .global         _ZN5flash32flash_fwd_splitkv_combine_kernelI23Flash_fwd_kernel_traitsILi192ELi64ELi64ELi4ELb0ELb0EN7cutlass10bfloat16_tE19Flash_kernel_traitsILi192ELi64ELi64ELi4ES3_EELi8ELi6ELb0EEEvNS_16Flash_fwd_paramsE
        .type           _ZN5flash32flash_fwd_splitkv_combine_kernelI23Flash_fwd_kernel_traitsILi192ELi64ELi64ELi4ELb0ELb0EN7cutlass10bfloat16_tE19Flash_kernel_traitsILi192ELi64ELi64ELi4ES3_EELi8ELi6ELb0EEEvNS_16Flash_fwd_paramsE,@function
        .size           _ZN5flash32flash_fwd_splitkv_combine_kernelI23Flash_fwd_kernel_traitsILi192ELi64ELi64ELi4ELb0ELb0EN7cutlass10bfloat16_tE19Flash_kernel_traitsILi192ELi64ELi64ELi4ES3_EELi8ELi6ELb0EEEvNS_16Flash_fwd_paramsE,(.L_x_3710 - _ZN5flash32flash_fwd_splitkv_combine_kernelI23Flash_fwd_kernel_traitsILi192ELi64ELi64ELi4ELb0ELb0EN7cutlass10bfloat16_tE19Flash_kernel_traitsILi192ELi64ELi64ELi4ES3_EELi8ELi6ELb0EEEvNS_16Flash_fwd_paramsE)
        .other          _ZN5flash32flash_fwd_splitkv_combine_kernelI23Flash_fwd_kernel_traitsILi192ELi64ELi64ELi4ELb0ELb0EN7cutlass10bfloat16_tE19Flash_kernel_traitsILi192ELi64ELi64ELi4ES3_EELi8ELi6ELb0EEEvNS_16Flash_fwd_paramsE,@"STO_CUDA_ENTRY STV_DEFAULT"
_ZN5flash32flash_fwd_splitkv_combine_kernelI23Flash_fwd_kernel_traitsILi192ELi64ELi64ELi4ELb0ELb0EN7cutlass10bfloat16_tE19Flash_kernel_traitsILi192ELi64ELi64ELi4ES3_EELi8ELi6ELb0EEEvNS_16Flash_fwd_paramsE:
.text._ZN5flash32flash_fwd_splitkv_combine_kernelI23Flash_fwd_kernel_traitsILi192ELi64ELi64ELi4ELb0ELb0EN7cutlass10bfloat16_tE19Flash_kernel_traitsILi192ELi64ELi64ELi4ES3_EELi8ELi6ELb0EEEvNS_16Flash_fwd_paramsE:
        /* <DEDUP_REMOVED lines=15> */
[----:B------:R-:W-:Y:S01]  /*00f0*/  UIADD3 UR5, UPT, UPT, URZ, -UR14, URZ ;  /* 0x8000000eff057290 */ /* 0x000fe2000fffe0ff */
[----:B------:R-:W-:Y:S01]  /*0100*/  UMOV UR12, URZ ;  /* 0x000000ff000c7c82 */ /* 0x000fe20008000000 */
[----:B------:R-:W-:-:S05]  /*0110*/  UISETP.NE.U32.AND UP0, UPT, UR14, URZ, UPT ;  /* 0x000000ff0e00728c */ /* 0x000fca000bf05070 */
[----:B0-----:R-:W0:Y:S02]  /*0120*/  MUFU.RCP R0, R2 ;  /* 0x0000000200007308 */ /* 0x001e240000001000 */
[----:B0-----:R-:W-:-:S06]  /*0130*/  VIADD R0, R0, 0xffffffe ;  /* 0x0ffffffe00007836 */ /* 0x001fcc0000000000 */
[----:B------:R-:W0:Y:S02]  /*0140*/  F2I.FTZ.U32.TRUNC.NTZ R0, R0 ;  /* 0x0000000000007305 */ /* 0x000e24000021f000 */
[----:B0-----:R-:W-:-:S13]  /*0150*/  R2UR UR13, R0 ;  /* 0x00000000000d72ca */ /* 0x001fda00000e0000 */
[----:B------:R-:W-:-:S04]  /*0160*/  UIMAD UR5, UR5, UR13, URZ ;  /* 0x0000000d050572a4 */ /* 0x000fc8000f8e02ff */
[----:B------:R-:W-:-:S04]  /*0170*/  UIMAD.WIDE.U32 UR12, UR13, UR5, UR12 ;  /* 0x000000050d0c72a5 */ /* 0x000fc8000f8e000c */
[----:B------:R-:W-:-:S07]  /*0180*/  UIMAD.WIDE.U32 UR12, UR13, UR7, URZ ;  /* 0x000000070d0c72a5 */ /* 0x000fce000f8e00ff */
[----:B------:R-:W-:Y:S01]  /*0190*/  UMOV UR9, UR13 ;  /* 0x0000000d00097c82 */ /* 0x000fe20008000000 */
[----:B------:R-:W-:Y:S01]  /*01a0*/  UMOV UR13, URZ ;  /* 0x000000ff000d7c82 */ /* 0x000fe20008000000 */
[----:B------:R-:W-:Y:S01]  /*01b0*/  UIADD3 UR5, UPT, UPT, -UR9, URZ, URZ ;  /* 0x000000ff09057290 */ /* 0x000fe2000fffe1ff */
[----:B------:R-:W-:-:S03]  /*01c0*/  IMAD.U32 R15, RZ, RZ, UR13 ;  /* 0x0000000dff0f7e24 */ /* 0x000fc6000f8e00ff */
[----:B------:R-:W-:-:S04]  /*01d0*/  UIMAD UR5, UR14, UR5, UR7 ;  /* 0x000000050e0572a4 */ /* 0x000fc8000f8e0207 */
[----:B------:R-:W-:-:S11]  /*01e0*/  UISETP.GE.U32.AND UP2, UPT, UR5, UR14, UPT ;  /* 0x0000000e0500728c */ /* 0x000fd6000bf46070 */
[----:B------:R-:W-:Y:S02]  /*01f0*/  @UP2 UIADD3 UR5, UPT, UPT, -UR14, UR5, URZ ;  /* 0x000000050e052290 */ /* 0x000fe4000fffe1ff */
[----:B------:R-:W-:Y:S02]  /*0200*/  @UP2 UIADD3 UR9, UPT, UPT, UR9, 0x1, URZ ;  /* 0x0000000109092890 */ /* 0x000fe4000fffe0ff */
[----:B------:R-:W-:-:S11]  /*0210*/  UISETP.GE.U32.AND UP1, UPT, UR5, UR14, UPT ;  /* 0x0000000e0500728c */ /* 0x000fd6000bf26070 */
[----:B------:R-:W-:Y:S02]  /*0220*/  @UP1 UIADD3 UR9, UPT, UPT, UR9, 0x1, URZ ;  /* 0x0000000109091890 */ /* 0x000fe4000fffe0ff */
[----:B------:R-:W-:-:S07]  /*0230*/  @!UP0 ULOP3.LUT UR9, URZ, UR14, URZ, 0x33, !UPT ;  /* 0x0000000eff098292 */ /* 0x000fce000f8e33ff */
[----:B------:R-:W-:Y:S02]  /*0240*/  UMOV UR12, UR9 ;  /* 0x00000009000c7c82 */ /* 0x000fe40008000000 */
[----:B------:R-:W-:Y:S01]  /*0250*/  MOV R14, UR12 ;  /* 0x0000000c000e7c02 */ /* 0x000fe20008000f00 */
[----:B------:R-:W-:Y:S06]  /*0260*/  BRA `(.L_x_33) ;  /* 0x00000000001c7947 */ /* 0x000fec0003800000 */
.L_x_32:
[----:B------:R-:W-:Y:S01]  /*0270*/  IMAD.U32 R33, RZ, RZ, UR7 ;  /* 0x00000007ff217e24 */ /* 0x000fe2000f8e00ff */
[----:B------:R-:W-:Y:S01]  /*0280*/  MOV R20, UR14 ;  /* 0x0000000e00147c02 */ /* 0x000fe20008000f00 */
[----:B------:R-:W-:Y:S01]  /*0290*/  IMAD.U32 R21, RZ, RZ, UR4 ;  /* 0x00000004ff157e24 */ /* 0x000fe2000f8e00ff */
[----:B------:R-:W-:Y:S02]  /*02a0*/  MOV R19, UR8 ;  /* 0x0000000800137c02 */ /* 0x000fe40008000f00 */
[----:B------:R-:W-:Y:S02]  /*02b0*/  MOV R18, 0x2d0 ;  /* 0x000002d000127802 */ /* 0x000fe40000000f00 */
[----:B------:R-:W-:Y:S05]  /*02c0*/  CALL.REL.NOINC `($__internal_1_$__cuda_sm20_div_s64) ;  /* 0x0000004000ac7944 */ /* 0x000fea0003c00000 */
[----:B------:R-:W-:-:S07]  /*02d0*/  MOV R15, R13 ;  /* 0x0000000d000f7202 */ /* 0x000fce0000000f00 */
.L_x_33:
        /* <DEDUP_REMOVED lines=30> */
.L_x_35:
[----:B------:R-:W-:Y:S01]  /*04c0*/  IMAD.MOV.U32 R33, RZ, RZ, R14 ;  /* 0x000000ffff217224 */ /* 0x000fe200078e000e */
[----:B------:R-:W-:Y:S02]  /*04d0*/  MOV R21, R15 ;  /* 0x0000000f00157202 */ /* 0x000fe40000000f00 */
[----:B------:R-:W-:Y:S02]  /*04e0*/  MOV R18, 0x500 ;  /* 0x0000050000127802 */ /* 0x000fe40000000f00 */
[----:B------:R-:W-:Y:S05]  /*04f0*/  CALL.REL.NOINC `($__internal_1_$__cuda_sm20_div_s64) ;  /* 0x0000004000207944 */ /* 0x000fea0003c00000 */
[----:B------:R-:W-:Y:S02]  /*0500*/  MOV R26, R14 ;  /* 0x0000000e001a7202 */ /* 0x000fe40000000f00 */
[----:B------:R-:W-:Y:S02]  /*0510*/  MOV R27, R13 ;  /* 0x0000000d001b7202 */ /* 0x000fe40000000f00 */
.L_x_36:
[----:B------:R-:W-:Y:S05]  /*0520*/  BSYNC.RECONVERGENT B0 ;  /* 0x0000000000007941 */ /* 0x000fea0003800200 */
.L_x_34:
[----:B------:R-:W0:Y:S01]  /*0530*/  LDC R3, c[0x0][0x434] ;  /* 0x00010d00ff037b82 */ /* 0x000e220000000800 */
[----:B------:R-:W-:Y:S01]  /*0540*/  IMAD.MOV.U32 R6, RZ, RZ, RZ ;  /* 0x000000ffff067224 */ /* 0x000fe200078e00ff */
[----:B------:R-:W-:Y:S01]  /*0550*/  BSSY.RECONVERGENT B0, `(.L_x_37) ;  /* 0x000003c000007945 */ /* 0x000fe20003800200 */
[----:B0-----:R-:W-:-:S04]  /*0560*/  IABS R5, R3 ;  /* 0x0000000300057213 */ /* 0x001fc80000000000 */
[----:B------:R-:W0:Y:S01]  /*0570*/  I2F.RP R9, R5 ;  /* 0x0000000500097306 */ /* 0x000e220000209400 */
[----:B------:R-:W-:-:S04]  /*0580*/  IADD3 R0, PT, PT, R3, -0x1, R5 ;  /* 0xffffffff03007810 */ /* 0x000fc80007ffe005 */
[----:B------:R-:W-:-:S03]  /*0590*/  IABS R2, R0 ;  /* 0x0000000000027213 */ /* 0x000fc60000000000 */
[----:B0-----:R-:W0:Y:S02]  /*05a0*/  MUFU.RCP R8, R9 ;  /* 0x0000000900087308 */ /* 0x001e240000001000 */
[----:B0-----:R-:W-:-:S06]  /*05b0*/  VIADD R8, R8, 0xffffffe ;  /* 0x0ffffffe08087836 */ /* 0x001fcc0000000000 */
[----:B------:R-:W0:Y:S02]  /*05c0*/  F2I.FTZ.U32.TRUNC.NTZ R7, R8 ;  /* 0x0000000800077305 */ /* 0x000e24000021f000 */
[----:B0-----:R-:W-:-:S04]  /*05d0*/  IMAD.MOV R4, RZ, RZ, -R7 ;  /* 0x000000ffff047224 */ /* 0x001fc800078e0a07 */
[----:B------:R-:W-:-:S04]  /*05e0*/  IMAD R4, R4, R5, RZ ;  /* 0x0000000504047224 */ /* 0x000fc800078e02ff */
[----:B------:R-:W-:-:S04]  /*05f0*/  IMAD.HI.U32 R7, R7, R4, R6 ;  /* 0x0000000407077227 */ /* 0x000fc800078e0006 */
[----:B------:R-:W-:-:S04]  /*0600*/  IMAD.MOV.U32 R4, RZ, RZ, R2 ;  /* 0x000000ffff047224 */ /* 0x000fc800078e0002 */
[----:B------:R-:W-:-:S04]  /*0610*/  IMAD.HI.U32 R6, R7, R4, RZ ;  /* 0x0000000407067227 */ /* 0x000fc800078e00ff */
[----:B------:R-:W-:-:S04]  /*0620*/  IMAD.MOV R2, RZ, RZ, -R6 ;  /* 0x000000ffff027224 */ /* 0x000fc800078e0a06 */
[----:B------:R-:W-:-:S05]  /*0630*/  IMAD R2, R5, R2, R4 ;  /* 0x0000000205027224 */ /* 0x000fca00078e0204 */
[----:B------:R-:W-:-:S13]  /*0640*/  ISETP.GT.U32.AND P1, PT, R5, R2, PT ;  /* 0x000000020500720c */ /* 0x000fda0003f24070 */
[----:B------:R-:W-:Y:S02]  /*0650*/  @!P1 IMAD.IADD R2, R2, 0x1, -R5 ;  /* 0x0000000102029824 */ /* 0x000fe400078e0a05 */
[----:B------:R-:W-:Y:S01]  /*0660*/  @!P1 VIADD R6, R6, 0x1 ;  /* 0x0000000106069836 */ /* 0x000fe20000000000 */
[----:B------:R-:W-:Y:S02]  /*0670*/  ISETP.NE.AND P1, PT, R3, RZ, PT ;  /* 0x000000ff0300720c */ /* 0x000fe40003f25270 */
[-C--:B------:R-:W-:Y:S02]  /*0680*/  ISETP.GE.U32.AND P2, PT, R2, R5.reuse, PT ;  /* 0x000000050200720c */ /* 0x080fe40003f46070 */
[----:B------:R-:W-:-:S04]  /*0690*/  LOP3.LUT R2, R0, R5, RZ, 0x3c, !PT ;  /* 0x0000000500027212 */ /* 0x000fc800078e3cff */
[----:B------:R-:W-:-:S07]  /*06a0*/  ISETP.GE.AND P0, PT, R2, RZ, PT ;  /* 0x000000ff0200720c */ /* 0x000fce0003f06270 */
[----:B------:R-:W-:-:S06]  /*06b0*/  @P2 VIADD R6, R6, 0x1 ;  /* 0x0000000106062836 */ /* 0x000fcc0000000000 */
        /* <DEDUP_REMOVED lines=30> */
.L_x_38:
[----:B------:R-:W-:Y:S01]  /*08a0*/  IMAD.MOV.U32 R33, RZ, RZ, R20 ;  /* 0x000000ffff217224 */ /* 0x000fe200078e0014 */
[----:B------:R-:W-:Y:S01]  /*08b0*/  MOV R20, R12 ;  /* 0x0000000c00147202 */ /* 0x000fe20000000f00 */
[----:B------:R-:W-:Y:S01]  /*08c0*/  IMAD.MOV.U32 R21, RZ, RZ, R19 ;  /* 0x000000ffff157224 */ /* 0x000fe200078e0013 */
[----:B------:R-:W-:Y:S02]  /*08d0*/  MOV R19, R2 ;  /* 0x0000000200137202 */ /* 0x000fe40000000f00 */
[----:B------:R-:W-:Y:S02]  /*08e0*/  MOV R18, 0x900 ;  /* 0x0000090000127802 */ /* 0x000fe40000000f00 */
[----:B------:R-:W-:Y:S05]  /*08f0*/  CALL.REL.NOINC `($__internal_1_$__cuda_sm20_div_s64) ;  /* 0x0000003c00207944 */ /* 0x000fea0003c00000 */
[----:B------:R-:W-:Y:S02]  /*0900*/  MOV R15, R13 ;  /* 0x0000000d000f7202 */ /* 0x000fe40000000f00 */
.L_x_39:
[----:B------:R-:W-:Y:S05]  /*0910*/  BSYNC.RECONVERGENT B0 ;  /* 0x0000000000007941 */ /* 0x000fea0003800200 */
.L_x_37:
[----:B------:R-:W0:Y:S01]  /*0920*/  LDCU UR11, c[0x0][0x434] ;  /* 0x00008680ff0b77ac */ /* 0x000e220008000800 */
[----:B------:R-:W-:Y:S01]  /*0930*/  IMAD.MOV.U32 R6, RZ, RZ, RZ ;  /* 0x000000ffff067224 */ /* 0x000fe200078e00ff */
[----:B------:R-:W-:Y:S01]  /*0940*/  BSSY.RECONVERGENT B0, `(.L_x_40) ;  /* 0x000007a000007945 */ /* 0x000fe20003800200 */
[----:B0-----:R-:W-:Y:S01]  /*0950*/  IMAD.U32 R5, RZ, RZ, UR11 ;  /* 0x0000000bff057e24 */ /* 0x001fe2000f8e00ff */
[----:B------:R-:W-:-:S04]  /*0960*/  USHF.R.S32.HI UR5, URZ, 0x1f, UR11 ;  /* 0x0000001fff057899 */ /* 0x000fc8000801140b */
[----:B------:R-:W-:Y:S01]  /*0970*/  IABS R5, R5 ;  /* 0x0000000500057213 */ /* 0x000fe20000000000 */
[----:B------:R-:W-:-:S03]  /*0980*/  ULOP3.LUT UR5, UR5, 0x1, URZ, 0xfc, !UPT ;  /* 0x0000000105057892 */ /* 0x000fc6000f8efcff */
[----:B------:R-:W0:Y:S08]  /*0990*/  I2F.RP R9, R5 ;  /* 0x0000000500097306 */ /* 0x000e300000209400 */
[----:B0-----:R-:W0:Y:S02]  /*09a0*/  MUFU.RCP R8, R9 ;  /* 0x0000000900087308 */ /* 0x001e240000001000 */
[----:B0-----:R-:W-:-:S06]  /*09b0*/  VIADD R8, R8, 0xffffffe ;  /* 0x0ffffffe08087836 */ /* 0x001fcc0000000000 */
[----:B------:R-:W0:Y:S02]  /*09c0*/  F2I.FTZ.U32.TRUNC.NTZ R7, R8 ;  /* 0x0000000800077305 */ /* 0x000e24000021f000 */
[----:B0-----:R-:W-:-:S04]  /*09d0*/  IMAD.MOV R3, RZ, RZ, -R7 ;  /* 0x000000ffff037224 */ /* 0x001fc800078e0a07 */
[----:B------:R-:W-:Y:S01]  /*09e0*/  IMAD R4, R3, R5, RZ ;  /* 0x0000000503047224 */ /* 0x000fe200078e02ff */
[----:B------:R-:W-:Y:S02]  /*09f0*/  IABS R3, R0 ;  /* 0x0000000000037213 */ /* 0x000fe40000000000 */
[----:B------:R-:W-:Y:S01]  /*0a00*/  LOP3.LUT R0, R0, UR11, RZ, 0x3c, !PT ;  /* 0x0000000b00007c12 */ /* 0x000fe2000f8e3cff */
[----:B------:R-:W-:-:S03]  /*0a10*/  IMAD.HI.U32 R7, R7, R4, R6 ;  /* 0x0000000407077227 */ /* 0x000fc600078e0006 */
[----:B------:R-:W-:Y:S01]  /*0a20*/  ISETP.GE.AND P2, PT, R0, RZ, PT ;  /* 0x000000ff0000720c */ /* 0x000fe20003f46270 */
[----:B------:R-:W-:Y:S01]  /*0a30*/  IMAD.MOV.U32 R6, RZ, RZ, R3 ;  /* 0x000000ffff067224 */ /* 0x000fe200078e0003 */
[----:B------:R-:W0:Y:S03]  /*0a40*/  LDC R0, c[0x0][0x3e0] ;  /* 0x0000f800ff007b82 */ /* 0x000e260000000800 */
[----:B------:R-:W-:-:S04]  /*0a50*/  IMAD.HI.U32 R3, R7, R6, RZ ;  /* 0x0000000607037227 */ /* 0x000fc800078e00ff */
[----:B------:R-:W-:-:S04]  /*0a60*/  IMAD.MOV R4, RZ, RZ, -R3 ;  /* 0x000000ffff047224 */ /* 0x000fc800078e0a03 */
[----:B------:R-:W-:-:S05]  /*0a70*/  IMAD R4, R5, R4, R6 ;  /* 0x0000000405047224 */ /* 0x000fca00078e0206 */
[----:B------:R-:W-:Y:S02]  /*0a80*/  ISETP.GT.U32.AND P1, PT, R5, R4, PT ;  /* 0x000000040500720c */ /* 0x000fe40003f24070 */
[----:B0-----:R-:W-:Y:S02]  /*0a90*/  IABS R6, R0 ;  /* 0x0000000000067213 */ /* 0x001fe40000000000 */
[----:B------:R-:W-:Y:S02]  /*0aa0*/  ISETP.NE.AND P4, PT, R0, RZ, PT ;  /* 0x000000ff0000720c */ /* 0x000fe40003f85270 */
[----:B------:R-:W0:Y:S07]  /*0ab0*/  I2F.RP R9, R6 ;  /* 0x0000000600097306 */ /* 0x000e2e0000209400 */
[----:B------:R-:W-:Y:S01]  /*0ac0*/  @!P1 IADD3 R4, PT, PT, R4, -R5, RZ ;  /* 0x8000000504049210 */ /* 0x000fe20007ffe0ff */
[----:B------:R-:W-:Y:S01]  /*0ad0*/  @!P1 VIADD R3, R3, 0x1 ;  /* 0x0000000103039836 */ /* 0x000fe20000000000 */
[----:B------:R-:W-:-:S02]  /*0ae0*/  ISETP.NE.AND P1, PT, RZ, UR11, PT ;  /* 0x0000000bff007c0c */ /* 0x000fc4000bf25270 */
[----:B------:R-:W-:Y:S01]  /*0af0*/  ISETP.GE.U32.AND P0, PT, R4, R5, PT ;  /* 0x000000050400720c */ /* 0x000fe20003f06070 */
[----:B------:R-:W-:Y:S01]  /*0b00*/  VIADD R4, R0, 0xffffffff ;  /* 0xffffffff00047836 */ /* 0x000fe20000000000 */
[----:B0-----:R-:W0:Y:S11]  /*0b10*/  MUFU.RCP R18, R9 ;  /* 0x0000000900127308 */ /* 0x001e360000001000 */
[----:B------:R-:W-:-:S04]  /*0b20*/  @P0 VIADD R3, R3, 0x1 ;  /* 0x0000000103030836 */ /* 0x000fc80000000000 */
[----:B------:R-:W-:-:S04]  /*0b30*/  IMAD.MOV.U32 R5, RZ, RZ, R3 ;  /* 0x000000ffff057224 */ /* 0x000fc800078e0003 */
[----:B------:R-:W-:Y:S01]  /*0b40*/  @!P2 IMAD.MOV R5, RZ, RZ, -R5 ;  /* 0x000000ffff05a224 */ /* 0x000fe200078e0a05 */
[----:B------:R-:W-:-:S05]  /*0b50*/  @!P1 LOP3.LUT R5, RZ, UR11, RZ, 0x33, !PT ;  /* 0x0000000bff059c12 */ /* 0x000fca000f8e33ff */
[----:B------:R-:W-:Y:S01]  /*0b60*/  IMAD R10, R5, UR5, RZ ;  /* 0x00000005050a7c24 */ /* 0x000fe2000f8e02ff */
[----:B------:R-:W1:Y:S01]  /*0b70*/  LDCU.U8 UR5, c[0x0][0x549] ;  /* 0x0000a920ff0577ac */ /* 0x000e620008000000 */
[----:B0-----:R-:W-:-:S03]  /*0b80*/  VIADD R18, R18, 0xffffffe ;  /* 0x0ffffffe12127836 */ /* 0x001fc60000000000 */
[-C--:B------:R-:W-:Y:S01]  /*0b90*/  IABS R8, R10.reuse ;  /* 0x0000000a00087213 */ /* 0x080fe20000000000 */
[----:B------:R0:W-:Y:S01]  /*0ba0*/  F2I.FTZ.U32.TRUNC.NTZ R19, R18 ;  /* 0x0000001200137305 */ /* 0x0001e2000021f000 */
[----:B------:R-:W-:-:S05]  /*0bb0*/  IABS R11, R10 ;  /* 0x0000000a000b7213 */ /* 0x000fca0000000000 */
[----:B------:R-:W-:Y:S02]  /*0bc0*/  IMAD.MOV R11, RZ, RZ, -R11 ;  /* 0x000000ffff0b7224 */ /* 0x000fe400078e0a0b */
[----:B------:R-:W2:Y:S01]  /*0bd0*/  I2F.RP R7, R8 ;  /* 0x0000000800077306 */ /* 0x000ea20000209400 */
[----:B-1----:R-:W-:Y:S01]  /*0be0*/  UISETP.NE.AND UP1, UPT, UR5, URZ, UPT ;  /* 0x000000ff0500728c */ /* 0x002fe2000bf25270 */
[----:B0-----:R-:W-:-:S03]  /*0bf0*/  IMAD.MOV.U32 R18, RZ, RZ, RZ ;  /* 0x000000ffff127224 */ /* 0x001fc600078e00ff */
[----:B------:R-:W-:-:S03]  /*0c00*/  USEL UR11, UR11, 0x1, !UP1 ;  /* 0x000000010b0b7887 */ /* 0x000fc6000c800000 */
[----:B--2---:R-:W0:Y:S02]  /*0c10*/  MUFU.RCP R3, R7 ;  /* 0x0000000700037308 */ /* 0x004e240000001000 */
[----:B0-----:R-:W-:Y:S01]  /*0c20*/  IADD3 R20, PT, PT, R3, 0xffffffe, RZ ;  /* 0x0ffffffe03147810 */ /* 0x001fe20007ffe0ff */
[----:B------:R-:W-:-:S05]  /*0c30*/  IMAD.IADD R7, R4, 0x1, R8 ;  /* 0x0000000104077824 */ /* 0x000fca00078e0208 */
[----:B------:R-:W0:Y:S01]  /*0c40*/  F2I.FTZ.U32.TRUNC.NTZ R21, R20 ;  /* 0x0000001400157305 */ /* 0x000e22000021f000 */
[----:B------:R-:W-:Y:S01]  /*0c50*/  IABS R9, R7 ;  /* 0x0000000700097213 */ /* 0x000fe20000000000 */
[----:B0-----:R-:W-:Y:S02]  /*0c60*/  IMAD.MOV R3, RZ, RZ, -R21 ;  /* 0x000000ffff037224 */ /* 0x001fe400078e0a15 */
[----:B------:R-:W-:Y:S02]  /*0c70*/  HFMA2 R20, -RZ, RZ, 0, 0 ;  /* 0x00000000ff147431 */ /* 0x000fe400000001ff */
[----:B------:R-:W-:Y:S02]  /*0c80*/  IMAD R16, R3, R8, RZ ;  /* 0x0000000803107224 */ /* 0x000fe400078e02ff */
[----:B------:R-:W-:Y:S02]  /*0c90*/  IMAD.MOV R3, RZ, RZ, -R19 ;  /* 0x000000ffff037224 */ /* 0x000fe400078e0a13 */
[----:B------:R-:W-:-:S04]  /*0ca0*/  IMAD.HI.U32 R16, R21, R16, R20 ;  /* 0x0000001015107227 */ /* 0x000fc800078e0014 */
[----:B------:R-:W-:Y:S02]  /*0cb0*/  IMAD R3, R3, R6, RZ ;  /* 0x0000000603037224 */ /* 0x000fe400078e02ff */
[----:B------:R-:W-:-:S04]  /*0cc0*/  IMAD.HI.U32 R16, R16, R9, RZ ;  /* 0x0000000910107227 */ /* 0x000fc800078e00ff */
[----:B------:R-:W-:Y:S02]  /*0cd0*/  IMAD R11, R16, R11, R9 ;  /* 0x0000000b100b7224 */ /* 0x000fe400078e0209 */
[----:B------:R-:W-:-:S03]  /*0ce0*/  IMAD.HI.U32 R18, R19, R3, R18 ;  /* 0x0000000313127227 */ /* 0x000fc600078e0012 */
[----:B------:R-:W-:-:S03]  /*0cf0*/  ISETP.GT.U32.AND P1, PT, R8, R11, PT ;  /* 0x0000000b0800720c */ /* 0x000fc60003f24070 */
[----:B------:R-:W-:-:S05]  /*0d00*/  IMAD.HI.U32 R13, R18, R9, RZ ;  /* 0x00000009120d7227 */ /* 0x000fca00078e00ff */
[----:B------:R-:W-:-:S05]  /*0d10*/  IADD3 R3, PT, PT, -R13, RZ, RZ ;  /* 0x000000ff0d037210 */ /* 0x000fca0007ffe1ff */
[----:B------:R-:W-:Y:S02]  /*0d20*/  @!P1 IMAD.IADD R11, R11, 0x1, -R8 ;  /* 0x000000010b0b9824 */ /* 0x000fe400078e0a08 */
[----:B------:R-:W-:Y:S02]  /*0d30*/  IMAD R3, R6, R3, R9 ;  /* 0x0000000306037224 */ /* 0x000fe400078e0209 */
[----:B------:R-:W-:Y:S01]  /*0d40*/  @!P1 VIADD R16, R16, 0x1 ;  /* 0x0000000110109836 */ /* 0x000fe20000000000 */
[-C--:B------:R-:W-:Y:S02]  /*0d50*/  ISETP.GE.U32.AND P2, PT, R11, R8.reuse, PT ;  /* 0x000000080b00720c */ /* 0x080fe40003f46070 */
[----:B------:R-:W-:Y:S02]  /*0d60*/  LOP3.LUT R11, R7, R8, RZ, 0x3c, !PT ;  /* 0x00000008070b7212 */ /* 0x000fe400078e3cff */
[----:B------:R-:W-:Y:S02]  /*0d70*/  ISETP.GT.U32.AND P3, PT, R6, R3, PT ;  /* 0x000000030600720c */ /* 0x000fe40003f64070 */
[----:B------:R-:W-:-:S02]  /*0d80*/  ISETP.GE.AND P0, PT, R11, RZ, PT ;  /* 0x000000ff0b00720c */ /* 0x000fc40003f06270 */
[----:B------:R-:W-:Y:S02]  /*0d90*/  ISETP.NE.AND P1, PT, R10, RZ, PT ;  /* 0x000000ff0a00720c */ /* 0x000fe40003f25270 */
[----:B------:R-:W-:-:S03]  /*0da0*/  LOP3.LUT R7, R7, R0, RZ, 0x3c, !PT ;  /* 0x0000000007077212 */ /* 0x000fc600078e3cff */
[----:B------:R-:W-:Y:S01]  /*0db0*/  @P2 VIADD R16, R16, 0x1 ;  /* 0x0000000110102836 */ /* 0x000fe20000000000 */
[----:B------:R-:W-:Y:S02]  /*0dc0*/  ISETP.GE.AND P2, PT, R7, RZ, PT ;  /* 0x000000ff0700720c */ /* 0x000fe40003f46270 */
[----:B------:R-:W-:Y:S01]  /*0dd0*/  SHF.R.S32.HI R7, RZ, 0x1f, R10 ;  /* 0x0000001fff077819 */ /* 0x000fe2000001140a */
[----:B------:R-:W-:Y:S01]  /*0de0*/  @!P3 IMAD.IADD R3, R3, 0x1, -R6 ;  /* 0x000000010303b824 */ /* 0x000fe200078e0a06 */
[----:B------:R-:W-:Y:S01]  /*0df0*/  @!P3 IADD3 R13, PT, PT, R13, 0x1, RZ ;  /* 0x000000010d0db810 */ /* 0x000fe20007ffe0ff */
[----:B------:R-:W-:Y:S01]  /*0e00*/  @!P0 IMAD.MOV R16, RZ, RZ, -R16 ;  /* 0x000000ffff108224 */ /* 0x000fe200078e0a10 */
[----:B------:R-:W-:Y:S02]  /*0e10*/  ISETP.NE.AND P3, PT, R5, RZ, PT ;  /* 0x000000ff0500720c */ /* 0x000fe40003f65270 */
[----:B------:R-:W-:Y:S02]  /*0e20*/  @!P1 LOP3.LUT R16, RZ, R8, RZ, 0x33, !PT ;  /* 0x00000008ff109212 */ /* 0x000fe400078e33ff */
[----:B------:R-:W-:-:S02]  /*0e30*/  ISETP.GE.U32.AND P1, PT, R3, R6, PT ;  /* 0x000000060300720c */ /* 0x000fc40003f26070 */
[C---:B------:R-:W-:Y:S02]  /*0e40*/  ISETP.LT.U32.AND P0, PT, R14.reuse, R16, PT ;  /* 0x000000100e00720c */ /* 0x040fe40003f01070 */
[----:B------:R-:W-:Y:S02]  /*0e50*/  SHF.R.S32.HI R3, RZ, 0x1f, R16 ;  /* 0x0000001fff037819 */ /* 0x000fe40000011410 */
[----:B------:R-:W-:Y:S02]  /*0e60*/  SEL R8, RZ, 0x1, !P3 ;  /* 0x00000001ff087807 */ /* 0x000fe40005800000 */
[-C--:B------:R-:W-:Y:S02]  /*0e70*/  ISETP.LT.AND.EX P0, PT, R15, R3.reuse, PT, P0 ;  /* 0x000000030f00720c */ /* 0x080fe40003f01300 */
[----:B------:R-:W-:Y:S02]  /*0e80*/  LOP3.LUT R8, R7, R8, RZ, 0xfc, !PT ;  /* 0x0000000807087212 */ /* 0x000fe400078efcff */
[----:B------:R-:W-:Y:S01]  /*0e90*/  SEL R3, R15, R3, P0 ;  /* 0x000000030f037207 */ /* 0x000fe20000000000 */
[----:B------:R-:W-:Y:S01]  /*0ea0*/  @P1 VIADD R13, R13, 0x1 ;  /* 0x000000010d0d1836 */ /* 0x000fe20000000000 */
[----:B------:R-:W-:-:S02]  /*0eb0*/  SEL R9, R14, R16, P0 ;  /* 0x000000100e097207 */ /* 0x000fc40000000000 */
[----:B------:R-:W-:Y:S01]  /*0ec0*/  LOP3.LUT R6, R15, R3, RZ, 0xfc, !PT ;  /* 0x000000030f067212 */ /* 0x000fe200078efcff */
[----:B------:R-:W-:-:S03]  /*0ed0*/  IMAD.MOV.U32 R5, RZ, RZ, R13 ;  /* 0x000000ffff057224 */ /* 0x000fc600078e000d */
[----:B------:R-:W-:Y:S01]  /*0ee0*/  ISETP.NE.U32.AND P1, PT, R6, RZ, PT ;  /* 0x000000ff0600720c */ /* 0x000fe20003f25070 */
[----:B------:R-:W-:Y:S01]  /*0ef0*/  @!P2 IMAD.MOV R5, RZ, RZ, -R5 ;  /* 0x000000ffff05a224 */ /* 0x000fe200078e0a05 */
[----:B------:R-:W-:-:S11]  /*0f00*/  @!P4 LOP3.LUT R5, RZ, R0, RZ, 0x33, !PT ;  /* 0x00000000ff05c212 */ /* 0x000fd600078e33ff */
[----:B------:R-:W-:Y:S05]  /*0f10*/  @P1 BRA `(.L_x_41) ;  /* 0x0000000000501947 */ /* 0x000fea0003800000 */
[----:B------:R-:W0:Y:S01]  /*0f20*/  I2F.U32.RP R11, R9 ;  /* 0x00000009000b7306 */ /* 0x000e220000209000 */
[----:B------:R-:W-:Y:S02]  /*0f30*/  ISETP.NE.U32.AND P0, PT, R9, RZ, PT ;  /* 0x000000ff0900720c */ /* 0x000fe40003f05070 */
[----:B------:R-:W-:-:S05]  /*0f40*/  MOV R39, RZ ;  /* 0x000000ff00277202 */ /* 0x000fca0000000f00 */
[----:B0-----:R-:W0:Y:S02]  /*0f50*/  MUFU.RCP R6, R11 ;  /* 0x0000000b00067308 */ /* 0x001e240000001000 */
[----:B0-----:R-:W-:-:S06]  /*0f60*/  VIADD R6, R6, 0xffffffe ;  /* 0x0ffffffe06067836 */ /* 0x001fcc0000000000 */
[----:B------:R-:W0:Y:S02]  /*0f70*/  F2I.FTZ.U32.TRUNC.NTZ R7, R6 ;  /* 0x0000000600077305 */ /* 0x000e24000021f000 */
[----:B0-----:R-:W-:Y:S01]  /*0f80*/  IMAD.MOV R0, RZ, RZ, -R7 ;  /* 0x000000ffff007224 */ /* 0x001fe200078e0a07 */
[----:B------:R-:W-:-:S03]  /*0f90*/  MOV R6, RZ ;  /* 0x000000ff00067202 */ /* 0x000fc60000000f00 */
        /* <DEDUP_REMOVED lines=12> */
.L_x_41:
[----:B------:R-:W-:Y:S01]  /*1060*/  IMAD.MOV.U32 R33, RZ, RZ, R14 ;  /* 0x000000ffff217224 */ /* 0x000fe200078e000e */
[----:B------:R-:W-:Y:S01]  /*1070*/  MOV R20, R9 ;  /* 0x0000000900147202 */ /* 0x000fe20000000f00 */
[----:B------:R-:W-:Y:S01]  /*1080*/  IMAD.MOV.U32 R21, RZ, RZ, R15 ;  /* 0x000000ffff157224 */ /* 0x000fe200078e000f */
[----:B------:R-:W-:Y:S02]  /*1090*/  MOV R19, R3 ;  /* 0x0000000300137202 */ /* 0x000fe40000000f00 */
[----:B------:R-:W-:Y:S02]  /*10a0*/  MOV R18, 0x10c0 ;  /* 0x000010c000127802 */ /* 0x000fe40000000f00 */
[----:B------:R-:W-:Y:S05]  /*10b0*/  CALL.REL.NOINC `($__internal_1_$__cuda_sm20_div_s64) ;  /* 0x0000003400307944 */ /* 0x000fea0003c00000 */
[----:B------:R-:W-:Y:S02]  /*10c0*/  MOV R38, R14 ;  /* 0x0000000e00267202 */ /* 0x000fe40000000f00 */
[----:B------:R-:W-:Y:S02]  /*10d0*/  MOV R39, R13 ;  /* 0x0000000d00277202 */ /* 0x000fe40000000f00 */
.L_x_42:
[----:B------:R-:W-:Y:S05]  /*10e0*/  BSYNC.RECONVERGENT B0 ;  /* 0x0000000000007941 */ /* 0x000fea0003800200 */
.L_x_40:
[----:B------:R-:W-:Y:S01]  /*10f0*/  IABS R13, UR10 ;  /* 0x0000000a000d7c13 */ /* 0x000fe20008000000 */
[----:B------:R-:W0:Y:S01]  /*1100*/  LDC R0, c[0x0][0x434] ;  /* 0x00010d00ff007b82 */ /* 0x000e220000000800 */
[----:B------:R-:W-:Y:S01]  /*1110*/  IABS R6, UR10 ;  /* 0x0000000a00067c13 */ /* 0x000fe20008000000 */
[----:B------:R-:W-:Y:S01]  /*1120*/  IMAD R5, R5, UR11, RZ ;  /* 0x0000000b05057c24 */ /* 0x000fe2000f8e02ff */
[----:B------:R-:W1:Y:S01]  /*1130*/  I2F.RP R16, R13 ;  /* 0x0000000d00107306 */ /* 0x000e620000209400 */
[----:B------:R-:W-:Y:S02]  /*1140*/  BSSY.RECONVERGENT B0, `(.L_x_43) ;  /* 0x000003c000007945 */ /* 0x000fe40003800200 */
[----:B------:R-:W-:Y:S02]  /*1150*/  IMAD.MOV R6, RZ, RZ, -R6 ;  /* 0x000000ffff067224 */ /* 0x000fe400078e0a06 */
[----:B------:R-:W-:-:S03]  /*1160*/  IMAD R8, R8, R5, RZ ;  /* 0x0000000508087224 */ /* 0x000fc600078e02ff */
[----:B-1----:R-:W1:Y:S01]  /*1170*/  MUFU.RCP R15, R16 ;  /* 0x00000010000f7308 */ /* 0x002e620000001000 */
[----:B0-----:R-:W-:-:S04]  /*1180*/  IADD3 R0, PT, PT, R0, -0x1, R13 ;  /* 0xffffffff00007810 */ /* 0x001fc80007ffe00d */
[----:B------:R-:W-:Y:S01]  /*1190*/  IABS R7, R0 ;  /* 0x0000000000077213 */ /* 0x000fe20000000000 */
[----:B-1----:R-:W-:-:S06]  /*11a0*/  VIADD R15, R15, 0xffffffe ;  /* 0x0ffffffe0f0f7836 */ /* 0x002fcc0000000000 */
[----:B------:R-:W0:Y:S02]  /*11b0*/  F2I.FTZ.U32.TRUNC.NTZ R15, R15 ;  /* 0x0000000f000f7305 */ /* 0x000e24000021f000 */
[----:B0-----:R-:W-:-:S04]  /*11c0*/  IMAD.MOV R14, RZ, RZ, -R15 ;  /* 0x000000ffff0e7224 */ /* 0x001fc800078e0a0f */
[----:B------:R-:W-:Y:S02]  /*11d0*/  IMAD R11, R14, R13, RZ ;  /* 0x0000000d0e0b7224 */ /* 0x000fe400078e02ff */
[----:B------:R-:W-:-:S04]  /*11e0*/  IMAD.MOV.U32 R14, RZ, RZ, RZ ;  /* 0x000000ffff0e7224 */ /* 0x000fc800078e00ff */
        /* <DEDUP_REMOVED lines=42> */
.L_x_44:
[----:B------:R-:W-:Y:S01]  /*1490*/  IMAD.MOV.U32 R33, RZ, RZ, R26 ;  /* 0x000000ffff217224 */ /* 0x000fe200078e001a */
[----:B------:R-:W-:Y:S01]  /*14a0*/  MOV R21, R27 ;  /* 0x0000001b00157202 */ /* 0x000fe20000000f00 */
[----:B------:R-:W-:Y:S01]  /*14b0*/  IMAD.MOV.U32 R20, RZ, RZ, R7 ;  /* 0x000000ffff147224 */ /* 0x000fe200078e0007 */
[----:B------:R-:W-:Y:S02]  /*14c0*/  MOV R18, 0x14e0 ;  /* 0x000014e000127802 */ /* 0x000fe40000000f00 */
[----:B------:R-:W-:Y:S05]  /*14d0*/  CALL.REL.NOINC `($__internal_1_$__cuda_sm20_div_s64) ;  /* 0x0000003000287944 */ /* 0x000fea0003c00000 */
[----:B------:R-:W-:Y:S02]  /*14e0*/  MOV R24, R14 ;  /* 0x0000000e00187202 */ /* 0x000fe40000000f00 */
[----:B------:R-:W-:Y:S02]  /*14f0*/  MOV R25, R13 ;  /* 0x0000000d00197202 */ /* 0x000fe40000000f00 */
.L_x_45:
[----:B------:R-:W-:Y:S05]  /*1500*/  BSYNC.RECONVERGENT B0 ;  /* 0x0000000000007941 */ /* 0x000fea0003800200 */
.L_x_43:
[----:B------:R-:W0:Y:S01]  /*1510*/  S2R R22, SR_TID.X ;  /* 0x0000000000167919 */ /* 0x000e220000002100 */
[----:B------:R-:W-:Y:S01]  /*1520*/  UIADD3 UR12, UP0, UPT, UR7, -UR6, URZ ;  /* 0x80000006070c7290 */ /* 0x000fe2000ff1e0ff */
[----:B------:R-:W1:Y:S03]  /*1530*/  LDCU UR5, c[0x0][0x534] ;  /* 0x0000a680ff0577ac */ /* 0x000e660008000800 */
[----:B------:R-:W-:-:S06]  /*1540*/  UIADD3.X UR9, UPT, UPT, UR4, -0x1, URZ, UP0, !UPT ;  /* 0xffffffff04097890 */ /* 0x000fcc00087fe4ff */
[----:B------:R-:W-:Y:S02]  /*1550*/  IMAD.U32 R5, RZ, RZ, UR9 ;  /* 0x00000009ff057e24 */ /* 0x000fe4000f8e00ff */
[----:B------:R-:W-:-:S03]  /*1560*/  IMAD.MOV.U32 R27, RZ, RZ, -0x800000 ;  /* 0xff800000ff1b7424 */ /* 0x000fc600078e00ff */
[----:B------:R-:W2:Y:S01]  /*1570*/  LDCU UR9, c[0x0][0x430] ;  /* 0x00008600ff0977ac */ /* 0x000ea20008000800 */
[----:B0-----:R-:W-:Y:S02]  /*1580*/  LOP3.LUT R23, R22, 0x7, RZ, 0xc0, !PT ;  /* 0x0000000716177812 */ /* 0x001fe400078ec0ff */
[----:B------:R-:W-:Y:S02]  /*1590*/  SHF.R.U32.HI R26, RZ, 0x3, R22 ;  /* 0x00000003ff1a7819 */ /* 0x000fe40000011616 */
[C---:B------:R-:W-:Y:S01]  /*15a0*/  ISETP.LT.U32.AND P3, PT, R23.reuse, UR12, PT ;  /* 0x0000000c17007c0c */ /* 0x040fe2000bf61070 */
[----:B------:R-:W0:Y:S01]  /*15b0*/  LDCU.64 UR12, c[0x0][0x358] ;  /* 0x00006b00ff0c77ac */ /* 0x000e220008000a00 */
[----:B------:R-:W-:Y:S01]  /*15c0*/  IADD3 R28, P0, PT, R23, UR6, RZ ;  /* 0x00000006171c7c10 */ /* 0x000fe2000ff1e0ff */
[C---:B------:R-:W-:Y:S01]  /*15d0*/  VIADD R13, R26.reuse, 0x10 ;  /* 0x000000101a0d7836 */ /* 0x040fe20000000000 */
[----:B------:R-:W-:Y:S01]  /*15e0*/  ISETP.GT.AND.EX P3, PT, R5, RZ, PT, P3 ;  /* 0x000000ff0500720c */ /* 0x000fe20003f64330 */
[C---:B------:R-:W-:Y:S01]  /*15f0*/  VIADD R11, R26.reuse, 0x20 ;  /* 0x000000201a0b7836 */ /* 0x040fe20000000000 */
[----:B------:R-:W-:Y:S01]  /*1600*/  IADD3.X R29, PT, PT, RZ, RZ, RZ, P0, !PT ;  /* 0x000000ffff1d7210 */ /* 0x000fe200007fe4ff */
[C---:B------:R-:W-:Y:S01]  /*1610*/  VIADD R5, R26.reuse, 0x30 ;  /* 0x000000301a057836 */ /* 0x040fe20000000000 */
[----:B-1----:R-:W-:-:S02]  /*1620*/  ISETP.GE.OR P1, PT, R26, UR5, !P3 ;  /* 0x000000051a007c0c */ /* 0x002fc4000df26670 */
[----:B------:R-:W-:Y:S02]  /*1630*/  ISETP.GE.OR P5, PT, R13, UR5, !P3 ;  /* 0x000000050d007c0c */ /* 0x000fe4000dfa6670 */
[----:B------:R-:W-:Y:S02]  /*1640*/  ISETP.GE.OR P4, PT, R11, UR5, !P3 ;  /* 0x000000050b007c0c */ /* 0x000fe4000df86670 */
[----:B------:R-:W-:-:S07]  /*1650*/  ISETP.GE.OR P3, PT, R5, UR5, !P3 ;  /* 0x0000000505007c0c */ /* 0x000fce000df66670 */
[----:B------:R-:W1:Y:S01]  /*1660*/  @!P1 LDC.64 R20, c[0x0][0x428] ;  /* 0x00010a00ff149b82 */ /* 0x000e620000000a00 */
[----:B------:R-:W-:-:S04]  /*1670*/  @!P1 IMAD.WIDE.U32 R30, R26, UR7, R28 ;  /* 0x000000071a1e9c25 */ /* 0x000fc8000f8e001c */
[----:B------:R-:W-:-:S03]  /*1680*/  @!P1 IMAD R6, R26, UR4, R31 ;  /* 0x000000041a069c24 */ /* 0x000fc6000f8e021f */
[----:B------:R-:W3:Y:S08]  /*1690*/  @!P4 LDC.64 R16, c[0x0][0x428] ;  /* 0x00010a00ff10cb82 */ /* 0x000ef00000000a00 */
[----:B------:R-:W4:Y:S08]  /*16a0*/  @!P3 LDC.64 R14, c[0x0][0x428] ;  /* 0x00010a00ff0ebb82 */ /* 0x000f300000000a00 */
[----:B------:R-:W5:Y:S01]  /*16b0*/  @!P5 LDC.64 R18, c[0x0][0x428] ;  /* 0x00010a00ff12db82 */ /* 0x000f620000000a00 */
[----:B-1----:R-:W-:-:S02]  /*16c0*/  @!P1 LEA R34, P0, R30, R20, 0x2 ;  /* 0x000000141e229211 */ /* 0x002fc400078010ff */
[----:B------:R-:W-:Y:S02]  /*16d0*/  @!P4 MOV R31, R29 ;  /* 0x0000001d001fc202 */ /* 0x000fe40000000f00 */
[----:B------:R-:W-:Y:S01]  /*16e0*/  @!P1 LEA.HI.X R35, R30, R21, R6, 0x2, P0 ;  /* 0x000000151e239211 */ /* 0x000fe200000f1406 */
[--C-:B------:R-:W-:Y:S02]  /*16f0*/  @!P4 IMAD.MOV.U32 R30, RZ, RZ, R28.reuse ;  /* 0x000000ffff1ec224 */ /* 0x100fe400078e001c */
[----:B------:R-:W-:Y:S02]  /*1700*/  IMAD.MOV.U32 R6, RZ, RZ, -0x800000 ;  /* 0xff800000ff067424 */ /* 0x000fe400078e00ff */
[----:B------:R-:W-:Y:S02]  /*1710*/  @!P5 IMAD.MOV.U32 R32, RZ, RZ, R28 ;  /* 0x000000ffff20d224 */ /* 0x000fe400078e001c */
[----:B------:R-:W-:Y:S02]  /*1720*/  @!P5 IMAD.MOV.U32 R33, RZ, RZ, R29 ;  /* 0x000000ffff21d224 */ /* 0x000fe400078e001d */
[----:B------:R-:W-:Y:S01]  /*1730*/  @!P4 IMAD.WIDE.U32 R30, R11, UR7, R30 ;  /* 0x000000070b1ecc25 */ /* 0x000fe2000f8e001e */
[----:B0-----:R4:W2:Y:S03]  /*1740*/  @!P1 LDG.E R6, desc[UR12][R34.64] ;  /* 0x0000000c22069981 */ /* 0x0018a6000c1e1900 */
[----:B------:R-:W-:Y:S01]  /*1750*/  @!P3 IMAD.WIDE.U32 R28, R5, UR7, R28 ;  /* 0x00000007051cbc25 */ /* 0x000fe2000f8e001c */
[----:B---3--:R-:W-:-:S03]  /*1760*/  @!P4 LEA R16, P1, R30, R16, 0x2 ;  /* 0x000000101e10c211 */ /* 0x008fc600078210ff */
[----:B------:R-:W-:-:S04]  /*1770*/  @!P5 IMAD.WIDE.U32 R32, R13, UR7, R32 ;  /* 0x000000070d20dc25 */ /* 0x000fc8000f8e0020 */
[----:B------:R-:W-:Y:S01]  /*1780*/  @!P4 IMAD R11, R11, UR4, R31 ;  /* 0x000000040b0bcc24 */ /* 0x000fe2000f8e021f */
[----:B-----5:R-:W-:Y:S01]  /*1790*/  @!P5 LEA R18, P2, R32, R18, 0x2 ;  /* 0x000000122012d211 */ /* 0x020fe200078410ff */
[----:B------:R-:W-:Y:S02]  /*17a0*/  @!P3 IMAD R5, R5, UR4, R29 ;  /* 0x000000040505bc24 */ /* 0x000fe4000f8e021d */
[----:B------:R-:W-:Y:S01]  /*17b0*/  @!P5 IMAD R20, R13, UR4, R33 ;  /* 0x000000040d14dc24 */ /* 0x000fe2000f8e0221 */
[----:B------:R-:W-:Y:S01]  /*17c0*/  @!P4 LEA.HI.X R17, R30, R17, R11, 0x2, P1 ;  /* 0x000000111e11c211 */ /* 0x000fe200008f140b */
[----:B------:R-:W-:Y:S02]  /*17d0*/  IMAD.MOV.U32 R11, RZ, RZ, -0x800000 ;  /* 0xff800000ff0b7424 */ /* 0x000fe400078e00ff */
[----:B------:R-:W-:Y:S01]  /*17e0*/  IMAD.MOV.U32 R13, RZ, RZ, -0x800000 ;  /* 0xff800000ff0d7424 */ /* 0x000fe200078e00ff */
[----:B------:R-:W-:Y:S02]  /*17f0*/  @!P5 LEA.HI.X R19, R32, R19, R20, 0x2, P2 ;  /* 0x000000132013d211 */ /* 0x000fe400010f1414 */
[----:B----4-:R-:W-:-:S03]  /*1800*/  @!P3 LEA R34, P0, R28, R14, 0x2 ;  /* 0x0000000e1c22b211 */ /* 0x010fc600078010ff */
[----:B------:R-:W3:Y:S01]  /*1810*/  @!P5 LDG.E R11, desc[UR12][R18.64] ;  /* 0x0000000c120bd981 */ /* 0x000ee2000c1e1900 */
[----:B------:R-:W-:Y:S01]  /*1820*/  @!P3 LEA.HI.X R35, R28, R15, R5, 0x2, P0 ;  /* 0x0000000f1c23b211 */ /* 0x000fe200000f1405 */
[----:B------:R-:W-:Y:S02]  /*1830*/  IMAD.MOV.U32 R5, RZ, RZ, -0x800000 ;  /* 0xff800000ff057424 */ /* 0x000fe400078e00ff */
[----:B------:R-:W4:Y:S04]  /*1840*/  @!P4 LDG.E R13, desc[UR12][R16.64] ;  /* 0x0000000c100dc981 */ /* 0x000f28000c1e1900 */
[----:B------:R-:W5:Y:S01]  /*1850*/  @!P3 LDG.E R5, desc[UR12][R34.64] ;  /* 0x0000000c2205b981 */ /* 0x000f62000c1e1900 */
[----:B------:R-:W0:Y:S01]  /*1860*/  S2UR UR4, SR_CgaCtaId ;  /* 0x00000000000479c3 */ /* 0x000e220000008800 */
[----:B------:R-:W-:Y:S01]  /*1870*/  UMOV UR5, 0x400 ;  /* 0x0000040000057882 */ /* 0x000fe20000000000 */
[----:B------:R-:W-:-:S02]  /*1880*/  ISETP.GT.U32.AND P3, PT, R22, 0x1ff, PT ;  /* 0x000001ff1600780c */ /* 0x000fc40003f64070 */
[C---:B------:R-:W-:Y:S02]  /*1890*/  ISETP.GT.U32.AND P2, PT, R22.reuse, 0x17f, PT ;  /* 0x0000017f1600780c */ /* 0x040fe40003f44070 */
[C---:B------:R-:W-:Y:S02]  /*18a0*/  ISETP.GT.U32.AND P1, PT, R22.reuse, 0xff, PT ;  /* 0x000000ff1600780c */ /* 0x040fe40003f24070 */
[----:B------:R-:W-:Y:S01]  /*18b0*/  ISETP.GT.U32.AND P0, PT, R22, 0x7f, PT ;  /* 0x0000007f1600780c */ /* 0x000fe20003f04070 */
[----:B0-----:R-:W-:-:S06]  /*18c0*/  ULEA UR4, UR4, UR5, 0x18 ;  /* 0x0000000504047291 */ /* 0x001fcc000f8ec0ff */
[----:B------:R-:W-:-:S05]  /*18d0*/  LEA R23, R23, UR4, 0x2 ;  /* 0x0000000417177c11 */ /* 0x000fca000f8e10ff */
[----:B------:R-:W-:Y:S01]  /*18e0*/  IMAD R14, R26, 0x24, R23 ;  /* 0x000000241a0e7824 */ /* 0x000fe200078e0217 */
[----:B------:R-:W-:Y:S02]  /*18f0*/  SHF.R.U32.HI R15, RZ, 0x4, R22 ;  /* 0x00000004ff0f7819 */ /* 0x000fe40000011616 */
[----:B------:R-:W-:Y:S02]  /*1900*/  LOP3.LUT R31, R22, 0xf, RZ, 0xc0, !PT ;  /* 0x0000000f161f7812 */ /* 0x000fe400078ec0ff */
[----:B------:R-:W-:Y:S01]  /*1910*/  LEA R28, R15, UR4, 0x2 ;  /* 0x000000040f1c7c11 */ /* 0x000fe2000f8e10ff */
[----:B------:R-:W-:Y:S01]  /*1920*/  IMAD.MOV.U32 R30, RZ, RZ, -0x800000 ;  /* 0xff800000ff1e7424 */ /* 0x000fe200078e00ff */
[----:B------:R-:W-:Y:S01]  /*1930*/  MOV R32, 0xff800000 ;  /* 0xff80000000207802 */ /* 0x000fe20000000f00 */
[----:B------:R-:W-:Y:S01]  /*1940*/  IMAD.MOV.U32 R26, RZ, RZ, -0x800000 ;  /* 0xff800000ff1a7424 */ /* 0x000fe200078e00ff */
[----:B------:R-:W0:Y:S01]  /*1950*/  LDCU UR4, c[0x0][0x434] ;  /* 0x00008680ff0477ac */ /* 0x000e220008000800 */
[----:B------:R-:W-:Y:S01]  /*1960*/  IMAD R29, R31, 0x24, R28 ;  /* 0x000000241f1d7824 */ /* 0x000fe200078e021c */
[----:B--2---:R-:W-:Y:S04]  /*1970*/  @!P3 STS [R14], R6 ;  /* 0x000000060e00b388 */ /* 0x004fe80000000800 */
[----:B---3--:R-:W-:Y:S04]  /*1980*/  @!P2 STS [R14+0x240], R11 ;  /* 0x0002400b0e00a388 */ /* 0x008fe80000000800 */
[----:B----4-:R-:W-:Y:S04]  /*1990*/  @!P1 STS [R14+0x480], R13 ;  /* 0x0004800d0e009388 */ /* 0x010fe80000000800 */
[----:B-----5:R-:W-:Y:S01]  /*19a0*/  @!P0 STS [R14+0x6c0], R5 ;  /* 0x0006c0050e008388 */ /* 0x020fe20000000800 */
[----:B------:R-:W-:Y:S06]  /*19b0*/  BAR.SYNC.DEFER_BLOCKING 0x0 ;  /* 0x0000000000007b1d */ /* 0x000fec0000010000 */
[----:B------:R-:W-:Y:S04]  /*19c0*/  @!P0 LDS R32, [R29] ;  /* 0x000000001d208984 */ /* 0x000fe80000000800 */
[----:B------:R-:W-:Y:S04]  /*19d0*/  @!P0 LDS R27, [R29+0x240] ;  /* 0x000240001d1b8984 */ /* 0x000fe80000000800 */
[----:B------:R-:W1:Y:S04]  /*19e0*/  @!P0 LDS R30, [R29+0x480] ;  /* 0x000480001d1e8984 */ /* 0x000e680000000800 */
[----:B------:R-:W2:Y:S01]  /*19f0*/  @!P0 LDS R26, [R29+0x6c0] ;  /* 0x0006c0001d1a8984 */ /* 0x000ea20000000800 */
[----:B-1----:R-:W-:-:S04]  /*1a00*/  FMNMX3.FTZ R5, R32, R27, R30, !PT ;  /* 0x0000001b20057276 */ /* 0x002fc8000781001e */
[----:B--2---:R-:W-:-:S05]  /*1a10*/  FMNMX.FTZ R6, R5, R26, !PT ;  /* 0x0000001a05067209 */ /* 0x004fca0007810000 */
[----:B------:R-:W1:Y:S01]  /*1a20*/  SHFL.BFLY PT, R19, R6, 0x8, 0x1f ;  /* 0x0d001f0006137f89 */ /* 0x000e6200000e0000 */
[----:B0-----:R-:W-:-:S04]  /*1a30*/  MOV R11, UR4 ;  /* 0x00000004000b7c02 */ /* 0x001fc80008000f00 */
[----:B------:R-:W-:-:S04]  /*1a40*/  IABS R11, R11 ;  /* 0x0000000b000b7213 */ /* 0x000fc80000000000 */
[----:B------:R-:W0:Y:S01]  /*1a50*/  I2F.RP R18, R11 ;  /* 0x0000000b00127306 */ /* 0x000e220000209400 */
[----:B-1----:R-:W-:-:S05]  /*1a60*/  FMNMX.FTZ R19, R6, R19, !PT ;  /* 0x0000001306137209 */ /* 0x002fca0007810000 */
[----:B------:R-:W1:Y:S02]  /*1a70*/  SHFL.BFLY PT, R14, R19, 0x4, 0x1f ;  /* 0x0c801f00130e7f89 */ /* 0x000e6400000e0000 */
[----:B0-----:R-:W0:Y:S01]  /*1a80*/  MUFU.RCP R16, R18 ;  /* 0x0000001200107308 */ /* 0x001e220000001000 */
[----:B-1----:R-:W-:-:S05]  /*1a90*/  FMNMX.FTZ R14, R19, R14, !PT ;  /* 0x0000000e130e7209 */ /* 0x002fca0007810000 */
[----:B------:R-:W1:Y:S01]  /*1aa0*/  SHFL.BFLY PT, R13, R14, 0x2, 0x1f ;  /* 0x0c401f000e0d7f89 */ /* 0x000e6200000e0000 */
[----:B0-----:R-:W-:-:S04]  /*1ab0*/  VIADD R16, R16, 0xffffffe ;  /* 0x0ffffffe10107836 */ /* 0x001fc80000000000 */
[----:B------:R-:W0:Y:S01]  /*1ac0*/  F2I.FTZ.U32.TRUNC.NTZ R17, R16 ;  /* 0x0000001000117305 */ /* 0x000e22000021f000 */
[----:B-1----:R-:W-:Y:S01]  /*1ad0*/  FMNMX.FTZ R18, R14, R13, !PT ;  /* 0x0000000d0e127209 */ /* 0x002fe20007810000 */
[----:B0-----:R-:W-:-:S04]  /*1ae0*/  IMAD.MOV R5, RZ, RZ, -R17 ;  /* 0x000000ffff057224 */ /* 0x001fc800078e0a11 */
[----:B------:R-:W0:Y:S01]  /*1af0*/  SHFL.BFLY PT, R13, R18, 0x1, 0x1f ;  /* 0x0c201f00120d7f89 */ /* 0x000e2200000e0000 */
[----:B------:R-:W-:Y:S02]  /*1b00*/  IMAD R6, R5, R11, RZ ;  /* 0x0000000b05067224 */ /* 0x000fe400078e02ff */
[----:B------:R-:W-:Y:S01]  /*1b10*/  IMAD.MOV.U32 R16, RZ, RZ, RZ ;  /* 0x000000ffff107224 */ /* 0x000fe200078e00ff */
[----:B------:R-:W-:-:S03]  /*1b20*/  IABS R5, R0 ;  /* 0x0000000000057213 */ /* 0x000fc60000000000 */
[----:B------:R-:W-:-:S06]  /*1b30*/  IMAD.HI.U32 R6, R17, R6, R16 ;  /* 0x0000000611067227 */ /* 0x000fcc00078e0010 */
[----:B------:R-:W-:-:S05]  /*1b40*/  IMAD.HI.U32 R6, R6, R5, RZ ;  /* 0x0000000506067227 */ /* 0x000fca00078e00ff */
[----:B------:R-:W-:Y:S02]  /*1b50*/  IADD3 R16, PT, PT, -R6, RZ, RZ ;  /* 0x000000ff06107210 */ /* 0x000fe40007ffe1ff */
[----:B0-----:R-:W-:-:S03]  /*1b60*/  FMNMX.FTZ R13, R18, R13, !PT ;  /* 0x0000000d120d7209 */ /* 0x001fc60007810000 */
[----:B------:R-:W-:Y:S01]  /*1b70*/  IMAD R16, R11, R16, R5 ;  /* 0x000000100b107224 */ /* 0x000fe200078e0205 */
[----:B------:R-:W-:-:S04]  /*1b80*/  FSETP.NEU.FTZ.AND P1, PT, R13, -INF , PT ;  /* 0xff8000000d00780b */ /* 0x000fc80003f3d000 */
[----:B------:R-:W-:Y:S02]  /*1b90*/  ISETP.GT.U32.AND P0, PT, R11, R16, PT ;  /* 0x000000100b00720c */ /* 0x000fe40003f04070 */
[----:B------:R-:W-:Y:S02]  /*1ba0*/  LOP3.LUT R0, R0, UR4, RZ, 0x3c, !PT ;  /* 0x0000000400007c12 */ /* 0x000fe4000f8e3cff */
[----:B------:R-:W-:Y:S02]  /*1bb0*/  FSEL R13, R13, RZ, P1 ;  /* 0x000000ff0d0d7208 */ /* 0x000fe40000800000 */
[----:B------:R-:W-:-:S03]  /*1bc0*/  ISETP.GE.AND P1, PT, R0, RZ, PT ;  /* 0x000000ff0000720c */ /* 0x000fc60003f26270 */
[C---:B------:R-:W-:Y:S01]  /*1bd0*/  FADD.FTZ R0, -R13.reuse, R32 ;  /* 0x000000200d007221 */ /* 0x040fe20000010100 */
[C---:B------:R-:W-:Y:S01]  /*1be0*/  FADD.FTZ R14, -R13.reuse, R27 ;  /* 0x0000001b0d0e7221 */ /* 0x040fe20000010100 */
[C---:B------:R-:W-:Y:S02]  /*1bf0*/  FADD.FTZ R18, -R13.reuse, R30 ;  /* 0x0000001e0d127221 */ /* 0x040fe40000010100 */
[----:B------:R-:W-:Y:S01]  /*1c00*/  FMUL.FTZ R0, R0, 1.4426950216293334961 ;  /* 0x3fb8aa3b00007820 */ /* 0x000fe20000410000 */
[----:B------:R-:W-:Y:S01]  /*1c10*/  FMUL.FTZ R14, R14, 1.4426950216293334961 ;  /* 0x3fb8aa3b0e0e7820 */ /* 0x000fe20000410000 */
[----:B------:R-:W-:Y:S02]  /*1c20*/  @!P0 IMAD.IADD R16, R16, 0x1, -R11 ;  /* 0x0000000110108824 */ /* 0x000fe400078e0a0b */
[----:B------:R-:W-:Y:S01]  /*1c30*/  FADD.FTZ R23, -R13, R26 ;  /* 0x0000001a0d177221 */ /* 0x000fe20000010100 */
[----:B------:R-:W-:Y:S01]  /*1c40*/  FMUL.FTZ R18, R18, 1.4426950216293334961 ;  /* 0x3fb8aa3b12127820 */ /* 0x000fe20000410000 */
[----:B------:R-:W-:Y:S04]  /*1c50*/  MUFU.EX2 R19, R14 ;  /* 0x0000000e00137308 */ /* 0x000fe80000000800 */
[----:B------:R-:W0:Y:S01]  /*1c60*/  MUFU.EX2 R0, R0 ;  /* 0x0000000000007308 */ /* 0x000e220000000800 */
[----:B------:R-:W-:Y:S01]  /*1c70*/  ISETP.GE.U32.AND P2, PT, R16, R11, PT ;  /* 0x0000000b1000720c */ /* 0x000fe20003f46070 */
[----:B------:R-:W-:Y:S01]  /*1c80*/  FMUL.FTZ R23, R23, 1.4426950216293334961 ;  /* 0x3fb8aa3b17177820 */ /* 0x000fe20000410000 */
[----:B------:R-:W-:Y:S01]  /*1c90*/  @!P0 VIADD R6, R6, 0x1 ;  /* 0x0000000106068836 */ /* 0x000fe20000000000 */
[----:B------:R-:W1:Y:S01]  /*1ca0*/  MUFU.EX2 R16, R18 ;  /* 0x0000001200107308 */ /* 0x000e620000000800 */
[----:B------:R-:W-:Y:S01]  /*1cb0*/  ISETP.NE.AND P0, PT, RZ, UR4, PT ;  /* 0x00000004ff007c0c */ /* 0x000fe2000bf05270 */
[----:B------:R-:W2:Y:S02]  /*1cc0*/  LDC R11, c[0x0][0x3e0] ;  /* 0x0000f800ff0b7b82 */ /* 0x000ea40000000800 */
[----:B------:R-:W3:Y:S01]  /*1cd0*/  MUFU.EX2 R21, R23 ;  /* 0x0000001700157308 */ /* 0x000ee20000000800 */
[----:B------:R-:W-:Y:S01]  /*1ce0*/  USHF.R.S32.HI UR5, URZ, 0x1f, UR10 ;  /* 0x0000001fff057899 */ /* 0x000fe2000801140a */
[----:B0-----:R-:W-:-:S04]  /*1cf0*/  FADD.FTZ R19, R0, R19 ;  /* 0x0000001300137221 */ /* 0x001fc80000010000 */
[----:B------:R-:W-:Y:S02]  /*1d00*/  @P2 VIADD R6, R6, 0x1 ;  /* 0x0000000106062836 */ /* 0x000fe40000000000 */
[----:B-1----:R-:W-:Y:S01]  /*1d10*/  FADD.FTZ R16, R19, R16 ;  /* 0x0000001013107221 */ /* 0x002fe20000010000 */
[----:B------:R-:W-:Y:S02]  /*1d20*/  ULOP3.LUT UR5, UR5, 0x1, URZ, 0xfc, !UPT ;  /* 0x0000000105057892 */ /* 0x000fe4000f8efcff */
[----:B------:R-:W-:Y:S02]  /*1d30*/  @!P1 IADD3 R6, PT, PT, -R6, RZ, RZ ;  /* 0x000000ff06069210 */ /* 0x000fe40007ffe1ff */
[----:B------:R-:W-:Y:S01]  /*1d40*/  @!P0 LOP3.LUT R6, RZ, UR4, RZ, 0x33, !PT ;  /* 0x00000004ff068c12 */ /* 0x000fe2000f8e33ff */
[----:B---3--:R-:W-:-:S04]  /*1d50*/  FADD.FTZ R21, R16, R21 ;  /* 0x0000001510157221 */ /* 0x008fc80000010000 */
[----:B------:R-:W-:Y:S01]  /*1d60*/  IMAD R5, R6, UR5, RZ ;  /* 0x0000000506057c24 */ /* 0x000fe2000f8e02ff */
[----:B------:R-:W0:Y:S04]  /*1d70*/  SHFL.BFLY PT, R18, R21, 0x8, 0x1f ;  /* 0x0d001f0015127f89 */ /* 0x000e2800000e0000 */
[----:B------:R-:W-:Y:S02]  /*1d80*/  IABS R17, R5 ;  /* 0x0000000500117213 */ /* 0x000fe40000000000 */
[----:B--2---:R-:W-:Y:S02]  /*1d90*/  IABS R0, R11 ;  /* 0x0000000b00007213 */ /* 0x004fe40000000000 */
[----:B------:R-:W1:Y:S08]  /*1da0*/  I2F.RP R14, R17 ;  /* 0x00000011000e7306 */ /* 0x000e700000209400 */
[----:B------:R-:W2:Y:S08]  /*1db0*/  I2F.RP R20, R0 ;  /* 0x0000000000147306 */ /* 0x000eb00000209400 */
[----:B-1----:R-:W1:Y:S01]  /*1dc0*/  MUFU.RCP R14, R14 ;  /* 0x0000000e000e7308 */ /* 0x002e620000001000 */
[----:B0-----:R-:W-:-:S05]  /*1dd0*/  FADD.FTZ R18, R21, R18 ;  /* 0x0000001215127221 */ /* 0x001fca0000010000 */
[----:B------:R-:W0:Y:S02]  /*1de0*/  SHFL.BFLY PT, R19, R18, 0x4, 0x1f ;  /* 0x0c801f0012137f89 */ /* 0x000e2400000e0000 */
[----:B--2---:R-:W2:Y:S01]  /*1df0*/  MUFU.RCP R34, R20 ;  /* 0x0000001400227308 */ /* 0x004ea20000001000 */
[----:B-1----:R-:W-:-:S07]  /*1e00*/  VIADD R36, R14, 0xffffffe ;  /* 0x0ffffffe0e247836 */ /* 0x002fce0000000000 */
[----:B------:R-:W1:Y:S01]  /*1e10*/  F2I.FTZ.U32.TRUNC.NTZ R37, R36 ;  /* 0x0000002400257305 */ /* 0x000e62000021f000 */
[----:B--2---:R-:W-:-:S07]  /*1e20*/  VIADD R34, R34, 0xffffffe ;  /* 0x0ffffffe22227836 */ /* 0x004fce0000000000 */
[----:B------:R-:W2:Y:S01]  /*1e30*/  F2I.FTZ.U32.TRUNC.NTZ R35, R34 ;  /* 0x0000002200237305 */ /* 0x000ea2000021f000 */
[----:B0-----:R-:W-:-:S05]  /*1e40*/  FADD.FTZ R19, R18, R19 ;  /* 0x0000001312137221 */ /* 0x001fca0000010000 */
[----:B------:R-:W0:Y:S01]  /*1e50*/  SHFL.BFLY PT, R14, R19, 0x2, 0x1f ;  /* 0x0c401f00130e7f89 */ /* 0x000e2200000e0000 */
[----:B-1----:R-:W-:Y:S02]  /*1e60*/  IMAD.MOV R16, RZ, RZ, -R37 ;  /* 0x000000ffff107224 */ /* 0x002fe400078e0a25 */
[----:B------:R-:W-:Y:S02]  /*1e70*/  IMAD.IADD R20, R4, 0x1, R17 ;  /* 0x0000000104147824 */ /* 0x000fe400078e0211 */
[----:B------:R-:W-:Y:S02]  /*1e80*/  IMAD R21, R16, R17, RZ ;  /* 0x0000001110157224 */ /* 0x000fe400078e02ff */
[----:B------:R-:W-:Y:S01]  /*1e90*/  IMAD.MOV.U32 R36, RZ, RZ, RZ ;  /* 0x000000ffff247224 */ /* 0x000fe200078e00ff */
[----:B--2---:R-:W-:-:S03]  /*1ea0*/  IADD3 R23, PT, PT, RZ, -R35, RZ ;  /* 0x80000023ff177210 */ /* 0x004fc60007ffe0ff */
[----:B------:R-:W-:Y:S01]  /*1eb0*/  IMAD.HI.U32 R21, R37, R21, R36 ;  /* 0x0000001525157227 */ /* 0x000fe200078e0024 */
[----:B------:R-:W-:Y:S02]  /*1ec0*/  IABS R4, R5 ;  /* 0x0000000500047213 */ /* 0x000fe40000000000 */
[----:B------:R-:W-:Y:S01]  /*1ed0*/  IABS R16, R20 ;  /* 0x0000001400107213 */ /* 0x000fe20000000000 */
[----:B------:R-:W-:Y:S02]  /*1ee0*/  IMAD R18, R23, R0, RZ ;  /* 0x0000000017127224 */ /* 0x000fe400078e02ff */
[----:B------:R-:W-:Y:S01]  /*1ef0*/  IMAD.MOV.U32 R34, RZ, RZ, RZ ;  /* 0x000000ffff227224 */ /* 0x000fe200078e00ff */
[----:B------:R-:W-:Y:S01]  /*1f00*/  IADD3 R4, PT, PT, RZ, -R4, RZ ;  /* 0x80000004ff047210 */ /* 0x000fe20007ffe0ff */
[----:B------:R-:W-:-:S04]  /*1f10*/  IMAD.HI.U32 R21, R21, R16, RZ ;  /* 0x0000001015157227 */ /* 0x000fc800078e00ff */
[----:B------:R-:W-:-:S04]  /*1f20*/  IMAD.HI.U32 R18, R35, R18, R34 ;  /* 0x0000001223127227 */ /* 0x000fc800078e0022 */
[----:B0-----:R-:W-:Y:S01]  /*1f30*/  FADD.FTZ R23, R19, R14 ;  /* 0x0000000e13177221 */ /* 0x001fe20000010000 */
[----:B------:R-:W-:Y:S02]  /*1f40*/  IMAD R4, R21, R4, R16 ;  /* 0x0000000415047224 */ /* 0x000fe400078e0210 */
[----:B------:R-:W-:-:S03]  /*1f50*/  IMAD.HI.U32 R18, R18, R16, RZ ;  /* 0x0000001012127227 */ /* 0x000fc600078e00ff */
[----:B------:R-:W-:Y:S01]  /*1f60*/  ISETP.GT.U32.AND P2, PT, R17, R4, PT ;  /* 0x000000041100720c */ /* 0x000fe20003f44070 */
[----:B------:R-:W-:Y:S01]  /*1f70*/  IMAD.MOV R19, RZ, RZ, -R18 ;  /* 0x000000ffff137224 */ /* 0x000fe200078e0a12 */
[----:B------:R-:W0:Y:S03]  /*1f80*/  SHFL.BFLY PT, R14, R23, 0x1, 0x1f ;  /* 0x0c201f00170e7f89 */ /* 0x000e2600000e0000 */
[----:B------:R-:W-:-:S05]  /*1f90*/  IMAD R19, R0, R19, R16 ;  /* 0x0000001300137224 */ /* 0x000fca00078e0210 */
[----:B------:R-:W-:-:S03]  /*1fa0*/  ISETP.GT.U32.AND P0, PT, R0, R19, PT ;  /* 0x000000130000720c */ /* 0x000fc60003f04070 */
[----:B------:R-:W-:-:S05]  /*1fb0*/  @!P2 IMAD.IADD R4, R4, 0x1, -R17 ;  /* 0x000000010404a824 */ /* 0x000fca00078e0a11 */
[----:B------:R-:W-:Y:S02]  /*1fc0*/  ISETP.GE.U32.AND P1, PT, R4, R17, PT ;  /* 0x000000110400720c */ /* 0x000fe40003f26070 */
[----:B------:R-:W-:-:S03]  /*1fd0*/  @!P2 IADD3 R21, PT, PT, R21, 0x1, RZ ;  /* 0x000000011515a810 */ /* 0x000fc60007ffe0ff */
[----:B------:R-:W-:Y:S01]  /*1fe0*/  @!P0 IMAD.IADD R19, R19, 0x1, -R0 ;  /* 0x0000000113138824 */ /* 0x000fe200078e0a00 */
[C---:B------:R-:W-:Y:S01]  /*1ff0*/  LOP3.LUT R4, R20.reuse, R17, RZ, 0x3c, !PT ;  /* 0x0000001114047212 */ /* 0x040fe200078e3cff */
[----:B0-----:R-:W-:Y:S01]  /*2000*/  FADD.FTZ R14, R23, R14 ;  /* 0x0000000e170e7221 */ /* 0x001fe20000010000 */
[----:B------:R-:W-:Y:S02]  /*2010*/  LOP3.LUT R20, R20, R11, RZ, 0x3c, !PT ;  /* 0x0000000b14147212 */ /* 0x000fe400078e3cff */
[----:B------:R-:W-:-:S03]  /*2020*/  ISETP.GE.U32.AND P4, PT, R19, R0, PT ;  /* 0x000000001300720c */ /* 0x000fc60003f86070 */
[----:B------:R-:W-:Y:S01]  /*2030*/  @P1 VIADD R21, R21, 0x1 ;  /* 0x0000000115151836 */ /* 0x000fe20000000000 */
[----:B------:R-:W-:Y:S01]  /*2040*/  FSETP.NE.FTZ.AND P1, PT, R14, RZ, PT ;  /* 0x000000ff0e00720b */ /* 0x000fe20003f35000 */
[----:B------:R-:W-:Y:S01]  /*2050*/  @!P0 VIADD R18, R18, 0x1 ;  /* 0x0000000112128836 */ /* 0x000fe20000000000 */
[----:B------:R-:W-:Y:S02]  /*2060*/  ISETP.GE.AND P2, PT, R20, RZ, PT ;  /* 0x000000ff1400720c */ /* 0x000fe40003f46270 */
[----:B------:R-:W-:Y:S02]  /*2070*/  ISETP.NE.AND P0, PT, R11, RZ, PT ;  /* 0x000000ff0b00720c */ /* 0x000fe40003f05270 */
[----:B------:R-:W-:Y:S02]  /*2080*/  ISETP.GE.AND P3, PT, R4, RZ, PT ;  /* 0x000000ff0400720c */ /* 0x000fe40003f66270 */
[----:B------:R-:W-:Y:S02]  /*2090*/  ISETP.NE.AND P5, PT, R5, RZ, PT ;  /* 0x000000ff0500720c */ /* 0x000fe40003fa5270 */
[----:B------:R-:W-:-:S03]  /*20a0*/  @P4 IADD3 R18, PT, PT, R18, 0x1, RZ ;  /* 0x0000000112124810 */ /* 0x000fc60007ffe0ff */
[----:B------:R-:W0:Y:S02]  /*20b0*/  @P1 MUFU.LG2 R14, R14 ;  /* 0x0000000e000e1308 */ /* 0x000e240000000c00 */
[----:B------:R-:W-:Y:S02]  /*20c0*/  @!P2 IMAD.MOV R18, RZ, RZ, -R18 ;  /* 0x000000ffff12a224 */ /* 0x000fe400078e0a12 */
[----:B------:R-:W-:Y:S02]  /*20d0*/  @!P0 LOP3.LUT R18, RZ, R11, RZ, 0x33, !PT ;  /* 0x0000000bff128212 */ /* 0x000fe400078e33ff */
[----:B------:R-:W-:Y:S01]  /*20e0*/  LOP3.LUT P0, RZ, R22, 0x38f, RZ, 0xc0, !PT ;  /* 0x0000038f16ff7812 */ /* 0x000fe2000780c0ff */
[----:B------:R-:W-:Y:S01]  /*20f0*/  @!P3 IMAD.MOV R21, RZ, RZ, -R21 ;  /* 0x000000ffff15b224 */ /* 0x000fe200078e0a15 */
[----:B------:R-:W-:Y:S02]  /*2100*/  ISETP.NE.AND P3, PT, R6, RZ, PT ;  /* 0x000000ff0600720c */ /* 0x000fe40003f65270 */
[----:B------:R-:W-:-:S02]  /*2110*/  @!P5 LOP3.LUT R21, RZ, R17, RZ, 0x33, !PT ;  /* 0x00000011ff15d212 */ /* 0x000fc400078e33ff */
[----:B------:R-:W-:Y:S02]  /*2120*/  SEL R17, RZ, 0x1, !P3 ;  /* 0x00000001ff117807 */ /* 0x000fe40005800000 */
[----:B------:R-:W-:Y:S02]  /*2130*/  SHF.R.S32.HI R0, RZ, 0x1f, R5 ;  /* 0x0000001fff007819 */ /* 0x000fe40000011405 */
[----:B------:R-:W-:Y:S02]  /*2140*/  ISETP.LT.U32.AND P2, PT, R24, R21, PT ;  /* 0x000000151800720c */ /* 0x000fe40003f41070 */
[----:B------:R-:W-:Y:S01]  /*2150*/  SHF.R.S32.HI R19, RZ, 0x1f, R21 ;  /* 0x0000001fff137819 */ /* 0x000fe20000011415 */
[----:B------:R-:W-:Y:S01]  /*2160*/  IMAD R4, R18, UR11, RZ ;  /* 0x0000000b12047c24 */ /* 0x000fe2000f8e02ff */
[----:B------:R-:W-:Y:S01]  /*2170*/  LOP3.LUT R17, R0, R17, RZ, 0xfc, !PT ;  /* 0x0000001100117212 */ /* 0x000fe200078efcff */
[----:B------:R-:W-:Y:S01]  /*2180*/  UIMAD UR9, UR4, UR9, URZ ;  /* 0x00000009040972a4 */ /* 0x000fe2000f8e02ff */
[----:B------:R-:W-:Y:S01]  /*2190*/  ISETP.LT.AND.EX P2, PT, R25, R19, PT, P2 ;  /* 0x000000131900720c */ /* 0x000fe20003f41320 */
[----:B------:R-:W-:Y:S01]  /*21a0*/  BSSY.RECONVERGENT B1, `(.L_x_46) ;  /* 0x000012c000017945 */ /* 0x000fe20003800200 */
[----:B------:R-:W-:-:S02]  /*21b0*/  IMAD.MOV.U32 R25, RZ, RZ, 0x7f800000 ;  /* 0x7f800000ff197424 */ /* 0x000fc400078e00ff */
[----:B0-----:R-:W-:Y:S01]  /*21c0*/  @P1 FFMA.FTZ R25, R14, 0.69314718246459960938, R13 ;  /* 0x3f3172180e191823 */ /* 0x001fe2000001000d */
[----:B------:R-:W-:Y:S01]  /*21d0*/  SEL R6, R24, R21, P2 ;  /* 0x0000001518067207 */ /* 0x000fe20001000000 */
[----:B------:R-:W-:Y:S01]  /*21e0*/  IMAD R4, R17, R4, RZ ;  /* 0x0000000411047224 */ /* 0x000fe200078e02ff */
        /* <DEDUP_REMOVED lines=17> */
[----:B------:R-:W-:Y:S02]  /*2300*/  IMAD R11, R36, UR8, R11 ;  /* 0x00000008240b7c24 */ /* 0x000fe4000f8e020b */
[----:B------:R-:W-:Y:S01]  /*2310*/  IMAD R5, R5, UR9, RZ ;  /* 0x0000000905057c24 */ /* 0x000fe2000f8e02ff */
[----:B------:R-:W-:-:S02]  /*2320*/  ISETP.GE.U32.AND.EX P0, PT, R13, RZ, PT, P0 ;  /* 0x000000ff0d00720c */ /* 0x000fc40003f06100 */
        /* <DEDUP_REMOVED lines=10> */
[----:B------:R-:W-:Y:S01]  /*23d0*/  HFMA2 R16, -RZ, RZ, 0, 0 ;  /* 0x00000000ff107431 */ /* 0x000fe200000001ff */
[----:B------:R-:W-:Y:S01]  /*23e0*/  ISETP.NE.U32.AND P0, PT, R36, RZ, PT ;  /* 0x000000ff2400720c */ /* 0x000fe20003f05070 */
[----:B------:R-:W-:-:S05]  /*23f0*/  HFMA2 R37, -RZ, RZ, 0, 0 ;  /* 0x00000000ff257431 */ /* 0x000fca00000001ff */
[----:B0-----:R-:W0:Y:S02]  /*2400*/  MUFU.RCP R17, R14 ;  /* 0x0000000e00117308 */ /* 0x001e240000001000 */
[----:B0-----:R-:W-:-:S06]  /*2410*/  IADD3 R17, PT, PT, R17, 0xffffffe, RZ ;  /* 0x0ffffffe11117810 */ /* 0x001fcc0007ffe0ff */
[----:B------:R-:W0:Y:S02]  /*2420*/  F2I.FTZ.U32.TRUNC.NTZ R17, R17 ;  /* 0x0000001100117305 */ /* 0x000e24000021f000 */
[----:B0-----:R-:W-:-:S04]  /*2430*/  IMAD.MOV R11, RZ, RZ, -R17 ;  /* 0x000000ffff0b7224 */ /* 0x001fc800078e0a11 */
        /* <DEDUP_REMOVED lines=14> */
[----:B------:R-:W-:Y:S06]  /*2520*/  BRA `(.L_x_50) ;  /* 0x0000000000207947 */ /* 0x000fec0003800000 */
.L_x_49:
[----:B------:R-:W-:Y:S01]  /*2530*/  IMAD.MOV.U32 R21, RZ, RZ, RZ ;  /* 0x000000ffff157224 */ /* 0x000fe200078e00ff */
[----:B------:R-:W-:Y:S02]  /*2540*/  MOV R20, R36 ;  /* 0x0000002400147202 */ /* 0x000fe40000000f00 */
[----:B------:R-:W-:Y:S02]  /*2550*/  MOV R18, 0x2570 ;  /* 0x0000257000127802 */ /* 0x000fe40000000f00 */
[----:B------:R-:W-:Y:S05]  /*2560*/  CALL.REL.NOINC `($__internal_1_$__cuda_sm20_div_s64) ;  /* 0x0000002000047944 */ /* 0x000fea0003c00000 */
[----:B------:R-:W-:Y:S02]  /*2570*/  IADD3 R11, PT, PT, -R14, RZ, RZ ;  /* 0x000000ff0e0b7210 */ /* 0x000fe40007ffe1ff */
[----:B------:R-:W-:-:S03]  /*2580*/  MOV R37, R13 ;  /* 0x0000000d00257202 */ /* 0x000fc60000000f00 */
[----:B------:R-:W-:Y:S01]  /*2590*/  IMAD R33, R36, R11, R33 ;  /* 0x0000000b24217224 */ /* 0x000fe200078e0221 */
[----:B------:R-:W-:-:S07]  /*25a0*/  MOV R36, R14 ;  /* 0x0000000e00247202 */ /* 0x000fce0000000f00 */
.L_x_50:
[----:B------:R-:W-:Y:S01]  /*25b0*/  IABS R16, UR14 ;  /* 0x0000000e00107c13 */ /* 0x000fe20008000000 */
[----:B------:R-:W-:Y:S01]  /*25c0*/  IMAD R3, R3, R12, RZ ;  /* 0x0000000c03037224 */ /* 0x000fe200078e02ff */
[----:B------:R-:W-:Y:S01]  /*25d0*/  IABS R13, R33 ;  /* 0x00000021000d7213 */ /* 0x000fe20000000000 */
[----:B------:R-:W-:Y:S01]  /*25e0*/  BSSY.RECONVERGENT B0, `(.L_x_51) ;  /* 0x0000040000007945 */ /* 0x000fe20003800200 */
[----:B------:R-:W0:Y:S01]  /*25f0*/  I2F.U32.RP R17, R16 ;  /* 0x0000001000117306 */ /* 0x000e220000209000 */
[----:B------:R-:W-:Y:S01]  /*2600*/  IMAD R3, R9, R2, R3 ;  /* 0x0000000209037224 */ /* 0x000fe200078e0203 */
[----:B------:R-:W-:-:S04]  /*2610*/  LOP3.LUT R2, R33, UR14, RZ, 0x3c, !PT ;  /* 0x0000000e21027c12 */ /* 0x000fc8000f8e3cff */
[----:B------:R-:W-:Y:S02]  /*2620*/  ISETP.GE.AND P0, PT, R2, RZ, PT ;  /* 0x000000ff0200720c */ /* 0x000fe40003f06270 */
[----:B0-----:R-:W0:Y:S02]  /*2630*/  MUFU.RCP R18, R17 ;  /* 0x0000001100127308 */ /* 0x001e240000001000 */
[----:B0-----:R-:W-:-:S06]  /*2640*/  VIADD R18, R18, 0xffffffe ;  /* 0x0ffffffe12127836 */ /* 0x001fcc0000000000 */
[----:B------:R-:W0:Y:S02]  /*2650*/  F2I.FTZ.U32.TRUNC.NTZ R19, R18 ;  /* 0x0000001200137305 */ /* 0x000e24000021f000 */
[----:B0-----:R-:W-:Y:S01]  /*2660*/  IMAD.MOV R11, RZ, RZ, -R19 ;  /* 0x000000ffff0b7224 */ /* 0x001fe200078e0a13 */
[----:B------:R-:W-:-:S03]  /*2670*/  MOV R18, RZ ;  /* 0x000000ff00127202 */ /* 0x000fc60000000f00 */
[----:B------:R-:W-:Y:S01]  /*2680*/  IMAD R14, R11, R16, RZ ;  /* 0x000000100b0e7224 */ /* 0x000fe200078e02ff */
[----:B------:R-:W-:-:S03]  /*2690*/  IABS R11, UR14 ;  /* 0x0000000e000b7c13 */ /* 0x000fc60008000000 */
[----:B------:R-:W-:-:S04]  /*26a0*/  IMAD.HI.U32 R14, R19, R14, R18 ;  /* 0x0000000e130e7227 */ /* 0x000fc800078e0012 */
[----:B------:R-:W-:Y:S02]  /*26b0*/  IMAD.MOV R11, RZ, RZ, -R11 ;  /* 0x000000ffff0b7224 */ /* 0x000fe400078e0a0b */
        /* <DEDUP_REMOVED lines=18> */
[----:B------:R-:W-:-:S04]  /*27e0*/  @!P1 LOP3.LUT R3, RZ, UR14, RZ, 0x33, !PT ;  /* 0x0000000eff039c12 */ /* 0x000fc8000f8e33ff */
[----:B------:R-:W-:-:S05]  /*27f0*/  IADD3 R2, PT, PT, -R3, RZ, RZ ;  /* 0x000000ff03027210 */ /* 0x000fca0007ffe1ff */
        /* <DEDUP_REMOVED lines=23> */
.L_x_52:
[----:B------:R-:W-:Y:S01]  /*2970*/  IMAD.MOV.U32 R33, RZ, RZ, R36 ;  /* 0x000000ffff217224 */ /* 0x000fe200078e0024 */
[----:B------:R-:W-:Y:S01]  /*2980*/  MOV R21, R37 ;  /* 0x0000002500157202 */ /* 0x000fe20000000f00 */
[----:B------:R-:W-:Y:S01]  /*2990*/  IMAD.MOV.U32 R20, RZ, RZ, R40 ;  /* 0x000000ffff147224 */ /* 0x000fe200078e0028 */
[----:B------:R-:W-:Y:S02]  /*29a0*/  MOV R18, 0x29c0 ;  /* 0x000029c000127802 */ /* 0x000fe40000000f00 */
[----:B------:R-:W-:Y:S05]  /*29b0*/  CALL.REL.NOINC `($__internal_1_$__cuda_sm20_div_s64) ;  /* 0x0000001800f07944 */ /* 0x000fea0003c00000 */
[----:B------:R-:W-:-:S05]  /*29c0*/  IADD3 R37, PT, PT, -R14, RZ, RZ ;  /* 0x000000ff0e257210 */ /* 0x000fca0007ffe1ff */
[----:B------:R-:W-:Y:S02]  /*29d0*/  IMAD R37, R37, R40, R36 ;  /* 0x0000002825257224 */ /* 0x000fe400078e0224 */
.L_x_53:
[----:B------:R-:W-:Y:S05]  /*29e0*/  BSYNC.RECONVERGENT B0 ;  /* 0x0000000000007941 */ /* 0x000fea0003800200 */
.L_x_51:
[-C--:B------:R-:W-:Y:S01]  /*29f0*/  IABS R11, R7.reuse ;  /* 0x00000007000b7213 */ /* 0x080fe20000000000 */
[----:B------:R-:W0:Y:S01]  /*2a00*/  LDC R16, c[0x0][0x3e0] ;  /* 0x0000f800ff107b82 */ /* 0x000e220000000800 */
[----:B------:R-:W-:Y:S01]  /*2a10*/  IABS R13, R12 ;  /* 0x0000000c000d7213 */ /* 0x000fe20000000000 */
[----:B------:R-:W1:Y:S01]  /*2a20*/  LDCU UR15, c[0x0][0x430] ;  /* 0x00008600ff0f77ac */ /* 0x000e620008000800 */
[----:B------:R-:W2:Y:S01]  /*2a30*/  I2F.U32.RP R18, R11 ;  /* 0x0000000b00127306 */ /* 0x000ea20000209000 */
[----:B------:R-:W-:Y:S02]  /*2a40*/  IABS R21, R7 ;  /* 0x0000000700157213 */ /* 0x000fe40000000000 */
[----:B------:R-:W-:Y:S01]  /*2a50*/  IABS R33, R37 ;  /* 0x0000002500217213 */ /* 0x000fe20000000000 */
[----:B------:R-:W3:Y:S02]  /*2a60*/  LDCU UR4, c[0x0][0x434] ;  /* 0x00008680ff0477ac */ /* 0x000ee40008000800 */
[----:B------:R-:W-:-:S02]  /*2a70*/  IMAD.MOV R21, RZ, RZ, -R21 ;  /* 0x000000ffff157224 */ /* 0x000fc400078e0a15 */
[----:B------:R-:W4:Y:S08]  /*2a80*/  I2F.U32.RP R19, R13 ;  /* 0x0000000d00137306 */ /* 0x000f300000209000 */
[----:B--2---:R-:W2:Y:S01]  /*2a90*/  MUFU.RCP R40, R18 ;  /* 0x0000001200287308 */ /* 0x004ea20000001000 */
[----:B-1----:R-:W-:Y:S01]  /*2aa0*/  USEL UR15, UR15, 0x1, UP1 ;  /* 0x000000010f0f7887 */ /* 0x002fe20008800000 */
[----:B0-----:R-:W-:-:S03]  /*2ab0*/  ISETP.LT.U32.AND P0, PT, R16, 0x1, PT ;  /* 0x000000011000780c */ /* 0x001fc60003f01070 */
[----:B------:R-:W-:-:S03]  /*2ac0*/  USHF.R.S32.HI UR5, URZ, 0x1f, UR15 ;  /* 0x0000001fff057899 */ /* 0x000fc6000801140f */
[----:B----4-:R-:W0:Y:S01]  /*2ad0*/  MUFU.RCP R17, R19 ;  /* 0x0000001300117308 */ /* 0x010e220000001000 */
[----:B------:R-:W-:Y:S01]  /*2ae0*/  ISETP.LT.AND.EX P0, PT, R0, RZ, PT, P0 ;  /* 0x000000ff0000720c */ /* 0x000fe20003f01300 */
[----:B---3--:R-:W-:-:S03]  /*2af0*/  UIMAD UR4, UR15, UR4, URZ ;  /* 0x000000040f0472a4 */ /* 0x008fc6000f8e02ff */
[----:B------:R-:W-:Y:S01]  /*2b00*/  SEL R16, R16, 0x1, P0 ;  /* 0x0000000110107807 */ /* 0x000fe20000000000 */
[----:B--2---:R-:W-:Y:S01]  /*2b10*/  VIADD R40, R40, 0xffffffe ;  /* 0x0ffffffe28287836 */ /* 0x004fe20000000000 */
[----:B------:R-:W-:-:S03]  /*2b20*/  IABS R18, R6 ;  /* 0x0000000600127213 */ /* 0x000fc60000000000 */
[----:B------:R-:W1:Y:S01]  /*2b30*/  F2I.FTZ.U32.TRUNC.NTZ R41, R40 ;  /* 0x0000002800297305 */ /* 0x000e62000021f000 */
[----:B0-----:R-:W-:Y:S01]  /*2b40*/  VIADD R34, R17, 0xffffffe ;  /* 0x0ffffffe11227836 */ /* 0x001fe20000000000 */
[----:B------:R-:W-:Y:S02]  /*2b50*/  IABS R17, R16 ;  /* 0x0000001000117213 */ /* 0x000fe40000000000 */
[----:B------:R-:W-:-:S04]  /*2b60*/  IABS R19, R9 ;  /* 0x0000000900137213 */ /* 0x000fc80000000000 */
[----:B------:R-:W0:Y:S01]  /*2b70*/  F2I.FTZ.U32.TRUNC.NTZ R35, R34 ;  /* 0x0000002200237305 */ /* 0x000e22000021f000 */
[----:B-1----:R-:W-:-:S07]  /*2b80*/  IADD3 R24, PT, PT, RZ, -R41, RZ ;  /* 0x80000029ff187210 */ /* 0x002fce0007ffe0ff */
[----:B------:R-:W1:Y:S01]  /*2b90*/  I2F.U32.RP R38, R17 ;  /* 0x0000001100267306 */ /* 0x000e620000209000 */
[----:B------:R-:W-:Y:S02]  /*2ba0*/  IMAD.MOV.U32 R40, RZ, RZ, RZ ;  /* 0x000000ffff287224 */ /* 0x000fe400078e00ff */
[----:B------:R-:W-:Y:S01]  /*2bb0*/  IMAD R23, R24, R11, RZ ;  /* 0x0000000b18177224 */ /* 0x000fe200078e02ff */
[----:B------:R-:W-:Y:S01]  /*2bc0*/  IABS R24, R14 ;  /* 0x0000000e00187213 */ /* 0x000fe20000000000 */
[----:B0-----:R-:W-:-:S03]  /*2bd0*/  IMAD.MOV R36, RZ, RZ, -R35 ;  /* 0x000000ffff247224 */ /* 0x001fc600078e0a23 */
[----:B------:R-:W0:Y:S01]  /*2be0*/  I2F.U32.RP R0, R19 ;  /* 0x0000001300007306 */ /* 0x000e220000209000 */
[----:B------:R-:W-:Y:S02]  /*2bf0*/  IMAD.MOV.U32 R34, RZ, RZ, RZ ;  /* 0x000000ffff227224 */ /* 0x000fe400078e00ff */
[----:B------:R-:W-:Y:S02]  /*2c00*/  IMAD R36, R36, R13, RZ ;  /* 0x0000000d24247224 */ /* 0x000fe400078e02ff */
[----:B------:R-:W-:-:S03]  /*2c10*/  IMAD.HI.U32 R23, R41, R23, R40 ;  /* 0x0000001729177227 */ /* 0x000fc600078e0028 */
[----:B-1----:R-:W1:Y:S01]  /*2c20*/  MUFU.RCP R38, R38 ;  /* 0x0000002600267308 */ /* 0x002e620000001000 */
[----:B------:R-:W-:Y:S01]  /*2c30*/  IMAD.HI.U32 R36, R35, R36, R34 ;  /* 0x0000002423247227 */ /* 0x000fe200078e0022 */
[----:B------:R-:W-:-:S03]  /*2c40*/  IABS R34, R12 ;  /* 0x0000000c00227213 */ /* 0x000fc60000000000 */
[----:B------:R-:W-:Y:S01]  /*2c50*/  IMAD.HI.U32 R23, R23, R24, RZ ;  /* 0x0000001817177227 */ /* 0x000fe200078e00ff */
[----:B------:R-:W-:Y:S02]  /*2c60*/  IADD3 R34, PT, PT, RZ, -R34, RZ ;  /* 0x80000022ff227210 */ /* 0x000fe40007ffe0ff */
[----:B------:R-:W2:Y:S01]  /*2c70*/  I2F.U32.RP R20, R18 ;  /* 0x0000001200147306 */ /* 0x000ea20000209000 */
[----:B------:R-:W-:-:S04]  /*2c80*/  IMAD.HI.U32 R35, R36, R33, RZ ;  /* 0x0000002124237227 */ /* 0x000fc800078e00ff */
[----:B------:R-:W-:Y:S01]  /*2c90*/  IMAD R24, R23, R21, R24 ;  /* 0x0000001517187224 */ /* 0x000fe200078e0218 */
[----:B------:R-:W-:Y:S01]  /*2ca0*/  LOP3.LUT R21, R14, R7, RZ, 0x3c, !PT ;  /* 0x000000070e157212 */ /* 0x000fe200078e3cff */
[----:B------:R-:W-:Y:S01]  /*2cb0*/  IMAD R34, R35, R34, R33 ;  /* 0x0000002223227224 */ /* 0x000fe200078e0221 */
[----:B0-----:R-:W0:Y:S01]  /*2cc0*/  MUFU.RCP R0, R0 ;  /* 0x0000000000007308 */ /* 0x001e220000001000 */
[----:B------:R-:W-:Y:S01]  /*2cd0*/  LOP3.LUT R33, R37, R12, RZ, 0x3c, !PT ;  /* 0x0000000c25217212 */ /* 0x000fe200078e3cff */
[----:B-1----:R-:W-:Y:S01]  /*2ce0*/  VIADD R38, R38, 0xffffffe ;  /* 0x0ffffffe26267836 */ /* 0x002fe20000000000 */
[----:B------:R-:W-:Y:S02]  /*2cf0*/  ISETP.GT.U32.AND P1, PT, R11, R24, PT ;  /* 0x000000180b00720c */ /* 0x000fe40003f24070 */
[----:B------:R-:W-:Y:S02]  /*2d00*/  ISETP.GT.U32.AND P3, PT, R13, R34, PT ;  /* 0x000000220d00720c */ /* 0x000fe40003f64070 */
[----:B------:R-:W-:Y:S01]  /*2d10*/  ISETP.GE.AND P0, PT, R21, RZ, PT ;  /* 0x000000ff1500720c */ /* 0x000fe20003f06270 */
[----:B--2---:R-:W1:Y:S01]  /*2d20*/  MUFU.RCP R20, R20 ;  /* 0x0000001400147308 */ /* 0x004e620000001000 */
[----:B------:R-:W-:-:S07]  /*2d30*/  ISETP.GE.AND P2, PT, R33, RZ, PT ;  /* 0x000000ff2100720c */ /* 0x000fce0003f46270 */
[----:B------:R-:W2:Y:S01]  /*2d40*/  F2I.FTZ.U32.TRUNC.NTZ R39, R38 ;  /* 0x0000002600277305 */ /* 0x000ea2000021f000 */
[----:B------:R-:W-:Y:S01]  /*2d50*/  @!P1 IMAD.IADD R24, R24, 0x1, -R11 ;  /* 0x0000000118189824 */ /* 0x000fe200078e0a0b */
[----:B------:R-:W-:Y:S01]  /*2d60*/  @!P3 IADD3 R34, PT, PT, R34, -R13, RZ ;  /* 0x8000000d2222b210 */ /* 0x000fe20007ffe0ff */
[----:B0-----:R-:W-:Y:S02]  /*2d70*/  VIADD R40, R0, 0xffffffe ;  /* 0x0ffffffe00287836 */ /* 0x001fe40000000000 */
[----:B------:R-:W-:Y:S01]  /*2d80*/  @!P3 VIADD R35, R35, 0x1 ;  /* 0x000000012323b836 */ /* 0x000fe20000000000 */
[----:B------:R-:W-:Y:S01]  /*2d90*/  ISETP.GE.U32.AND P4, PT, R24, R11, PT ;  /* 0x0000000b1800720c */ /* 0x000fe20003f86070 */
[----:B------:R-:W-:Y:S01]  /*2da0*/  @!P1 VIADD R23, R23, 0x1 ;  /* 0x0000000117179836 */ /* 0x000fe20000000000 */
[----:B------:R0:W3:Y:S01]  /*2db0*/  F2I.FTZ.U32.TRUNC.NTZ R41, R40 ;  /* 0x0000002800297305 */ /* 0x0000e2000021f000 */
[----:B------:R-:W-:Y:S02]  /*2dc0*/  ISETP.GE.U32.AND P5, PT, R34, R13, PT ;  /* 0x0000000d2200720c */ /* 0x000fe40003fa6070 */
[----:B-1----:R-:W-:-:S02]  /*2dd0*/  IADD3 R21, PT, PT, R20, 0xffffffe, RZ ;  /* 0x0ffffffe14157810 */ /* 0x002fc40007ffe0ff */
[----:B------:R-:W-:Y:S01]  /*2de0*/  ISETP.NE.AND P3, PT, R12, RZ, PT ;  /* 0x000000ff0c00720c */ /* 0x000fe20003f65270 */
[----:B--2---:R-:W-:Y:S01]  /*2df0*/  IMAD.MOV R0, RZ, RZ, -R39 ;  /* 0x000000ffff007224 */ /* 0x004fe200078e0a27 */
[----:B------:R-:W-:Y:S02]  /*2e00*/  IABS R20, R16 ;  /* 0x0000001000147213 */ /* 0x000fe40000000000 */
[----:B------:R-:W1:Y:S01]  /*2e10*/  F2I.FTZ.U32.TRUNC.NTZ R21, R21 ;  /* 0x0000001500157305 */ /* 0x000e62000021f000 */
[----:B------:R-:W-:Y:S01]  /*2e20*/  IMAD.MOV.U32 R38, RZ, RZ, RZ ;  /* 0x000000ffff267224 */ /* 0x000fe200078e00ff */
[----:B------:R-:W-:Y:S01]  /*2e30*/  ISETP.NE.AND P1, PT, R7, RZ, PT ;  /* 0x000000ff0700720c */ /* 0x000fe20003f25270 */
[----:B------:R-:W-:Y:S01]  /*2e40*/  IMAD R33, R0, R17, RZ ;  /* 0x0000001100217224 */ /* 0x000fe200078e02ff */
[----:B------:R-:W-:Y:S01]  /*2e50*/  IABS R0, R3 ;  /* 0x0000000300007213 */ /* 0x000fe20000000000 */
[----:B------:R-:W-:Y:S02]  /*2e60*/  IMAD.MOV R20, RZ, RZ, -R20 ;  /* 0x000000ffff147224 */ /* 0x000fe400078e0a14 */
[----:B0-----:R-:W-:-:S02]  /*2e70*/  HFMA2 R40, -RZ, RZ, 0, 0 ;  /* 0x00000000ff287431 */ /* 0x001fc400000001ff */
[----:B------:R-:W-:Y:S01]  /*2e80*/  IMAD.HI.U32 R33, R39, R33, R38 ;  /* 0x0000002127217227 */ /* 0x000fe200078e0026 */
[----:B------:R-:W-:Y:S02]  /*2e90*/  @P5 IADD3 R35, PT, PT, R35, 0x1, RZ ;  /* 0x0000000123235810 */ /* 0x000fe40007ffe0ff */
[----:B------:R-:W-:Y:S01]  /*2ea0*/  IABS R11, R6 ;  /* 0x00000006000b7213 */ /* 0x000fe20000000000 */
[----:B---3--:R-:W-:Y:S02]  /*2eb0*/  IMAD.MOV R13, RZ, RZ, -R41 ;  /* 0x000000ffff0d7224 */ /* 0x008fe400078e0a29 */
[----:B------:R-:W-:-:S04]  /*2ec0*/  IMAD.HI.U32 R33, R33, R0, RZ ;  /* 0x0000000021217227 */ /* 0x000fc800078e00ff */
[----:B------:R-:W-:Y:S02]  /*2ed0*/  IMAD R13, R13, R19, RZ ;  /* 0x000000130d0d7224 */ /* 0x000fe400078e02ff */
[----:B------:R-:W-:Y:S02]  /*2ee0*/  @P4 VIADD R23, R23, 0x1 ;  /* 0x0000000117174836 */ /* 0x000fe40000000000 */
[----:B------:R-:W-:Y:S01]  /*2ef0*/  IMAD.HI.U32 R40, R41, R13, R40 ;  /* 0x0000000d29287227 */ /* 0x000fe200078e0028 */
[----:B-1----:R-:W-:Y:S02]  /*2f00*/  IADD3 R41, PT, PT, RZ, -R21, RZ ;  /* 0x80000015ff297210 */ /* 0x002fe40007ffe0ff */
[----:B------:R-:W-:Y:S01]  /*2f10*/  IABS R13, R9 ;  /* 0x00000009000d7213 */ /* 0x000fe20000000000 */
[----:B------:R-:W-:Y:S02]  /*2f20*/  IMAD R0, R33, R20, R0 ;  /* 0x0000001421007224 */ /* 0x000fe400078e0200 */
[----:B------:R-:W-:-:S02]  /*2f30*/  IMAD.MOV.U32 R39, RZ, RZ, R23 ;  /* 0x000000ffff277224 */ /* 0x000fc400078e0017 */
[----:B------:R-:W-:Y:S01]  /*2f40*/  @!P2 IMAD.MOV R35, RZ, RZ, -R35 ;  /* 0x000000ffff23a224 */ /* 0x000fe200078e0a23 */
[----:B------:R-:W-:Y:S01]  /*2f50*/  @!P3 LOP3.LUT R35, RZ, R12, RZ, 0x33, !PT ;  /* 0x0000000cff23b212 */ /* 0x000fe200078e33ff */
[----:B------:R-:W-:Y:S01]  /*2f60*/  IMAD R41, R41, R18, RZ ;  /* 0x0000001229297224 */ /* 0x000fe200078e02ff */
[----:B------:R-:W-:Y:S01]  /*2f70*/  @!P0 IADD3 R39, PT, PT, -R39, RZ, RZ ;  /* 0x000000ff27278210 */ /* 0x000fe20007ffe1ff */
[----:B------:R-:W-:Y:S01]  /*2f80*/  IMAD.MOV.U32 R20, RZ, RZ, RZ ;  /* 0x000000ffff147224 */ /* 0x000fe200078e00ff */
[----:B------:R-:W-:Y:S01]  /*2f90*/  ISETP.GT.U32.AND P4, PT, R17, R0, PT ;  /* 0x000000001100720c */ /* 0x000fe20003f84070 */
[----:B------:R-:W-:Y:S01]  /*2fa0*/  IMAD.MOV R23, RZ, RZ, -R13 ;  /* 0x000000ffff177224 */ /* 0x000fe200078e0a0d */
[----:B------:R-:W-:Y:S01]  /*2fb0*/  @!P1 LOP3.LUT R39, RZ, R7, RZ, 0x33, !PT ;  /* 0x00000007ff279212 */ /* 0x000fe200078e33ff */
[----:B------:R-:W-:Y:S01]  /*2fc0*/  IMAD.HI.U32 R41, R21, R41, R20 ;  /* 0x0000002915297227 */ /* 0x000fe200078e0014 */
[----:B------:R-:W-:Y:S02]  /*2fd0*/  IABS R24, R35 ;  /* 0x0000002300187213 */ /* 0x000fe40000000000 */
[----:B------:R-:W-:Y:S01]  /*2fe0*/  IABS R13, R39 ;  /* 0x00000027000d7213 */ /* 0x000fe20000000000 */
[----:B------:R-:W-:-:S02]  /*2ff0*/  IMAD.MOV R11, RZ, RZ, -R11 ;  /* 0x000000ffff0b7224 */ /* 0x000fc400078e0a0b */
[----:B------:R-:W-:-:S04]  /*3000*/  IMAD.HI.U32 R40, R40, R24, RZ ;  /* 0x0000001828287227 */ /* 0x000fc800078e00ff */
[----:B------:R-:W-:Y:S01]  /*3010*/  IMAD.HI.U32 R20, R41, R13, RZ ;  /* 0x0000000d29147227 */ /* 0x000fe200078e00ff */
[----:B------:R-:W-:-:S03]  /*3020*/  @!P4 IADD3 R0, PT, PT, R0, -R17, RZ ;  /* 0x800000110000c210 */ /* 0x000fc60007ffe0ff */
[----:B------:R-:W-:Y:S01]  /*3030*/  IMAD R24, R40, R23, R24 ;  /* 0x0000001728187224 */ /* 0x000fe200078e0218 */
[----:B------:R-:W-:Y:S01]  /*3040*/  ISETP.GE.U32.AND P2, PT, R0, R17, PT ;  /* 0x000000110000720c */ /* 0x000fe20003f46070 */
[----:B------:R-:W-:Y:S01]  /*3050*/  IMAD R11, R20, R11, R13 ;  /* 0x0000000b140b7224 */ /* 0x000fe200078e020d */
[----:B------:R-:W-:Y:S01]  /*3060*/  LOP3.LUT R0, R3, R16, RZ, 0x3c, !PT ;  /* 0x0000001003007212 */ /* 0x000fe200078e3cff */
[----:B------:R-:W-:Y:S01]  /*3070*/  @!P4 VIADD R33, R33, 0x1 ;  /* 0x000000012121c836 */ /* 0x000fe20000000000 */
[----:B------:R-:W-:Y:S02]  /*3080*/  ISETP.GT.U32.AND P3, PT, R19, R24, PT ;  /* 0x000000181300720c */ /* 0x000fe40003f64070 */
[----:B------:R-:W-:Y:S02]  /*3090*/  ISETP.GT.U32.AND P1, PT, R18, R11, PT ;  /* 0x0000000b1200720c */ /* 0x000fe40003f24070 */
[----:B------:R-:W-:Y:S01]  /*30a0*/  ISETP.GE.AND P0, PT, R0, RZ, PT ;  /* 0x000000ff0000720c */ /* 0x000fe20003f06270 */
[----:B------:R-:W-:Y:S01]  /*30b0*/  IMAD.MOV R0, RZ, RZ, -R35 ;  /* 0x000000ffff007224 */ /* 0x000fe200078e0a23 */
[----:B------:R-:W-:-:S02]  /*30c0*/  ISETP.NE.AND P4, PT, R16, RZ, PT ;  /* 0x000000ff1000720c */ /* 0x000fc40003f85270 */
[----:B------:R-:W-:Y:S01]  /*30d0*/  LOP3.LUT R13, R35, R9, RZ, 0x3c, !PT ;  /* 0x00000009230d7212 */ /* 0x000fe200078e3cff */
[----:B------:R-:W-:Y:S01]  /*30e0*/  IMAD R0, R12, R0, R37 ;  /* 0x000000000c007224 */ /* 0x000fe200078e0225 */
[----:B------:R-:W-:Y:S02]  /*30f0*/  @P2 IADD3 R33, PT, PT, R33, 0x1, RZ ;  /* 0x0000000121212810 */ /* 0x000fe40007ffe0ff */
[----:B------:R-:W-:Y:S01]  /*3100*/  LOP3.LUT R12, R39, R6, RZ, 0x3c, !PT ;  /* 0x00000006270c7212 */ /* 0x000fe200078e3cff */
[----:B------:R-:W-:Y:S01]  /*3110*/  @!P3 IMAD.IADD R24, R24, 0x1, -R19 ;  /* 0x000000011818b824 */ /* 0x000fe200078e0a13 */
[----:B------:R-:W-:Y:S01]  /*3120*/  ISETP.GE.AND P2, PT, R13, RZ, PT ;  /* 0x000000ff0d00720c */ /* 0x000fe20003f46270 */
[----:B------:R-:W-:Y:S02]  /*3130*/  @!P1 IMAD.IADD R11, R11, 0x1, -R18 ;  /* 0x000000010b0b9824 */ /* 0x000fe400078e0a12 */
[----:B------:R-:W-:Y:S01]  /*3140*/  @!P0 IADD3 R33, PT, PT, -R33, RZ, RZ ;  /* 0x000000ff21218210 */ /* 0x000fe20007ffe1ff */
[----:B------:R-:W-:Y:S01]  /*3150*/  @!P3 VIADD R40, R40, 0x1 ;  /* 0x000000012828b836 */ /* 0x000fe20000000000 */
[----:B------:R-:W-:Y:S01]  /*3160*/  ISETP.GE.U32.AND P6, PT, R24, R19, PT ;  /* 0x000000131800720c */ /* 0x000fe20003fc6070 */
[----:B------:R-:W-:Y:S01]  /*3170*/  @!P1 VIADD R20, R20, 0x1 ;  /* 0x0000000114149836 */ /* 0x000fe20000000000 */
[----:B------:R-:W-:-:S02]  /*3180*/  @!P4 LOP3.LUT R33, RZ, R16, RZ, 0x33, !PT ;  /* 0x00000010ff21c212 */ /* 0x000fc400078e33ff */
[----:B------:R-:W-:Y:S01]  /*3190*/  ISETP.GE.U32.AND P5, PT, R11, R18, PT ;  /* 0x000000120b00720c */ /* 0x000fe20003fa6070 */
[----:B------:R-:W-:Y:S01]  /*31a0*/  IMAD.WIDE R18, R0, UR4, RZ ;  /* 0x0000000400127c25 */ /* 0x000fe2000f8e02ff */
[----:B------:R-:W-:Y:S02]  /*31b0*/  ISETP.NE.AND P4, PT, R9, RZ, PT ;  /* 0x000000ff0900720c */ /* 0x000fe40003f85270 */
[----:B------:R-:W-:Y:S01]  /*31c0*/  ISETP.GE.AND P0, PT, R12, RZ, PT ;  /* 0x000000ff0c00720c */ /* 0x000fe20003f06270 */
[C---:B------:R-:W-:Y:S01]  /*31d0*/  IMAD.WIDE R12, R33.reuse, UR11, RZ ;  /* 0x0000000b210c7c25 */ /* 0x040fe2000f8e02ff */
[----:B------:R-:W-:Y:S02]  /*31e0*/  ISETP.NE.AND P3, PT, R6, RZ, PT ;  /* 0x000000ff0600720c */ /* 0x000fe40003f65270 */
[----:B------:R-:W-:Y:S01]  /*31f0*/  IADD3 R33, PT, PT, -R33, RZ, RZ ;  /* 0x000000ff21217210 */ /* 0x000fe20007ffe1ff */
[----:B------:R-:W-:Y:S01]  /*3200*/  @P6 VIADD R40, R40, 0x1 ;  /* 0x0000000128286836 */ /* 0x000fe20000000000 */
[----:B------:R-:W-:Y:S01]  /*3210*/  IADD3 R11, PT, PT, -R39, RZ, RZ ;  /* 0x000000ff270b7210 */ /* 0x000fe20007ffe1ff */
[----:B------:R-:W-:Y:S01]  /*3220*/  IMAD.WIDE.U32 R12, R2, UR15, R12 ;  /* 0x0000000f020c7c25 */ /* 0x000fe2000f8e000c */
[----:B------:R-:W-:-:S03]  /*3230*/  UIMAD UR15, UR10, UR15, URZ ;  /* 0x0000000f0a0f72a4 */ /* 0x000fc6000f8e02ff */
[----:B------:R-:W-:Y:S02]  /*3240*/  @P5 VIADD R20, R20, 0x1 ;  /* 0x0000000114145836 */ /* 0x000fe40000000000 */
[----:B------:R-:W-:Y:S01]  /*3250*/  IMAD R13, R2, UR5, R13 ;  /* 0x00000005020d7c24 */ /* 0x000fe2000f8e020d */
[----:B------:R-:W0:Y:S01]  /*3260*/  LDCU.64 UR4, c[0x0][0x420] ;  /* 0x00008400ff0477ac */ /* 0x000e220008000a00 */
[----:B------:R-:W-:Y:S01]  /*3270*/  @!P2 IMAD.MOV R40, RZ, RZ, -R40 ;  /* 0x000000ffff28a224 */ /* 0x000fe200078e0a28 */
[----:B------:R-:W-:Y:S01]  /*3280*/  @!P4 LOP3.LUT R40, RZ, R9, RZ, 0x33, !PT ;  /* 0x00000009ff28c212 */ /* 0x000fe200078e33ff */
[----:B------:R-:W-:Y:S02]  /*3290*/  IMAD R33, R16, R33, R3 ;  /* 0x0000002110217224 */ /* 0x000fe400078e0203 */
[----:B------:R-:W-:Y:S01]  /*32a0*/  @!P0 IMAD.MOV R20, RZ, RZ, -R20 ;  /* 0x000000ffff148224 */ /* 0x000fe200078e0a14 */
[----:B------:R-:W-:Y:S01]  /*32b0*/  @!P3 LOP3.LUT R20, RZ, R6, RZ, 0x33, !PT ;  /* 0x00000006ff14b212 */ /* 0x000fe200078e33ff */
[----:B------:R-:W-:Y:S01]  /*32c0*/  IMAD.WIDE R16, R33, UR9, R12 ;  /* 0x0000000921107c25 */ /* 0x000fe2000f8e020c */
[----:B------:R-:W-:-:S03]  /*32d0*/  IADD3 R12, PT, PT, -R40, RZ, RZ ;  /* 0x000000ff280c7210 */ /* 0x000fc60007ffe1ff */
[----:B------:R-:W-:Y:S02]  /*32e0*/  IMAD.MOV R2, RZ, RZ, -R20 ;  /* 0x000000ffff027224 */ /* 0x000fe400078e0a14 */
[----:B------:R-:W-:-:S04]  /*32f0*/  IMAD.WIDE R40, R40, R8, RZ ;  /* 0x0000000828287225 */ /* 0x000fc800078e02ff */
[----:B------:R-:W-:Y:S01]  /*3300*/  IMAD R11, R7, R11, R14 ;  /* 0x0000000b070b7224 */ /* 0x000fe200078e020e */
[----:B------:R-:W-:Y:S01]  /*3310*/  IADD3 R0, P1, P0, R40, R16, R18 ;  /* 0x0000001028007210 */ /* 0x000fe2000783e012 */
[----:B------:R-:W-:Y:S02]  /*3320*/  IMAD R12, R9, R12, R35 ;  /* 0x0000000c090c7224 */ /* 0x000fe400078e0223 */
[----:B------:R-:W-:Y:S01]  /*3330*/  IMAD R3, R10, UR9, RZ ;  /* 0x000000090a037c24 */ /* 0x000fe2000f8e02ff */
[----:B------:R-:W-:Y:S01]  /*3340*/  IADD3.X R17, PT, PT, R41, R17, R19, P1, P0 ;  /* 0x0000001129117210 */ /* 0x000fe20000fe0413 */
[----:B------:R-:W-:Y:S02]  /*3350*/  IMAD R2, R6, R2, R39 ;  /* 0x0000000206027224 */ /* 0x000fe400078e0227 */
[----:B------:R-:W-:-:S04]  /*3360*/  IMAD.WIDE R6, R11, UR15, RZ ;  /* 0x0000000f0b067c25 */ /* 0x000fc8000f8e02ff */
[----:B------:R-:W-:-:S04]  /*3370*/  IMAD.WIDE R12, R12, R3, RZ ;  /* 0x000000030c0c7225 */ /* 0x000fc800078e02ff */
        /* <DEDUP_REMOVED lines=10> */
.L_x_48:
[----:B------:R-:W0:Y:S01]  /*3420*/  LDC.64 R2, c[0x0][0x420] ;  /* 0x00010800ff027b82 */ /* 0x000e220000000a00 */
[----:B------:R-:W-:-:S05]  /*3430*/  IADD3 R0, PT, PT, R15, UR6, RZ ;  /* 0x000000060f007c10 */ /* 0x000fca000fffe0ff */
[----:B0-----:R-:W-:-:S05]  /*3440*/  IMAD.WIDE.U32 R2, R0, 0x4, R2 ;  /* 0x0000000400027825 */ /* 0x001fca00078e0002 */
[----:B------:R1:W-:Y:S02]  /*3450*/  STG.E desc[UR12][R2.64], R25 ;  /* 0x0000001902007986 */ /* 0x0003e4000c10190c */
.L_x_47:
[----:B------:R-:W-:Y:S05]  /*3460*/  BSYNC.RECONVERGENT B1 ;  /* 0x0000000000017941 */ /* 0x000fea0003800200 */
.L_x_46:
[----:B------:R-:W2:Y:S01]  /*3470*/  LDCU UR9, c[0x0][0x534] ;  /* 0x0000a680ff0977ac */ /* 0x000ea20008000800 */
[----:B------:R-:W-:Y:S01]  /*3480*/  LOP3.LUT R0, R31, 0x10, RZ, 0xfc, !PT ;  /* 0x000000101f007812 */ /* 0x000fe200078efcff */
[----:B------:R-:W-:Y:S01]  /*3490*/  IMAD R34, R15, 0x30, R31 ;  /* 0x000000300f227824 */ /* 0x000fe200078e021f */
[C---:B01----:R-:W-:Y:S01]  /*34a0*/  LOP3.LUT R2, R31.reuse, 0x20, RZ, 0xfc, !PT ;  /* 0x000000201f027812 */ /* 0x043fe200078efcff */
[----:B------:R-:W0:Y:S01]  /*34b0*/  LDCU UR8, c[0x0][0x44c] ;  /* 0x00008980ff0877ac */ /* 0x000e220008000800 */
[----:B------:R-:W-:Y:S02]  /*34c0*/  CS2R R4, SRZ ;  /* 0x0000000000047805 */ /* 0x000fe4000001ff00 */
[----:B------:R-:W-:Y:S01]  /*34d0*/  CS2R R10, SRZ ;  /* 0x00000000000a7805 */ /* 0x000fe2000001ff00 */
[----:B------:R-:W-:Y:S01]  /*34e0*/  IMAD.MOV.U32 R13, RZ, RZ, RZ ;  /* 0x000000ffff0d7224 */ /* 0x000fe200078e00ff */
[----:B--2---:R-:W-:Y:S01]  /*34f0*/  ISETP.GE.AND P2, PT, R0, UR9, PT ;  /* 0x0000000900007c0c */ /* 0x004fe2000bf46270 */
[----:B------:R-:W-:Y:S01]  /*3500*/  UISETP.GE.AND UP0, UPT, UR9, 0x1, UPT ;  /* 0x000000010900788c */ /* 0x000fe2000bf06270 */
[----:B------:R-:W-:-:S02]  /*3510*/  LOP3.LUT R0, R31, 0x30, RZ, 0xfc, !PT ;  /* 0x000000301f007812 */ /* 0x000fc400078efcff */
[----:B------:R-:W-:Y:S01]  /*3520*/  ISETP.GE.AND P3, PT, R31, UR9, PT ;  /* 0x000000091f007c0c */ /* 0x000fe2000bf66270 */
[----:B0-----:R-:W-:Y:S01]  /*3530*/  UIMAD UR4, UR6, UR8, URZ ;  /* 0x00000008060472a4 */ /* 0x001fe2000f8e02ff */
[----:B------:R-:W-:Y:S01]  /*3540*/  ISETP.GE.AND P1, PT, R2, UR9, PT ;  /* 0x0000000902007c0c */ /* 0x000fe2000bf26270 */
[----:B------:R-:W-:Y:S01]  /*3550*/  IMAD.SHL.U32 R31, R22, 0x4, RZ ;  /* 0x00000004161f7824 */ /* 0x000fe200078e00ff */
[----:B------:R-:W-:Y:S01]  /*3560*/  ISETP.GE.AND P0, PT, R0, UR9, PT ;  /* 0x0000000900007c0c */ /* 0x000fe2000bf06270 */
[----:B------:R-:W-:Y:S01]  /*3570*/  IMAD.MOV.U32 R0, RZ, RZ, RZ ;  /* 0x000000ffff007224 */ /* 0x000fe200078e00ff */
[C---:B------:R-:W-:Y:S01]  /*3580*/  ISETP.GT.U32.OR P3, PT, R22.reuse, 0x7f, P3 ;  /* 0x0000007f1600780c */ /* 0x040fe20001f64470 */
[----:B------:R-:W-:Y:S01]  /*3590*/  IMAD.U32 R12, RZ, RZ, UR4 ;  /* 0x00000004ff0c7e24 */ /* 0x000fe2000f8e00ff */
[----:B------:R-:W-:Y:S02]  /*35a0*/  ISETP.GT.U32.OR P1, PT, R22, 0x7f, P1 ;  /* 0x0000007f1600780c */ /* 0x000fe40000f24470 */
[----:B------:R-:W-:-:S02]  /*35b0*/  CS2R R2, SRZ ;  /* 0x0000000000027805 */ /* 0x000fc4000001ff00 */
[C---:B------:R-:W-:Y:S02]  /*35c0*/  ISETP.GT.U32.OR P2, PT, R22.reuse, 0x7f, P2 ;  /* 0x0000007f1600780c */ /* 0x040fe40001744470 */
[----:B------:R-:W-:Y:S02]  /*35d0*/  ISETP.GT.U32.OR P0, PT, R22, 0x7f, P0 ;  /* 0x0000007f1600780c */ /* 0x000fe40000704470 */
[----:B------:R-:W-:-:S03]  /*35e0*/  LOP3.LUT R31, R31, 0x3c, RZ, 0xc0, !PT ;  /* 0x0000003c1f1f7812 */ /* 0x000fc600078ec0ff */
[C---:B------:R-:W-:Y:S02]  /*35f0*/  @!P3 FADD.FTZ R32, -R25.reuse, R32 ;  /* 0x000000201920b221 */ /* 0x040fe40000010100 */
[----:B------:R-:W-:-:S04]  /*3600*/  @!P1 FADD.FTZ R30, -R25, R30 ;  /* 0x0000001e191e9221 */ /* 0x000fc80000010100 */
[C---:B------:R-:W-:Y:S01]  /*3610*/  @!P2 FADD.FTZ R27, -R25.reuse, R27 ;  /* 0x0000001b191ba221 */ /* 0x040fe20000010100 */
[----:B------:R-:W-:Y:S01]  /*3620*/  @!P3 FMUL.FTZ R32, R32, 1.4426950216293334961 ;  /* 0x3fb8aa3b2020b820 */ /* 0x000fe20000410000 */
[----:B------:R-:W-:Y:S01]  /*3630*/  @!P0 FADD.FTZ R25, -R25, R26 ;  /* 0x0000001a19198221 */ /* 0x000fe20000010100 */
[----:B------:R-:W-:Y:S01]  /*3640*/  @!P1 FMUL.FTZ R30, R30, 1.4426950216293334961 ;  /* 0x3fb8aa3b1e1e9820 */ /* 0x000fe20000410000 */
[----:B------:R-:W-:Y:S02]  /*3650*/  @!P2 FMUL.FTZ R27, R27, 1.4426950216293334961 ;  /* 0x3fb8aa3b1b1ba820 */ /* 0x000fe40000410000 */
[----:B------:R-:W-:Y:S01]  /*3660*/  @!P0 FMUL.FTZ R25, R25, 1.4426950216293334961 ;  /* 0x3fb8aa3b19198820 */ /* 0x000fe20000410000 */
[----:B------:R-:W0:Y:S04]  /*3670*/  @!P3 MUFU.EX2 R32, R32 ;  /* 0x000000200020b308 */ /* 0x000e280000000800 */
[----:B------:R-:W1:Y:S04]  /*3680*/  @!P2 MUFU.EX2 R6, R27 ;  /* 0x0000001b0006a308 */ /* 0x000e680000000800 */
[----:B------:R-:W2:Y:S04]  /*3690*/  @!P1 MUFU.EX2 R30, R30 ;  /* 0x0000001e001e9308 */ /* 0x000ea80000000800 */
[----:B------:R-:W3:Y:S01]  /*36a0*/  @!P0 MUFU.EX2 R8, R25 ;  /* 0x0000001900088308 */ /* 0x000ee20000000800 */
[----:B0-----:R-:W-:Y:S04]  /*36b0*/  @!P3 STS [R29], R32 ;  /* 0x000000201d00b388 */ /* 0x001fe80000000800 */
[----:B-1----:R0:W-:Y:S04]  /*36c0*/  @!P2 STS [R29+0x240], R6 ;  /* 0x000240061d00a388 */ /* 0x0021e80000000800 */
[----:B--2---:R1:W-:Y:S04]  /*36d0*/  @!P1 STS [R29+0x480], R30 ;  /* 0x0004801e1d009388 */ /* 0x0043e80000000800 */
[----:B---3--:R2:W-:Y:S01]  /*36e0*/  @!P0 STS [R29+0x6c0], R8 ;  /* 0x0006c0081d008388 */ /* 0x0085e20000000800 */
[----:B------:R-:W-:Y:S01]  /*36f0*/  BAR.SYNC.DEFER_BLOCKING 0x0 ;  /* 0x0000000000007b1d */ /* 0x000fe20000010000 */
[----:B------:R-:W-:-:S04]  /*3700*/  LEA R34, P0, R34, UR4, 0x2 ;  /* 0x0000000422227c11 */ /* 0x000fc8000f8010ff */
[----:B------:R-:W-:Y:S02]  /*3710*/  LEA.HI.X.SX32 R35, R12, RZ, 0x1, P0 ;  /* 0x000000ff0c237211 */ /* 0x000fe400000f0eff */
[----:B0-----:R-:W-:Y:S02]  /*3720*/  CS2R R6, SRZ ;  /* 0x0000000000067805 */ /* 0x001fe4000001ff00 */
[C---:B-1----:R-:W-:Y:S02]  /*3730*/  LOP3.LUT R30, R31.reuse, 0x40, RZ, 0xfc, !PT ;  /* 0x000000401f1e7812 */ /* 0x042fe400078efcff */
[----:B--2---:R-:W-:Y:S02]  /*3740*/  CS2R R8, SRZ ;  /* 0x0000000000087805 */ /* 0x004fe4000001ff00 */
[----:B------:R-:W-:Y:S01]  /*3750*/  LOP3.LUT R29, R31, 0x80, RZ, 0xfc, !PT ;  /* 0x000000801f1d7812 */ /* 0x000fe200078efcff */
[----:B------:R-:W-:Y:S06]  /*3760*/  BRA.U !UP0, `(.L_x_54) ;  /* 0x0000000908187547 */ /* 0x000fec000b800000 */
        /* <DEDUP_REMOVED lines=15> */
[----:B------:R-:W-:Y:S01]  /*3860*/  IMAD.MOV.U32 R0, RZ, RZ, RZ ;  /* 0x000000ffff007224 */ /* 0x000fe200078e00ff */
[----:B------:R-:W-:Y:S01]  /*3870*/  CS2R R2, SRZ ;  /* 0x0000000000027805 */ /* 0x000fe2000001ff00 */
[----:B------:R-:W-:Y:S01]  /*3880*/  IMAD.MOV.U32 R14, RZ, RZ, R28 ;  /* 0x000000ffff0e7224 */ /* 0x000fe200078e001c */
[----:B------:R-:W-:Y:S01]  /*3890*/  ULOP3.LUT UR9, UR9, 0x7ffffffe, URZ, 0xc0, !UPT ;  /* 0x7ffffffe09097892 */ /* 0x000fe2000f8ec0ff */
[----:B------:R-:W-:Y:S01]  /*38a0*/  CS2R R4, SRZ ;  /* 0x0000000000047805 */ /* 0x000fe2000001ff00 */
[----:B------:R-:W-:Y:S01]  /*38b0*/  UIADD3 UR5, UPT, UPT, UR7, -UR6, URZ ;  /* 0x8000000607057290 */ /* 0x000fe2000fffe0ff */
[----:B------:R-:W-:Y:S01]  /*38c0*/  CS2R R6, SRZ ;  /* 0x0000000000067805 */ /* 0x000fe2000001ff00 */
[----:B------:R-:W-:Y:S01]  /*38d0*/  UIMAD UR14, UR7, UR8, URZ ;  /* 0x00000008070e72a4 */ /* 0x000fe2000f8e02ff */
[----:B------:R-:W-:Y:S02]  /*38e0*/  CS2R R8, SRZ ;  /* 0x0000000000087805 */ /* 0x000fe4000001ff00 */
[----:B------:R-:W-:Y:S01]  /*38f0*/  CS2R R10, SRZ ;  /* 0x00000000000a7805 */ /* 0x000fe2000001ff00 */
[----:B------:R-:W-:Y:S01]  /*3900*/  IMAD.MOV.U32 R13, RZ, RZ, RZ ;  /* 0x000000ffff0d7224 */ /* 0x000fe200078e00ff */
[----:B------:R-:W-:Y:S01]  /*3910*/  ISETP.GE.AND P4, PT, R15, UR5, PT ;  /* 0x000000050f007c0c */ /* 0x000fe2000bf86270 */
[----:B------:R-:W-:Y:S01]  /*3920*/  IMAD.U32 R33, RZ, RZ, UR9 ;  /* 0x00000009ff217e24 */ /* 0x000fe2000f8e00ff */
[----:B------:R-:W1:Y:S01]  /*3930*/  LDCU UR8, c[0x0][0x440] ;  /* 0x00008800ff0877ac */ /* 0x000e620008000800 */
[----:B------:R-:W-:-:S02]  /*3940*/  UIMAD.WIDE UR14, UR14, 0x8, URZ ;  /* 0x000000080e0e78a5 */ /* 0x000fc4000f8e02ff */
[----:B------:R-:W-:Y:S02]  /*3950*/  UIADD3 UR11, UPT, UPT, -UR9, URZ, URZ ;  /* 0x000000ff090b7290 */ /* 0x000fe4000fffe1ff */
[----:B0-----:R-:W-:-:S12]  /*3960*/  UIMAD UR4, UR7, UR4, URZ ;  /* 0x00000004070472a4 */ /* 0x001fd8000f8e02ff */
.L_x_60:
[----:B------:R-:W-:Y:S04]  /*3970*/  BSSY.RECONVERGENT B0, `(.L_x_56) ;  /* 0x000000e000007945 */ /* 0x000fe80003800200 */
[----:B-1----:R-:W-:Y:S05]  /*3980*/  @P4 BRA `(.L_x_57) ;  /* 0x0000000000304947 */ /* 0x002fea0003800000 */
[----:B-1----:R-:W-:Y:S02]  /*3990*/  ISETP.GE.AND P2, PT, R31, UR8, PT ;  /* 0x000000081f007c0c */ /* 0x002fe4000bf46270 */
[----:B------:R-:W-:Y:S02]  /*39a0*/  CS2R R18, SRZ ;  /* 0x0000000000127805 */ /* 0x000fe4000001ff00 */
[----:B------:R-:W-:Y:S02]  /*39b0*/  ISETP.GE.AND P1, PT, R30, UR8, PT ;  /* 0x000000081e007c0c */ /* 0x000fe4000bf26270 */
[----:B------:R-:W-:Y:S02]  /*39c0*/  CS2R R16, SRZ ;  /* 0x0000000000107805 */ /* 0x000fe4000001ff00 */
[----:B------:R-:W-:Y:S02]  /*39d0*/  ISETP.GE.AND P0, PT, R29, UR8, PT ;  /* 0x000000081d007c0c */ /* 0x000fe4000bf06270 */
[----:B------:R-:W-:Y:S02]  /*39e0*/  CS2R R22, SRZ ;  /* 0x0000000000167805 */ /* 0x000fe4000001ff00 */
[----:B------:R-:W-:Y:S02]  /*39f0*/  CS2R R20, SRZ ;  /* 0x0000000000147805 */ /* 0x000fe4000001ff00 */
[----:B------:R-:W-:Y:S02]  /*3a00*/  CS2R R26, SRZ ;  /* 0x00000000001a7805 */ /* 0x000fe4000001ff00 */
[----:B------:R-:W-:Y:S01]  /*3a10*/  CS2R R24, SRZ ;  /* 0x0000000000187805 */ /* 0x000fe2000001ff00 */
[----:B------:R0:W5:Y:S04]  /*3a20*/  @!P2 LDG.E.128 R16, desc[UR12][R34.64] ;  /* 0x0000000c2210a981 */ /* 0x000168000c1e1d00 */
[----:B------:R0:W5:Y:S04]  /*3a30*/  @!P1 LDG.E.128 R20, desc[UR12][R34.64+0x100] ;  /* 0x0001000c22149981 */ /* 0x000168000c1e1d00 */
[----:B------:R0:W5:Y:S02]  /*3a40*/  @!P0 LDG.E.128 R24, desc[UR12][R34.64+0x200] ;  /* 0x0002000c22188981 */ /* 0x000164000c1e1d00 */
.L_x_57:
[----:B-1----:R-:W-:Y:S05]  /*3a50*/  BSYNC.RECONVERGENT B0 ;  /* 0x0000000000007941 */ /* 0x002fea0003800200 */
.L_x_56:
[----:B------:R-:W1:Y:S01]  /*3a60*/  LDS R12, [R14] ;  /* 0x000000000e0c7984 */ /* 0x000e620000000800 */
[----:B------:R-:W-:Y:S01]  /*3a70*/  ISETP.GE.AND P4, PT, R15, UR5, PT ;  /* 0x000000050f007c0c */ /* 0x000fe2000bf86270 */
[----:B------:R-:W-:Y:S01]  /*3a80*/  BSSY.RECONVERGENT B0, `(.L_x_58) ;  /* 0x000001d000007945 */ /* 0x000fe20003800200 */
        /* <DEDUP_REMOVED lines=24> */
[----:B------:R-:W-:Y:S05]  /*3c10*/  LEA.HI.X.SX32 R37, R37, R35, 0x2, P0 ;  /* 0x0000002325257211 */ /* 0x000fea00000f16ff */
[----:B------:R1:W5:Y:S04]  /*3c20*/  @!P3 LDG.E.128 R16, desc[UR12][R36.64] ;  /* 0x0000000c2410b981 */ /* 0x000368000c1e1d00 */
[----:B------:R1:W5:Y:S04]  /*3c30*/  @!P2 LDG.E.128 R20, desc[UR12][R36.64+0x100] ;  /* 0x0001000c2414a981 */ /* 0x000368000c1e1d00 */
[----:B------:R1:W5:Y:S02]  /*3c40*/  @!P1 LDG.E.128 R24, desc[UR12][R36.64+0x200] ;  /* 0x0002000c24189981 */ /* 0x000364000c1e1d00 */
.L_x_59:
[----:B------:R-:W-:Y:S05]  /*3c50*/  BSYNC.RECONVERGENT B0 ;  /* 0x0000000000007941 */ /* 0x000fea0003800200 */
.L_x_58:
[----:B------:R2:W3:Y:S01]  /*3c60*/  LDS R12, [R14+0x24] ;  /* 0x000024000e0c7984 */ /* 0x0004e20000000800 */
[----:B------:R-:W-:Y:S01]  /*3c70*/  UIADD3 UR11, UPT, UPT, UR11, 0x2, URZ ;  /* 0x000000020b0b7890 */ /* 0x000fe2000fffe0ff */
[----:B0-----:R-:W-:Y:S03]  /*3c80*/  IADD3 R34, P0, PT, R34, UR14, RZ ;  /* 0x0000000e22227c10 */ /* 0x001fe6000ff1e0ff */
[----:B------:R-:W-:Y:S01]  /*3c90*/  UISETP.NE.AND UP0, UPT, UR11, URZ, UPT ;  /* 0x000000ff0b00728c */ /* 0x000fe2000bf05270 */
[----:B------:R-:W-:Y:S02]  /*3ca0*/  IADD3.X R35, PT, PT, R35, UR15, RZ, P0, !PT ;  /* 0x0000000f23237c10 */ /* 0x000fe400087fe4ff */
        /* <DEDUP_REMOVED lines=14> */
.L_x_55:
[----:B------:R-:W0:Y:S02]  /*3d90*/  LDCU UR4, c[0x0][0x534] ;  /* 0x0000a680ff0477ac */ /* 0x000e240008000800 */
[----:B0-----:R-:W-:-:S04]  /*3da0*/  ULOP3.LUT UR4, UR4, 0x1, URZ, 0xc0, !UPT ;  /* 0x0000000104047892 */ /* 0x001fc8000f8ec0ff */
[----:B------:R-:W-:-:S09]  /*3db0*/  UISETP.NE.U32.AND UP0, UPT, UR4, 0x1, UPT ;  /* 0x000000010400788c */ /* 0x000fd2000bf05070 */
[----:B------:R-:W-:Y:S05]  /*3dc0*/  BRA.U UP0, `(.L_x_54) ;  /* 0x0000000100807547 */ /* 0x000fea000b800000 */
[----:B------:R-:W-:Y:S01]  /*3dd0*/  IMAD R12, R33, 0x24, R28 ;  /* 0x00000024210c7824 */ /* 0x000fe200078e021c */
[----:B------:R-:W-:Y:S01]  /*3de0*/  UIADD3 UR4, UPT, UPT, UR7, -UR6, URZ ;  /* 0x8000000607047290 */ /* 0x000fe2000fffe0ff */
[----:B------:R-:W-:Y:S04]  /*3df0*/  BSSY.RECONVERGENT B0, `(.L_x_61) ;  /* 0x0000011000007945 */ /* 0x000fe80003800200 */
[----:B------:R-:W0:Y:S01]  /*3e00*/  LDS R12, [R12] ;  /* 0x000000000c0c7984 */ /* 0x000e220000000800 */
[----:B------:R-:W-:-:S13]  /*3e10*/  ISETP.GE.AND P0, PT, R15, UR4, PT ;  /* 0x000000040f007c0c */ /* 0x000fda000bf06270 */
[----:B------:R-:W-:Y:S05]  /*3e20*/  @P0 BRA `(.L_x_62) ;  /* 0x0000000000340947 */ /* 0x000fea0003800000 */
[----:B------:R-:W2:Y:S01]  /*3e30*/  LDCU UR4, c[0x0][0x440] ;  /* 0x00008800ff0477ac */ /* 0x000ea20008000800 */
[----:B------:R-:W-:Y:S02]  /*3e40*/  CS2R R18, SRZ ;  /* 0x0000000000127805 */ /* 0x000fe4000001ff00 */
[----:B------:R-:W-:Y:S02]  /*3e50*/  CS2R R16, SRZ ;  /* 0x0000000000107805 */ /* 0x000fe4000001ff00 */
[----:B------:R-:W-:Y:S02]  /*3e60*/  CS2R R22, SRZ ;  /* 0x0000000000167805 */ /* 0x000fe4000001ff00 */
[----:B------:R-:W-:Y:S02]  /*3e70*/  CS2R R20, SRZ ;  /* 0x0000000000147805 */ /* 0x000fe4000001ff00 */
[----:B------:R-:W-:Y:S02]  /*3e80*/  CS2R R26, SRZ ;  /* 0x00000000001a7805 */ /* 0x000fe4000001ff00 */
[----:B------:R-:W-:-:S02]  /*3e90*/  CS2R R24, SRZ ;  /* 0x0000000000187805 */ /* 0x000fc4000001ff00 */
[----:B--2---:R-:W-:Y:S02]  /*3ea0*/  ISETP.GE.AND P2, PT, R31, UR4, PT ;  /* 0x000000041f007c0c */ /* 0x004fe4000bf46270 */
[----:B------:R-:W-:Y:S02]  /*3eb0*/  ISETP.GE.AND P1, PT, R30, UR4, PT ;  /* 0x000000041e007c0c */ /* 0x000fe4000bf26270 */
[----:B------:R-:W-:-:S09]  /*3ec0*/  ISETP.GE.AND P0, PT, R29, UR4, PT ;  /* 0x000000041d007c0c */ /* 0x000fd2000bf06270 */
[----:B------:R2:W5:Y:S04]  /*3ed0*/  @!P2 LDG.E.128 R16, desc[UR12][R34.64] ;  /* 0x0000000c2210a981 */ /* 0x000568000c1e1d00 */
[----:B------:R2:W5:Y:S04]  /*3ee0*/  @!P1 LDG.E.128 R20, desc[UR12][R34.64+0x100] ;  /* 0x0001000c22149981 */ /* 0x000568000c1e1d00 */
[----:B------:R2:W5:Y:S02]  /*3ef0*/  @!P0 LDG.E.128 R24, desc[UR12][R34.64+0x200] ;  /* 0x0002000c22188981 */ /* 0x000564000c1e1d00 */
.L_x_62:
[----:B------:R-:W-:Y:S05]  /*3f00*/  BSYNC.RECONVERGENT B0 ;  /* 0x0000000000007941 */ /* 0x000fea0003800200 */
.L_x_61:
        /* <DEDUP_REMOVED lines=12> */
.L_x_54:
[----:B------:R-:W-:-:S04]  /*3fd0*/  IADD3 R17, PT, PT, R15, UR6, RZ ;  /* 0x000000060f117c10 */ /* 0x000fc8000fffe0ff */
[----:B------:R-:W-:-:S13]  /*3fe0*/  ISETP.GE.AND P0, PT, R17, UR7, PT ;  /* 0x0000000711007c0c */ /* 0x000fda000bf06270 */
[----:B------:R-:W-:Y:S05]  /*3ff0*/  @P0 EXIT ;  /* 0x000000000000094d */ /* 0x000fea0003800000 */
[----:B------:R-:W-:Y:S01]  /*4000*/  IABS R18, UR10 ;  /* 0x0000000a00127c13 */ /* 0x000fe20008000000 */
[----:B------:R-:W0:Y:S01]  /*4010*/  LDC R16, c[0x0][0x434] ;  /* 0x00010d00ff107b82 */ /* 0x000e220000000800 */
        /* <DEDUP_REMOVED lines=8> */
[----:B------:R-:W-:Y:S02]  /*40a0*/  F2FP.BF16.F32.PACK_AB R6, R6, R9 ;  /* 0x000000090606723e */ /* 0x000fe400000010ff */
[----:B------:R-:W-:Y:S02]  /*40b0*/  F2FP.BF16.F32.PACK_AB R7, R4, R7 ;  /* 0x000000070407723e */ /* 0x000fe400000010ff */
[----:B------:R-:W-:Y:S01]  /*40c0*/  F2FP.BF16.F32.PACK_AB R2, R2, R5 ;  /* 0x000000050202723e */ /* 0x000fe200000010ff */
[----:B----4-:R-:W4:Y:S01]  /*40d0*/  MUFU.RCP R22, R15 ;  /* 0x0000000f00167308 */ /* 0x010f220000001000 */
[----:B------:R-:W-:Y:S01]  /*40e0*/  F2FP.BF16.F32.PACK_AB R3, R0, R3 ;  /* 0x000000030003723e */ /* 0x000fe200000010ff */
[----:B----4-:R-:W-:Y:S01]  /*40f0*/  VIADD R22, R22, 0xffffffe ;  /* 0x0ffffffe16167836 */ /* 0x010fe20000000000 */
[----:B0-----:R-:W-:-:S05]  /*4100*/  IABS R15, R16 ;  /* 0x00000010000f7213 */ /* 0x001fca0000000000 */
[----:B------:R-:W0:Y:S02]  /*4110*/  F2I.FTZ.U32.TRUNC.NTZ R23, R22 ;  /* 0x0000001600177305 */ /* 0x000e24000021f000 */
[--C-:B0-----:R-:W-:Y:S02]  /*4120*/  IMAD.MOV R12, RZ, RZ, -R23.reuse ;  /* 0x000000ffff0c7224 */ /* 0x101fe400078e0a17 */
[----:B------:R-:W-:Y:S02]  /*4130*/  IMAD.MOV.U32 R22, RZ, RZ, RZ ;  /* 0x000000ffff167224 */ /* 0x000fe400078e00ff */
[----:B------:R-:W-:Y:S02]  /*4140*/  IMAD R19, R12, R18, RZ ;  /* 0x000000120c137224 */ /* 0x000fe400078e02ff */
[----:B------:R-:W0:Y:S02]  /*4150*/  I2F.RP R12, R15 ;  /* 0x0000000f000c7306 */ /* 0x000e240000209400 */
[----:B------:R-:W-:-:S06]  /*4160*/  IMAD.HI.U32 R19, R23, R19, R22 ;  /* 0x0000001317137227 */ /* 0x000fcc00078e0016 */
[----:B------:R-:W-:-:S04]  /*4170*/  IMAD.HI.U32 R19, R19, R20, RZ ;  /* 0x0000001413137227 */ /* 0x000fc800078e00ff */
[----:B------:R-:W-:Y:S01]  /*4180*/  IMAD R21, R19, R14, R20 ;  /* 0x0000000e13157224 */ /* 0x000fe200078e0214 */
[----:B------:R-:W-:Y:S01]  /*4190*/  LOP3.LUT R14, R17, UR10, RZ, 0x3c, !PT ;  /* 0x0000000a110e7c12 */ /* 0x000fe2000f8e3cff */
[----:B0-----:R-:W0:Y:S03]  /*41a0*/  MUFU.RCP R12, R12 ;  /* 0x0000000c000c7308 */ /* 0x001e260000001000 */
[----:B------:R-:W-:Y:S02]  /*41b0*/  ISETP.GT.U32.AND P1, PT, R18, R21, PT ;  /* 0x000000151200720c */ /* 0x000fe40003f24070 */
[----:B------:R-:W-:-:S11]  /*41c0*/  ISETP.GE.AND P0, PT, R14, RZ, PT ;  /* 0x000000ff0e00720c */ /* 0x000fd60003f06270 */
[-C--:B------:R-:W-:Y:S01]  /*41d0*/  @!P1 IADD3 R21, PT, PT, R21, -R18.reuse, RZ ;  /* 0x8000001215159210 */ /* 0x080fe20007ffe0ff */
[----:B------:R-:W-:Y:S01]  /*41e0*/  @!P1 VIADD R19, R19, 0x1 ;  /* 0x0000000113139836 */ /* 0x000fe20000000000 */
[----:B------:R-:W-:Y:S01]  /*41f0*/  ISETP.NE.AND P1, PT, RZ, UR10, PT ;  /* 0x0000000aff007c0c */ /* 0x000fe2000bf25270 */
[----:B0-----:R-:W-:Y:S01]  /*4200*/  VIADD R22, R12, 0xffffffe ;  /* 0x0ffffffe0c167836 */ /* 0x001fe20000000000 */
[----:B------:R-:W-:-:S03]  /*4210*/  ISETP.GE.U32.AND P2, PT, R21, R18, PT ;  /* 0x000000121500720c */ /* 0x000fc60003f46070 */
[----:B------:R-:W0:Y:S10]  /*4220*/  F2I.FTZ.U32.TRUNC.NTZ R23, R22 ;  /* 0x0000001600177305 */ /* 0x000e34000021f000 */
[----:B------:R-:W-:-:S05]  /*4230*/  @P2 VIADD R19, R19, 0x1 ;  /* 0x0000000113132836 */ /* 0x000fca0000000000 */
[----:B------:R-:W-:Y:S01]  /*4240*/  @!P0 IADD3 R19, PT, PT, -R19, RZ, RZ ;  /* 0x000000ff13138210 */ /* 0x000fe20007ffe1ff */
[--C-:B0-----:R-:W-:Y:S01]  /*4250*/  IMAD.MOV R14, RZ, RZ, -R23.reuse ;  /* 0x000000ffff0e7224 */ /* 0x101fe200078e0a17 */
[----:B------:R-:W-:Y:S01]  /*4260*/  @!P1 LOP3.LUT R19, RZ, UR10, RZ, 0x33, !PT ;  /* 0x0000000aff139c12 */ /* 0x000fe2000f8e33ff */
[----:B------:R-:W-:Y:S02]  /*4270*/  IMAD.MOV.U32 R22, RZ, RZ, RZ ;  /* 0x000000ffff167224 */ /* 0x000fe400078e00ff */
[----:B------:R-:W-:Y:S02]  /*4280*/  IMAD R14, R14, R15, RZ ;  /* 0x0000000f0e0e7224 */ /* 0x000fe400078e02ff */
[----:B------:R-:W-:Y:S02]  /*4290*/  IMAD R18, R19, UR10, RZ ;  /* 0x0000000a13127c24 */ /* 0x000fe4000f8e02ff */
[----:B------:R-:W-:-:S04]  /*42a0*/  IMAD.HI.U32 R14, R23, R14, R22 ;  /* 0x0000000e170e7227 */ /* 0x000fc800078e0016 */
[----:B------:R-:W-:Y:S02]  /*42b0*/  IMAD.IADD R21, R17, 0x1, -R18 ;  /* 0x0000000111157824 */ /* 0x000fe400078e0a12 */
[----:B---3--:R-:W-:-:S03]  /*42c0*/  IMAD.WIDE.U32 R22, R19, UR4, RZ ;  /* 0x0000000413167c25 */ /* 0x008fc6000f8e00ff */
[----:B------:R-:W-:Y:S02]  /*42d0*/  IABS R12, R21 ;  /* 0x00000015000c7213 */ /* 0x000fe40000000000 */
[----:B------:R-:W-:-:S03]  /*42e0*/  LOP3.LUT R21, R21, R16, RZ, 0x3c, !PT ;  /* 0x0000001015157212 */ /* 0x000fc600078e3cff */
[----:B------:R-:W-:Y:S01]  /*42f0*/  IMAD.HI.U32 R20, R14, R12, RZ ;  /* 0x0000000c0e147227 */ /* 0x000fe200078e00ff */
[----:B------:R-:W-:-:S04]  /*4300*/  ISETP.GE.AND P1, PT, R21, RZ, PT ;  /* 0x000000ff1500720c */ /* 0x000fc80003f26270 */
[----:B------:R-:W-:-:S05]  /*4310*/  IADD3 R14, PT, PT, -R20, RZ, RZ ;  /* 0x000000ff140e7210 */ /* 0x000fca0007ffe1ff */
[----:B------:R-:W-:-:S05]  /*4320*/  IMAD R12, R15, R14, R12 ;  /* 0x0000000e0f0c7224 */ /* 0x000fca00078e020c */
[----:B------:R-:W-:-:S13]  /*4330*/  ISETP.GT.U32.AND P0, PT, R15, R12, PT ;  /* 0x0000000c0f00720c */ /* 0x000fda0003f04070 */
[----:B------:R-:W-:Y:S02]  /*4340*/  @!P0 IMAD.IADD R12, R12, 0x1, -R15 ;  /* 0x000000010c0c8824 */ /* 0x000fe400078e0a0f */
[----:B------:R-:W-:Y:S01]  /*4350*/  @!P0 VIADD R20, R20, 0x1 ;  /* 0x0000000114148836 */ /* 0x000fe20000000000 */
[----:B------:R-:W-:Y:S02]  /*4360*/  ISETP.NE.AND P0, PT, R16, RZ, PT ;  /* 0x000000ff1000720c */ /* 0x000fe40003f05270 */
[----:B------:R-:W-:Y:S02]  /*4370*/  ISETP.GE.U32.AND P2, PT, R12, R15, PT ;  /* 0x0000000f0c00720c */ /* 0x000fe40003f46070 */
[----:B------:R-:W-:-:S05]  /*4380*/  SHF.R.S32.HI R12, RZ, 0x1f, R19 ;  /* 0x0000001fff0c7819 */ /* 0x000fca0000011413 */
[----:B------:R-:W-:-:S04]  /*4390*/  IMAD R12, R12, UR4, RZ ;  /* 0x000000040c0c7c24 */ /* 0x000fc8000f8e02ff */
[----:B------:R-:W-:Y:S01]  /*43a0*/  IMAD R12, R19, UR5, R12 ;  /* 0x00000005130c7c24 */ /* 0x000fe2000f8e020c */
[----:B------:R-:W0:Y:S01]  /*43b0*/  LDCU.64 UR4, c[0x0][0x3f0] ;  /* 0x00007e00ff0477ac */ /* 0x000e220008000a00 */
[----:B------:R-:W-:Y:S02]  /*43c0*/  @P2 VIADD R20, R20, 0x1 ;  /* 0x0000000114142836 */ /* 0x000fe40000000000 */
[----:B------:R-:W-:-:S03]  /*43d0*/  IMAD.IADD R23, R23, 0x1, R12 ;  /* 0x0000000117177824 */ /* 0x000fc600078e020c */
[----:B------:R-:W-:Y:S02]  /*43e0*/  @!P1 IADD3 R20, PT, PT, -R20, RZ, RZ ;  /* 0x000000ff14149210 */ /* 0x000fe40007ffe1ff */
[----:B------:R-:W-:-:S04]  /*43f0*/  @!P0 LOP3.LUT R20, RZ, R16, RZ, 0x33, !PT ;  /* 0x00000010ff148212 */ /* 0x000fc800078e33ff */
[----:B------:R-:W-:Y:S01]  /*4400*/  SHF.R.S32.HI R14, RZ, 0x1f, R20 ;  /* 0x0000001fff0e7819 */ /* 0x000fe20000011414 */
[C---:B------:R-:W-:Y:S02]  /*4410*/  IMAD R16, R20.reuse, R16, R18 ;  /* 0x0000001014107224 */ /* 0x040fe400078e0212 */
[----:B-----5:R-:W-:-:S04]  /*4420*/  IMAD.WIDE.U32 R22, R20, UR8, R22 ;  /* 0x0000000814167c25 */ /* 0x020fc8000f8e0016 */
[----:B------:R-:W-:Y:S01]  /*4430*/  IMAD R15, R14, UR8, RZ ;  /* 0x000000080e0f7c24 */ /* 0x000fe2000f8e02ff */
[----:B------:R-:W3:Y:S01]  /*4440*/  LDCU UR8, c[0x0][0x440] ;  /* 0x00008800ff0877ac */ /* 0x000ee20008000800 */
[----:B------:R-:W-:Y:S02]  /*4450*/  IMAD.IADD R16, R17, 0x1, -R16 ;  /* 0x0000000111107824 */ /* 0x000fe400078e0a10 */
[----:B------:R-:W-:-:S03]  /*4460*/  IMAD R15, R20, UR9, R15 ;  /* 0x00000009140f7c24 */ /* 0x000fc6000f8e020f */
[----:B------:R-:W-:Y:S02]  /*4470*/  SHF.R.S32.HI R12, RZ, 0x1f, R16 ;  /* 0x0000001fff0c7819 */ /* 0x000fe40000011410 */
[----:B------:R-:W-:-:S03]  /*4480*/  IADD3 R23, PT, PT, R23, R15, RZ ;  /* 0x0000000f17177210 */ /* 0x000fc60007ffe0ff */
[----:B------:R-:W-:Y:S02]  /*4490*/  IMAD R15, R12, UR6, RZ ;  /* 0x000000060c0f7c24 */ /* 0x000fe4000f8e02ff */
[----:B------:R-:W-:-:S04]  /*44a0*/  IMAD.WIDE.U32 R22, R16, UR6, R22 ;  /* 0x0000000610167c25 */ /* 0x000fc8000f8e0016 */
[----:B------:R-:W-:Y:S01]  /*44b0*/  IMAD R15, R16, UR7, R15 ;  /* 0x00000007100f7c24 */ /* 0x000fe2000f8e020f */
[C---:B------:R-:W-:Y:S02]  /*44c0*/  IADD3 R12, P0, PT, R31.reuse, R22, RZ ;  /* 0x000000161f0c7210 */ /* 0x040fe40007f1e0ff */
[----:B---3--:R-:W-:Y:S02]  /*44d0*/  ISETP.GE.AND P2, PT, R31, UR8, PT ;  /* 0x000000081f007c0c */ /* 0x008fe4000bf46270 */
[----:B------:R-:W-:Y:S01]  /*44e0*/  ISETP.GE.AND P1, PT, R30, UR8, PT ;  /* 0x000000081e007c0c */ /* 0x000fe2000bf26270 */
[----:B------:R-:W-:Y:S01]  /*44f0*/  IMAD.X R15, R23, 0x1, R15, P0 ;  /* 0x00000001170f7824 */ /* 0x000fe200000e060f */
[----:B0-----:R-:W-:-:S04]  /*4500*/  LEA R14, P0, R12, UR4, 0x1 ;  /* 0x000000040c0e7c11 */ /* 0x001fc8000f8008ff */
[----:B------:R-:W-:Y:S02]  /*4510*/  LEA.HI.X R15, R12, UR5, R15, 0x1, P0 ;  /* 0x000000050c0f7c11 */ /* 0x000fe400080f0c0f */
[----:B------:R-:W-:-:S03]  /*4520*/  ISETP.GE.AND P0, PT, R29, UR8, PT ;  /* 0x000000081d007c0c */ /* 0x000fc6000bf06270 */
[----:B------:R0:W-:Y:S04]  /*4530*/  @!P2 STG.E.64 desc[UR12][R14.64], R10 ;  /* 0x0000000a0e00a986 */ /* 0x0001e8000c101b0c */
[----:B------:R0:W-:Y:S06]  /*4540*/  @!P1 STG.E.64 desc[UR12][R14.64+0x80], R6 ;  /* 0x000080060e009986 */ /* 0x0001ec000c101b0c */
[----:B------:R-:W-:Y:S05]  /*4550*/  @P0 EXIT ;  /* 0x000000000000094d */ /* 0x000fea0003800000 */
[----:B------:R-:W-:Y:S01]  /*4560*/  STG.E.64 desc[UR12][R14.64+0x100], R2 ;  /* 0x000100020e007986 */ /* 0x000fe2000c101b0c */
[----:B------:R-:W-:Y:S05]  /*4570*/  EXIT ;  /* 0x000000000000794d */ /* 0x000fea0003800000 */
        .weak           $__internal_1_$__cuda_sm20_div_s64
        .type           $__internal_1_$__cuda_sm20_div_s64,@function
        .size           $__internal_1_$__cuda_sm20_div_s64,(.L_x_3710 - $__internal_1_$__cuda_sm20_div_s64)
$__internal_1_$__cuda_sm20_div_s64:
        /* <DEDUP_REMOVED lines=31> */
[----:B------:R-:W-:-:S04]  /*4770*/  IMAD.HI.U32 R42, R43, R17, RZ ;  /* 0x000000112b2a7227 */ /* 0x000fc800078e00ff */
[----:B------:R-:W-:Y:S01]  /*4780*/  IMAD.X R11, RZ, RZ, ~R11, P0 ;  /* 0x000000ffff0b7224 */ /* 0x000fe200000e0e0b */
[----:B------:R-:W-:-:S03]  /*4790*/  IADD3 R13, P0, PT, RZ, -R33, RZ ;  /* 0x80000021ff0d7210 */ /* 0x000fc60007f1e0ff */
[----:B------:R-:W-:Y:S01]  /*47a0*/  IMAD.WIDE.U32 R42, P4, R43, R11, R42 ;  /* 0x0000000b2b2a7225 */ /* 0x000fe2000788002a */
[----:B------:R-:W-:Y:S02]  /*47b0*/  SEL R13, R13, R33, !P1 ;  /* 0x000000210d0d7207 */ /* 0x000fe40004800000 */
[----:B------:R-:W-:Y:S01]  /*47c0*/  IADD3.X R24, PT, PT, RZ, ~R21, RZ, P0, !PT ;  /* 0x80000015ff187210 */ /* 0x000fe200007fe4ff */
[C---:B------:R-:W-:Y:S02]  /*47d0*/  IMAD R16, R14.reuse, R11, RZ ;  /* 0x0000000b0e107224 */ /* 0x040fe400078e02ff */
[----:B------:R-:W-:-:S04]  /*47e0*/  IMAD.HI.U32 R17, P3, R14, R17, R42 ;  /* 0x000000110e117227 */ /* 0x000fc8000786002a */
[----:B------:R-:W-:Y:S01]  /*47f0*/  IMAD.HI.U32 R11, R14, R11, RZ ;  /* 0x0000000b0e0b7227 */ /* 0x000fe200078e00ff */
[----:B------:R-:W-:-:S03]  /*4800*/  IADD3 R16, P2, PT, R16, R17, RZ ;  /* 0x0000001110107210 */ /* 0x000fc60007f5e0ff */
[----:B------:R-:W-:Y:S01]  /*4810*/  IMAD.X R14, R11, 0x1, R14, P4 ;  /* 0x000000010b0e7824 */ /* 0x000fe200020e060e */
[----:B------:R-:W-:Y:S01]  /*4820*/  SEL R11, R24, R21, !P1 ;  /* 0x00000015180b7207 */ /* 0x000fe20004800000 */
[----:B------:R-:W-:-:S03]  /*4830*/  IMAD.HI.U32 R42, R16, R13, RZ ;  /* 0x0000000d102a7227 */ /* 0x000fc600078e00ff */
        /* <DEDUP_REMOVED lines=8> */
[----:B------:R-:W-:-:S04]  /*48c0*/  IMAD.WIDE.U32 R16, R24, R34, RZ ;  /* 0x0000002218107225 */ /* 0x000fc800078e00ff */
[----:B------:R-:W-:Y:S01]  /*48d0*/  IMAD.X R23, RZ, RZ, R14, P0 ;  /* 0x000000ffff177224 */ /* 0x000fe200000e060e */
[----:B------:R-:W-:Y:S01]  /*48e0*/  IADD3 R13, P0, PT, -R16, R13, RZ ;  /* 0x0000000d100d7210 */ /* 0x000fe20007f1e1ff */
[----:B------:R-:W-:-:S03]  /*48f0*/  IMAD R14, R24, R35, R17 ;  /* 0x00000023180e7224 */ /* 0x000fc600078e0211 */
[-C--:B------:R-:W-:Y:S01]  /*4900*/  ISETP.GE.U32.AND P2, PT, R13, R34.reuse, PT ;  /* 0x000000220d00720c */ /* 0x080fe20003f46070 */
[-C--:B------:R-:W-:Y:S01]  /*4910*/  IMAD R14, R23, R34.reuse, R14 ;  /* 0x00000022170e7224 */ /* 0x080fe200078e020e */
[----:B------:R-:W-:-:S04]  /*4920*/  IADD3 R16, P1, PT, R13, -R34, RZ ;  /* 0x800000220d107210 */ /* 0x000fc80007f3e0ff */
[----:B------:R-:W-:Y:S02]  /*4930*/  IADD3.X R11, PT, PT, ~R14, R11, RZ, P0, !PT ;  /* 0x0000000b0e0b7210 */ /* 0x000fe400007fe5ff */
[----:B------:R-:W-:Y:S02]  /*4940*/  IADD3 R17, P0, PT, R24, 0x1, RZ ;  /* 0x0000000118117810 */ /* 0x000fe40007f1e0ff */
[C---:B------:R-:W-:Y:S01]  /*4950*/  ISETP.GE.U32.AND.EX P2, PT, R11.reuse, R35, PT, P2 ;  /* 0x000000230b00720c */ /* 0x040fe20003f46120 */
[----:B------:R-:W-:-:S03]  /*4960*/  IMAD.X R14, R11, 0x1, ~R35, P1 ;  /* 0x000000010b0e7824 */ /* 0x000fc600008e0e23 */
[----:B------:R-:W-:Y:S01]  /*4970*/  SEL R13, R16, R13, P2 ;  /* 0x0000000d100d7207 */ /* 0x000fe20001000000 */
[----:B------:R-:W-:Y:S01]  /*4980*/  IMAD.X R16, RZ, RZ, R23, P0 ;  /* 0x000000ffff107224 */ /* 0x000fe200000e0617 */
[----:B------:R-:W-:Y:S02]  /*4990*/  SEL R17, R17, R24, P2 ;  /* 0x0000001811117207 */ /* 0x000fe40001000000 */
[----:B------:R-:W-:Y:S02]  /*49a0*/  SEL R11, R14, R11, P2 ;  /* 0x0000000b0e0b7207 */ /* 0x000fe40001000000 */
[----:B------:R-:W-:Y:S02]  /*49b0*/  ISETP.GE.U32.AND P0, PT, R13, R34, PT ;  /* 0x000000220d00720c */ /* 0x000fe40003f06070 */
[----:B------:R-:W-:Y:S02]  /*49c0*/  SEL R16, R16, R23, P2 ;  /* 0x0000001710107207 */ /* 0x000fe40001000000 */
[----:B------:R-:W-:-:S02]  /*49d0*/  IADD3 R14, P1, PT, R17, 0x1, RZ ;  /* 0x00000001110e7810 */ /* 0x000fc40007f3e0ff */
[----:B------:R-:W-:Y:S02]  /*49e0*/  ISETP.GE.U32.AND.EX P0, PT, R11, R35, PT, P0 ;  /* 0x000000230b00720c */ /* 0x000fe40003f06100 */
[----:B------:R-:W-:Y:S01]  /*49f0*/  LOP3.LUT R13, R19, R21, RZ, 0x3c, !PT ;  /* 0x00000015130d7212 */ /* 0x000fe200078e3cff */
[----:B------:R-:W-:Y:S01]  /*4a00*/  IMAD.X R11, RZ, RZ, R16, P1 ;  /* 0x000000ffff0b7224 */ /* 0x000fe200008e0610 */
[----:B------:R-:W-:Y:S01]  /*4a10*/  SEL R14, R14, R17, P0 ;  /* 0x000000110e0e7207 */ /* 0x000fe20000000000 */
[----:B------:R-:W-:Y:S01]  /*4a20*/  IMAD.MOV.U32 R17, RZ, RZ, 0x0 ;  /* 0x00000000ff117424 */ /* 0x000fe200078e00ff */
[----:B------:R-:W-:Y:S02]  /*4a30*/  ISETP.GE.AND P2, PT, R13, RZ, PT ;  /* 0x000000ff0d00720c */ /* 0x000fe40003f46270 */
[----:B------:R-:W-:Y:S02]  /*4a40*/  SEL R16, R11, R16, P0 ;  /* 0x000000100b107207 */ /* 0x000fe40000000000 */
[----:B------:R-:W-:-:S02]  /*4a50*/  IADD3 R11, P1, PT, RZ, -R14, RZ ;  /* 0x8000000eff0b7210 */ /* 0x000fc40007f3e0ff */
[----:B------:R-:W-:Y:S02]  /*4a60*/  ISETP.NE.U32.AND P0, PT, R20, RZ, PT ;  /* 0x000000ff1400720c */ /* 0x000fe40003f05070 */
[-C--:B------:R-:W-:Y:S02]  /*4a70*/  IADD3.X R13, PT, PT, RZ, ~R16.reuse, RZ, P1, !PT ;  /* 0x80000010ff0d7210 */ /* 0x080fe40000ffe4ff */
[----:B------:R-:W-:Y:S02]  /*4a80*/  ISETP.NE.AND.EX P0, PT, R19, RZ, PT, P0 ;  /* 0x000000ff1300720c */ /* 0x000fe40003f05300 */
[----:B------:R-:W-:Y:S01]  /*4a90*/  SEL R13, R13, R16, !P2 ;  /* 0x000000100d0d7207 */ /* 0x000fe20005000000 */
[----:B------:R-:W-:Y:S01]  /*4aa0*/  IMAD.MOV.U32 R16, RZ, RZ, R18 ;  /* 0x000000ffff107224 */ /* 0x000fe200078e0012 */
[----:B------:R-:W-:Y:S02]  /*4ab0*/  SEL R11, R11, R14, !P2 ;  /* 0x0000000e0b0b7207 */ /* 0x000fe40005000000 */
[----:B------:R-:W-:-:S02]  /*4ac0*/  SEL R13, R13, 0xffffffff, P0 ;  /* 0xffffffff0d0d7807 */ /* 0x000fc40000000000 */
[----:B------:R-:W-:Y:S01]  /*4ad0*/  SEL R14, R11, 0xffffffff, P0 ;  /* 0xffffffff0b0e7807 */ /* 0x000fe20000000000 */
[----:B------:R-:W-:Y:S06]  /*4ae0*/  RET.REL.NODEC R16 `(_ZN5flash32flash_fwd_splitkv_combine_kernelI23Flash_fwd_kernel_traitsILi192ELi64ELi64ELi4ELb0ELb0EN7cutlass10bfloat16_tE19Flash_kernel_traitsILi192ELi64ELi64ELi4ES3_EELi8ELi6ELb0EEEvNS_16Flash_fwd_paramsE) ;  /* 0xffffffb410447950 */ /* 0x000fec0003c3ffff */
.L_x_63:
        /* <DEDUP_REMOVED lines=9> */
.L_x_3710:


//--------------------- .text._ZN5flash32flash_fwd_splitkv_combine_kernelI23Flash_fwd_kernel_traitsILi192ELi64ELi64ELi4ELb0ELb0EN7cutlass10bfloat16_tE19Flash_kernel_traitsILi192ELi64ELi64ELi4ES3_EELi8ELi5ELb0EEEvNS_16Flash_fwd_paramsE --------------------------
	.section	.text._ZN5flash32flash_fwd_splitkv_combine_kernelI23Flash_fwd_kernel_traitsILi192ELi64ELi64ELi4ELb0ELb0EN7cutlass10bfloat16_tE19Flash_kernel_traitsILi192ELi64ELi64ELi4ES3_EELi8ELi5ELb0EEEvNS_16Flash_fwd_paramsE,"ax",@progbits
	.align	128
        .global         _ZN5flash32flash_fwd_splitkv_combine_kernelI23Flash_fwd_kernel_traitsILi192ELi64ELi64ELi4ELb0ELb0EN7cutlass10bfloat16_tE19Flash_kernel_traitsILi192ELi64ELi64ELi4ES3_EELi8ELi5ELb0EEEvNS_16Flash_fwd_paramsE
        .type           _ZN5flash32flash_fwd_splitkv_combine_kernelI23Flash_fwd_kernel_traitsILi192ELi64ELi64ELi4ELb0ELb0EN7cutlass10bfloat16_tE19Flash_kernel_traitsILi192ELi64ELi64ELi4ES3_EELi8ELi5ELb0EEEvNS_16Flash_fwd_paramsE,@function
        .size           _ZN5flash32flash_fwd_splitkv_combine_kernelI23Flash_fwd_kernel_traitsILi192ELi64ELi64ELi4ELb0ELb0EN7cutlass10bfloat16_tE19Flash_kernel_traitsILi192ELi64ELi64ELi4ES3_EELi8ELi5ELb0EEEvNS_16Flash_fwd_paramsE,(.L_x_3711 - _ZN5flash32flash_fwd_splitkv_combine_kernelI23Flash_fwd_kernel_traitsILi192ELi64ELi64ELi4ELb0ELb0EN7cutlass10bfloat16_tE19Flash_kernel_traitsILi192ELi64ELi64ELi4ES3_EELi8ELi5ELb0EEEvNS_16Flash_fwd_paramsE)
        .other          _ZN5flash32flash_fwd_splitkv_combine_kernelI23Flash_fwd_kernel_traitsILi192ELi64ELi64ELi4ELb0ELb0EN7cutlass10bfloat16_tE19Flash_kernel_traitsILi192ELi64ELi64ELi4ES3_EELi8ELi5ELb0EEEvNS_16Flash_fwd_paramsE,@"STO_CUDA_ENTRY STV_DEFAULT"
_ZN5flash32flash_fwd_splitkv_combine_kernelI23Flash_fwd_kernel_traitsILi192ELi64ELi64ELi4ELb0ELb0EN7cutlass10bfloat16_tE19Flash_kernel_traitsILi192ELi64ELi64ELi4ES3_EELi8ELi5ELb0EEEvNS_16Flash_fwd_paramsE:
.text._ZN5flash32flash_fwd_splitkv_combine_kernelI23Flash_fwd_kernel_traitsILi192ELi64ELi64ELi4ELb0ELb0EN7cutlass10bfloat16_tE19Flash_kernel_traitsILi192ELi64ELi64ELi4ES3_EELi8ELi5ELb0EEEvNS_16Flash_fwd_paramsE:
        /* <DEDUP_REMOVED lines=39> */
.L_x_64:
[----:B------:R-:W-:Y:S01]  /*0270*/  IMAD.U32 R25, RZ, RZ, UR7 ;  /* 0x00000007ff197e24 */ /* 0x000fe2000f8e00ff */
[----:B------:R-:W-:Y:S01]  /*0280*/  MOV R18, UR14 ;  /* 0x0000000e00127c02 */ /* 0x000fe20008000f00 */
[----:B------:R-:W-:Y:S01]  /*0290*/  IMAD.U32 R17, RZ, RZ, UR4 ;  /* 0x00000004ff117e24 */ /* 0x000fe2000f8e00ff */
[----:B------:R-:W-:Y:S02]  /*02a0*/  MOV R15, UR8 ;  /* 0x00000008000f7c02 */ /* 0x000fe40008000f00 */
[----:B------:R-:W-:Y:S02]  /*02b0*/  MOV R16, 0x2d0 ;  /* 0x000002d000107802 */ /* 0x000fe40000000f00 */
[----:B------:R-:W-:Y:S05]  /*02c0*/  CALL.REL.NOINC `($__internal_2_$__cuda_sm20_div_s64) ;  /* 0x0000003c00d87944 */ /* 0x000fea0003c00000 */
[----:B------:R-:W-:-:S07]  /*02d0*/  MOV R10, R14 ;  /* 0x0000000e000a7202 */ /* 0x000fce0000000f00 */
.L_x_65:
        /* <DEDUP_REMOVED lines=30> */
.L_x_67:
[----:B------:R-:W-:Y:S01]  /*04c0*/  IMAD.MOV.U32 R25, RZ, RZ, R10 ;  /* 0x000000ffff197224 */ /* 0x000fe200078e000a */
[----:B------:R-:W-:Y:S02]  /*04d0*/  MOV R17, R11 ;  /* 0x0000000b00117202 */ /* 0x000fe40000000f00 */
[----:B------:R-:W-:Y:S02]  /*04e0*/  MOV R16, 0x500 ;  /* 0x0000050000107802 */ /* 0x000fe40000000f00 */
[----:B------:R-:W-:Y:S05]  /*04f0*/  CALL.REL.NOINC `($__internal_2_$__cuda_sm20_div_s64) ;  /* 0x0000003c004c7944 */ /* 0x000fea0003c00000 */
[----:B------:R-:W-:Y:S02]  /*0500*/  MOV R22, R14 ;  /* 0x0000000e00167202 */ /* 0x000fe40000000f00 */
[----:B------:R-:W-:Y:S02]  /*0510*/  MOV R23, R11 ;  /* 0x0000000b00177202 */ /* 0x000fe40000000f00 */
.L_x_68:
[----:B------:R-:W-:Y:S05]  /*0520*/  BSYNC.RECONVERGENT B0 ;  /* 0x0000000000007941 */ /* 0x000fea0003800200 */
.L_x_66:
        /* <DEDUP_REMOVED lines=55> */
.L_x_70:
[----:B------:R-:W-:Y:S01]  /*08a0*/  IMAD.MOV.U32 R25, RZ, RZ, R18 ;  /* 0x000000ffff197224 */ /* 0x000fe200078e0012 */
[----:B------:R-:W-:Y:S01]  /*08b0*/  MOV R18, R12 ;  /* 0x0000000c00127202 */ /* 0x000fe20000000f00 */
[----:B------:R-:W-:Y:S01]  /*08c0*/  IMAD.MOV.U32 R17, RZ, RZ, R15 ;  /* 0x000000ffff117224 */ /* 0x000fe200078e000f */
[----:B------:R-:W-:Y:S02]  /*08d0*/  MOV R15, R2 ;  /* 0x00000002000f7202 */ /* 0x000fe40000000f00 */
[----:B------:R-:W-:Y:S02]  /*08e0*/  MOV R16, 0x900 ;  /* 0x0000090000107802 */ /* 0x000fe40000000f00 */
[----:B------:R-:W-:Y:S05]  /*08f0*/  CALL.REL.NOINC `($__internal_2_$__cuda_sm20_div_s64) ;  /* 0x00000038004c7944 */ /* 0x000fea0003c00000 */
[----:B------:R-:W-:Y:S02]  /*0900*/  MOV R15, R11 ;  /* 0x0000000b000f7202 */ /* 0x000fe40000000f00 */
.L_x_71:
[----:B------:R-:W-:Y:S05]  /*0910*/  BSYNC.RECONVERGENT B0 ;  /* 0x0000000000007941 */ /* 0x000fea0003800200 */
.L_x_69:
        /* <DEDUP_REMOVED lines=116> */
.L_x_73:
[----:B------:R-:W-:Y:S01]  /*1060*/  IMAD.MOV.U32 R17, RZ, RZ, R15 ;  /* 0x000000ffff117224 */ /* 0x000fe200078e000f */
[----:B------:R-:W-:Y:S01]  /*1070*/  MOV R18, R9 ;  /* 0x0000000900127202 */ /* 0x000fe20000000f00 */
[----:B------:R-:W-:Y:S01]  /*1080*/  IMAD.MOV.U32 R25, RZ, RZ, R14 ;  /* 0x000000ffff197224 */ /* 0x000fe200078e000e */
[----:B------:R-:W-:Y:S02]  /*1090*/  MOV R15, R3 ;  /* 0x00000003000f7202 */ /* 0x000fe40000000f00 */
[----:B------:R-:W-:Y:S02]  /*10a0*/  MOV R16, 0x10c0 ;  /* 0x000010c000107802 */ /* 0x000fe40000000f00 */
[----:B------:R-:W-:Y:S05]  /*10b0*/  CALL.REL.NOINC `($__internal_2_$__cuda_sm20_div_s64) ;  /* 0x00000030005c7944 */ /* 0x000fea0003c00000 */
[----:B------:R-:W-:Y:S02]  /*10c0*/  MOV R36, R14 ;  /* 0x0000000e00247202 */ /* 0x000fe40000000f00 */
[----:B------:R-:W-:Y:S02]  /*10d0*/  MOV R37, R11 ;  /* 0x0000000b00257202 */ /* 0x000fe40000000f00 */
.L_x_74:
[----:B------:R-:W-:Y:S05]  /*10e0*/  BSYNC.RECONVERGENT B0 ;  /* 0x0000000000007941 */ /* 0x000fea0003800200 */
.L_x_72:
        /* <DEDUP_REMOVED lines=58> */
.L_x_76:
[----:B------:R-:W-:Y:S01]  /*1490*/  IMAD.MOV.U32 R25, RZ, RZ, R22 ;  /* 0x000000ffff197224 */ /* 0x000fe200078e0016 */
[----:B------:R-:W-:Y:S01]  /*14a0*/  MOV R17, R23 ;  /* 0x0000001700117202 */ /* 0x000fe20000000f00 */
[----:B------:R-:W-:Y:S01]  /*14b0*/  IMAD.MOV.U32 R18, RZ, RZ, R7 ;  /* 0x000000ffff127224 */ /* 0x000fe200078e0007 */
[----:B------:R-:W-:Y:S02]  /*14c0*/  MOV R16, 0x14e0 ;  /* 0x000014e000107802 */ /* 0x000fe40000000f00 */
[----:B------:R-:W-:Y:S05]  /*14d0*/  CALL.REL.NOINC `($__internal_2_$__cuda_sm20_div_s64) ;  /* 0x0000002c00547944 */ /* 0x000fea0003c00000 */
[----:B------:R-:W-:Y:S02]  /*14e0*/  MOV R20, R14 ;  /* 0x0000000e00147202 */ /* 0x000fe40000000f00 */
[----:B------:R-:W-:Y:S02]  /*14f0*/  MOV R21, R11 ;  /* 0x0000000b00157202 */ /* 0x000fe40000000f00 */
.L_x_77:
[----:B------:R-:W-:Y:S05]  /*1500*/  BSYNC.RECONVERGENT B0 ;  /* 0x0000000000007941 */ /* 0x000fea0003800200 */
.L_x_75:
[----:B------:R-:W0:Y:S01]  /*1510*/  S2R R19, SR_TID.X ;  /* 0x0000000000137919 */ /* 0x000e220000002100 */
[----:B------:R-:W-:Y:S01]  /*1520*/  UIADD3 UR12, UP0, UPT, UR7, -UR6, URZ ;  /* 0x80000006070c7290 */ /* 0x000fe2000ff1e0ff */
[----:B------:R-:W-:Y:S01]  /*1530*/  IMAD.MOV.U32 R13, RZ, RZ, -0x800000 ;  /* 0xff800000ff0d7424 */ /* 0x000fe200078e00ff */
[----:B------:R-:W1:Y:S02]  /*1540*/  LDCU UR5, c[0x0][0x534] ;  /* 0x0000a680ff0577ac */ /* 0x000e640008000800 */
[----:B------:R-:W-:-:S06]  /*1550*/  UIADD3.X UR9, UPT, UPT, UR4, -0x1, URZ, UP0, !UPT ;  /* 0xffffffff04097890 */ /* 0x000fcc00087fe4ff */
[----:B------:R-:W-:-:S05]  /*1560*/  IMAD.U32 R11, RZ, RZ, UR9 ;  /* 0x00000009ff0b7e24 */ /* 0x000fca000f8e00ff */
[----:B------:R-:W2:Y:S01]  /*1570*/  LDCU UR9, c[0x0][0x430] ;  /* 0x00008600ff0977ac */ /* 0x000ea20008000800 */
[----:B0-----:R-:W-:Y:S02]  /*1580*/  LOP3.LUT R6, R19, 0x7, RZ, 0xc0, !PT ;  /* 0x0000000713067812 */ /* 0x001fe400078ec0ff */
[----:B------:R-:W-:Y:S02]  /*1590*/  SHF.R.U32.HI R5, RZ, 0x3, R19 ;  /* 0x00000003ff057819 */ /* 0x000fe40000011613 */
[C---:B------:R-:W-:Y:S01]  /*15a0*/  ISETP.LT.U32.AND P2, PT, R6.reuse, UR12, PT ;  /* 0x0000000c06007c0c */ /* 0x040fe2000bf41070 */
[----:B------:R-:W0:Y:S01]  /*15b0*/  LDCU.64 UR12, c[0x0][0x358] ;  /* 0x00006b00ff0c77ac */ /* 0x000e220008000a00 */
[----:B------:R-:W-:Y:S01]  /*15c0*/  IADD3 R26, P0, PT, R6, UR6, RZ ;  /* 0x00000006061a7c10 */ /* 0x000fe2000ff1e0ff */
[----:B------:R-:W-:Y:S01]  /*15d0*/  VIADD R22, R5, 0x10 ;  /* 0x0000001005167836 */ /* 0x000fe20000000000 */
[----:B------:R-:W-:Y:S02]  /*15e0*/  ISETP.GT.AND.EX P2, PT, R11, RZ, PT, P2 ;  /* 0x000000ff0b00720c */ /* 0x000fe40003f44320 */
[----:B------:R-:W-:Y:S01]  /*15f0*/  MOV R11, 0xff800000 ;  /* 0xff800000000b7802 */ /* 0x000fe20000000f00 */
[----:B------:R-:W-:Y:S01]  /*1600*/  IMAD.X R27, RZ, RZ, RZ, P0 ;  /* 0x000000ffff1b7224 */ /* 0x000fe200000e06ff */
[----:B-1----:R-:W-:-:S02]  /*1610*/  ISETP.GE.OR P3, PT, R5, UR5, !P2 ;  /* 0x0000000505007c0c */ /* 0x002fc4000d766670 */
[----:B------:R-:W-:-:S11]  /*1620*/  ISETP.GE.OR P2, PT, R22, UR5, !P2 ;  /* 0x0000000516007c0c */ /* 0x000fd6000d746670 */
[----:B------:R-:W1:Y:S02]  /*1630*/  @!P3 LDC.64 R16, c[0x0][0x428] ;  /* 0x00010a00ff10bb82 */ /* 0x000e640000000a00 */
[--C-:B------:R-:W-:Y:S02]  /*1640*/  @!P2 IMAD.MOV.U32 R24, RZ, RZ, R26.reuse ;  /* 0x000000ffff18a224 */ /* 0x100fe400078e001a */
[--C-:B------:R-:W-:Y:S02]  /*1650*/  @!P2 IMAD.MOV.U32 R25, RZ, RZ, R27.reuse ;  /* 0x000000ffff19a224 */ /* 0x100fe400078e001b */
[----:B------:R-:W-:Y:S02]  /*1660*/  @!P3 IMAD.WIDE.U32 R26, R5, UR7, R26 ;  /* 0x00000007051abc25 */ /* 0x000fe4000f8e001a */
[----:B------:R-:W3:Y:S02]  /*1670*/  @!P2 LDC.64 R14, c[0x0][0x428] ;  /* 0x00010a00ff0eab82 */ /* 0x000ee40000000a00 */
[----:B------:R-:W-:-:S04]  /*1680*/  @!P2 IMAD.WIDE.U32 R24, R22, UR7, R24 ;  /* 0x000000071618ac25 */ /* 0x000fc8000f8e0018 */
[----:B------:R-:W-:Y:S02]  /*1690*/  @!P2 IMAD R22, R22, UR4, R25 ;  /* 0x000000041616ac24 */ /* 0x000fe4000f8e0219 */
[----:B------:R-:W-:Y:S01]  /*16a0*/  @!P3 IMAD R18, R5, UR4, R27 ;  /* 0x000000040512bc24 */ /* 0x000fe2000f8e021b */
[----:B-1----:R-:W-:-:S04]  /*16b0*/  @!P3 LEA R16, P1, R26, R16, 0x2 ;  /* 0x000000101a10b211 */ /* 0x002fc800078210ff */
[----:B------:R-:W-:Y:S02]  /*16c0*/  @!P3 LEA.HI.X R17, R26, R17, R18, 0x2, P1 ;  /* 0x000000111a11b211 */ /* 0x000fe400008f1412 */
[----:B---3--:R-:W-:-:S03]  /*16d0*/  @!P2 LEA R14, P0, R24, R14, 0x2 ;  /* 0x0000000e180ea211 */ /* 0x008fc600078010ff */
[----:B0-----:R-:W3:Y:S01]  /*16e0*/  @!P3 LDG.E R13, desc[UR12][R16.64] ;  /* 0x0000000c100db981 */ /* 0x001ee2000c1e1900 */
[----:B------:R-:W-:-:S05]  /*16f0*/  @!P2 LEA.HI.X R15, R24, R15, R22, 0x2, P0 ;  /* 0x0000000f180fa211 */ /* 0x000fca00000f1416 */
[----:B------:R0:W4:Y:S01]  /*1700*/  @!P2 LDG.E R11, desc[UR12][R14.64] ;  /* 0x0000000c0e0ba981 */ /* 0x000122000c1e1900 */
[----:B------:R-:W1:Y:S01]  /*1710*/  S2UR UR4, SR_CgaCtaId ;  /* 0x00000000000479c3 */ /* 0x000e620000008800 */
[----:B------:R-:W-:Y:S01]  /*1720*/  UMOV UR5, 0x400 ;  /* 0x0000040000057882 */ /* 0x000fe20000000000 */
[C---:B------:R-:W-:Y:S02]  /*1730*/  ISETP.GT.U32.AND P0, PT, R19.reuse, 0x7f, PT ;  /* 0x0000007f1300780c */ /* 0x040fe40003f04070 */
[----:B------:R-:W-:Y:S01]  /*1740*/  ISETP.GT.U32.AND P1, PT, R19, 0xff, PT ;  /* 0x000000ff1300780c */ /* 0x000fe20003f24070 */
[----:B-1----:R-:W-:-:S06]  /*1750*/  ULEA UR4, UR4, UR5, 0x18 ;  /* 0x0000000504047291 */ /* 0x002fcc000f8ec0ff */
[----:B------:R-:W-:-:S05]  /*1760*/  LEA R6, R6, UR4, 0x2 ;  /* 0x0000000406067c11 */ /* 0x000fca000f8e10ff */
[----:B------:R-:W-:Y:S01]  /*1770*/  IMAD R6, R5, 0x24, R6 ;  /* 0x0000002405067824 */ /* 0x000fe200078e0206 */
[----:B------:R-:W-:Y:S02]  /*1780*/  SHF.R.U32.HI R30, RZ, 0x4, R19 ;  /* 0x00000004ff1e7819 */ /* 0x000fe40000011613 */
[----:B------:R-:W-:Y:S02]  /*1790*/  @!P0 LOP3.LUT R23, R19, 0xf, RZ, 0xc0, !PT ;  /* 0x0000000f13178812 */ /* 0x000fe400078ec0ff */
[----:B------:R-:W-:Y:S01]  /*17a0*/  LEA R34, R30, UR4, 0x2 ;  /* 0x000000041e227c11 */ /* 0x000fe2000f8e10ff */
[----:B------:R-:W-:Y:S01]  /*17b0*/  IMAD.MOV.U32 R24, RZ, RZ, -0x800000 ;  /* 0xff800000ff187424 */ /* 0x000fe200078e00ff */
[----:B------:R-:W0:Y:S03]  /*17c0*/  LDCU UR4, c[0x0][0x434] ;  /* 0x00008680ff0477ac */ /* 0x000e260008000800 */
[----:B------:R-:W-:-:S02]  /*17d0*/  @!P0 IMAD R5, R23, 0x24, R34 ;  /* 0x0000002417058824 */ /* 0x000fc400078e0222 */
[----:B------:R-:W-:Y:S02]  /*17e0*/  IMAD.MOV.U32 R23, RZ, RZ, -0x800000 ;  /* 0xff800000ff177424 */ /* 0x000fe400078e00ff */
[----:B0-----:R-:W-:-:S05]  /*17f0*/  IMAD.U32 R14, RZ, RZ, UR4 ;  /* 0x00000004ff0e7e24 */ /* 0x001fca000f8e00ff */
[----:B------:R-:W-:-:S04]  /*1800*/  IABS R14, R14 ;  /* 0x0000000e000e7213 */ /* 0x000fc80000000000 */
[----:B------:R-:W0:Y:S08]  /*1810*/  I2F.RP R15, R14 ;  /* 0x0000000e000f7306 */ /* 0x000e300000209400 */
[----:B0-----:R-:W0:Y:S02]  /*1820*/  MUFU.RCP R26, R15 ;  /* 0x0000000f001a7308 */ /* 0x001e240000001000 */
[----:B0-----:R-:W-:-:S06]  /*1830*/  VIADD R26, R26, 0xffffffe ;  /* 0x0ffffffe1a1a7836 */ /* 0x001fcc0000000000 */
[----:B------:R0:W1:Y:S02]  /*1840*/  F2I.FTZ.U32.TRUNC.NTZ R27, R26 ;  /* 0x0000001a001b7305 */ /* 0x000064000021f000 */
[----:B0-----:R-:W-:Y:S01]  /*1850*/  HFMA2 R26, -RZ, RZ, 0, 0 ;  /* 0x00000000ff1a7431 */ /* 0x001fe200000001ff */
[----:B---3--:R-:W-:Y:S04]  /*1860*/  @!P1 STS [R6], R13 ;  /* 0x0000000d06009388 */ /* 0x008fe80000000800 */
[----:B----4-:R-:W-:Y:S01]  /*1870*/  @!P0 STS [R6+0x240], R11 ;  /* 0x0002400b06008388 */ /* 0x010fe20000000800 */
[----:B------:R-:W-:Y:S06]  /*1880*/  BAR.SYNC.DEFER_BLOCKING 0x0 ;  /* 0x0000000000007b1d */ /* 0x000fec0000010000 */
[----:B------:R-:W-:Y:S04]  /*1890*/  @!P0 LDS R24, [R5] ;  /* 0x0000000005188984 */ /* 0x000fe80000000800 */
[----:B------:R-:W0:Y:S02]  /*18a0*/  @!P0 LDS R23, [R5+0x240] ;  /* 0x0002400005178984 */ /* 0x000e240000000800 */
[----:B0-----:R-:W-:-:S05]  /*18b0*/  FMNMX.FTZ R18, R23, R24, !PT ;  /* 0x0000001817127209 */ /* 0x001fca0007810000 */
[----:B------:R-:W0:Y:S02]  /*18c0*/  SHFL.BFLY PT, R13, R18, 0x8, 0x1f ;  /* 0x0d001f00120d7f89 */ /* 0x000e2400000e0000 */
[----:B0-----:R-:W-:-:S05]  /*18d0*/  FMNMX.FTZ R13, R18, R13, !PT ;  /* 0x0000000d120d7209 */ /* 0x001fca0007810000 */
[----:B------:R-:W0:Y:S01]  /*18e0*/  SHFL.BFLY PT, R16, R13, 0x4, 0x1f ;  /* 0x0c801f000d107f89 */ /* 0x000e2200000e0000 */
[----:B-1----:R-:W-:-:S04]  /*18f0*/  IMAD.MOV R5, RZ, RZ, -R27 ;  /* 0x000000ffff057224 */ /* 0x002fc800078e0a1b */
[----:B------:R-:W-:Y:S01]  /*1900*/  IMAD R6, R5, R14, RZ ;  /* 0x0000000e05067224 */ /* 0x000fe200078e02ff */
[----:B------:R-:W-:-:S03]  /*1910*/  IABS R5, R0 ;  /* 0x0000000000057213 */ /* 0x000fc60000000000 */
[----:B------:R-:W-:Y:S01]  /*1920*/  IMAD.HI.U32 R6, R27, R6, R26 ;  /* 0x000000061b067227 */ /* 0x000fe200078e001a */
[----:B0-----:R-:W-:-:S05]  /*1930*/  FMNMX.FTZ R16, R13, R16, !PT ;  /* 0x000000100d107209 */ /* 0x001fca0007810000 */
[----:B------:R-:W0:Y:S01]  /*1940*/  SHFL.BFLY PT, R11, R16, 0x2, 0x1f ;  /* 0x0c401f00100b7f89 */ /* 0x000e2200000e0000 */
[----:B------:R-:W-:-:S04]  /*1950*/  IMAD.HI.U32 R13, R6, R5, RZ ;  /* 0x00000005060d7227 */ /* 0x000fc800078e00ff */
[----:B------:R-:W-:-:S04]  /*1960*/  IMAD.MOV R6, RZ, RZ, -R13 ;  /* 0x000000ffff067224 */ /* 0x000fc800078e0a0d */
[----:B------:R-:W-:-:S05]  /*1970*/  IMAD R5, R14, R6, R5 ;  /* 0x000000060e057224 */ /* 0x000fca00078e0205 */
[----:B------:R-:W-:Y:S02]  /*1980*/  ISETP.GT.U32.AND P0, PT, R14, R5, PT ;  /* 0x000000050e00720c */ /* 0x000fe40003f04070 */
[----:B0-----:R-:W-:-:S05]  /*1990*/  FMNMX.FTZ R11, R16, R11, !PT ;  /* 0x0000000b100b7209 */ /* 0x001fca0007810000 */
[----:B------:R-:W0:Y:S06]  /*19a0*/  SHFL.BFLY PT, R6, R11, 0x1, 0x1f ;  /* 0x0c201f000b067f89 */ /* 0x000e2c00000e0000 */
[----:B------:R-:W-:-:S05]  /*19b0*/  @!P0 IMAD.IADD R5, R5, 0x1, -R14 ;  /* 0x0000000105058824 */ /* 0x000fca00078e0a0e */
[----:B------:R-:W-:Y:S01]  /*19c0*/  ISETP.GE.U32.AND P1, PT, R5, R14, PT ;  /* 0x0000000e0500720c */ /* 0x000fe20003f26070 */
[----:B------:R-:W-:Y:S01]  /*19d0*/  @!P0 VIADD R13, R13, 0x1 ;  /* 0x000000010d0d8836 */ /* 0x000fe20000000000 */
[----:B------:R-:W-:-:S04]  /*19e0*/  LOP3.LUT R0, R0, UR4, RZ, 0x3c, !PT ;  /* 0x0000000400007c12 */ /* 0x000fc8000f8e3cff */
[----:B------:R-:W-:-:S07]  /*19f0*/  ISETP.GE.AND P2, PT, R0, RZ, PT ;  /* 0x000000ff0000720c */ /* 0x000fce0003f46270 */
[----:B------:R-:W-:Y:S01]  /*1a00*/  @P1 VIADD R13, R13, 0x1 ;  /* 0x000000010d0d1836 */ /* 0x000fe20000000000 */
[----:B0-----:R-:W-:Y:S02]  /*1a10*/  FMNMX.FTZ R6, R11, R6, !PT ;  /* 0x000000060b067209 */ /* 0x001fe40007810000 */
[----:B------:R-:W-:Y:S01]  /*1a20*/  ISETP.NE.AND P0, PT, RZ, UR4, PT ;  /* 0x00000004ff007c0c */ /* 0x000fe2000bf05270 */
[----:B------:R-:W0:Y:S01]  /*1a30*/  LDC R11, c[0x0][0x3e0] ;  /* 0x0000f800ff0b7b82 */ /* 0x000e220000000800 */
[----:B------:R-:W-:-:S04]  /*1a40*/  FSETP.NEU.FTZ.AND P1, PT, R6, -INF , PT ;  /* 0xff8000000600780b */ /* 0x000fc80003f3d000 */
[----:B------:R-:W-:-:S05]  /*1a50*/  FSEL R0, R6, RZ, P1 ;  /* 0x000000ff06007208 */ /* 0x000fca0000800000 */
[C---:B------:R-:W-:Y:S01]  /*1a60*/  FADD.FTZ R16, -R0.reuse, R24 ;  /* 0x0000001800107221 */ /* 0x040fe20000010100 */
[----:B------:R-:W-:-:S03]  /*1a70*/  FADD.FTZ R17, -R0, R23 ;  /* 0x0000001700117221 */ /* 0x000fc60000010100 */
[----:B------:R-:W-:Y:S01]  /*1a80*/  FMUL.FTZ R16, R16, 1.4426950216293334961 ;  /* 0x3fb8aa3b10107820 */ /* 0x000fe20000410000 */
[----:B------:R-:W-:-:S04]  /*1a90*/  FMUL.FTZ R17, R17, 1.4426950216293334961 ;  /* 0x3fb8aa3b11117820 */ /* 0x000fc80000410000 */
[----:B------:R-:W-:Y:S04]  /*1aa0*/  MUFU.EX2 R25, R17 ;  /* 0x0000001100197308 */ /* 0x000fe80000000800 */
[----:B------:R-:W1:Y:S01]  /*1ab0*/  MUFU.EX2 R16, R16 ;  /* 0x0000001000107308 */ /* 0x000e620000000800 */
[----:B------:R-:W-:Y:S01]  /*1ac0*/  USHF.R.S32.HI UR5, URZ, 0x1f, UR10 ;  /* 0x0000001fff057899 */ /* 0x000fe2000801140a */
[----:B------:R-:W-:Y:S02]  /*1ad0*/  @!P2 IADD3 R13, PT, PT, -R13, RZ, RZ ;  /* 0x000000ff0d0da210 */ /* 0x000fe40007ffe1ff */
[----:B------:R-:W-:Y:S01]  /*1ae0*/  @!P0 LOP3.LUT R13, RZ, UR4, RZ, 0x33, !PT ;  /* 0x00000004ff0d8c12 */ /* 0x000fe2000f8e33ff */
[----:B------:R-:W-:Y:S01]  /*1af0*/  ULOP3.LUT UR5, UR5, 0x1, URZ, 0xfc, !UPT ;  /* 0x0000000105057892 */ /* 0x000fe2000f8efcff */
[----:B-1----:R-:W-:-:S05]  /*1b00*/  FADD.FTZ R25, R16, R25 ;  /* 0x0000001910197221 */ /* 0x002fca0000010000 */
[----:B------:R-:W-:Y:S01]  /*1b10*/  IMAD R5, R13, UR5, RZ ;  /* 0x000000050d057c24 */ /* 0x000fe2000f8e02ff */
[----:B------:R-:W1:Y:S04]  /*1b20*/  SHFL.BFLY PT, R18, R25, 0x8, 0x1f ;  /* 0x0d001f0019127f89 */ /* 0x000e6800000e0000 */
[----:B------:R-:W-:Y:S02]  /*1b30*/  IABS R15, R5 ;  /* 0x00000005000f7213 */ /* 0x000fe40000000000 */
[----:B0-----:R-:W-:Y:S02]  /*1b40*/  IABS R6, R11 ;  /* 0x0000000b00067213 */ /* 0x001fe40000000000 */
[----:B------:R-:W0:Y:S08]  /*1b50*/  I2F.RP R14, R15 ;  /* 0x0000000f000e7306 */ /* 0x000e300000209400 */
[----:B------:R-:W3:Y:S08]  /*1b60*/  I2F.RP R22, R6 ;  /* 0x0000000600167306 */ /* 0x000ef00000209400 */
[----:B0-----:R-:W0:Y:S01]  /*1b70*/  MUFU.RCP R14, R14 ;  /* 0x0000000e000e7308 */ /* 0x001e220000001000 */
[----:B-1----:R-:W-:-:S05]  /*1b80*/  FADD.FTZ R18, R25, R18 ;  /* 0x0000001219127221 */ /* 0x002fca0000010000 */
[----:B------:R-:W1:Y:S02]  /*1b90*/  SHFL.BFLY PT, R17, R18, 0x4, 0x1f ;  /* 0x0c801f0012117f89 */ /* 0x000e6400000e0000 */
[----:B---3--:R-:W3:Y:S01]  /*1ba0*/  MUFU.RCP R28, R22 ;  /* 0x00000016001c7308 */ /* 0x008ee20000001000 */
[----:B0-----:R-:W-:-:S07]  /*1bb0*/  VIADD R32, R14, 0xffffffe ;  /* 0x0ffffffe0e207836 */ /* 0x001fce0000000000 */
[----:B------:R-:W0:Y:S01]  /*1bc0*/  F2I.FTZ.U32.TRUNC.NTZ R33, R32 ;  /* 0x0000002000217305 */ /* 0x000e22000021f000 */
[----:B---3--:R-:W-:-:S07]  /*1bd0*/  VIADD R28, R28, 0xffffffe ;  /* 0x0ffffffe1c1c7836 */ /* 0x008fce0000000000 */
[----:B------:R-:W3:Y:S01]  /*1be0*/  F2I.FTZ.U32.TRUNC.NTZ R29, R28 ;  /* 0x0000001c001d7305 */ /* 0x000ee2000021f000 */
[----:B-1----:R-:W-:-:S05]  /*1bf0*/  FADD.FTZ R17, R18, R17 ;  /* 0x0000001112117221 */ /* 0x002fca0000010000 */
[----:B------:R-:W1:Y:S01]  /*1c00*/  SHFL.BFLY PT, R14, R17, 0x2, 0x1f ;  /* 0x0c401f00110e7f89 */ /* 0x000e6200000e0000 */
[----:B0-----:R-:W-:Y:S01]  /*1c10*/  IMAD.MOV R16, RZ, RZ, -R33 ;  /* 0x000000ffff107224 */ /* 0x001fe200078e0a21 */
[-C--:B------:R-:W-:Y:S01]  /*1c20*/  IADD3 R22, PT, PT, R4, R15.reuse, RZ ;  /* 0x0000000f04167210 */ /* 0x080fe20007ffe0ff */
[----:B------:R-:W-:Y:S02]  /*1c30*/  IMAD.MOV.U32 R32, RZ, RZ, RZ ;  /* 0x000000ffff207224 */ /* 0x000fe400078e00ff */
[----:B------:R-:W-:Y:S01]  /*1c40*/  IMAD R25, R16, R15, RZ ;  /* 0x0000000f10197224 */ /* 0x000fe200078e02ff */
[----:B------:R-:W-:Y:S01]  /*1c50*/  IABS R4, R5 ;  /* 0x0000000500047213 */ /* 0x000fe20000000000 */
[----:B---3--:R-:W-:Y:S01]  /*1c60*/  IMAD.MOV R27, RZ, RZ, -R29 ;  /* 0x000000ffff1b7224 */ /* 0x008fe200078e0a1d */
[----:B------:R-:W-:Y:S01]  /*1c70*/  IABS R16, R22 ;  /* 0x0000001600107213 */ /* 0x000fe20000000000 */
[----:B------:R-:W-:-:S04]  /*1c80*/  IMAD.HI.U32 R25, R33, R25, R32 ;  /* 0x0000001921197227 */ /* 0x000fc800078e0020 */
[----:B------:R-:W-:Y:S02]  /*1c90*/  IMAD R18, R27, R6, RZ ;  /* 0x000000061b127224 */ /* 0x000fe400078e02ff */
[----:B------:R-:W-:Y:S02]  /*1ca0*/  IMAD.MOV.U32 R28, RZ, RZ, RZ ;  /* 0x000000ffff1c7224 */ /* 0x000fe400078e00ff */
[----:B------:R-:W-:Y:S02]  /*1cb0*/  IMAD.MOV R4, RZ, RZ, -R4 ;  /* 0x000000ffff047224 */ /* 0x000fe400078e0a04 */
[----:B------:R-:W-:-:S04]  /*1cc0*/  IMAD.HI.U32 R18, R29, R18, R28 ;  /* 0x000000121d127227 */ /* 0x000fc800078e001c */
[----:B------:R-:W-:-:S04]  /*1cd0*/  IMAD.HI.U32 R25, R25, R16, RZ ;  /* 0x0000001019197227 */ /* 0x000fc800078e00ff */
[----:B-1----:R-:W-:Y:S01]  /*1ce0*/  FADD.FTZ R27, R17, R14 ;  /* 0x0000000e111b7221 */ /* 0x002fe20000010000 */
[----:B------:R-:W-:Y:S02]  /*1cf0*/  IMAD R4, R25, R4, R16 ;  /* 0x0000000419047224 */ /* 0x000fe400078e0210 */
[----:B------:R-:W-:Y:S02]  /*1d00*/  IMAD.HI.U32 R18, R18, R16, RZ ;  /* 0x0000001012127227 */ /* 0x000fe400078e00ff */
[----:B------:R-:W0:Y:S01]  /*1d10*/  SHFL.BFLY PT, R14, R27, 0x1, 0x1f ;  /* 0x0c201f001b0e7f89 */ /* 0x000e2200000e0000 */
[----:B------:R-:W-:Y:S01]  /*1d20*/  ISETP.GT.U32.AND P2, PT, R15, R4, PT ;  /* 0x000000040f00720c */ /* 0x000fe20003f44070 */
[----:B------:R-:W-:-:S04]  /*1d30*/  IMAD.MOV R17, RZ, RZ, -R18 ;  /* 0x000000ffff117224 */ /* 0x000fc800078e0a12 */
[----:B------:R-:W-:-:S05]  /*1d40*/  IMAD R17, R6, R17, R16 ;  /* 0x0000001106117224 */ /* 0x000fca00078e0210 */
[----:B------:R-:W-:-:S03]  /*1d50*/  ISETP.GT.U32.AND P0, PT, R6, R17, PT ;  /* 0x000000110600720c */ /* 0x000fc60003f04070 */
[----:B------:R-:W-:-:S04]  /*1d60*/  @!P2 IADD3 R4, PT, PT, R4, -R15, RZ ;  /* 0x8000000f0404a210 */ /* 0x000fc80007ffe0ff */
[-C--:B------:R-:W-:Y:S01]  /*1d70*/  ISETP.GE.U32.AND P1, PT, R4, R15.reuse, PT ;  /* 0x0000000f0400720c */ /* 0x080fe20003f26070 */
[----:B------:R-:W-:Y:S01]  /*1d80*/  @!P2 VIADD R25, R25, 0x1 ;  /* 0x000000011919a836 */ /* 0x000fe20000000000 */
[----:B------:R-:W-:-:S04]  /*1d90*/  LOP3.LUT R4, R22, R15, RZ, 0x3c, !PT ;  /* 0x0000000f16047212 */ /* 0x000fc800078e3cff */
[----:B------:R-:W-:Y:S02]  /*1da0*/  @!P0 IMAD.IADD R17, R17, 0x1, -R6 ;  /* 0x0000000111118824 */ /* 0x000fe400078e0a06 */
[----:B0-----:R-:W-:Y:S01]  /*1db0*/  FADD.FTZ R14, R27, R14 ;  /* 0x0000000e1b0e7221 */ /* 0x001fe20000010000 */
[----:B------:R-:W-:Y:S02]  /*1dc0*/  LOP3.LUT R22, R22, R11, RZ, 0x3c, !PT ;  /* 0x0000000b16167212 */ /* 0x000fe400078e3cff */
[----:B------:R-:W-:Y:S02]  /*1dd0*/  ISETP.GE.AND P3, PT, R4, RZ, PT ;  /* 0x000000ff0400720c */ /* 0x000fe40003f66270 */
[----:B------:R-:W-:Y:S01]  /*1de0*/  ISETP.GE.U32.AND P4, PT, R17, R6, PT ;  /* 0x000000061100720c */ /* 0x000fe20003f86070 */
[----:B------:R-:W-:Y:S01]  /*1df0*/  @P1 VIADD R25, R25, 0x1 ;  /* 0x0000000119191836 */ /* 0x000fe20000000000 */
[----:B------:R-:W-:Y:S01]  /*1e00*/  FSETP.NE.FTZ.AND P1, PT, R14, RZ, PT ;  /* 0x000000ff0e00720b */ /* 0x000fe20003f35000 */
[----:B------:R-:W-:Y:S01]  /*1e10*/  @!P0 VIADD R18, R18, 0x1 ;  /* 0x0000000112128836 */ /* 0x000fe20000000000 */
[----:B------:R-:W-:-:S02]  /*1e20*/  ISETP.GE.AND P2, PT, R22, RZ, PT ;  /* 0x000000ff1600720c */ /* 0x000fc40003f46270 */
[----:B------:R-:W-:Y:S02]  /*1e30*/  ISETP.NE.AND P0, PT, R11, RZ, PT ;  /* 0x000000ff0b00720c */ /* 0x000fe40003f05270 */
[----:B------:R-:W-:-:S03]  /*1e40*/  ISETP.NE.AND P5, PT, R5, RZ, PT ;  /* 0x000000ff0500720c */ /* 0x000fc60003fa5270 */
[----:B------:R-:W-:Y:S02]  /*1e50*/  @!P3 IADD3 R25, PT, PT, -R25, RZ, RZ ;  /* 0x000000ff1919b210 */ /* 0x000fe40007ffe1ff */
[----:B------:R-:W-:Y:S01]  /*1e60*/  @P4 VIADD R18, R18, 0x1 ;  /* 0x0000000112124836 */ /* 0x000fe20000000000 */
[----:B------:R-:W-:Y:S02]  /*1e70*/  ISETP.NE.AND P3, PT, R13, RZ, PT ;  /* 0x000000ff0d00720c */ /* 0x000fe40003f65270 */
[----:B------:R-:W0:Y:S01]  /*1e80*/  @P1 MUFU.LG2 R13, R14 ;  /* 0x0000000e000d1308 */ /* 0x000e220000000c00 */
[----:B------:R-:W-:Y:S02]  /*1e90*/  @!P2 IMAD.MOV R18, RZ, RZ, -R18 ;  /* 0x000000ffff12a224 */ /* 0x000fe400078e0a12 */
[----:B------:R-:W-:Y:S02]  /*1ea0*/  @!P0 LOP3.LUT R18, RZ, R11, RZ, 0x33, !PT ;  /* 0x0000000bff128212 */ /* 0x000fe400078e33ff */
[----:B------:R-:W-:-:S02]  /*1eb0*/  LOP3.LUT P0, RZ, R19, 0x38f, RZ, 0xc0, !PT ;  /* 0x0000038f13ff7812 */ /* 0x000fc4000780c0ff */
[----:B------:R-:W-:Y:S02]  /*1ec0*/  @!P5 LOP3.LUT R25, RZ, R15, RZ, 0x33, !PT ;  /* 0x0000000fff19d212 */ /* 0x000fe400078e33ff */
[----:B------:R-:W-:Y:S02]  /*1ed0*/  SEL R15, RZ, 0x1, !P3 ;  /* 0x00000001ff0f7807 */ /* 0x000fe40005800000 */
[----:B------:R-:W-:Y:S02]  /*1ee0*/  SHF.R.S32.HI R4, RZ, 0x1f, R5 ;  /* 0x0000001fff047819 */ /* 0x000fe40000011405 */
[----:B------:R-:W-:Y:S02]  /*1ef0*/  ISETP.LT.U32.AND P2, PT, R20, R25, PT ;  /* 0x000000191400720c */ /* 0x000fe40003f41070 */
[----:B------:R-:W-:Y:S02]  /*1f00*/  SHF.R.S32.HI R17, RZ, 0x1f, R25 ;  /* 0x0000001fff117819 */ /* 0x000fe40000011419 */
[----:B------:R-:W-:Y:S01]  /*1f10*/  LOP3.LUT R15, R4, R15, RZ, 0xfc, !PT ;  /* 0x0000000f040f7212 */ /* 0x000fe200078efcff */
[----:B------:R-:W-:Y:S01]  /*1f20*/  IMAD R4, R18, UR11, RZ ;  /* 0x0000000b12047c24 */ /* 0x000fe2000f8e02ff */
[----:B------:R-:W-:Y:S01]  /*1f30*/  ISETP.LT.AND.EX P2, PT, R21, R17, PT, P2 ;  /* 0x000000111500720c */ /* 0x000fe20003f41320 */
[----:B--2---:R-:W-:Y:S01]  /*1f40*/  UIMAD UR9, UR4, UR9, URZ ;  /* 0x00000009040972a4 */ /* 0x004fe2000f8e02ff */
[----:B------:R-:W-:Y:S01]  /*1f50*/  BSSY.RECONVERGENT B1, `(.L_x_78) ;  /* 0x000012a000017945 */ /* 0x000fe20003800200 */
[----:B------:R-:W-:Y:S01]  /*1f60*/  IMAD.MOV.U32 R22, RZ, RZ, 0x7f800000 ;  /* 0x7f800000ff167424 */ /* 0x000fe200078e00ff */
        /* <DEDUP_REMOVED lines=33> */
[----:B------:R-:W-:Y:S01]  /*2180*/  MOV R14, RZ ;  /* 0x000000ff000e7202 */ /* 0x000fe20000000f00 */
[----:B------:R-:W-:Y:S01]  /*2190*/  HFMA2 R33, -RZ, RZ, 0, 0 ;  /* 0x00000000ff217431 */ /* 0x000fe200000001ff */
[----:B------:R-:W-:-:S05]  /*21a0*/  ISETP.NE.U32.AND P0, PT, R32, RZ, PT ;  /* 0x000000ff2000720c */ /* 0x000fca0003f05070 */
        /* <DEDUP_REMOVED lines=19> */
.L_x_81:
[----:B------:R-:W-:Y:S01]  /*22e0*/  IMAD.MOV.U32 R17, RZ, RZ, RZ ;  /* 0x000000ffff117224 */ /* 0x000fe200078e00ff */
[----:B------:R-:W-:Y:S02]  /*22f0*/  MOV R18, R32 ;  /* 0x0000002000127202 */ /* 0x000fe40000000f00 */
[----:B------:R-:W-:Y:S02]  /*2300*/  MOV R16, 0x2320 ;  /* 0x0000232000107802 */ /* 0x000fe40000000f00 */
[----:B------:R-:W-:Y:S05]  /*2310*/  CALL.REL.NOINC `($__internal_2_$__cuda_sm20_div_s64) ;  /* 0x0000001c00c47944 */ /* 0x000fea0003c00000 */
[----:B------:R-:W-:Y:S02]  /*2320*/  IADD3 R13, PT, PT, -R14, RZ, RZ ;  /* 0x000000ff0e0d7210 */ /* 0x000fe40007ffe1ff */
[----:B------:R-:W-:-:S03]  /*2330*/  MOV R33, R11 ;  /* 0x0000000b00217202 */ /* 0x000fc60000000f00 */
[----:B------:R-:W-:Y:S01]  /*2340*/  IMAD R25, R32, R13, R25 ;  /* 0x0000000d20197224 */ /* 0x000fe200078e0219 */
[----:B------:R-:W-:-:S07]  /*2350*/  MOV R32, R14 ;  /* 0x0000000e00207202 */ /* 0x000fce0000000f00 */
.L_x_82:
[----:B------:R-:W-:Y:S01]  /*2360*/  IABS R15, UR14 ;  /* 0x0000000e000f7c13 */ /* 0x000fe20008000000 */
[-C--:B------:R-:W-:Y:S01]  /*2370*/  IMAD R3, R3, R12.reuse, RZ ;  /* 0x0000000c03037224 */ /* 0x080fe200078e02ff */
[----:B------:R-:W-:Y:S01]  /*2380*/  IABS R13, R25 ;  /* 0x00000019000d7213 */ /* 0x000fe20000000000 */
[C---:B------:R-:W-:Y:S01]  /*2390*/  IMAD.WIDE.U32 R20, R9.reuse, R12, RZ ;  /* 0x0000000c09147225 */ /* 0x040fe200078e00ff */
[----:B------:R-:W0:Y:S01]  /*23a0*/  I2F.U32.RP R18, R15 ;  /* 0x0000000f00127306 */ /* 0x000e220000209000 */
[----:B------:R-:W-:Y:S01]  /*23b0*/  IABS R11, UR14 ;  /* 0x0000000e000b7c13 */ /* 0x000fe20008000000 */
[----:B------:R-:W-:Y:S01]  /*23c0*/  BSSY.RECONVERGENT B0, `(.L_x_83) ;  /* 0x000003d000007945 */ /* 0x000fe20003800200 */
[----:B------:R-:W-:Y:S01]  /*23d0*/  IMAD R3, R9, R2, R3 ;  /* 0x0000000209037224 */ /* 0x000fe200078e0203 */
[----:B------:R-:W-:Y:S01]  /*23e0*/  LOP3.LUT R2, R25, UR14, RZ, 0x3c, !PT ;  /* 0x0000000e19027c12 */ /* 0x000fe2000f8e3cff */
[----:B------:R-:W-:-:S03]  /*23f0*/  IMAD.WIDE.U32 R38, R20, R36, RZ ;  /* 0x0000002414267225 */ /* 0x000fc600078e00ff */
[----:B------:R-:W-:Y:S01]  /*2400*/  ISETP.GE.AND P0, PT, R2, RZ, PT ;  /* 0x000000ff0200720c */ /* 0x000fe20003f06270 */
[----:B------:R-:W-:Y:S02]  /*2410*/  IMAD.MOV R11, RZ, RZ, -R11 ;  /* 0x000000ffff0b7224 */ /* 0x000fe400078e0a0b */
[----:B------:R-:W-:Y:S01]  /*2420*/  IMAD.IADD R3, R21, 0x1, R3 ;  /* 0x0000000115037824 */ /* 0x000fe200078e0203 */
[----:B0-----:R-:W0:Y:S03]  /*2430*/  MUFU.RCP R16, R18 ;  /* 0x0000001200107308 */ /* 0x001e260000001000 */
[----:B------:R-:W-:Y:S02]  /*2440*/  IMAD R3, R3, R36, RZ ;  /* 0x0000002403037224 */ /* 0x000fe400078e02ff */
[----:B0-----:R-:W-:-:S04]  /*2450*/  VIADD R16, R16, 0xffffffe ;  /* 0x0ffffffe10107836 */ /* 0x001fc80000000000 */
[----:B------:R-:W0:Y:S02]  /*2460*/  F2I.FTZ.U32.TRUNC.NTZ R17, R16 ;  /* 0x0000001000117305 */ /* 0x000e24000021f000 */
[----:B0-----:R-:W-:Y:S01]  /*2470*/  IMAD.MOV R14, RZ, RZ, -R17 ;  /* 0x000000ffff0e7224 */ /* 0x001fe200078e0a11 */
[----:B------:R-:W-:-:S03]  /*2480*/  MOV R16, RZ ;  /* 0x000000ff00107202 */ /* 0x000fc60000000f00 */
[----:B------:R-:W-:-:S04]  /*2490*/  IMAD R14, R14, R15, RZ ;  /* 0x0000000f0e0e7224 */ /* 0x000fc800078e02ff */
[----:B------:R-:W-:-:S06]  /*24a0*/  IMAD.HI.U32 R14, R17, R14, R16 ;  /* 0x0000000e110e7227 */ /* 0x000fcc00078e0010 */
[----:B------:R-:W-:-:S04]  /*24b0*/  IMAD.HI.U32 R14, R14, R13, RZ ;  /* 0x0000000d0e0e7227 */ /* 0x000fc800078e00ff */
[----:B------:R-:W-:-:S05]  /*24c0*/  IMAD R16, R14, R11, R13 ;  /* 0x0000000b0e107224 */ /* 0x000fca00078e020d */
[----:B------:R-:W-:-:S13]  /*24d0*/  ISETP.GT.U32.AND P1, PT, R15, R16, PT ;  /* 0x000000100f00720c */ /* 0x000fda0003f24070 */
[-C--:B------:R-:W-:Y:S02]  /*24e0*/  @!P1 IADD3 R16, PT, PT, R16, -R15.reuse, RZ ;  /* 0x8000000f10109210 */ /* 0x080fe40007ffe0ff */
[----:B------:R-:W-:Y:S02]  /*24f0*/  @!P1 IADD3 R14, PT, PT, R14, 0x1, RZ ;  /* 0x000000010e0e9810 */ /* 0x000fe40007ffe0ff */
[----:B------:R-:W-:Y:S01]  /*2500*/  ISETP.GE.U32.AND P2, PT, R16, R15, PT ;  /* 0x0000000f1000720c */ /* 0x000fe20003f46070 */
[----:B------:R-:W-:Y:S01]  /*2510*/  IMAD R15, R37, R20, R3 ;  /* 0x00000014250f7224 */ /* 0x000fe200078e0203 */
[----:B------:R-:W-:-:S03]  /*2520*/  ISETP.NE.AND P1, PT, RZ, UR14, PT ;  /* 0x0000000eff007c0c */ /* 0x000fc6000bf25270 */
[----:B------:R-:W-:-:S05]  /*2530*/  IMAD.IADD R15, R39, 0x1, R15 ;  /* 0x00000001270f7824 */ /* 0x000fca00078e020f */
[----:B------:R-:W-:-:S03]  /*2540*/  LOP3.LUT R2, R33, R15, RZ, 0xfc, !PT ;  /* 0x0000000f21027212 */ /* 0x000fc600078efcff */
        /* <DEDUP_REMOVED lines=9> */
[----:B------:R-:W-:Y:S01]  /*25e0*/  HFMA2 R14, -RZ, RZ, 0, 0 ;  /* 0x00000000ff0e7431 */ /* 0x000fe200000001ff */
[----:B------:R-:W-:-:S06]  /*25f0*/  ISETP.NE.U32.AND P0, PT, R38, RZ, PT ;  /* 0x000000ff2600720c */ /* 0x000fcc0003f05070 */
        /* <DEDUP_REMOVED lines=18> */
.L_x_84:
[----:B------:R-:W-:Y:S01]  /*2720*/  IMAD.MOV.U32 R25, RZ, RZ, R32 ;  /* 0x000000ffff197224 */ /* 0x000fe200078e0020 */
[----:B------:R-:W-:Y:S01]  /*2730*/  MOV R17, R33 ;  /* 0x0000002100117202 */ /* 0x000fe20000000f00 */
[----:B------:R-:W-:Y:S01]  /*2740*/  IMAD.MOV.U32 R18, RZ, RZ, R38 ;  /* 0x000000ffff127224 */ /* 0x000fe200078e0026 */
[----:B------:R-:W-:Y:S02]  /*2750*/  MOV R16, 0x2770 ;  /* 0x0000277000107802 */ /* 0x000fe40000000f00 */
[----:B------:R-:W-:Y:S05]  /*2760*/  CALL.REL.NOINC `($__internal_2_$__cuda_sm20_div_s64) ;  /* 0x0000001800b07944 */ /* 0x000fea0003c00000 */
[----:B------:R-:W-:-:S05]  /*2770*/  IADD3 R33, PT, PT, -R14, RZ, RZ ;  /* 0x000000ff0e217210 */ /* 0x000fca0007ffe1ff */
[----:B------:R-:W-:Y:S02]  /*2780*/  IMAD R33, R33, R38, R32 ;  /* 0x0000002621217224 */ /* 0x000fe400078e0220 */
.L_x_85:
[----:B------:R-:W-:Y:S05]  /*2790*/  BSYNC.RECONVERGENT B0 ;  /* 0x0000000000007941 */ /* 0x000fea0003800200 */
.L_x_83:
[----:B------:R-:W-:Y:S01]  /*27a0*/  IABS R15, R12 ;  /* 0x0000000c000f7213 */ /* 0x000fe20000000000 */
[----:B------:R-:W0:Y:S01]  /*27b0*/  LDC R18, c[0x0][0x3e0] ;  /* 0x0000f800ff127b82 */ /* 0x000e220000000800 */
[----:B------:R-:W-:Y:S01]  /*27c0*/  IABS R11, R7 ;  /* 0x00000007000b7213 */ /* 0x000fe20000000000 */
[----:B------:R-:W1:Y:S01]  /*27d0*/  LDCU UR15, c[0x0][0x430] ;  /* 0x00008600ff0f77ac */ /* 0x000e620008000800 */
[----:B------:R-:W2:Y:S01]  /*27e0*/  I2F.U32.RP R25, R15 ;  /* 0x0000000f00197306 */ /* 0x000ea20000209000 */
[----:B------:R-:W-:Y:S01]  /*27f0*/  IABS R13, R9 ;  /* 0x00000009000d7213 */ /* 0x000fe20000000000 */
[----:B------:R-:W-:Y:S01]  /*2800*/  IMAD R10, R10, UR9, RZ ;  /* 0x000000090a0a7c24 */ /* 0x000fe2000f8e02ff */
[----:B------:R-:W-:Y:S01]  /*2810*/  ISETP.NE.AND P5, PT, R12, RZ, PT ;  /* 0x000000ff0c00720c */ /* 0x000fe20003fa5270 */
[----:B------:R-:W3:Y:S04]  /*2820*/  LDCU UR4, c[0x0][0x434] ;  /* 0x00008680ff0477ac */ /* 0x000ee80008000800 */
        /* <DEDUP_REMOVED lines=8> */
[----:B------:R-:W-:-:S03]  /*28b0*/  SEL R18, R18, 0x1, P0 ;  /* 0x0000000112127807 */ /* 0x000fc60000000000 */
[----:B------:R-:W-:Y:S01]  /*28c0*/  I2F.U32.RP R29, R13 ;  /* 0x0000000d001d7306 */ /* 0x000fe20000209000 */
[----:B------:R-:W-:Y:S01]  /*28d0*/  IABS R20, R18 ;  /* 0x0000001200147213 */ /* 0x000fe20000000000 */
[----:B--2---:R-:W-:Y:S01]  /*28e0*/  VIADD R36, R17, 0xffffffe ;  /* 0x0ffffffe11247836 */ /* 0x004fe20000000000 */
[----:B------:R-:W-:-:S05]  /*28f0*/  IABS R25, R33 ;  /* 0x0000002100197213 */ /* 0x000fca0000000000 */
[----:B------:R-:W1:Y:S01]  /*2900*/  F2I.FTZ.U32.TRUNC.NTZ R37, R36 ;  /* 0x0000002400257305 */ /* 0x000e62000021f000 */
[----:B0-----:R-:W-:-:S07]  /*2910*/  VIADD R16, R16, 0xffffffe ;  /* 0x0ffffffe10107836 */ /* 0x001fce0000000000 */
[----:B------:R-:W0:Y:S01]  /*2920*/  F2I.FTZ.U32.TRUNC.NTZ R17, R16 ;  /* 0x0000001000117305 */ /* 0x000e22000021f000 */
[----:B-1----:R-:W-:-:S07]  /*2930*/  IMAD.MOV R0, RZ, RZ, -R37 ;  /* 0x000000ffff007224 */ /* 0x002fce00078e0a25 */
[----:B------:R-:W1:Y:S01]  /*2940*/  I2F.U32.RP R26, R20 ;  /* 0x00000014001a7306 */ /* 0x000e620000209000 */
[----:B------:R-:W-:Y:S02]  /*2950*/  IMAD.MOV.U32 R36, RZ, RZ, RZ ;  /* 0x000000ffff247224 */ /* 0x000fe400078e00ff */
[----:B------:R-:W-:Y:S01]  /*2960*/  IMAD R21, R0, R15, RZ ;  /* 0x0000000f00157224 */ /* 0x000fe200078e02ff */
[----:B------:R-:W-:-:S03]  /*2970*/  IABS R0, R7 ;  /* 0x0000000700007213 */ /* 0x000fc60000000000 */
[----:B------:R-:W-:Y:S01]  /*2980*/  IMAD.HI.U32 R32, R37, R21, R36 ;  /* 0x0000001525207227 */ /* 0x000fe200078e0024 */
[----:B------:R-:W2:Y:S01]  /*2990*/  MUFU.RCP R29, R29 ;  /* 0x0000001d001d7308 */ /* 0x000ea20000001000 */
[----:B------:R-:W-:Y:S02]  /*29a0*/  IABS R21, R6 ;  /* 0x0000000600157213 */ /* 0x000fe40000000000 */
[----:B0-----:R-:W-:Y:S02]  /*29b0*/  IMAD.MOV R28, RZ, RZ, -R17 ;  /* 0x000000ffff1c7224 */ /* 0x001fe400078e0a11 */
[----:B------:R-:W-:Y:S02]  /*29c0*/  IMAD.MOV.U32 R16, RZ, RZ, RZ ;  /* 0x000000ffff107224 */ /* 0x000fe400078e00ff */
[----:B------:R-:W-:Y:S01]  /*29d0*/  IMAD R28, R28, R11, RZ ;  /* 0x0000000b1c1c7224 */ /* 0x000fe200078e02ff */
[----:B------:R-:W0:Y:S01]  /*29e0*/  I2F.U32.RP R27, R21 ;  /* 0x00000015001b7306 */ /* 0x000e220000209000 */
[----:B------:R-:W-:-:S04]  /*29f0*/  IMAD.HI.U32 R32, R32, R25, RZ ;  /* 0x0000001920207227 */ /* 0x000fc800078e00ff */
[----:B------:R-:W-:Y:S01]  /*2a00*/  IMAD.HI.U32 R28, R17, R28, R16 ;  /* 0x0000001c111c7227 */ /* 0x000fe200078e0010 */
[----:B------:R-:W-:Y:S02]  /*2a10*/  IABS R17, R12 ;  /* 0x0000000c00117213 */ /* 0x000fe40000000000 */
[----:B-1----:R-:W1:Y:S01]  /*2a20*/  MUFU.RCP R26, R26 ;  /* 0x0000001a001a7308 */ /* 0x002e620000001000 */
[----:B------:R-:W-:Y:S01]  /*2a30*/  IABS R16, R14 ;  /* 0x0000000e00107213 */ /* 0x000fe20000000000 */
[----:B------:R-:W-:Y:S01]  /*2a40*/  IMAD.MOV R0, RZ, RZ, -R0 ;  /* 0x000000ffff007224 */ /* 0x000fe200078e0a00 */
[----:B--2---:R-:W-:Y:S02]  /*2a50*/  IADD3 R29, PT, PT, R29, 0xffffffe, RZ ;  /* 0x0ffffffe1d1d7810 */ /* 0x004fe40007ffe0ff */
[----:B------:R-:W-:Y:S01]  /*2a60*/  IADD3 R17, PT, PT, RZ, -R17, RZ ;  /* 0x80000011ff117210 */ /* 0x000fe20007ffe0ff */
[----:B------:R-:W-:-:S04]  /*2a70*/  IMAD.HI.U32 R31, R28, R16, RZ ;  /* 0x000000101c1f7227 */ /* 0x000fc800078e00ff */
[----:B------:R-:W-:Y:S01]  /*2a80*/  HFMA2 R28, -RZ, RZ, 0, 0 ;  /* 0x00000000ff1c7431 */ /* 0x000fe200000001ff */
[----:B0-----:R-:W0:Y:S01]  /*2a90*/  MUFU.RCP R27, R27 ;  /* 0x0000001b001b7308 */ /* 0x001e220000001000 */
[----:B------:R-:W-:Y:S01]  /*2aa0*/  IMAD R36, R32, R17, R25 ;  /* 0x0000001120247224 */ /* 0x000fe200078e0219 */
[----:B------:R-:W-:Y:S01]  /*2ab0*/  LOP3.LUT R25, R33, R12, RZ, 0x3c, !PT ;  /* 0x0000000c21197212 */ /* 0x000fe200078e3cff */
[----:B------:R-:W-:-:S03]  /*2ac0*/  IMAD R0, R31, R0, R16 ;  /* 0x000000001f007224 */ /* 0x000fc600078e0210 */
[----:B------:R-:W-:Y:S02]  /*2ad0*/  ISETP.GT.U32.AND P3, PT, R15, R36, PT ;  /* 0x000000240f00720c */ /* 0x000fe40003f64070 */
[----:B------:R-:W2:Y:S01]  /*2ae0*/  F2I.FTZ.U32.TRUNC.NTZ R29, R29 ;  /* 0x0000001d001d7305 */ /* 0x000ea2000021f000 */
[----:B------:R-:W-:Y:S01]  /*2af0*/  ISETP.GT.U32.AND P1, PT, R11, R0, PT ;  /* 0x000000000b00720c */ /* 0x000fe20003f24070 */
[----:B-1----:R-:W-:Y:S01]  /*2b00*/  VIADD R26, R26, 0xffffffe ;  /* 0x0ffffffe1a1a7836 */ /* 0x002fe20000000000 */
[----:B------:R-:W-:-:S05]  /*2b10*/  ISETP.GE.AND P2, PT, R25, RZ, PT ;  /* 0x000000ff1900720c */ /* 0x000fca0003f46270 */
[----:B------:R-:W1:Y:S01]  /*2b20*/  F2I.FTZ.U32.TRUNC.NTZ R37, R26 ;  /* 0x0000001a00257305 */ /* 0x000e62000021f000 */
[----:B0-----:R-:W-:Y:S02]  /*2b30*/  VIADD R27, R27, 0xffffffe ;  /* 0x0ffffffe1b1b7836 */ /* 0x001fe40000000000 */
[----:B------:R-:W-:-:S03]  /*2b40*/  @!P3 IMAD.IADD R36, R36, 0x1, -R15 ;  /* 0x000000012424b824 */ /* 0x000fc600078e0a0f */
[----:B------:R-:W-:Y:S01]  /*2b50*/  @!P1 IADD3 R0, PT, PT, R0, -R11, RZ ;  /* 0x8000000b00009210 */ /* 0x000fe20007ffe0ff */
[--C-:B--2---:R-:W-:Y:S01]  /*2b60*/  IMAD.MOV R16, RZ, RZ, -R29.reuse ;  /* 0x000000ffff107224 */ /* 0x104fe200078e0a1d */
[----:B------:R-:W-:Y:S01]  /*2b70*/  ISETP.GE.U32.AND P6, PT, R36, R15, PT ;  /* 0x0000000f2400720c */ /* 0x000fe20003fc6070 */
[----:B------:R-:W-:Y:S01]  /*2b80*/  IMAD.MOV.U32 R36, RZ, RZ, RZ ;  /* 0x000000ffff247224 */ /* 0x000fe200078e00ff */
[----:B------:R-:W-:Y:S01]  /*2b90*/  ISETP.GE.U32.AND P4, PT, R0, R11, PT ;  /* 0x0000000b0000720c */ /* 0x000fe20003f86070 */
[----:B------:R-:W-:Y:S01]  /*2ba0*/  IMAD R17, R16, R13, RZ ;  /* 0x0000000d10117224 */ /* 0x000fe200078e02ff */
[----:B------:R-:W-:Y:S01]  /*2bb0*/  LOP3.LUT R16, R14, R7, RZ, 0x3c, !PT ;  /* 0x000000070e107212 */ /* 0x000fe200078e3cff */
[----:B------:R-:W-:Y:S01]  /*2bc0*/  @!P1 VIADD R31, R31, 0x1 ;  /* 0x000000011f1f9836 */ /* 0x000fe20000000000 */
[----:B------:R-:W-:Y:S01]  /*2bd0*/  ISETP.NE.AND P1, PT, R7, RZ, PT ;  /* 0x000000ff0700720c */ /* 0x000fe20003f25270 */
[----:B------:R-:W-:Y:S01]  /*2be0*/  IMAD.HI.U32 R17, R29, R17, R28 ;  /* 0x000000111d117227 */ /* 0x000fe200078e001c */
[----:B------:R-:W-:Y:S01]  /*2bf0*/  ISETP.GE.AND P0, PT, R16, RZ, PT ;  /* 0x000000ff1000720c */ /* 0x000fe20003f06270 */
[----:B------:R-:W0:Y:S01]  /*2c00*/  F2I.FTZ.U32.TRUNC.NTZ R29, R27 ;  /* 0x0000001b001d7305 */ /* 0x000e22000021f000 */
[----:B------:R-:W-:Y:S01]  /*2c10*/  IABS R0, R18 ;  /* 0x0000001200007213 */ /* 0x000fe20000000000 */
[----:B-1----:R-:W-:Y:S01]  /*2c20*/  IMAD.MOV R15, RZ, RZ, -R37 ;  /* 0x000000ffff0f7224 */ /* 0x002fe200078e0a25 */
[----:B------:R-:W-:Y:S01]  /*2c30*/  IABS R11, R3 ;  /* 0x00000003000b7213 */ /* 0x000fe20000000000 */
[----:B------:R-:W-:-:S02]  /*2c40*/  @!P3 VIADD R32, R32, 0x1 ;  /* 0x000000012020b836 */ /* 0x000fc40000000000 */
[----:B------:R-:W-:Y:S02]  /*2c50*/  IMAD R15, R15, R20, RZ ;  /* 0x000000140f0f7224 */ /* 0x000fe400078e02ff */
[----:B------:R-:W-:Y:S01]  /*2c60*/  IMAD.MOV R0, RZ, RZ, -R0 ;  /* 0x000000ffff007224 */ /* 0x000fe200078e0a00 */
[----:B------:R-:W-:Y:S01]  /*2c70*/  @P6 IADD3 R32, PT, PT, R32, 0x1, RZ ;  /* 0x0000000120206810 */ /* 0x000fe20007ffe0ff */
[----:B------:R-:W-:-:S04]  /*2c80*/  IMAD.HI.U32 R15, R37, R15, R36 ;  /* 0x0000000f250f7227 */ /* 0x000fc800078e0024 */
[----:B------:R-:W-:Y:S01]  /*2c90*/  @P4 VIADD R31, R31, 0x1 ;  /* 0x000000011f1f4836 */ /* 0x000fe20000000000 */
[----:B0-----:R-:W-:Y:S01]  /*2ca0*/  IADD3 R16, PT, PT, RZ, -R29, RZ ;  /* 0x8000001dff107210 */ /* 0x001fe20007ffe0ff */
[----:B------:R-:W-:-:S03]  /*2cb0*/  IMAD.HI.U32 R15, R15, R11, RZ ;  /* 0x0000000b0f0f7227 */ /* 0x000fc600078e00ff */
[----:B------:R-:W-:Y:S01]  /*2cc0*/  @!P0 IADD3 R31, PT, PT, -R31, RZ, RZ ;  /* 0x000000ff1f1f8210 */ /* 0x000fe20007ffe1ff */
[----:B------:R-:W-:Y:S01]  /*2cd0*/  IMAD R25, R16, R21, RZ ;  /* 0x0000001510197224 */ /* 0x000fe200078e02ff */
[----:B------:R-:W-:Y:S01]  /*2ce0*/  @!P1 LOP3.LUT R31, RZ, R7, RZ, 0x33, !PT ;  /* 0x00000007ff1f9212 */ /* 0x000fe200078e33ff */
[----:B------:R-:W-:Y:S01]  /*2cf0*/  @!P2 IMAD.MOV R32, RZ, RZ, -R32 ;  /* 0x000000ffff20a224 */ /* 0x000fe200078e0a20 */
[----:B------:R-:W-:Y:S01]  /*2d00*/  @!P5 LOP3.LUT R32, RZ, R12, RZ, 0x33, !PT ;  /* 0x0000000cff20d212 */ /* 0x000fe200078e33ff */
[----:B------:R-:W-:Y:S01]  /*2d10*/  IMAD R11, R15, R0, R11 ;  /* 0x000000000f0b7224 */ /* 0x000fe200078e020b */
[----:B------:R-:W-:Y:S01]  /*2d20*/  IABS R0, R6 ;  /* 0x0000000600007213 */ /* 0x000fe20000000000 */
[----:B------:R-:W-:Y:S01]  /*2d30*/  IMAD.HI.U32 R28, R29, R25, R28 ;  /* 0x000000191d1c7227 */ /* 0x000fe200078e001c */
[----:B------:R-:W-:Y:S02]  /*2d40*/  IABS R25, R9 ;  /* 0x0000000900197213 */ /* 0x000fe40000000000 */
[----:B------:R-:W-:Y:S01]  /*2d50*/  IABS R26, R32 ;  /* 0x00000020001a7213 */ /* 0x000fe20000000000 */
[----:B------:R-:W-:Y:S01]  /*2d60*/  IMAD.MOV R0, RZ, RZ, -R0 ;  /* 0x000000ffff007224 */ /* 0x000fe200078e0a00 */
[----:B------:R-:W-:Y:S01]  /*2d70*/  ISETP.GT.U32.AND P4, PT, R20, R11, PT ;  /* 0x0000000b1400720c */ /* 0x000fe20003f84070 */
[----:B------:R-:W-:Y:S01]  /*2d80*/  IMAD.MOV R25, RZ, RZ, -R25 ;  /* 0x000000ffff197224 */ /* 0x000fe200078e0a19 */
[----:B------:R-:W-:Y:S01]  /*2d90*/  IABS R16, R31 ;  /* 0x0000001f00107213 */ /* 0x000fe20000000000 */
[----:B------:R-:W-:-:S04]  /*2da0*/  IMAD.HI.U32 R17, R17, R26, RZ ;  /* 0x0000001a11117227 */ /* 0x000fc800078e00ff */
[----:B------:R-:W-:-:S04]  /*2db0*/  IMAD.HI.U32 R27, R28, R16, RZ ;  /* 0x000000101c1b7227 */ /* 0x000fc800078e00ff */
[----:B------:R-:W-:Y:S02]  /*2dc0*/  IMAD R26, R17, R25, R26 ;  /* 0x00000019111a7224 */ /* 0x000fe400078e021a */
[----:B------:R-:W-:Y:S01]  /*2dd0*/  IMAD R16, R27, R0, R16 ;  /* 0x000000001b107224 */ /* 0x000fe200078e0210 */
[----:B------:R-:W-:Y:S01]  /*2de0*/  @!P4 IADD3 R11, PT, PT, R11, -R20, RZ ;  /* 0x800000140b0bc210 */ /* 0x000fe20007ffe0ff */
[----:B------:R-:W-:Y:S01]  /*2df0*/  @!P4 VIADD R15, R15, 0x1 ;  /* 0x000000010f0fc836 */ /* 0x000fe20000000000 */
[----:B------:R-:W-:Y:S02]  /*2e00*/  ISETP.GT.U32.AND P3, PT, R13, R26, PT ;  /* 0x0000001a0d00720c */ /* 0x000fe40003f64070 */
[----:B------:R-:W-:Y:S02]  /*2e10*/  ISETP.GT.U32.AND P1, PT, R21, R16, PT ;  /* 0x000000101500720c */ /* 0x000fe40003f24070 */
[----:B------:R-:W-:Y:S02]  /*2e20*/  ISETP.GE.U32.AND P2, PT, R11, R20, PT ;  /* 0x000000140b00720c */ /* 0x000fe40003f46070 */
[----:B------:R-:W-:-:S02]  /*2e30*/  LOP3.LUT R0, R3, R18, RZ, 0x3c, !PT ;  /* 0x0000001203007212 */ /* 0x000fc400078e3cff */
[----:B------:R-:W-:Y:S02]  /*2e40*/  ISETP.NE.AND P4, PT, R18, RZ, PT ;  /* 0x000000ff1200720c */ /* 0x000fe40003f85270 */
[----:B------:R-:W-:Y:S01]  /*2e50*/  ISETP.GE.AND P0, PT, R0, RZ, PT ;  /* 0x000000ff0000720c */ /* 0x000fe20003f06270 */
[----:B------:R-:W-:Y:S01]  /*2e60*/  IMAD.MOV R0, RZ, RZ, -R32 ;  /* 0x000000ffff007224 */ /* 0x000fe200078e0a20 */
[----:B------:R-:W-:Y:S01]  /*2e70*/  LOP3.LUT R11, R32, R9, RZ, 0x3c, !PT ;  /* 0x00000009200b7212 */ /* 0x000fe200078e3cff */
[----:B------:R-:W-:Y:S02]  /*2e80*/  @!P3 IMAD.IADD R26, R26, 0x1, -R13 ;  /* 0x000000011a1ab824 */ /* 0x000fe400078e0a0d */
[----:B------:R-:W-:Y:S02]  /*2e90*/  @!P1 IMAD.IADD R16, R16, 0x1, -R21 ;  /* 0x0000000110109824 */ /* 0x000fe400078e0a15 */
[----:B------:R-:W-:Y:S01]  /*2ea0*/  @P2 IADD3 R15, PT, PT, R15, 0x1, RZ ;  /* 0x000000010f0f2810 */ /* 0x000fe20007ffe0ff */
[----:B------:R-:W-:Y:S01]  /*2eb0*/  @!P3 VIADD R17, R17, 0x1 ;  /* 0x000000011111b836 */ /* 0x000fe20000000000 */
[----:B------:R-:W-:Y:S01]  /*2ec0*/  ISETP.GE.U32.AND P6, PT, R26, R13, PT ;  /* 0x0000000d1a00720c */ /* 0x000fe20003fc6070 */
[----:B------:R-:W-:Y:S01]  /*2ed0*/  IMAD R0, R12, R0, R33 ;  /* 0x000000000c007224 */ /* 0x000fe200078e0221 */
[----:B------:R-:W-:Y:S01]  /*2ee0*/  ISETP.GE.AND P2, PT, R11, RZ, PT ;  /* 0x000000ff0b00720c */ /* 0x000fe20003f46270 */
[----:B------:R-:W-:Y:S01]  /*2ef0*/  @!P1 VIADD R27, R27, 0x1 ;  /* 0x000000011b1b9836 */ /* 0x000fe20000000000 */
[----:B------:R-:W-:-:S02]  /*2f00*/  LOP3.LUT R11, R31, R6, RZ, 0x3c, !PT ;  /* 0x000000061f0b7212 */ /* 0x000fc400078e3cff */
[----:B------:R-:W-:Y:S02]  /*2f10*/  ISETP.GE.U32.AND P5, PT, R16, R21, PT ;  /* 0x000000151000720c */ /* 0x000fe40003fa6070 */
[----:B------:R-:W-:Y:S02]  /*2f20*/  @!P0 IADD3 R15, PT, PT, -R15, RZ, RZ ;  /* 0x000000ff0f0f8210 */ /* 0x000fe40007ffe1ff */
[----:B------:R-:W-:Y:S02]  /*2f30*/  @!P4 LOP3.LUT R15, RZ, R18, RZ, 0x33, !PT ;  /* 0x00000012ff0fc212 */ /* 0x000fe400078e33ff */
[----:B------:R-:W-:Y:S01]  /*2f40*/  ISETP.NE.AND P4, PT, R9, RZ, PT ;  /* 0x000000ff0900720c */ /* 0x000fe20003f85270 */
[----:B------:R-:W-:Y:S01]  /*2f50*/  @P6 VIADD R17, R17, 0x1 ;  /* 0x0000000111116836 */ /* 0x000fe20000000000 */
[----:B------:R-:W-:Y:S01]  /*2f60*/  ISETP.GE.AND P0, PT, R11, RZ, PT ;  /* 0x000000ff0b00720c */ /* 0x000fe20003f06270 */
[----:B------:R-:W-:Y:S01]  /*2f70*/  IMAD.WIDE R12, R15, UR11, RZ ;  /* 0x0000000b0f0c7c25 */ /* 0x000fe2000f8e02ff */
[----:B------:R-:W-:-:S02]  /*2f80*/  ISETP.NE.AND P3, PT, R6, RZ, PT ;  /* 0x000000ff0600720c */ /* 0x000fc40003f65270 */
[----:B------:R-:W-:Y:S01]  /*2f90*/  IADD3 R15, PT, PT, -R15, RZ, RZ ;  /* 0x000000ff0f0f7210 */ /* 0x000fe20007ffe1ff */
[----:B------:R-:W-:Y:S01]  /*2fa0*/  @P5 VIADD R27, R27, 0x1 ;  /* 0x000000011b1b5836 */ /* 0x000fe20000000000 */
[----:B------:R-:W-:Y:S01]  /*2fb0*/  IADD3 R11, PT, PT, -R31, RZ, RZ ;  /* 0x000000ff1f0b7210 */ /* 0x000fe20007ffe1ff */
[----:B------:R-:W-:Y:S01]  /*2fc0*/  IMAD.WIDE.U32 R12, R2, UR15, R12 ;  /* 0x0000000f020c7c25 */ /* 0x000fe2000f8e000c */
[----:B------:R-:W-:-:S03]  /*2fd0*/  UIMAD UR15, UR10, UR15, URZ ;  /* 0x0000000f0a0f72a4 */ /* 0x000fc6000f8e02ff */
[----:B------:R-:W-:Y:S01]  /*2fe0*/  @!P2 IMAD.MOV R17, RZ, RZ, -R17 ;  /* 0x000000ffff11a224 */ /* 0x000fe200078e0a11 */
[----:B------:R-:W-:Y:S01]  /*2ff0*/  @!P4 LOP3.LUT R17, RZ, R9, RZ, 0x33, !PT ;  /* 0x00000009ff11c212 */ /* 0x000fe200078e33ff */
[----:B------:R-:W-:Y:S02]  /*3000*/  @!P0 IMAD.MOV R27, RZ, RZ, -R27 ;  /* 0x000000ffff1b8224 */ /* 0x000fe400078e0a1b */
[----:B------:R-:W-:Y:S01]  /*3010*/  @!P3 LOP3.LUT R27, RZ, R6, RZ, 0x33, !PT ;  /* 0x00000006ff1bb212 */ /* 0x000fe200078e33ff */
[----:B------:R-:W-:Y:S02]  /*3020*/  IMAD R13, R2, UR5, R13 ;  /* 0x00000005020d7c24 */ /* 0x000fe4000f8e020d */
[----:B------:R-:W-:Y:S01]  /*3030*/  IMAD R15, R18, R15, R3 ;  /* 0x0000000f120f7224 */ /* 0x000fe200078e0203 */
[----:B------:R-:W-:Y:S01]  /*3040*/  IADD3 R3, PT, PT, -R17, RZ, RZ ;  /* 0x000000ff11037210 */ /* 0x000fe20007ffe1ff */
[----:B------:R-:W-:Y:S02]  /*3050*/  IMAD R11, R7, R11, R14 ;  /* 0x0000000b070b7224 */ /* 0x000fe400078e020e */
[----:B------:R-:W-:-:S04]  /*3060*/  IMAD.WIDE R12, R15, UR9, R12 ;  /* 0x000000090f0c7c25 */ /* 0x000fc8000f8e020c */
[----:B------:R-:W-:Y:S02]  /*3070*/  IMAD.MOV R2, RZ, RZ, -R27 ;  /* 0x000000ffff027224 */ /* 0x000fe400078e0a1b */
[----:B------:R-:W-:Y:S01]  /*3080*/  IMAD.WIDE R14, R0, UR4, RZ ;  /* 0x00000004000e7c25 */ /* 0x000fe2000f8e02ff */
[----:B------:R-:W0:Y:S03]  /*3090*/  LDCU.64 UR4, c[0x0][0x420] ;  /* 0x00008400ff0477ac */ /* 0x000e260008000a00 */
[----:B------:R-:W-:-:S04]  /*30a0*/  IMAD.WIDE R16, R17, R8, RZ ;  /* 0x0000000811107225 */ /* 0x000fc800078e02ff */
[----:B------:R-:W-:Y:S01]  /*30b0*/  IMAD R3, R9, R3, R32 ;  /* 0x0000000309037224 */ /* 0x000fe200078e0220 */
[----:B------:R-:W-:Y:S01]  /*30c0*/  IADD3 R0, P1, P0, R16, R12, R14 ;  /* 0x0000000c10007210 */ /* 0x000fe2000783e00e */
[----:B------:R-:W-:Y:S02]  /*30d0*/  IMAD R2, R6, R2, R31 ;  /* 0x0000000206027224 */ /* 0x000fe400078e021f */
[----:B------:R-:W-:Y:S01]  /*30e0*/  IMAD.WIDE R6, R11, UR15, RZ ;  /* 0x0000000f0b067c25 */ /* 0x000fe2000f8e02ff */
[----:B------:R-:W-:-:S03]  /*30f0*/  IADD3.X R13, PT, PT, R17, R13, R15, P1, P0 ;  /* 0x0000000d110d7210 */ /* 0x000fc60000fe040f */
        /* <DEDUP_REMOVED lines=11> */
.L_x_80:
[----:B------:R-:W0:Y:S01]  /*31b0*/  LDC.64 R2, c[0x0][0x420] ;  /* 0x00010800ff027b82 */ /* 0x000e220000000a00 */
[----:B------:R-:W-:-:S05]  /*31c0*/  IADD3 R0, PT, PT, R30, UR6, RZ ;  /* 0x000000061e007c10 */ /* 0x000fca000fffe0ff */
[----:B0-----:R-:W-:-:S05]  /*31d0*/  IMAD.WIDE.U32 R2, R0, 0x4, R2 ;  /* 0x0000000400027825 */ /* 0x001fca00078e0002 */
[----:B------:R1:W-:Y:S02]  /*31e0*/  STG.E desc[UR12][R2.64], R22 ;  /* 0x0000001602007986 */ /* 0x0003e4000c10190c */
.L_x_79:
[----:B------:R-:W-:Y:S05]  /*31f0*/  BSYNC.RECONVERGENT B1 ;  /* 0x0000000000017941 */ /* 0x000fea0003800200 */
.L_x_78:
[----:B------:R-:W2:Y:S01]  /*3200*/  LDCU UR11, c[0x0][0x534] ;  /* 0x0000a680ff0b77ac */ /* 0x000ea20008000800 */
[C---:B------:R-:W-:Y:S01]  /*3210*/  LOP3.LUT R17, R19.reuse, 0xf, RZ, 0xc0, !PT ;  /* 0x0000000f13117812 */ /* 0x040fe200078ec0ff */
[----:B------:R-:W3:Y:S01]  /*3220*/  LDC R32, c[0x0][0x44c] ;  /* 0x00011300ff207b82 */ /* 0x000ee20000000800 */
[----:B------:R-:W-:Y:S01]  /*3230*/  IMAD.SHL.U32 R29, R19, 0x4, RZ ;  /* 0x00000004131d7824 */ /* 0x000fe200078e00ff */
[----:B01----:R-:W-:Y:S02]  /*3240*/  CS2R R2, SRZ ;  /* 0x0000000000027805 */ /* 0x003fe4000001ff00 */
[----:B------:R-:W-:Y:S02]  /*3250*/  LOP3.LUT R0, R17, 0x10, RZ, 0xfc, !PT ;  /* 0x0000001011007812 */ /* 0x000fe400078efcff */
[----:B------:R-:W-:Y:S02]  /*3260*/  CS2R R4, SRZ ;  /* 0x0000000000047805 */ /* 0x000fe4000001ff00 */
[----:B------:R-:W-:-:S02]  /*3270*/  CS2R R6, SRZ ;  /* 0x0000000000067805 */ /* 0x000fc4000001ff00 */
[----:B------:R-:W-:Y:S01]  /*3280*/  LOP3.LUT R29, R29, 0x3c, RZ, 0xc0, !PT ;  /* 0x0000003c1d1d7812 */ /* 0x000fe200078ec0ff */
[----:B------:R-:W-:-:S03]  /*3290*/  IMAD.MOV.U32 R13, RZ, RZ, RZ ;  /* 0x000000ffff0d7224 */ /* 0x000fc600078e00ff */
[C---:B------:R-:W-:Y:S02]  /*32a0*/  LOP3.LUT R28, R29.reuse, 0x40, RZ, 0xfc, !PT ;  /* 0x000000401d1c7812 */ /* 0x040fe400078efcff */
[----:B------:R-:W-:Y:S02]  /*32b0*/  LOP3.LUT R15, R29, 0x80, RZ, 0xfc, !PT ;  /* 0x000000801d0f7812 */ /* 0x000fe400078efcff */
[----:B--2---:R-:W-:Y:S01]  /*32c0*/  ISETP.GE.AND P1, PT, R17, UR11, PT ;  /* 0x0000000b11007c0c */ /* 0x004fe2000bf26270 */
[----:B------:R-:W-:Y:S01]  /*32d0*/  UISETP.GE.AND UP0, UPT, UR11, 0x1, UPT ;  /* 0x000000010b00788c */ /* 0x000fe2000bf06270 */
[----:B------:R-:W-:Y:S01]  /*32e0*/  ISETP.GE.AND P0, PT, R0, UR11, PT ;  /* 0x0000000b00007c0c */ /* 0x000fe2000bf06270 */
[----:B------:R-:W-:Y:S01]  /*32f0*/  IMAD.MOV.U32 R0, RZ, RZ, RZ ;  /* 0x000000ffff007224 */ /* 0x000fe200078e00ff */
[C---:B------:R-:W-:Y:S02]  /*3300*/  ISETP.GT.U32.OR P1, PT, R19.reuse, 0x7f, P1 ;  /* 0x0000007f1300780c */ /* 0x040fe40000f24470 */
[----:B------:R-:W-:Y:S01]  /*3310*/  ISETP.GT.U32.OR P0, PT, R19, 0x7f, P0 ;  /* 0x0000007f1300780c */ /* 0x000fe20000704470 */
[----:B---3--:R-:W-:-:S10]  /*3320*/  IMAD R12, R32, UR6, RZ ;  /* 0x00000006200c7c24 */ /* 0x008fd4000f8e02ff */
[C---:B------:R-:W-:Y:S01]  /*3330*/  @!P1 FADD.FTZ R11, -R22.reuse, R24 ;  /* 0x00000018160b9221 */ /* 0x040fe20000010100 */
[C-C-:B------:R-:W-:Y:S02]  /*3340*/  @!P1 IMAD R10, R17.reuse, 0x24, R34.reuse ;  /* 0x00000024110a9824 */ /* 0x140fe400078e0222 */
[----:B------:R-:W-:Y:S01]  /*3350*/  @!P0 FADD.FTZ R9, -R22, R23 ;  /* 0x0000001716098221 */ /* 0x000fe20000010100 */
[----:B------:R-:W-:Y:S02]  /*3360*/  @!P0 IMAD R8, R17, 0x24, R34 ;  /* 0x0000002411088824 */ /* 0x000fe400078e0222 */
[----:B------:R-:W-:Y:S01]  /*3370*/  @!P1 FMUL.FTZ R11, R11, 1.4426950216293334961 ;  /* 0x3fb8aa3b0b0b9820 */ /* 0x000fe20000410000 */
[----:B------:R-:W-:Y:S02]  /*3380*/  IMAD R17, R30, 0x30, R17 ;  /* 0x000000301e117824 */ /* 0x000fe400078e0211 */
[----:B------:R-:W-:-:S03]  /*3390*/  @!P0 FMUL.FTZ R9, R9, 1.4426950216293334961 ;  /* 0x3fb8aa3b09098820 */ /* 0x000fc60000410000 */
[----:B------:R-:W0:Y:S04]  /*33a0*/  @!P1 MUFU.EX2 R11, R11 ;  /* 0x0000000b000b9308 */ /* 0x000e280000000800 */
[----:B------:R-:W1:Y:S01]  /*33b0*/  @!P0 MUFU.EX2 R9, R9 ;  /* 0x0000000900098308 */ /* 0x000e620000000800 */
[----:B0-----:R0:W-:Y:S04]  /*33c0*/  @!P1 STS [R10], R11 ;  /* 0x0000000b0a009388 */ /* 0x0011e80000000800 */
[----:B-1----:R1:W-:Y:S01]  /*33d0*/  @!P0 STS [R8+0x240], R9 ;  /* 0x0002400908008388 */ /* 0x0023e20000000800 */
[----:B------:R-:W-:Y:S01]  /*33e0*/  BAR.SYNC.DEFER_BLOCKING 0x0 ;  /* 0x0000000000007b1d */ /* 0x000fe20000010000 */
[----:B------:R-:W-:-:S04]  /*33f0*/  LEA R17, P0, R17, R12, 0x2 ;  /* 0x0000000c11117211 */ /* 0x000fc800078010ff */
[----:B------:R-:W-:Y:S02]  /*3400*/  LEA.HI.X.SX32 R12, R12, RZ, 0x1, P0 ;  /* 0x000000ff0c0c7211 */ /* 0x000fe400000f0eff */
[----:B0-----:R-:W-:Y:S02]  /*3410*/  CS2R R10, SRZ ;  /* 0x00000000000a7805 */ /* 0x001fe4000001ff00 */
[----:B-1----:R-:W-:Y:S01]  /*3420*/  CS2R R8, SRZ ;  /* 0x0000000000087805 */ /* 0x002fe2000001ff00 */
        /* <DEDUP_REMOVED lines=11> */
[----:B0-----:R-:W-:Y:S02]  /*34e0*/  LEA R36, P0, R17, UR4, 0x2 ;  /* 0x0000000411247c11 */ /* 0x001fe4000f8010ff */
[----:B------:R-:W-:Y:S01]  /*34f0*/  CS2R R16, SRZ ;  /* 0x0000000000107805 */ /* 0x000fe2000001ff00 */
[----:B------:R-:W-:Y:S01]  /*3500*/  UIADD3 UR4, UPT, UPT, UR7, -UR6, URZ ;  /* 0x8000000607047290 */ /* 0x000fe2000fffe0ff */
[----:B------:R-:W-:Y:S01]  /*3510*/  IADD3.X R37, PT, PT, R12, UR5, RZ, P0, !PT ;  /* 0x000000050c257c10 */ /* 0x000fe200087fe4ff */
[----:B------:R-:W-:Y:S10]  /*3520*/  BRA.U !UP0, `(.L_x_87) ;  /* 0x0000000508487547 */ /* 0x000ff4000b800000 */
[----:B------:R-:W0:Y:S01]  /*3530*/  LDCU UR5, c[0x0][0x44c] ;  /* 0x00008980ff0577ac */ /* 0x000e220008000800 */
[----:B------:R-:W-:Y:S01]  /*3540*/  ISETP.GE.AND P4, PT, R30, UR4, PT ;  /* 0x000000041e007c0c */ /* 0x000fe2000bf86270 */
[----:B------:R-:W-:Y:S01]  /*3550*/  IMAD R32, R32, UR7, RZ ;  /* 0x0000000720207c24 */ /* 0x000fe2000f8e02ff */
[----:B------:R-:W-:Y:S01]  /*3560*/  CS2R R2, SRZ ;  /* 0x0000000000027805 */ /* 0x000fe2000001ff00 */
[----:B------:R-:W-:Y:S01]  /*3570*/  ULOP3.LUT UR11, UR11, 0x7ffffffe, URZ, 0xc0, !UPT ;  /* 0x7ffffffe0b0b7892 */ /* 0x000fe2000f8ec0ff */
[----:B------:R-:W-:Y:S01]  /*3580*/  IMAD.MOV.U32 R0, RZ, RZ, RZ ;  /* 0x000000ffff007224 */ /* 0x000fe200078e00ff */
[----:B------:R-:W-:Y:S01]  /*3590*/  CS2R R4, SRZ ;  /* 0x0000000000047805 */ /* 0x000fe2000001ff00 */
[----:B------:R-:W-:Y:S01]  /*35a0*/  IMAD.MOV.U32 R14, RZ, RZ, R34 ;  /* 0x000000ffff0e7224 */ /* 0x000fe200078e0022 */
[----:B------:R-:W-:Y:S02]  /*35b0*/  CS2R R6, SRZ ;  /* 0x0000000000067805 */ /* 0x000fe4000001ff00 */
[----:B------:R-:W-:-:S02]  /*35c0*/  CS2R R8, SRZ ;  /* 0x0000000000087805 */ /* 0x000fc4000001ff00 */
[----:B------:R-:W-:Y:S01]  /*35d0*/  CS2R R10, SRZ ;  /* 0x00000000000a7805 */ /* 0x000fe2000001ff00 */
[----:B------:R-:W-:Y:S01]  /*35e0*/  IMAD.MOV.U32 R13, RZ, RZ, RZ ;  /* 0x000000ffff0d7224 */ /* 0x000fe200078e00ff */
[----:B------:R-:W1:Y:S01]  /*35f0*/  LDCU UR8, c[0x0][0x440] ;  /* 0x00008800ff0877ac */ /* 0x000e620008000800 */
[----:B------:R-:W-:Y:S01]  /*3600*/  IMAD.U32 R31, RZ, RZ, UR11 ;  /* 0x0000000bff1f7e24 */ /* 0x000fe2000f8e00ff */
[----:B------:R-:W-:Y:S02]  /*3610*/  UIADD3 UR9, UPT, UPT, -UR11, URZ, URZ ;  /* 0x000000ff0b097290 */ /* 0x000fe4000fffe1ff */
[----:B0-----:R-:W-:-:S12]  /*3620*/  UIMAD UR5, UR7, UR5, URZ ;  /* 0x00000005070572a4 */ /* 0x001fd8000f8e02ff */
.L_x_92:
        /* <DEDUP_REMOVED lines=14> */
.L_x_89:
[----:B-1----:R-:W-:Y:S05]  /*3710*/  BSYNC.RECONVERGENT B0 ;  /* 0x0000000000007941 */ /* 0x002fea0003800200 */
.L_x_88:
        /* <DEDUP_REMOVED lines=31> */
.L_x_91:
[----:B------:R-:W-:Y:S05]  /*3910*/  BSYNC.RECONVERGENT B0 ;  /* 0x0000000000007941 */ /* 0x000fea0003800200 */
.L_x_90:
[----:B------:R2:W3:Y:S01]  /*3920*/  LDS R12, [R14+0x24] ;  /* 0x000024000e0c7984 */ /* 0x0004e20000000800 */
[----:B------:R-:W-:Y:S01]  /*3930*/  UIADD3 UR9, UPT, UPT, UR9, 0x2, URZ ;  /* 0x0000000209097890 */ /* 0x000fe2000fffe0ff */
[C---:B0-----:R-:W-:Y:S03]  /*3940*/  LEA R36, P0, R32.reuse, R36, 0x3 ;  /* 0x0000002420247211 */ /* 0x041fe600078018ff */
        /* <DEDUP_REMOVED lines=16> */
.L_x_87:
[----:B------:R-:W0:Y:S02]  /*3a50*/  LDCU UR5, c[0x0][0x534] ;  /* 0x0000a680ff0577ac */ /* 0x000e240008000800 */
[----:B0-----:R-:W-:-:S04]  /*3a60*/  ULOP3.LUT UR5, UR5, 0x1, URZ, 0xc0, !UPT ;  /* 0x0000000105057892 */ /* 0x001fc8000f8ec0ff */
[----:B------:R-:W-:-:S09]  /*3a70*/  UISETP.NE.U32.AND UP0, UPT, UR5, 0x1, UPT ;  /* 0x000000010500788c */ /* 0x000fd2000bf05070 */
[----:B------:R-:W-:Y:S05]  /*3a80*/  BRA.U UP0, `(.L_x_86) ;  /* 0x00000001007c7547 */ /* 0x000fea000b800000 */
[----:B------:R-:W-:Y:S01]  /*3a90*/  IMAD R12, R31, 0x24, R34 ;  /* 0x000000241f0c7824 */ /* 0x000fe200078e0222 */
[----:B------:R-:W-:Y:S01]  /*3aa0*/  ISETP.GE.AND P0, PT, R30, UR4, PT ;  /* 0x000000041e007c0c */ /* 0x000fe2000bf06270 */
[----:B------:R-:W-:Y:S04]  /*3ab0*/  BSSY.RECONVERGENT B0, `(.L_x_93) ;  /* 0x0000010000007945 */ /* 0x000fe80003800200 */
[----:B------:R-:W0:Y:S08]  /*3ac0*/  LDS R12, [R12] ;  /* 0x000000000c0c7984 */ /* 0x000e300000000800 */
        /* <DEDUP_REMOVED lines=14> */
.L_x_94:
[----:B------:R-:W-:Y:S05]  /*3bb0*/  BSYNC.RECONVERGENT B0 ;  /* 0x0000000000007941 */ /* 0x000fea0003800200 */
.L_x_93:
        /* <DEDUP_REMOVED lines=12> */
.L_x_86:
        /* <DEDUP_REMOVED lines=46> */
[----:B------:R-:W-:-:S05]  /*3f60*/  IMAD.IADD R20, R30, 0x1, -R18 ;  /* 0x000000011e147824 */ /* 0x000fca00078e0a12 */
[----:B------:R-:W-:Y:S02]  /*3f70*/  IABS R12, R20 ;  /* 0x00000014000c7213 */ /* 0x000fe40000000000 */
[----:B------:R-:W-:-:S03]  /*3f80*/  LOP3.LUT R20, R20, R17, RZ, 0x3c, !PT ;  /* 0x0000001114147212 */ /* 0x000fc600078e3cff */
[----:B------:R-:W-:Y:S01]  /*3f90*/  IMAD.HI.U32 R14, R14, R12, RZ ;  /* 0x0000000c0e0e7227 */ /* 0x000fe200078e00ff */
[----:B------:R-:W-:-:S04]  /*3fa0*/  ISETP.GE.AND P1, PT, R20, RZ, PT ;  /* 0x000000ff1400720c */ /* 0x000fc80003f26270 */
[----:B------:R-:W-:-:S05]  /*3fb0*/  IADD3 R21, PT, PT, -R14, RZ, RZ ;  /* 0x000000ff0e157210 */ /* 0x000fca0007ffe1ff */
[----:B------:R-:W-:Y:S01]  /*3fc0*/  IMAD R21, R16, R21, R12 ;  /* 0x0000001510157224 */ /* 0x000fe200078e020c */
[----:B------:R-:W-:-:S04]  /*3fd0*/  SHF.R.S32.HI R12, RZ, 0x1f, R19 ;  /* 0x0000001fff0c7819 */ /* 0x000fc80000011413 */
[----:B------:R-:W-:Y:S01]  /*3fe0*/  ISETP.GT.U32.AND P0, PT, R16, R21, PT ;  /* 0x000000151000720c */ /* 0x000fe20003f04070 */
[----:B---3--:R-:W-:-:S04]  /*3ff0*/  IMAD R12, R12, UR4, RZ ;  /* 0x000000040c0c7c24 */ /* 0x008fc8000f8e02ff */
[----:B------:R-:W-:-:S08]  /*4000*/  IMAD R12, R19, UR5, R12 ;  /* 0x00000005130c7c24 */ /* 0x000fd0000f8e020c */
[----:B------:R-:W-:Y:S02]  /*4010*/  @!P0 IMAD.IADD R21, R21, 0x1, -R16 ;  /* 0x0000000115158824 */ /* 0x000fe400078e0a10 */
[----:B------:R-:W-:Y:S01]  /*4020*/  @!P0 VIADD R14, R14, 0x1 ;  /* 0x000000010e0e8836 */ /* 0x000fe20000000000 */
[----:B------:R-:W-:Y:S02]  /*4030*/  ISETP.NE.AND P0, PT, R17, RZ, PT ;  /* 0x000000ff1100720c */ /* 0x000fe40003f05270 */
[----:B------:R-:W-:Y:S01]  /*4040*/  ISETP.GE.U32.AND P2, PT, R21, R16, PT ;  /* 0x000000101500720c */ /* 0x000fe20003f46070 */
[----:B------:R-:W-:Y:S01]  /*4050*/  IMAD.WIDE.U32 R20, R19, UR4, RZ ;  /* 0x0000000413147c25 */ /* 0x000fe2000f8e00ff */
[----:B------:R-:W0:Y:S03]  /*4060*/  LDCU.64 UR4, c[0x0][0x3f0] ;  /* 0x00007e00ff0477ac */ /* 0x000e260008000a00 */
[----:B------:R-:W-:-:S08]  /*4070*/  IMAD.IADD R21, R21, 0x1, R12 ;  /* 0x0000000115157824 */ /* 0x000fd000078e020c */
[----:B------:R-:W-:-:S05]  /*4080*/  @P2 VIADD R14, R14, 0x1 ;  /* 0x000000010e0e2836 */ /* 0x000fca0000000000 */
        /* <DEDUP_REMOVED lines=26> */
        .weak           $__internal_2_$__cuda_sm20_div_s64
        .type           $__internal_2_$__cuda_sm20_div_s64,@function
        .size           $__internal_2_$__cuda_sm20_div_s64,(.L_x_3711 - $__internal_2_$__cuda_sm20_div_s64)
$__internal_2_$__cuda_sm20_div_s64:
        /* <DEDUP_REMOVED lines=36> */
[----:B------:R-:W-:-:S04]  /*4470*/  IMAD.HI.U32 R11, P3, R21, R14, R28 ;  /* 0x0000000e150b7227 */ /* 0x000fc8000786001c */
[----:B------:R-:W-:Y:S02]  /*4480*/  IMAD R14, R21, R20, RZ ;  /* 0x00000014150e7224 */ /* 0x000fe400078e02ff */
[----:B------:R-:W-:-:S03]  /*4490*/  IMAD.MOV.U32 R29, RZ, RZ, RZ ;  /* 0x000000ffff1d7224 */ /* 0x000fc600078e00ff */
[----:B------:R-:W-:Y:S01]  /*44a0*/  IADD3 R14, P2, PT, R14, R11, RZ ;  /* 0x0000000b0e0e7210 */ /* 0x000fe20007f5e0ff */
[----:B------:R-:W-:-:S04]  /*44b0*/  IMAD.HI.U32 R11, R21, R20, RZ ;  /* 0x00000014150b7227 */ /* 0x000fc800078e00ff */
[----:B------:R-:W-:Y:S02]  /*44c0*/  IMAD.X R20, RZ, RZ, ~R17, P0 ;  /* 0x000000ffff147224 */ /* 0x000fe400000e0e11 */
[----:B------:R-:W-:Y:S02]  /*44d0*/  IMAD.X R21, R11, 0x1, R21, P4 ;  /* 0x000000010b157824 */ /* 0x000fe400020e0615 */
[----:B------:R-:W-:Y:S01]  /*44e0*/  IMAD.HI.U32 R28, R14, R13, RZ ;  /* 0x0000000d0e1c7227 */ /* 0x000fe200078e00ff */
[----:B------:R-:W-:-:S05]  /*44f0*/  SEL R11, R20, R17, !P1 ;  /* 0x00000011140b7207 */ /* 0x000fca0004800000 */
[----:B------:R-:W-:Y:S01]  /*4500*/  IMAD.WIDE.U32 R28, R14, R11, R28 ;  /* 0x0000000b0e1c7225 */ /* 0x000fe200078e001c */
[----:B------:R-:W-:-:S05]  /*4510*/  IADD3.X R14, PT, PT, RZ, RZ, R21, P2, P3 ;  /* 0x000000ffff0e7210 */ /* 0x000fca00017e6415 */
[----:B------:R-:W-:-:S04]  /*4520*/  IMAD.HI.U32 R20, P0, R14, R13, R28 ;  /* 0x0000000d0e147227 */ /* 0x000fc8000780001c */
[----:B------:R-:W-:-:S05]  /*4530*/  IMAD R21, R14, R11, RZ ;  /* 0x0000000b0e157224 */ /* 0x000fca00078e02ff */
[----:B------:R-:W-:Y:S01]  /*4540*/  IADD3 R21, P1, PT, R21, R20, RZ ;  /* 0x0000001415157210 */ /* 0x000fe20007f3e0ff */
[----:B------:R-:W-:-:S04]  /*4550*/  IMAD.HI.U32 R20, R14, R11, RZ ;  /* 0x0000000b0e147227 */ /* 0x000fc800078e00ff */
[----:B------:R-:W-:Y:S02]  /*4560*/  IMAD.X R20, RZ, RZ, R20, P0 ;  /* 0x000000ffff147224 */ /* 0x000fe400000e0614 */
[----:B------:R-:W-:-:S03]  /*4570*/  IMAD.WIDE.U32 R28, R21, R26, RZ ;  /* 0x0000001a151c7225 */ /* 0x000fc600078e00ff */
[----:B------:R-:W-:Y:S01]  /*4580*/  IADD3.X R20, PT, PT, RZ, R20, RZ, P1, !PT ;  /* 0x00000014ff147210 */ /* 0x000fe20000ffe4ff */
[C---:B------:R-:W-:Y:S01]  /*4590*/  IMAD R29, R21.reuse, R27, R29 ;  /* 0x0000001b151d7224 */ /* 0x040fe200078e021d */
[----:B------:R-:W-:Y:S02]  /*45a0*/  IADD3 R13, P0, PT, -R28, R13, RZ ;  /* 0x0000000d1c0d7210 */ /* 0x000fe40007f1e1ff */
[----:B------:R-:W-:Y:S01]  /*45b0*/  IADD3 R28, P1, PT, R21, 0x1, RZ ;  /* 0x00000001151c7810 */ /* 0x000fe20007f3e0ff */
[-C--:B------:R-:W-:Y:S01]  /*45c0*/  IMAD R14, R20, R26.reuse, R29 ;  /* 0x0000001a140e7224 */ /* 0x080fe200078e021d */
[----:B------:R-:W-:-:S03]  /*45d0*/  ISETP.GE.U32.AND P3, PT, R13, R26, PT ;  /* 0x0000001a0d00720c */ /* 0x000fc60003f66070 */
[----:B------:R-:W-:Y:S01]  /*45e0*/  IMAD.X R11, R11, 0x1, ~R14, P0 ;  /* 0x000000010b0b7824 */ /* 0x000fe200000e0e0e */
[----:B------:R-:W-:-:S04]  /*45f0*/  IADD3 R14, P2, PT, R13, -R26, RZ ;  /* 0x8000001a0d0e7210 */ /* 0x000fc80007f5e0ff */
[----:B------:R-:W-:-:S04]  /*4600*/  ISETP.GE.U32.AND.EX P3, PT, R11, R27, PT, P3 ;  /* 0x0000001b0b00720c */ /* 0x000fc80003f66130 */
[----:B------:R-:W-:Y:S01]  /*4610*/  SEL R13, R14, R13, P3 ;  /* 0x0000000d0e0d7207 */ /* 0x000fe20001800000 */
[----:B------:R-:W-:Y:S01]  /*4620*/  IMAD.X R14, R11, 0x1, ~R27, P2 ;  /* 0x000000010b0e7824 */ /* 0x000fe200010e0e1b */
[----:B------:R-:W-:Y:S02]  /*4630*/  SEL R28, R28, R21, P3 ;  /* 0x000000151c1c7207 */ /* 0x000fe40001800000 */
[----:B------:R-:W-:Y:S01]  /*4640*/  ISETP.GE.U32.AND P0, PT, R13, R26, PT ;  /* 0x0000001a0d00720c */ /* 0x000fe20003f06070 */
[----:B------:R-:W-:Y:S01]  /*4650*/  IMAD.X R13, RZ, RZ, R20, P1 ;  /* 0x000000ffff0d7224 */ /* 0x000fe200008e0614 */
[----:B------:R-:W-:Y:S02]  /*4660*/  SEL R11, R14, R11, P3 ;  /* 0x0000000b0e0b7207 */ /* 0x000fe40001800000 */
[----:B------:R-:W-:Y:S02]  /*4670*/  IADD3 R21, P1, PT, R28, 0x1, RZ ;  /* 0x000000011c157810 */ /* 0x000fe40007f3e0ff */
[----:B------:R-:W-:-:S02]  /*4680*/  SEL R13, R13, R20, P3 ;  /* 0x000000140d0d7207 */ /* 0x000fc40001800000 */
[----:B------:R-:W-:Y:S02]  /*4690*/  ISETP.GE.U32.AND.EX P0, PT, R11, R27, PT, P0 ;  /* 0x0000001b0b00720c */ /* 0x000fe40003f06100 */
[-C--:B------:R-:W-:Y:S02]  /*46a0*/  IADD3.X R14, PT, PT, RZ, R13.reuse, RZ, P1, !PT ;  /* 0x0000000dff0e7210 */ /* 0x080fe40000ffe4ff */
[----:B------:R-:W-:Y:S02]  /*46b0*/  SEL R21, R21, R28, P0 ;  /* 0x0000001c15157207 */ /* 0x000fe40000000000 */
[----:B------:R-:W-:Y:S02]  /*46c0*/  SEL R13, R14, R13, P0 ;  /* 0x0000000d0e0d7207 */ /* 0x000fe40000000000 */
[----:B------:R-:W-:Y:S02]  /*46d0*/  IADD3 R14, P1, PT, RZ, -R21, RZ ;  /* 0x80000015ff0e7210 */ /* 0x000fe40007f3e0ff */
[----:B------:R-:W-:Y:S01]  /*46e0*/  LOP3.LUT R11, R15, R17, RZ, 0x3c, !PT ;  /* 0x000000110f0b7212 */ /* 0x000fe200078e3cff */
[----:B------:R-:W-:Y:S01]  /*46f0*/  IMAD.MOV.U32 R17, RZ, RZ, 0x0 ;  /* 0x00000000ff117424 */ /* 0x000fe200078e00ff */
[----:B------:R-:W-:Y:S01]  /*4700*/  ISETP.NE.U32.AND P0, PT, R18, RZ, PT ;  /* 0x000000ff1200720c */ /* 0x000fe20003f05070 */
[----:B------:R-:W-:Y:S01]  /*4710*/  IMAD.X R20, RZ, RZ, ~R13, P1 ;  /* 0x000000ffff147224 */ /* 0x000fe200008e0e0d */
[----:B------:R-:W-:-:S02]  /*4720*/  ISETP.GE.AND P2, PT, R11, RZ, PT ;  /* 0x000000ff0b00720c */ /* 0x000fc40003f46270 */
[----:B------:R-:W-:Y:S02]  /*4730*/  ISETP.NE.AND.EX P0, PT, R15, RZ, PT, P0 ;  /* 0x000000ff0f00720c */ /* 0x000fe40003f05300 */
[----:B------:R-:W-:Y:S02]  /*4740*/  SEL R14, R14, R21, !P2 ;  /* 0x000000150e0e7207 */ /* 0x000fe40005000000 */
[----:B------:R-:W-:Y:S02]  /*4750*/  SEL R20, R20, R13, !P2 ;  /* 0x0000000d14147207 */ /* 0x000fe40005000000 */
[----:B------:R-:W-:Y:S02]  /*4760*/  SEL R14, R14, 0xffffffff, P0 ;  /* 0xffffffff0e0e7807 */ /* 0x000fe40000000000 */
[----:B------:R-:W-:Y:S01]  /*4770*/  SEL R11, R20, 0xffffffff, P0 ;  /* 0xffffffff140b7807 */ /* 0x000fe20000000000 */
[----:B------:R-:W-:Y:S06]  /*4780*/  RET.REL.NODEC R16 `(_ZN5flash32flash_fwd_splitkv_combine_kernelI23Flash_fwd_kernel_traitsILi192ELi64ELi64ELi4ELb0ELb0EN7cutlass10bfloat16_tE19Flash_kernel_traitsILi192ELi64ELi64ELi4ES3_EELi8ELi5ELb0EEEvNS_16Flash_fwd_paramsE) ;  /* 0xffffffb8101c7950 */ /* 0x000fec0003c3ffff */
.L_x_95:
        /* <DEDUP_REMOVED lines=15> */
.L_x_3711:


//--------------------- .text._ZN5flash32flash_fwd_splitkv_combine_kernelI23Flash_fwd_kernel_traitsILi192ELi64ELi64ELi4ELb0ELb0EN7cutlass10bfloat16_tE19Flash_kernel_traitsILi192ELi64ELi64ELi4ES3_EELi8ELi4ELb0EEEvNS_16Flash_fwd_paramsE --------------------------
	.section	.text._ZN5flash32flash_fwd_splitkv_combine_kernelI23Flash_fwd_kernel_traitsILi192ELi64ELi64ELi4ELb0ELb0EN7cutlass10bfloat16_tE19Flash_kernel_traitsILi192ELi64ELi64ELi4ES3_EELi8ELi4ELb0EEEvNS_16Flash_fwd_paramsE,"ax",@progbits
	.align	128
        .global         _ZN5flash32flash_fwd_splitkv_combine_kernelI23Flash_fwd_kernel_traitsILi192ELi64ELi64ELi4ELb0ELb0EN7cutlass10bfloat16_tE19Flash_kernel_traitsILi192ELi64ELi64ELi4ES3_EELi8ELi4ELb0EEEvNS_16Flash_fwd_paramsE
        .type           _ZN5flash32flash_fwd_splitkv_combine_kernelI23Flash_fwd_kernel_traitsILi192ELi64ELi64ELi4ELb0ELb0EN7cutlass10bfloat16_tE19Flash_kernel_traitsILi192ELi64ELi64ELi4ES3_EELi8ELi4ELb0EEEvNS_16Flash_fwd_paramsE,@function
        .size           _ZN5flash32flash_fwd_splitkv_combine_kernelI23Flash_fwd_kernel_traitsILi192ELi64ELi64ELi4ELb0ELb0EN7cutlass10bfloat16_tE19Flash_kernel_traitsILi192ELi64ELi64ELi4ES3_EELi8ELi4ELb0EEEvNS_16Flash_fwd_paramsE,(.L_x_3712 - _ZN5flash32flash_fwd_splitkv_combine_kernelI23Flash_fwd_kernel_traitsILi192ELi64ELi64ELi4ELb0ELb0EN7cutlass10bfloat16_tE19Flash_kernel_traitsILi192ELi64ELi64ELi4ES3_EELi8ELi4ELb0EEEvNS_16Flash_fwd_paramsE)
        .other          _ZN5flash32flash_fwd_splitkv_combine_kernelI23Flash_fwd_kernel_traitsILi192ELi64ELi64ELi4ELb0ELb0EN7cutlass10bfloat16_tE19Flash_kernel_traitsILi192ELi64ELi64ELi4ES3_EELi8ELi4ELb0EEEvNS_16Flash_fwd_paramsE,@"STO_CUDA_ENTRY STV_DEFAULT"
_ZN5flash32flash_fwd_splitkv_combine_kernelI23Flash_fwd_kernel_traitsILi192ELi64ELi64ELi4ELb0ELb0EN7cutlass10bfloat16_tE19Flash_kernel_traitsILi192ELi64ELi64ELi4ES3_EELi8ELi4ELb0EEEvNS_16Flash_fwd_paramsE:
.text._ZN5flash32flash_fwd_splitkv_combine_kernelI23Flash_fwd_kernel_traitsILi192ELi64ELi64ELi4ELb0ELb0EN7cutlass10bfloat16_tE19Flash_kernel_traitsILi192ELi64ELi64ELi4ES3_EELi8ELi4ELb0EEEvNS_16Flash_fwd_paramsE:
        /* <DEDUP_REMOVED lines=38> */
.L_x_96:
[----:B------:R-:W-:Y:S01]  /*0260*/  IMAD.U32 R36, RZ, RZ, UR7 ;  /* 0x00000007ff247e24 */ /* 0x000fe2000f8e00ff */
[----:B------:R-:W-:Y:S01]  /*0270*/  MOV R18, UR14 ;  /* 0x0000000e00127c02 */ /* 0x000fe20008000f00 */
[----:B------:R-:W-:Y:S01]  /*0280*/  IMAD.U32 R19, RZ, RZ, UR15 ;  /* 0x0000000fff137e24 */ /* 0x000fe2000f8e00ff */
[----:B------:R-:W-:Y:S02]  /*0290*/  MOV R17, UR8 ;  /* 0x0000000800117c02 */ /* 0x000fe40008000f00 */
[----:B------:R-:W-:Y:S02]  /*02a0*/  MOV R16, 0x2c0 ;  /* 0x000002c000107802 */ /* 0x000fe40000000f00 */
[----:B------:R-:W-:Y:S05]  /*02b0*/  CALL.REL.NOINC `($__internal_3_$__cuda_sm20_div_s64) ;  /* 0x0000003c00987944 */ /* 0x000fea0003c00000 */
[----:B------:R-:W-:-:S07]  /*02c0*/  MOV R15, R13 ;  /* 0x0000000d000f7202 */ /* 0x000fce0000000f00 */
.L_x_97:
        /* <DEDUP_REMOVED lines=30> */
.L_x_99:
[----:B------:R-:W-:Y:S01]  /*04b0*/  IMAD.MOV.U32 R36, RZ, RZ, R14 ;  /* 0x000000ffff247224 */ /* 0x000fe200078e000e */
[----:B------:R-:W-:Y:S02]  /*04c0*/  MOV R19, R15 ;  /* 0x0000000f00137202 */ /* 0x000fe40000000f00 */
[----:B------:R-:W-:Y:S02]  /*04d0*/  MOV R16, 0x4f0 ;  /* 0x000004f000107802 */ /* 0x000fe40000000f00 */
[----:B------:R-:W-:Y:S05]  /*04e0*/  CALL.REL.NOINC `($__internal_3_$__cuda_sm20_div_s64) ;  /* 0x0000003c000c7944 */ /* 0x000fea0003c00000 */
[----:B------:R-:W-:Y:S02]  /*04f0*/  MOV R24, R14 ;  /* 0x0000000e00187202 */ /* 0x000fe40000000f00 */
[----:B------:R-:W-:Y:S02]  /*0500*/  MOV R25, R13 ;  /* 0x0000000d00197202 */ /* 0x000fe40000000f00 */
.L_x_100:
[----:B------:R-:W-:Y:S05]  /*0510*/  BSYNC.RECONVERGENT B0 ;  /* 0x0000000000007941 */ /* 0x000fea0003800200 */
.L_x_98:
        /* <DEDUP_REMOVED lines=55> */
.L_x_102:
[----:B------:R-:W-:Y:S01]  /*0890*/  IMAD.MOV.U32 R36, RZ, RZ, R18 ;  /* 0x000000ffff247224 */ /* 0x000fe200078e0012 */
[----:B------:R-:W-:Y:S01]  /*08a0*/  MOV R18, R12 ;  /* 0x0000000c00127202 */ /* 0x000fe20000000f00 */
[----:B------:R-:W-:Y:S01]  /*08b0*/  IMAD.MOV.U32 R19, RZ, RZ, R17 ;  /* 0x000000ffff137224 */ /* 0x000fe200078e0011 */
[----:B------:R-:W-:Y:S02]  /*08c0*/  MOV R17, R2 ;  /* 0x0000000200117202 */ /* 0x000fe40000000f00 */
[----:B------:R-:W-:Y:S02]  /*08d0*/  MOV R16, 0x8f0 ;  /* 0x000008f000107802 */ /* 0x000fe40000000f00 */
[----:B------:R-:W-:Y:S05]  /*08e0*/  CALL.REL.NOINC `($__internal_3_$__cuda_sm20_div_s64) ;  /* 0x00000038000c7944 */ /* 0x000fea0003c00000 */
[----:B------:R-:W-:Y:S02]  /*08f0*/  MOV R15, R13 ;  /* 0x0000000d000f7202 */ /* 0x000fe40000000f00 */
.L_x_103:
[----:B------:R-:W-:Y:S05]  /*0900*/  BSYNC.RECONVERGENT B0 ;  /* 0x0000000000007941 */ /* 0x000fea0003800200 */
.L_x_101:
        /* <DEDUP_REMOVED lines=17> */
[----:B------:R-:W-:-:S04]  /*0a20*/  IMAD.MOV.U32 R6, RZ, RZ, R3 ;  /* 0x000000ffff067224 */ /* 0x000fc800078e0003 */
[----:B------:R-:W-:-:S04]  /*0a30*/  IMAD.HI.U32 R3, R7, R6, RZ ;  /* 0x0000000607037227 */ /* 0x000fc800078e00ff */
[----:B------:R-:W-:-:S04]  /*0a40*/  IMAD.MOV R4, RZ, RZ, -R3 ;  /* 0x000000ffff047224 */ /* 0x000fc800078e0a03 */
[----:B------:R-:W-:-:S05]  /*0a50*/  IMAD R4, R5, R4, R6 ;  /* 0x0000000405047224 */ /* 0x000fca00078e0206 */
[----:B------:R-:W-:-:S13]  /*0a60*/  ISETP.GT.U32.AND P1, PT, R5, R4, PT ;  /* 0x000000040500720c */ /* 0x000fda0003f24070 */
[-C--:B------:R-:W-:Y:S01]  /*0a70*/  @!P1 IADD3 R4, PT, PT, R4, -R5.reuse, RZ ;  /* 0x8000000504049210 */ /* 0x080fe20007ffe0ff */
[----:B------:R-:W-:Y:S01]  /*0a80*/  @!P1 VIADD R3, R3, 0x1 ;  /* 0x0000000103039836 */ /* 0x000fe20000000000 */
[----:B------:R-:W-:Y:S02]  /*0a90*/  ISETP.NE.AND P1, PT, RZ, UR11, PT ;  /* 0x0000000bff007c0c */ /* 0x000fe4000bf25270 */
[----:B------:R-:W-:Y:S02]  /*0aa0*/  ISETP.GE.U32.AND P0, PT, R4, R5, PT ;  /* 0x000000050400720c */ /* 0x000fe40003f06070 */
[----:B------:R-:W0:Y:S11]  /*0ab0*/  LDC R4, c[0x0][0x3e0] ;  /* 0x0000f800ff047b82 */ /* 0x000e360000000800 */
[----:B------:R-:W-:-:S04]  /*0ac0*/  @P0 VIADD R3, R3, 0x1 ;  /* 0x0000000103030836 */ /* 0x000fc80000000000 */
[----:B------:R-:W-:-:S04]  /*0ad0*/  IMAD.MOV.U32 R5, RZ, RZ, R3 ;  /* 0x000000ffff057224 */ /* 0x000fc800078e0003 */
[----:B------:R-:W-:Y:S01]  /*0ae0*/  @!P2 IMAD.MOV R5, RZ, RZ, -R5 ;  /* 0x000000ffff05a224 */ /* 0x000fe200078e0a05 */
[----:B------:R-:W-:Y:S02]  /*0af0*/  @!P1 LOP3.LUT R5, RZ, UR11, RZ, 0x33, !PT ;  /* 0x0000000bff059c12 */ /* 0x000fe4000f8e33ff */
[----:B0-----:R-:W-:-:S03]  /*0b00*/  IABS R6, R4 ;  /* 0x0000000400067213 */ /* 0x001fc60000000000 */
[----:B------:R-:W-:Y:S01]  /*0b10*/  IMAD R10, R5, UR4, RZ ;  /* 0x00000004050a7c24 */ /* 0x000fe2000f8e02ff */
[----:B------:R-:W0:Y:S01]  /*0b20*/  LDCU.U8 UR4, c[0x0][0x549] ;  /* 0x0000a920ff0477ac */ /* 0x000e220008000000 */
[----:B------:R-:W-:Y:S01]  /*0b30*/  ISETP.NE.AND P4, PT, R4, RZ, PT ;  /* 0x000000ff0400720c */ /* 0x000fe20003f85270 */
[----:B------:R-:W1:Y:S02]  /*0b40*/  I2F.RP R9, R6 ;  /* 0x0000000600097306 */ /* 0x000e640000209400 */
[-C--:B------:R-:W-:Y:S02]  /*0b50*/  IABS R8, R10.reuse ;  /* 0x0000000a00087213 */ /* 0x080fe40000000000 */
[----:B------:R-:W-:-:S04]  /*0b60*/  IABS R11, R10 ;  /* 0x0000000a000b7213 */ /* 0x000fc80000000000 */
[----:B------:R-:W2:Y:S01]  /*0b70*/  I2F.RP R7, R8 ;  /* 0x0000000800077306 */ /* 0x000ea20000209400 */
[----:B------:R-:W-:-:S07]  /*0b80*/  IMAD.MOV R11, RZ, RZ, -R11 ;  /* 0x000000ffff0b7224 */ /* 0x000fce00078e0a0b */
[----:B-1----:R-:W1:Y:S01]  /*0b90*/  MUFU.RCP R18, R9 ;  /* 0x0000000900127308 */ /* 0x002e620000001000 */
[----:B0-----:R-:W-:-:S04]  /*0ba0*/  UISETP.NE.AND UP1, UPT, UR4, URZ, UPT ;  /* 0x000000ff0400728c */ /* 0x001fc8000bf25270 */
[----:B------:R-:W-:-:S03]  /*0bb0*/  USEL UR11, UR11, 0x1, !UP1 ;  /* 0x000000010b0b7887 */ /* 0x000fc6000c800000 */
[----:B--2---:R-:W0:Y:S01]  /*0bc0*/  MUFU.RCP R0, R7 ;  /* 0x0000000700007308 */ /* 0x004e220000001000 */
[----:B-1----:R-:W-:-:S07]  /*0bd0*/  VIADD R18, R18, 0xffffffe ;  /* 0x0ffffffe12127836 */ /* 0x002fce0000000000 */
[----:B------:R1:W-:Y:S01]  /*0be0*/  F2I.FTZ.U32.TRUNC.NTZ R19, R18 ;  /* 0x0000001200137305 */ /* 0x0003e2000021f000 */
[----:B0-----:R-:W-:Y:S01]  /*0bf0*/  IADD3 R20, PT, PT, R0, 0xffffffe, RZ ;  /* 0x0ffffffe00147810 */ /* 0x001fe20007ffe0ff */
[----:B------:R-:W-:-:S06]  /*0c00*/  VIADD R0, R4, 0xffffffff ;  /* 0xffffffff04007836 */ /* 0x000fcc0000000000 */
[----:B------:R-:W0:Y:S01]  /*0c10*/  F2I.FTZ.U32.TRUNC.NTZ R21, R20 ;  /* 0x0000001400157305 */ /* 0x000e22000021f000 */
[----:B------:R-:W-:-:S05]  /*0c20*/  IMAD.IADD R7, R0, 0x1, R8 ;  /* 0x0000000100077824 */ /* 0x000fca00078e0208 */
[----:B------:R-:W-:Y:S01]  /*0c30*/  IABS R9, R7 ;  /* 0x0000000700097213 */ /* 0x000fe20000000000 */
[----:B-1----:R-:W-:Y:S02]  /*0c40*/  IMAD.MOV.U32 R18, RZ, RZ, RZ ;  /* 0x000000ffff127224 */ /* 0x002fe400078e00ff */
        /* <DEDUP_REMOVED lines=64> */
.L_x_105:
[----:B------:R-:W-:Y:S01]  /*1050*/  IMAD.MOV.U32 R36, RZ, RZ, R14 ;  /* 0x000000ffff247224 */ /* 0x000fe200078e000e */
[----:B------:R-:W-:Y:S01]  /*1060*/  MOV R18, R9 ;  /* 0x0000000900127202 */ /* 0x000fe20000000f00 */
[----:B------:R-:W-:Y:S01]  /*1070*/  IMAD.MOV.U32 R19, RZ, RZ, R15 ;  /* 0x000000ffff137224 */ /* 0x000fe200078e000f */
[----:B------:R-:W-:Y:S02]  /*1080*/  MOV R17, R3 ;  /* 0x0000000300117202 */ /* 0x000fe40000000f00 */
[----:B------:R-:W-:Y:S02]  /*1090*/  MOV R16, 0x10b0 ;  /* 0x000010b000107802 */ /* 0x000fe40000000f00 */
[----:B------:R-:W-:Y:S05]  /*10a0*/  CALL.REL.NOINC `($__internal_3_$__cuda_sm20_div_s64) ;  /* 0x00000030001c7944 */ /* 0x000fea0003c00000 */
[----:B------:R-:W-:Y:S02]  /*10b0*/  MOV R32, R14 ;  /* 0x0000000e00207202 */ /* 0x000fe40000000f00 */
[----:B------:R-:W-:Y:S02]  /*10c0*/  MOV R33, R13 ;  /* 0x0000000d00217202 */ /* 0x000fe40000000f00 */
.L_x_106:
[----:B------:R-:W-:Y:S05]  /*10d0*/  BSYNC.RECONVERGENT B0 ;  /* 0x0000000000007941 */ /* 0x000fea0003800200 */
.L_x_104:
        /* <DEDUP_REMOVED lines=58> */
.L_x_108:
[----:B------:R-:W-:Y:S01]  /*1480*/  IMAD.MOV.U32 R36, RZ, RZ, R24 ;  /* 0x000000ffff247224 */ /* 0x000fe200078e0018 */
[----:B------:R-:W-:Y:S01]  /*1490*/  MOV R19, R25 ;  /* 0x0000001900137202 */ /* 0x000fe20000000f00 */
[----:B------:R-:W-:Y:S01]  /*14a0*/  IMAD.MOV.U32 R18, RZ, RZ, R7 ;  /* 0x000000ffff127224 */ /* 0x000fe200078e0007 */
[----:B------:R-:W-:Y:S02]  /*14b0*/  MOV R16, 0x14d0 ;  /* 0x000014d000107802 */ /* 0x000fe40000000f00 */
[----:B------:R-:W-:Y:S05]  /*14c0*/  CALL.REL.NOINC `($__internal_3_$__cuda_sm20_div_s64) ;  /* 0x0000002c00147944 */ /* 0x000fea0003c00000 */
[----:B------:R-:W-:Y:S02]  /*14d0*/  MOV R22, R14 ;  /* 0x0000000e00167202 */ /* 0x000fe40000000f00 */
[----:B------:R-:W-:Y:S02]  /*14e0*/  MOV R23, R13 ;  /* 0x0000000d00177202 */ /* 0x000fe40000000f00 */
.L_x_109:
[----:B------:R-:W-:Y:S05]  /*14f0*/  BSYNC.RECONVERGENT B0 ;  /* 0x0000000000007941 */ /* 0x000fea0003800200 */
.L_x_107:
[----:B------:R-:W0:Y:S01]  /*1500*/  LDCU UR5, c[0x0][0x434] ;  /* 0x00008680ff0577ac */ /* 0x000e220008000800 */
[----:B------:R-:W1:Y:S01]  /*1510*/  S2R R20, SR_TID.X ;  /* 0x0000000000147919 */ /* 0x000e620000002100 */
[----:B------:R-:W-:Y:S01]  /*1520*/  BSSY.RECONVERGENT B0, `(.L_x_110) ;  /* 0x000003f000007945 */ /* 0x000fe20003800200 */
[----:B------:R-:W-:Y:S01]  /*1530*/  IMAD.MOV.U32 R24, RZ, RZ, -0x800000 ;  /* 0xff800000ff187424 */ /* 0x000fe200078e00ff */
[----:B------:R-:W2:Y:S01]  /*1540*/  LDCU UR16, c[0x0][0x534] ;  /* 0x0000a680ff1077ac */ /* 0x000ea20008000800 */
[----:B------:R-:W3:Y:S01]  /*1550*/  S2R R13, SR_CgaCtaId ;  /* 0x00000000000d7919 */ /* 0x000ee20000008800 */
[----:B------:R-:W4:Y:S01]  /*1560*/  LDCU UR9, c[0x0][0x430] ;  /* 0x00008600ff0977ac */ /* 0x000f220008000800 */
[----:B------:R-:W-:Y:S01]  /*1570*/  USHF.R.S32.HI UR4, URZ, 0x1f, UR10 ;  /* 0x0000001fff047899 */ /* 0x000fe2000801140a */
[----:B------:R-:W1:Y:S01]  /*1580*/  LDCU.64 UR12, c[0x0][0x358] ;  /* 0x00006b00ff0c77ac */ /* 0x000e620008000a00 */
[----:B0-----:R-:W-:Y:S02]  /*1590*/  IMAD.U32 R14, RZ, RZ, UR5 ;  /* 0x00000005ff0e7e24 */ /* 0x001fe4000f8e00ff */
[----:B------:R-:W-:-:S03]  /*15a0*/  ULOP3.LUT UR4, UR4, 0x1, URZ, 0xfc, !UPT ;  /* 0x0000000104047892 */ /* 0x000fc6000f8efcff */
[----:B------:R-:W-:Y:S01]  /*15b0*/  IABS R14, R14 ;  /* 0x0000000e000e7213 */ /* 0x000fe20000000000 */
[----:B----4-:R-:W-:-:S03]  /*15c0*/  UIMAD UR9, UR5, UR9, URZ ;  /* 0x00000009050972a4 */ /* 0x010fc6000f8e02ff */
[----:B------:R-:W0:Y:S01]  /*15d0*/  I2F.RP R11, R14 ;  /* 0x0000000e000b7306 */ /* 0x000e220000209400 */
[C---:B-1----:R-:W-:Y:S02]  /*15e0*/  ISETP.GT.U32.AND P1, PT, R20.reuse, 0x7f, PT ;  /* 0x0000007f1400780c */ /* 0x042fe40003f24070 */
[----:B------:R-:W-:Y:S02]  /*15f0*/  LOP3.LUT R26, R20, 0xf, RZ, 0xc0, !PT ;  /* 0x0000000f141a7812 */ /* 0x000fe400078ec0ff */
[----:B------:R-:W-:-:S03]  /*1600*/  SHF.R.U32.HI R15, RZ, 0x4, R20 ;  /* 0x00000004ff0f7819 */ /* 0x000fc60000011614 */
[----:B0-----:R-:W0:Y:S02]  /*1610*/  MUFU.RCP R16, R11 ;  /* 0x0000000b00107308 */ /* 0x001e240000001000 */
[----:B0-----:R-:W-:-:S06]  /*1620*/  VIADD R16, R16, 0xffffffe ;  /* 0x0ffffffe10107836 */ /* 0x001fcc0000000000 */
[----:B------:R-:W0:Y:S02]  /*1630*/  F2I.FTZ.U32.TRUNC.NTZ R17, R16 ;  /* 0x0000001000117305 */ /* 0x000e24000021f000 */
[--C-:B0-----:R-:W-:Y:S02]  /*1640*/  IMAD.MOV R5, RZ, RZ, -R17.reuse ;  /* 0x000000ffff057224 */ /* 0x101fe400078e0a11 */
[----:B------:R-:W-:Y:S02]  /*1650*/  IMAD.MOV.U32 R16, RZ, RZ, RZ ;  /* 0x000000ffff107224 */ /* 0x000fe400078e00ff */
[----:B------:R-:W-:Y:S01]  /*1660*/  IMAD R6, R5, R14, RZ ;  /* 0x0000000e05067224 */ /* 0x000fe200078e02ff */
[----:B------:R-:W-:Y:S02]  /*1670*/  IABS R5, R4 ;  /* 0x0000000400057213 */ /* 0x000fe40000000000 */
[----:B------:R-:W-:Y:S01]  /*1680*/  LOP3.LUT R4, R4, UR5, RZ, 0x3c, !PT ;  /* 0x0000000504047c12 */ /* 0x000fe2000f8e3cff */
[----:B------:R-:W-:Y:S01]  /*1690*/  IMAD.HI.U32 R6, R17, R6, R16 ;  /* 0x0000000611067227 */ /* 0x000fe200078e0010 */
[----:B------:R-:W-:-:S02]  /*16a0*/  SHF.R.U32.HI R16, RZ, 0x3, R20 ;  /* 0x00000003ff107819 */ /* 0x000fc40000011614 */
[----:B------:R-:W-:-:S03]  /*16b0*/  ISETP.GE.AND P2, PT, R4, RZ, PT ;  /* 0x000000ff0400720c */ /* 0x000fc60003f46270 */
[----:B------:R-:W-:-:S05]  /*16c0*/  IMAD.HI.U32 R6, R6, R5, RZ ;  /* 0x0000000506067227 */ /* 0x000fca00078e00ff */
[----:B------:R-:W-:-:S05]  /*16d0*/  IADD3 R11, PT, PT, -R6, RZ, RZ ;  /* 0x000000ff060b7210 */ /* 0x000fca0007ffe1ff */
[----:B------:R-:W-:Y:S01]  /*16e0*/  IMAD R5, R14, R11, R5 ;  /* 0x0000000b0e057224 */ /* 0x000fe200078e0205 */
[----:B------:R-:W-:-:S04]  /*16f0*/  LOP3.LUT R11, R20, 0x7, RZ, 0xc0, !PT ;  /* 0x00000007140b7812 */ /* 0x000fc800078ec0ff */
[----:B------:R-:W-:-:S13]  /*1700*/  ISETP.GT.U32.AND P0, PT, R14, R5, PT ;  /* 0x000000050e00720c */ /* 0x000fda0003f04070 */
[----:B------:R-:W-:Y:S02]  /*1710*/  @!P0 IMAD.IADD R5, R5, 0x1, -R14 ;  /* 0x0000000105058824 */ /* 0x000fe400078e0a0e */
[----:B------:R-:W-:Y:S01]  /*1720*/  @!P0 VIADD R6, R6, 0x1 ;  /* 0x0000000106068836 */ /* 0x000fe20000000000 */
[----:B------:R-:W-:Y:S02]  /*1730*/  ISETP.NE.AND P0, PT, RZ, UR5, PT ;  /* 0x00000005ff007c0c */ /* 0x000fe4000bf05270 */
[----:B------:R-:W-:Y:S02]  /*1740*/  ISETP.GE.U32.AND P3, PT, R5, R14, PT ;  /* 0x0000000e0500720c */ /* 0x000fe40003f66070 */
[----:B------:R-:W-:-:S04]  /*1750*/  MOV R14, 0x400 ;  /* 0x00000400000e7802 */ /* 0x000fc80000000f00 */
[----:B---3--:R-:W-:Y:S02]  /*1760*/  LEA R5, R13, R14, 0x18 ;  /* 0x0000000e0d057211 */ /* 0x008fe400078ec0ff */
[----:B------:R-:W-:-:S03]  /*1770*/  MOV R14, 0xff800000 ;  /* 0xff800000000e7802 */ /* 0x000fc60000000f00 */
[--C-:B------:R-:W-:Y:S02]  /*1780*/  @!P1 IMAD R18, R16, 0x24, R5.reuse ;  /* 0x0000002410129824 */ /* 0x100fe400078e0205 */
[----:B------:R-:W-:Y:S02]  /*1790*/  @P3 VIADD R6, R6, 0x1 ;  /* 0x0000000106063836 */ /* 0x000fe40000000000 */
[----:B------:R-:W-:Y:S01]  /*17a0*/  IMAD R4, R26, 0x24, R5 ;  /* 0x000000241a047824 */ /* 0x000fe200078e0205 */
[----:B------:R-:W-:Y:S01]  /*17b0*/  @!P1 LEA R5, R11, R18, 0x2 ;  /* 0x000000120b059211 */ /* 0x000fe200078e10ff */
[----:B------:R-:W-:Y:S01]  /*17c0*/  @!P2 IMAD.MOV R6, RZ, RZ, -R6 ;  /* 0x000000ffff06a224 */ /* 0x000fe200078e0a06 */
[----:B--2---:R-:W-:Y:S01]  /*17d0*/  ISETP.GE.AND P2, PT, R16, UR16, PT ;  /* 0x0000001010007c0c */ /* 0x004fe2000bf46270 */
[----:B------:R-:W-:Y:S01]  /*17e0*/  IMAD R25, R15, 0x4, R4 ;  /* 0x000000040f197824 */ /* 0x000fe200078e0204 */
[----:B------:R-:W-:-:S05]  /*17f0*/  @!P0 LOP3.LUT R6, RZ, UR5, RZ, 0x33, !PT ;  /* 0x00000005ff068c12 */ /* 0x000fca000f8e33ff */
[----:B------:R-:W-:-:S06]  /*1800*/  IMAD R13, R6, UR4, RZ ;  /* 0x00000004060d7c24 */ /* 0x000fcc000f8e02ff */
[----:B------:R-:W-:Y:S05]  /*1810*/  @P2 BRA `(.L_x_111) ;  /* 0x00000000003c2947 */ /* 0x000fea0003800000 */
[----:B------:R-:W-:-:S04]  /*1820*/  UIADD3 UR5, UP0, UPT, UR7, -UR6, URZ ;  /* 0x8000000607057290 */ /* 0x000fc8000ff1e0ff */
[----:B------:R-:W-:Y:S02]  /*1830*/  UIADD3.X UR4, UPT, UPT, UR15, -0x1, URZ, UP0, !UPT ;  /* 0xffffffff0f047890 */ /* 0x000fe400087fe4ff */
[----:B------:R-:W-:-:S04]  /*1840*/  ISETP.LT.U32.AND P0, PT, R11, UR5, PT ;  /* 0x000000050b007c0c */ /* 0x000fc8000bf01070 */
[----:B------:R-:W-:-:S05]  /*1850*/  IMAD.U32 R4, RZ, RZ, UR4 ;  /* 0x00000004ff047e24 */ /* 0x000fca000f8e00ff */
[----:B------:R-:W-:-:S13]  /*1860*/  ISETP.GT.AND.EX P0, PT, R4, RZ, PT, P0 ;  /* 0x000000ff0400720c */ /* 0x000fda0003f04300 */
[----:B------:R-:W-:Y:S05]  /*1870*/  @!P0 BRA `(.L_x_111) ;  /* 0x0000000000248947 */ /* 0x000fea0003800000 */
[----:B------:R-:W0:Y:S01]  /*1880*/  LDCU.64 UR4, c[0x0][0x428] ;  /* 0x00008500ff0477ac */ /* 0x000e220008000a00 */
[----:B------:R-:W-:Y:S01]  /*1890*/  IADD3 R18, P0, PT, R11, UR6, RZ ;  /* 0x000000060b127c10 */ /* 0x000fe2000ff1e0ff */
[----:B------:R-:W-:-:S04]  /*18a0*/  IMAD R4, R16, UR15, RZ ;  /* 0x0000000f10047c24 */ /* 0x000fc8000f8e02ff */
[----:B------:R-:W-:Y:S02]  /*18b0*/  IMAD.X R19, RZ, RZ, RZ, P0 ;  /* 0x000000ffff137224 */ /* 0x000fe400000e06ff */
[----:B------:R-:W-:-:S05]  /*18c0*/  IMAD.WIDE.U32 R16, R16, UR7, R18 ;  /* 0x0000000710107c25 */ /* 0x000fca000f8e0012 */
[----:B------:R-:W-:Y:S02]  /*18d0*/  IADD3 R4, PT, PT, R17, R4, RZ ;  /* 0x0000000411047210 */ /* 0x000fe40007ffe0ff */
[----:B0-----:R-:W-:-:S04]  /*18e0*/  LEA R18, P0, R16, UR4, 0x2 ;  /* 0x0000000410127c11 */ /* 0x001fc8000f8010ff */
[----:B------:R-:W-:-:S05]  /*18f0*/  LEA.HI.X R19, R16, UR5, R4, 0x2, P0 ;  /* 0x0000000510137c11 */ /* 0x000fca00080f1404 */
[----:B------:R0:W5:Y:S04]  /*1900*/  LDG.E R14, desc[UR12][R18.64] ;  /* 0x0000000c120e7981 */ /* 0x000168000c1e1900 */
.L_x_111:
[----:B------:R-:W-:Y:S05]  /*1910*/  BSYNC.RECONVERGENT B0 ;  /* 0x0000000000007941 */ /* 0x000fea0003800200 */
.L_x_110:
[----:B-----5:R-:W-:Y:S01]  /*1920*/  @!P1 STS [R5], R14 ;  /* 0x0000000e05009388 */ /* 0x020fe20000000800 */
[----:B------:R-:W1:Y:S08]  /*1930*/  LDC R11, c[0x0][0x3e0] ;  /* 0x0000f800ff0b7b82 */ /* 0x000e700000000800 */
[----:B------:R-:W-:Y:S01]  /*1940*/  BAR.SYNC.DEFER_BLOCKING 0x0 ;  /* 0x0000000000007b1d */ /* 0x000fe20000010000 */
[----:B------:R-:W-:-:S05]  /*1950*/  ISETP.NE.AND P5, PT, R13, RZ, PT ;  /* 0x000000ff0d00720c */ /* 0x000fca0003fa5270 */
[----:B------:R-:W-:Y:S01]  /*1960*/  BSSY.RECONVERGENT B1, `(.L_x_112) ;  /* 0x000017a000017945 */ /* 0x000fe20003800200 */
[----:B------:R-:W0:Y:S04]  /*1970*/  @!P1 LDS R24, [R25] ;  /* 0x0000000019189984 */ /* 0x000e280000000800 */
[----:B0-----:R-:W0:Y:S02]  /*1980*/  SHFL.BFLY PT, R19, R24, 0x8, 0x1f ;  /* 0x0d001f0018137f89 */ /* 0x001e2400000e0000 */
[----:B0-----:R-:W-:-:S05]  /*1990*/  FMNMX.FTZ R19, R19, R24, !PT ;  /* 0x0000001813137209 */ /* 0x001fca0007810000 */
[----:B------:R-:W0:Y:S02]  /*19a0*/  SHFL.BFLY PT, R16, R19, 0x4, 0x1f ;  /* 0x0c801f0013107f89 */ /* 0x000e2400000e0000 */
[----:B0-----:R-:W-:-:S05]  /*19b0*/  FMNMX.FTZ R16, R19, R16, !PT ;  /* 0x0000001013107209 */ /* 0x001fca0007810000 */
[----:B------:R-:W0:Y:S02]  /*19c0*/  SHFL.BFLY PT, R17, R16, 0x2, 0x1f ;  /* 0x0c401f0010117f89 */ /* 0x000e2400000e0000 */
[----:B0-----:R-:W-:-:S05]  /*19d0*/  FMNMX.FTZ R17, R16, R17, !PT ;  /* 0x0000001110117209 */ /* 0x001fca0007810000 */
[----:B------:R-:W0:Y:S02]  /*19e0*/  SHFL.BFLY PT, R4, R17, 0x1, 0x1f ;  /* 0x0c201f0011047f89 */ /* 0x000e2400000e0000 */
[----:B0-----:R-:W-:Y:S02]  /*19f0*/  FMNMX.FTZ R4, R17, R4, !PT ;  /* 0x0000000411047209 */ /* 0x001fe40007810000 */
[----:B------:R-:W-:Y:S02]  /*1a00*/  IABS R17, R13 ;  /* 0x0000000d00117213 */ /* 0x000fe40000000000 */
[C---:B------:R-:W-:Y:S02]  /*1a10*/  FSETP.NEU.FTZ.AND P0, PT, R4.reuse, -INF , PT ;  /* 0xff8000000400780b */ /* 0x040fe40003f1d000 */
[----:B------:R-:W0:Y:S02]  /*1a20*/  I2F.RP R16, R17 ;  /* 0x0000001100107306 */ /* 0x000e240000209400 */
[----:B------:R-:W-:-:S02]  /*1a30*/  FSEL R5, R4, RZ, P0 ;  /* 0x000000ff04057208 */ /* 0x000fc40000000000 */
[----:B-1----:R-:W-:-:S03]  /*1a40*/  IABS R4, R11 ;  /* 0x0000000b00047213 */ /* 0x002fc60000000000 */
[----:B------:R-:W-:Y:S01]  /*1a50*/  FADD.FTZ R21, -R5, R24 ;  /* 0x0000001805157221 */ /* 0x000fe20000010100 */
[----:B------:R-:W1:Y:S03]  /*1a60*/  I2F.RP R14, R4 ;  /* 0x00000004000e7306 */ /* 0x000e660000209400 */
[----:B------:R-:W-:-:S05]  /*1a70*/  FMUL.FTZ R21, R21, 1.4426950216293334961 ;  /* 0x3fb8aa3b15157820 */ /* 0x000fca0000410000 */
[----:B0-----:R-:W0:Y:S08]  /*1a80*/  MUFU.RCP R30, R16 ;  /* 0x00000010001e7308 */ /* 0x001e300000001000 */
[----:B------:R-:W2:Y:S04]  /*1a90*/  MUFU.EX2 R21, R21 ;  /* 0x0000001500157308 */ /* 0x000ea80000000800 */
[----:B-1----:R-:W1:Y:S01]  /*1aa0*/  MUFU.RCP R34, R14 ;  /* 0x0000000e00227308 */ /* 0x002e620000001000 */
[----:B0-----:R-:W-:Y:S01]  /*1ab0*/  VIADD R30, R30, 0xffffffe ;  /* 0x0ffffffe1e1e7836 */ /* 0x001fe20000000000 */
[----:B--2---:R-:W0:Y:S06]  /*1ac0*/  SHFL.BFLY PT, R28, R21, 0x8, 0x1f ;  /* 0x0d001f00151c7f89 */ /* 0x004e2c00000e0000 */
[----:B------:R-:W2:Y:S01]  /*1ad0*/  F2I.FTZ.U32.TRUNC.NTZ R31, R30 ;  /* 0x0000001e001f7305 */ /* 0x000ea2000021f000 */
[----:B-1----:R-:W-:-:S07]  /*1ae0*/  VIADD R34, R34, 0xffffffe ;  /* 0x0ffffffe22227836 */ /* 0x002fce0000000000 */
[----:B------:R-:W1:Y:S01]  /*1af0*/  F2I.FTZ.U32.TRUNC.NTZ R35, R34 ;  /* 0x0000002200237305 */ /* 0x000e62000021f000 */
[----:B--2---:R-:W-:Y:S02]  /*1b00*/  IMAD.MOV R16, RZ, RZ, -R31 ;  /* 0x000000ffff107224 */ /* 0x004fe400078e0a1f */
[----:B------:R-:W-:Y:S02]  /*1b10*/  IMAD.MOV.U32 R30, RZ, RZ, RZ ;  /* 0x000000ffff1e7224 */ /* 0x000fe400078e00ff */
[----:B0-----:R-:W-:Y:S01]  /*1b20*/  FADD.FTZ R28, R21, R28 ;  /* 0x0000001c151c7221 */ /* 0x001fe20000010000 */
[----:B-1----:R-:W-:-:S04]  /*1b30*/  IMAD.MOV R21, RZ, RZ, -R35 ;  /* 0x000000ffff157224 */ /* 0x002fc800078e0a23 */
[----:B------:R-:W0:Y:S01]  /*1b40*/  SHFL.BFLY PT, R19, R28, 0x4, 0x1f ;  /* 0x0c801f001c137f89 */ /* 0x000e2200000e0000 */
[----:B------:R-:W-:Y:S02]  /*1b50*/  IMAD.MOV.U32 R34, RZ, RZ, RZ ;  /* 0x000000ffff227224 */ /* 0x000fe400078e00ff */
[----:B------:R-:W-:-:S04]  /*1b60*/  IMAD R18, R21, R4, RZ ;  /* 0x0000000415127224 */ /* 0x000fc800078e02ff */
[----:B------:R-:W-:-:S04]  /*1b70*/  IMAD.HI.U32 R18, R35, R18, R34 ;  /* 0x0000001223127227 */ /* 0x000fc800078e0022 */
[----:B0-----:R-:W-:Y:S01]  /*1b80*/  FADD.FTZ R19, R28, R19 ;  /* 0x000000131c137221 */ /* 0x001fe20000010000 */
[----:B------:R-:W-:Y:S01]  /*1b90*/  IADD3 R28, PT, PT, R0, R17, RZ ;  /* 0x00000011001c7210 */ /* 0x000fe20007ffe0ff */
[----:B------:R-:W-:-:S03]  /*1ba0*/  IMAD.MOV.U32 R0, RZ, RZ, R16 ;  /* 0x000000ffff007224 */ /* 0x000fc600078e0010 */
[----:B------:R-:W0:Y:S01]  /*1bb0*/  SHFL.BFLY PT, R14, R19, 0x2, 0x1f ;  /* 0x0c401f00130e7f89 */ /* 0x000e2200000e0000 */
[----:B------:R-:W-:Y:S01]  /*1bc0*/  IMAD R21, R0, R17, RZ ;  /* 0x0000001100157224 */ /* 0x000fe200078e02ff */
[----:B------:R-:W-:Y:S02]  /*1bd0*/  IABS R16, R28 ;  /* 0x0000001c00107213 */ /* 0x000fe40000000000 */
[----:B------:R-:W-:Y:S01]  /*1be0*/  IABS R0, R13 ;  /* 0x0000000d00007213 */ /* 0x000fe20000000000 */
[----:B------:R-:W-:-:S03]  /*1bf0*/  IMAD.HI.U32 R21, R31, R21, R30 ;  /* 0x000000151f157227 */ /* 0x000fc600078e001e */
[----:B------:R-:W-:Y:S01]  /*1c00*/  IADD3 R0, PT, PT, RZ, -R0, RZ ;  /* 0x80000000ff007210 */ /* 0x000fe20007ffe0ff */
[----:B------:R-:W-:-:S04]  /*1c10*/  IMAD.HI.U32 R18, R18, R16, RZ ;  /* 0x0000001012127227 */ /* 0x000fc800078e00ff */
[----:B------:R-:W-:-:S04]  /*1c20*/  IMAD.HI.U32 R27, R21, R16, RZ ;  /* 0x00000010151b7227 */ /* 0x000fc800078e00ff */
[----:B------:R-:W-:Y:S02]  /*1c30*/  IMAD R0, R27, R0, R16 ;  /* 0x000000001b007224 */ /* 0x000fe400078e0210 */
[----:B------:R-:W-:-:S03]  /*1c40*/  IMAD.MOV R21, RZ, RZ, -R18 ;  /* 0x000000ffff157224 */ /* 0x000fc600078e0a12 */
[----:B------:R-:W-:Y:S01]  /*1c50*/  ISETP.GT.U32.AND P1, PT, R17, R0, PT ;  /* 0x000000001100720c */ /* 0x000fe20003f24070 */
[----:B------:R-:W-:Y:S02]  /*1c60*/  IMAD R21, R4, R21, R16 ;  /* 0x0000001504157224 */ /* 0x000fe400078e0210 */
[----:B0-----:R-:W-:-:S03]  /*1c70*/  FADD.FTZ R14, R19, R14 ;  /* 0x0000000e130e7221 */ /* 0x001fc60000010000 */
[----:B------:R-:W-:Y:S02]  /*1c80*/  ISETP.GT.U32.AND P0, PT, R4, R21, PT ;  /* 0x000000150400720c */ /* 0x000fe40003f04070 */
[----:B------:R-:W0:Y:S05]  /*1c90*/  SHFL.BFLY PT, R19, R14, 0x1, 0x1f ;  /* 0x0c201f000e137f89 */ /* 0x000e2a00000e0000 */
[----:B------:R-:W-:Y:S01]  /*1ca0*/  @!P1 IMAD.IADD R0, R0, 0x1, -R17 ;  /* 0x0000000100009824 */ /* 0x000fe200078e0a11 */
[----:B------:R-:W-:-:S04]  /*1cb0*/  @!P1 IADD3 R27, PT, PT, R27, 0x1, RZ ;  /* 0x000000011b1b9810 */ /* 0x000fc80007ffe0ff */
[-C--:B------:R-:W-:Y:S01]  /*1cc0*/  ISETP.GE.U32.AND P2, PT, R0, R17.reuse, PT ;  /* 0x000000110000720c */ /* 0x080fe20003f46070 */
[----:B------:R-:W-:Y:S01]  /*1cd0*/  @!P0 IMAD.IADD R21, R21, 0x1, -R4 ;  /* 0x0000000115158824 */ /* 0x000fe200078e0a04 */
[----:B------:R-:W-:Y:S01]  /*1ce0*/  LOP3.LUT R0, R28, R17, RZ, 0x3c, !PT ;  /* 0x000000111c007212 */ /* 0x000fe200078e3cff */
[----:B------:R-:W-:Y:S01]  /*1cf0*/  @!P0 VIADD R18, R18, 0x1 ;  /* 0x0000000112128836 */ /* 0x000fe20000000000 */
[----:B------:R-:W-:Y:S02]  /*1d00*/  LOP3.LUT R28, R28, R11, RZ, 0x3c, !PT ;  /* 0x0000000b1c1c7212 */ /* 0x000fe400078e3cff */
[----:B------:R-:W-:Y:S02]  /*1d10*/  ISETP.GE.U32.AND P4, PT, R21, R4, PT ;  /* 0x000000041500720c */ /* 0x000fe40003f86070 */
[----:B------:R-:W-:Y:S02]  /*1d20*/  ISETP.NE.AND P0, PT, R11, RZ, PT ;  /* 0x000000ff0b00720c */ /* 0x000fe40003f05270 */
[----:B------:R-:W-:-:S02]  /*1d30*/  ISETP.GE.AND P3, PT, R0, RZ, PT ;  /* 0x000000ff0000720c */ /* 0x000fc40003f66270 */
[----:B------:R-:W-:Y:S01]  /*1d40*/  SHF.R.S32.HI R21, RZ, 0x1f, R13 ;  /* 0x0000001fff157819 */ /* 0x000fe2000001140d */
[----:B0-----:R-:W-:Y:S01]  /*1d50*/  FADD.FTZ R19, R14, R19 ;  /* 0x000000130e137221 */ /* 0x001fe20000010000 */
[----:B------:R-:W-:Y:S01]  /*1d60*/  @P2 VIADD R27, R27, 0x1 ;  /* 0x000000011b1b2836 */ /* 0x000fe20000000000 */
[----:B------:R-:W-:-:S03]  /*1d70*/  ISETP.GE.AND P2, PT, R28, RZ, PT ;  /* 0x000000ff1c00720c */ /* 0x000fc60003f46270 */
[----:B------:R-:W-:Y:S01]  /*1d80*/  FSETP.NE.FTZ.AND P1, PT, R19, RZ, PT ;  /* 0x000000ff1300720b */ /* 0x000fe20003f35000 */
[----:B------:R-:W-:-:S04]  /*1d90*/  @P4 VIADD R18, R18, 0x1 ;  /* 0x0000000112124836 */ /* 0x000fc80000000000 */
[----:B------:R-:W-:Y:S02]  /*1da0*/  @!P3 IADD3 R27, PT, PT, -R27, RZ, RZ ;  /* 0x000000ff1b1bb210 */ /* 0x000fe40007ffe1ff */
[----:B------:R-:W-:Y:S02]  /*1db0*/  ISETP.NE.AND P3, PT, R6, RZ, PT ;  /* 0x000000ff0600720c */ /* 0x000fe40003f65270 */
[----:B------:R-:W-:Y:S01]  /*1dc0*/  @!P5 LOP3.LUT R27, RZ, R17, RZ, 0x33, !PT ;  /* 0x00000011ff1bd212 */ /* 0x000fe200078e33ff */
[----:B------:R-:W-:Y:S01]  /*1dd0*/  @!P2 IMAD.MOV R18, RZ, RZ, -R18 ;  /* 0x000000ffff12a224 */ /* 0x000fe200078e0a12 */
[----:B------:R-:W-:Y:S02]  /*1de0*/  @!P0 LOP3.LUT R18, RZ, R11, RZ, 0x33, !PT ;  /* 0x0000000bff128212 */ /* 0x000fe400078e33ff */
[----:B------:R-:W0:Y:S01]  /*1df0*/  @P1 MUFU.LG2 R0, R19 ;  /* 0x0000001300001308 */ /* 0x000e220000000c00 */
[----:B------:R-:W-:Y:S02]  /*1e00*/  LOP3.LUT P0, RZ, R20, 0x38f, RZ, 0xc0, !PT ;  /* 0x0000038f14ff7812 */ /* 0x000fe4000780c0ff */
[----:B------:R-:W-:-:S02]  /*1e10*/  SEL R4, RZ, 0x1, !P3 ;  /* 0x00000001ff047807 */ /* 0x000fc40005800000 */
[----:B------:R-:W-:Y:S02]  /*1e20*/  ISETP.LT.U32.AND P2, PT, R22, R27, PT ;  /* 0x0000001b1600720c */ /* 0x000fe40003f41070 */
[----:B------:R-:W-:Y:S02]  /*1e30*/  SHF.R.S32.HI R17, RZ, 0x1f, R27 ;  /* 0x0000001fff117819 */ /* 0x000fe4000001141b */
[----:B------:R-:W-:Y:S02]  /*1e40*/  LOP3.LUT R4, R21, R4, RZ, 0xfc, !PT ;  /* 0x0000000415047212 */ /* 0x000fe400078efcff */
[----:B------:R-:W-:Y:S01]  /*1e50*/  ISETP.LT.AND.EX P2, PT, R23, R17, PT, P2 ;  /* 0x000000111700720c */ /* 0x000fe20003f41320 */
[----:B------:R-:W-:Y:S02]  /*1e60*/  IMAD R17, R18, UR11, RZ ;  /* 0x0000000b12117c24 */ /* 0x000fe4000f8e02ff */
[----:B------:R-:W-:Y:S01]  /*1e70*/  IMAD.MOV.U32 R23, RZ, RZ, 0x7f800000 ;  /* 0x7f800000ff177424 */ /* 0x000fe200078e00ff */
[----:B------:R-:W-:Y:S01]  /*1e80*/  SEL R6, R22, R27, P2 ;  /* 0x0000001b16067207 */ /* 0x000fe20001000000 */
[----:B------:R-:W-:-:S02]  /*1e90*/  IMAD R4, R4, R17, RZ ;  /* 0x0000001104047224 */ /* 0x000fc400078e02ff */
[----:B0-----:R-:W-:Y:S01]  /*1ea0*/  @P1 FFMA.FTZ R23, R0, 0.69314718246459960938, R5 ;  /* 0x3f31721800171823 */ /* 0x001fe20000010005 */
[----:B------:R-:W-:Y:S01]  /*1eb0*/  IMAD R5, R13, UR9, RZ ;  /* 0x000000090d057c24 */ /* 0x000fe2000f8e02ff */
[----:B------:R-:W-:Y:S05]  /*1ec0*/  @P0 BRA `(.L_x_113) ;  /* 0x00000010008c0947 */ /* 0x000fea0003800000 */
        /* <DEDUP_REMOVED lines=28> */
[----:B------:R-:W-:Y:S01]  /*2090*/  ISETP.NE.U32.AND P0, PT, R34, RZ, PT ;  /* 0x000000ff2200720c */ /* 0x000fe20003f05070 */
[----:B------:R-:W-:-:S06]  /*20a0*/  HFMA2 R31, -RZ, RZ, 0, 0 ;  /* 0x00000000ff1f7431 */ /* 0x000fcc00000001ff */
        /* <DEDUP_REMOVED lines=20> */
.L_x_115:
[----:B------:R-:W-:Y:S01]  /*21f0*/  IMAD.MOV.U32 R36, RZ, RZ, R30 ;  /* 0x000000ffff247224 */ /* 0x000fe200078e001e */
[----:B------:R-:W-:Y:S01]  /*2200*/  MOV R19, RZ ;  /* 0x000000ff00137202 */ /* 0x000fe20000000f00 */
[----:B------:R-:W-:Y:S01]  /*2210*/  IMAD.MOV.U32 R18, RZ, RZ, R34 ;  /* 0x000000ffff127224 */ /* 0x000fe200078e0022 */
[----:B------:R-:W-:Y:S02]  /*2220*/  MOV R16, 0x2240 ;  /* 0x0000224000107802 */ /* 0x000fe40000000f00 */
[----:B------:R-:W-:Y:S05]  /*2230*/  CALL.REL.NOINC `($__internal_3_$__cuda_sm20_div_s64) ;  /* 0x0000001c00b87944 */ /* 0x000fea0003c00000 */
[----:B------:R-:W-:Y:S02]  /*2240*/  IADD3 R11, PT, PT, -R14, RZ, RZ ;  /* 0x000000ff0e0b7210 */ /* 0x000fe40007ffe1ff */
[----:B------:R-:W-:-:S03]  /*2250*/  MOV R31, R13 ;  /* 0x0000000d001f7202 */ /* 0x000fc60000000f00 */
[----:B------:R-:W-:Y:S01]  /*2260*/  IMAD R11, R34, R11, R30 ;  /* 0x0000000b220b7224 */ /* 0x000fe200078e021e */
[----:B------:R-:W-:-:S07]  /*2270*/  MOV R30, R14 ;  /* 0x0000000e001e7202 */ /* 0x000fce0000000f00 */
.L_x_116:
[----:B------:R-:W-:Y:S01]  /*2280*/  IABS R17, UR14 ;  /* 0x0000000e00117c13 */ /* 0x000fe20008000000 */
[----:B------:R-:W-:Y:S01]  /*2290*/  IMAD R3, R3, R12, RZ ;  /* 0x0000000c03037224 */ /* 0x000fe200078e02ff */
[----:B------:R-:W-:Y:S01]  /*22a0*/  IABS R13, UR14 ;  /* 0x0000000e000d7c13 */ /* 0x000fe20008000000 */
[----:B------:R-:W-:Y:S01]  /*22b0*/  BSSY.RECONVERGENT B0, `(.L_x_117) ;  /* 0x0000040000007945 */ /* 0x000fe20003800200 */
[----:B------:R-:W0:Y:S01]  /*22c0*/  I2F.U32.RP R21, R17 ;  /* 0x0000001100157306 */ /* 0x000e220000209000 */
[----:B------:R-:W-:Y:S01]  /*22d0*/  IABS R14, R11 ;  /* 0x0000000b000e7213 */ /* 0x000fe20000000000 */
[----:B------:R-:W-:Y:S01]  /*22e0*/  IMAD R3, R9, R2, R3 ;  /* 0x0000000209037224 */ /* 0x000fe200078e0203 */
[----:B------:R-:W-:-:S04]  /*22f0*/  LOP3.LUT R2, R11, UR14, RZ, 0x3c, !PT ;  /* 0x0000000e0b027c12 */ /* 0x000fc8000f8e3cff */
[----:B------:R-:W-:Y:S01]  /*2300*/  ISETP.GE.AND P0, PT, R2, RZ, PT ;  /* 0x000000ff0200720c */ /* 0x000fe20003f06270 */
[----:B0-----:R-:W0:Y:S02]  /*2310*/  MUFU.RCP R18, R21 ;  /* 0x0000001500127308 */ /* 0x001e240000001000 */
[----:B0-----:R-:W-:-:S06]  /*2320*/  VIADD R18, R18, 0xffffffe ;  /* 0x0ffffffe12127836 */ /* 0x001fcc0000000000 */
[----:B------:R-:W0:Y:S02]  /*2330*/  F2I.FTZ.U32.TRUNC.NTZ R19, R18 ;  /* 0x0000001200137305 */ /* 0x000e24000021f000 */
[----:B0-----:R-:W-:Y:S01]  /*2340*/  IMAD.MOV R16, RZ, RZ, -R19 ;  /* 0x000000ffff107224 */ /* 0x001fe200078e0a13 */
[----:B------:R-:W-:-:S03]  /*2350*/  MOV R18, RZ ;  /* 0x000000ff00127202 */ /* 0x000fc60000000f00 */
[----:B------:R-:W-:-:S04]  /*2360*/  IMAD R16, R16, R17, RZ ;  /* 0x0000001110107224 */ /* 0x000fc800078e02ff */
        /* <DEDUP_REMOVED lines=8> */
[----:B------:R-:W-:-:S06]  /*23f0*/  IMAD R3, R3, R32, RZ ;  /* 0x0000002003037224 */ /* 0x000fcc00078e02ff */
        /* <DEDUP_REMOVED lines=36> */
.L_x_118:
[----:B------:R-:W-:Y:S01]  /*2640*/  IMAD.MOV.U32 R36, RZ, RZ, R30 ;  /* 0x000000ffff247224 */ /* 0x000fe200078e001e */
[----:B------:R-:W-:Y:S01]  /*2650*/  MOV R19, R31 ;  /* 0x0000001f00137202 */ /* 0x000fe20000000f00 */
[----:B------:R-:W-:Y:S01]  /*2660*/  IMAD.MOV.U32 R18, RZ, RZ, R34 ;  /* 0x000000ffff127224 */ /* 0x000fe200078e0022 */
[----:B------:R-:W-:Y:S02]  /*2670*/  MOV R16, 0x2690 ;  /* 0x0000269000107802 */ /* 0x000fe40000000f00 */
[----:B------:R-:W-:Y:S05]  /*2680*/  CALL.REL.NOINC `($__internal_3_$__cuda_sm20_div_s64) ;  /* 0x0000001800a47944 */ /* 0x000fea0003c00000 */
[----:B------:R-:W-:-:S05]  /*2690*/  IADD3 R31, PT, PT, -R14, RZ, RZ ;  /* 0x000000ff0e1f7210 */ /* 0x000fca0007ffe1ff */
[----:B------:R-:W-:Y:S02]  /*26a0*/  IMAD R31, R31, R34, R30 ;  /* 0x000000221f1f7224 */ /* 0x000fe400078e021e */
.L_x_119:
[----:B------:R-:W-:Y:S05]  /*26b0*/  BSYNC.RECONVERGENT B0 ;  /* 0x0000000000007941 */ /* 0x000fea0003800200 */
.L_x_117:
[----:B------:R-:W-:Y:S01]  /*26c0*/  IABS R16, R12 ;  /* 0x0000000c00107213 */ /* 0x000fe20000000000 */
[----:B------:R-:W0:Y:S01]  /*26d0*/  LDC R22, c[0x0][0x3e0] ;  /* 0x0000f800ff167b82 */ /* 0x000e220000000800 */
[----:B------:R-:W-:Y:S01]  /*26e0*/  IABS R11, R7 ;  /* 0x00000007000b7213 */ /* 0x000fe20000000000 */
[----:B------:R-:W1:Y:S01]  /*26f0*/  LDCU UR15, c[0x0][0x430] ;  /* 0x00008600ff0f77ac */ /* 0x000e620008000800 */
[----:B------:R-:W2:Y:S01]  /*2700*/  I2F.U32.RP R17, R16 ;  /* 0x0000001000117306 */ /* 0x000ea20000209000 */
[----:B------:R-:W-:Y:S02]  /*2710*/  IABS R13, R9 ;  /* 0x00000009000d7213 */ /* 0x000fe40000000000 */
[----:B------:R-:W-:Y:S01]  /*2720*/  IABS R21, R6 ;  /* 0x0000000600157213 */ /* 0x000fe20000000000 */
[----:B------:R-:W3:Y:S01]  /*2730*/  LDCU UR4, c[0x0][0x434] ;  /* 0x00008680ff0477ac */ /* 0x000ee20008000800 */
[----:B------:R-:W-:Y:S02]  /*2740*/  IABS R27, R31 ;  /* 0x0000001f001b7213 */ /* 0x000fe40000000000 */
[----:B------:R-:W-:Y:S01]  /*2750*/  ISETP.NE.AND P5, PT, R12, RZ, PT ;  /* 0x000000ff0c00720c */ /* 0x000fe20003fa5270 */
[----:B------:R-:W4:Y:S08]  /*2760*/  I2F.U32.RP R18, R11 ;  /* 0x0000000b00127306 */ /* 0x000f300000209000 */
[----:B--2---:R-:W2:Y:S01]  /*2770*/  MUFU.RCP R17, R17 ;  /* 0x0000001100117308 */ /* 0x004ea20000001000 */
[----:B-1----:R-:W-:Y:S01]  /*2780*/  USEL UR15, UR15, 0x1, UP1 ;  /* 0x000000010f0f7887 */ /* 0x002fe20008800000 */
[----:B0-----:R-:W-:-:S03]  /*2790*/  ISETP.LT.U32.AND P0, PT, R22, 0x1, PT ;  /* 0x000000011600780c */ /* 0x001fc60003f01070 */
[----:B------:R-:W-:-:S03]  /*27a0*/  USHF.R.S32.HI UR5, URZ, 0x1f, UR15 ;  /* 0x0000001fff057899 */ /* 0x000fc6000801140f */
[----:B----4-:R-:W0:Y:S01]  /*27b0*/  MUFU.RCP R34, R18 ;  /* 0x0000001200227308 */ /* 0x010e220000001000 */
[----:B------:R-:W-:Y:S01]  /*27c0*/  ISETP.LT.AND.EX P0, PT, R0, RZ, PT, P0 ;  /* 0x000000ff0000720c */ /* 0x000fe20003f01300 */
[----:B---3--:R-:W-:Y:S01]  /*27d0*/  UIMAD UR4, UR15, UR4, URZ ;  /* 0x000000040f0472a4 */ /* 0x008fe2000f8e02ff */
[----:B------:R-:W-:Y:S02]  /*27e0*/  IABS R0, R7 ;  /* 0x0000000700007213 */ /* 0x000fe40000000000 */
[----:B------:R-:W-:-:S03]  /*27f0*/  SEL R22, R22, 0x1, P0 ;  /* 0x0000000116167807 */ /* 0x000fc60000000000 */
[----:B------:R-:W-:Y:S01]  /*2800*/  I2F.U32.RP R33, R13 ;  /* 0x0000000d00217306 */ /* 0x000fe20000209000 */
[----:B------:R-:W-:Y:S01]  /*2810*/  IABS R19, R22 ;  /* 0x0000001600137213 */ /* 0x000fe20000000000 */
[----:B--2---:R-:W-:Y:S02]  /*2820*/  VIADD R36, R17, 0xffffffe ;  /* 0x0ffffffe11247836 */ /* 0x004fe40000000000 */
[----:B------:R-:W-:-:S04]  /*2830*/  IMAD.MOV R0, RZ, RZ, -R0 ;  /* 0x000000ffff007224 */ /* 0x000fc800078e0a00 */
[----:B------:R-:W1:Y:S01]  /*2840*/  F2I.FTZ.U32.TRUNC.NTZ R37, R36 ;  /* 0x0000002400257305 */ /* 0x000e62000021f000 */
[----:B0-----:R-:W-:Y:S01]  /*2850*/  VIADD R34, R34, 0xffffffe ;  /* 0x0ffffffe22227836 */ /* 0x001fe20000000000 */
[----:B------:R-:W-:-:S04]  /*2860*/  IABS R18, R12 ;  /* 0x0000000c00127213 */ /* 0x000fc80000000000 */
[----:B------:R-:W-:Y:S02]  /*2870*/  IADD3 R18, PT, PT, RZ, -R18, RZ ;  /* 0x80000012ff127210 */ /* 0x000fe40007ffe0ff */
[----:B------:R-:W0:Y:S01]  /*2880*/  F2I.FTZ.U32.TRUNC.NTZ R35, R34 ;  /* 0x0000002200237305 */ /* 0x000e22000021f000 */
[----:B-1----:R-:W-:-:S07]  /*2890*/  IMAD.MOV R17, RZ, RZ, -R37 ;  /* 0x000000ffff117224 */ /* 0x002fce00078e0a25 */
[----:B------:R-:W1:Y:S01]  /*28a0*/  I2F.U32.RP R28, R19 ;  /* 0x00000013001c7306 */ /* 0x000e620000209000 */
[----:B------:R-:W-:Y:S02]  /*28b0*/  IMAD.MOV.U32 R36, RZ, RZ, RZ ;  /* 0x000000ffff247224 */ /* 0x000fe400078e00ff */
[----:B------:R-:W-:Y:S02]  /*28c0*/  IMAD R17, R17, R16, RZ ;  /* 0x0000001011117224 */ /* 0x000fe400078e02ff */
[----:B0-----:R-:W-:-:S03]  /*28d0*/  IMAD.MOV R30, RZ, RZ, -R35 ;  /* 0x000000ffff1e7224 */ /* 0x001fc600078e0a23 */
[----:B------:R-:W0:Y:S01]  /*28e0*/  MUFU.RCP R33, R33 ;  /* 0x0000002100217308 */ /* 0x000e220000001000 */
[----:B------:R-:W-:Y:S02]  /*28f0*/  IMAD.MOV.U32 R34, RZ, RZ, RZ ;  /* 0x000000ffff227224 */ /* 0x000fe400078e00ff */
[----:B------:R-:W-:Y:S02]  /*2900*/  IMAD R30, R30, R11, RZ ;  /* 0x0000000b1e1e7224 */ /* 0x000fe400078e02ff */
[----:B------:R-:W-:Y:S01]  /*2910*/  IMAD.HI.U32 R32, R37, R17, R36 ;  /* 0x0000001125207227 */ /* 0x000fe200078e0024 */
[----:B------:R-:W-:Y:S02]  /*2920*/  IABS R17, R14 ;  /* 0x0000000e00117213 */ /* 0x000fe40000000000 */
[----:B-1----:R-:W1:Y:S01]  /*2930*/  MUFU.RCP R28, R28 ;  /* 0x0000001c001c7308 */ /* 0x002e620000001000 */
[----:B------:R-:W-:-:S04]  /*2940*/  IMAD.HI.U32 R30, R35, R30, R34 ;  /* 0x0000001e231e7227 */ /* 0x000fc800078e0022 */
[----:B------:R-:W-:-:S04]  /*2950*/  IMAD.HI.U32 R34, R32, R27, RZ ;  /* 0x0000001b20227227 */ /* 0x000fc800078e00ff */
[----:B------:R-:W-:Y:S01]  /*2960*/  HFMA2 R32, -RZ, RZ, 0, 0 ;  /* 0x00000000ff207431 */ /* 0x000fe200000001ff */
[----:B------:R-:W2:Y:S01]  /*2970*/  I2F.U32.RP R29, R21 ;  /* 0x00000015001d7306 */ /* 0x000ea20000209000 */
[----:B------:R-:W-:Y:S01]  /*2980*/  IMAD.HI.U32 R30, R30, R17, RZ ;  /* 0x000000111e1e7227 */ /* 0x000fe200078e00ff */
[----:B0-----:R-:W-:-:S03]  /*2990*/  IADD3 R33, PT, PT, R33, 0xffffffe, RZ ;  /* 0x0ffffffe21217810 */ /* 0x001fc60007ffe0ff */
[----:B------:R-:W-:Y:S01]  /*29a0*/  IMAD R27, R34, R18, R27 ;  /* 0x00000012221b7224 */ /* 0x000fe200078e021b */
[----:B------:R-:W-:Y:S01]  /*29b0*/  LOP3.LUT R18, R14, R7, RZ, 0x3c, !PT ;  /* 0x000000070e127212 */ /* 0x000fe200078e3cff */
[----:B------:R-:W-:Y:S01]  /*29c0*/  IMAD R0, R30, R0, R17 ;  /* 0x000000001e007224 */ /* 0x000fe200078e0211 */
[----:B------:R-:W0:Y:S01]  /*29d0*/  F2I.FTZ.U32.TRUNC.NTZ R33, R33 ;  /* 0x0000002100217305 */ /* 0x000e22000021f000 */
[----:B-1----:R-:W-:Y:S01]  /*29e0*/  VIADD R28, R28, 0xffffffe ;  /* 0x0ffffffe1c1c7836 */ /* 0x002fe20000000000 */
[----:B------:R-:W-:Y:S02]  /*29f0*/  ISETP.GT.U32.AND P3, PT, R16, R27, PT ;  /* 0x0000001b1000720c */ /* 0x000fe40003f64070 */
[----:B------:R-:W-:Y:S02]  /*2a00*/  ISETP.GT.U32.AND P1, PT, R11, R0, PT ;  /* 0x000000000b00720c */ /* 0x000fe40003f24070 */
[----:B------:R-:W-:Y:S02]  /*2a10*/  ISETP.GE.AND P0, PT, R18, RZ, PT ;  /* 0x000000ff1200720c */ /* 0x000fe40003f06270 */
[----:B--2---:R-:W1:Y:S01]  /*2a20*/  MUFU.RCP R29, R29 ;  /* 0x0000001d001d7308 */ /* 0x004e620000001000 */
[----:B------:R-:W-:-:S05]  /*2a30*/  IABS R18, R9 ;  /* 0x0000000900127213 */ /* 0x000fca0000000000 */
[----:B------:R-:W-:Y:S02]  /*2a40*/  IMAD.MOV R18, RZ, RZ, -R18 ;  /* 0x000000ffff127224 */ /* 0x000fe400078e0a12 */
[----:B------:R-:W2:Y:S01]  /*2a50*/  F2I.FTZ.U32.TRUNC.NTZ R37, R28 ;  /* 0x0000001c00257305 */ /* 0x000ea2000021f000 */
[----:B0-----:R-:W-:Y:S02]  /*2a60*/  IMAD.MOV R17, RZ, RZ, -R33 ;  /* 0x000000ffff117224 */ /* 0x001fe400078e0a21 */
[----:B------:R-:W-:Y:S02]  /*2a70*/  @!P3 IMAD.IADD R27, R27, 0x1, -R16 ;  /* 0x000000011b1bb824 */ /* 0x000fe400078e0a10 */
[----:B------:R-:W-:Y:S02]  /*2a80*/  IMAD R17, R17, R13, RZ ;  /* 0x0000000d11117224 */ /* 0x000fe400078e02ff */
[----:B------:R-:W-:Y:S01]  /*2a90*/  @!P1 IMAD.IADD R0, R0, 0x1, -R11 ;  /* 0x0000000100009824 */ /* 0x000fe200078e0a0b */
[----:B------:R-:W-:Y:S01]  /*2aa0*/  ISETP.GE.U32.AND P6, PT, R27, R16, PT ;  /* 0x000000101b00720c */ /* 0x000fe20003fc6070 */
[----:B------:R-:W-:Y:S01]  /*2ab0*/  IMAD.HI.U32 R17, R33, R17, R32 ;  /* 0x0000001121117227 */ /* 0x000fe200078e0020 */
[----:B------:R-:W-:-:S02]  /*2ac0*/  LOP3.LUT R27, R31, R12, RZ, 0x3c, !PT ;  /* 0x0000000c1f1b7212 */ /* 0x000fc400078e3cff */
[----:B------:R-:W-:Y:S01]  /*2ad0*/  ISETP.GE.U32.AND P4, PT, R0, R11, PT ;  /* 0x0000000b0000720c */ /* 0x000fe20003f86070 */
[----:B-1----:R-:W-:Y:S01]  /*2ae0*/  VIADD R29, R29, 0xffffffe ;  /* 0x0ffffffe1d1d7836 */ /* 0x002fe20000000000 */
[----:B------:R-:W-:Y:S01]  /*2af0*/  ISETP.GE.AND P2, PT, R27, RZ, PT ;  /* 0x000000ff1b00720c */ /* 0x000fe20003f46270 */
[----:B------:R-:W-:Y:S01]  /*2b00*/  @!P1 VIADD R30, R30, 0x1 ;  /* 0x000000011e1e9836 */ /* 0x000fe20000000000 */
[----:B--2---:R-:W-:Y:S01]  /*2b10*/  IADD3 R16, PT, PT, RZ, -R37, RZ ;  /* 0x80000025ff107210 */ /* 0x004fe20007ffe0ff */
[----:B------:R-:W0:Y:S01]  /*2b20*/  F2I.FTZ.U32.TRUNC.NTZ R33, R29 ;  /* 0x0000001d00217305 */ /* 0x000e22000021f000 */
[----:B------:R-:W-:Y:S01]  /*2b30*/  ISETP.NE.AND P1, PT, R7, RZ, PT ;  /* 0x000000ff0700720c */ /* 0x000fe20003f25270 */
[----:B------:R-:W-:Y:S01]  /*2b40*/  @!P3 VIADD R34, R34, 0x1 ;  /* 0x000000012222b836 */ /* 0x000fe20000000000 */
[----:B------:R-:W-:Y:S01]  /*2b50*/  IABS R0, R22 ;  /* 0x0000001600007213 */ /* 0x000fe20000000000 */
[----:B------:R-:W-:Y:S01]  /*2b60*/  IMAD R27, R16, R19, RZ ;  /* 0x00000013101b7224 */ /* 0x000fe200078e02ff */
[----:B------:R-:W-:-:S02]  /*2b70*/  IABS R11, R3 ;  /* 0x00000003000b7213 */ /* 0x000fc40000000000 */
[----:B------:R-:W-:Y:S01]  /*2b80*/  @P6 IADD3 R34, PT, PT, R34, 0x1, RZ ;  /* 0x0000000122226810 */ /* 0x000fe20007ffe0ff */
[----:B------:R-:W-:-:S04]  /*2b90*/  IMAD.HI.U32 R27, R37, R27, R36 ;  /* 0x0000001b251b7227 */ /* 0x000fc800078e0024 */
[----:B------:R-:W-:Y:S02]  /*2ba0*/  IMAD.MOV R0, RZ, RZ, -R0 ;  /* 0x000000ffff007224 */ /* 0x000fe400078e0a00 */
[----:B------:R-:W-:Y:S01]  /*2bb0*/  IMAD.HI.U32 R27, R27, R11, RZ ;  /* 0x0000000b1b1b7227 */ /* 0x000fe200078e00ff */
[----:B0-----:R-:W-:-:S03]  /*2bc0*/  IADD3 R16, PT, PT, RZ, -R33, RZ ;  /* 0x80000021ff107210 */ /* 0x001fc60007ffe0ff */
[----:B------:R-:W-:Y:S02]  /*2bd0*/  @P4 VIADD R30, R30, 0x1 ;  /* 0x000000011e1e4836 */ /* 0x000fe40000000000 */
[----:B------:R-:W-:Y:S02]  /*2be0*/  IMAD R0, R27, R0, R11 ;  /* 0x000000001b007224 */ /* 0x000fe400078e020b */
[----:B------:R-:W-:Y:S01]  /*2bf0*/  IMAD R11, R16, R21, RZ ;  /* 0x00000015100b7224 */ /* 0x000fe200078e02ff */
[----:B------:R-:W-:Y:S01]  /*2c00*/  @!P0 IADD3 R30, PT, PT, -R30, RZ, RZ ;  /* 0x000000ff1e1e8210 */ /* 0x000fe20007ffe1ff */
[----:B------:R-:W-:Y:S01]  /*2c10*/  @!P2 IMAD.MOV R34, RZ, RZ, -R34 ;  /* 0x000000ffff22a224 */ /* 0x000fe200078e0a22 */
[----:B------:R-:W-:Y:S01]  /*2c20*/  @!P1 LOP3.LUT R30, RZ, R7, RZ, 0x33, !PT ;  /* 0x00000007ff1e9212 */ /* 0x000fe200078e33ff */
[----:B------:R-:W-:Y:S01]  /*2c30*/  IMAD.HI.U32 R32, R33, R11, R32 ;  /* 0x0000000b21207227 */ /* 0x000fe200078e0020 */
[----:B------:R-:W-:Y:S02]  /*2c40*/  @!P5 LOP3.LUT R34, RZ, R12, RZ, 0x33, !PT ;  /* 0x0000000cff22d212 */ /* 0x000fe400078e33ff */
[----:B------:R-:W-:-:S02]  /*2c50*/  ISETP.GT.U32.AND P4, PT, R19, R0, PT ;  /* 0x000000001300720c */ /* 0x000fc40003f84070 */
[----:B------:R-:W-:Y:S02]  /*2c60*/  IABS R11, R6 ;  /* 0x00000006000b7213 */ /* 0x000fe40000000000 */
[----:B------:R-:W-:Y:S02]  /*2c70*/  IABS R16, R30 ;  /* 0x0000001e00107213 */ /* 0x000fe40000000000 */
[----:B------:R-:W-:Y:S01]  /*2c80*/  IABS R28, R34 ;  /* 0x00000022001c7213 */ /* 0x000fe20000000000 */
[----:B------:R-:W-:Y:S02]  /*2c90*/  IMAD.MOV R11, RZ, RZ, -R11 ;  /* 0x000000ffff0b7224 */ /* 0x000fe400078e0a0b */
        /* <DEDUP_REMOVED lines=16> */
[----:B------:R-:W-:Y:S01]  /*2da0*/  ISETP.GE.AND P2, PT, R11, RZ, PT ;  /* 0x000000ff0b00720c */ /* 0x000fe20003f46270 */
[----:B------:R-:W-:Y:S01]  /*2db0*/  @!P1 IMAD.IADD R16, R16, 0x1, -R21 ;  /* 0x0000000110109824 */ /* 0x000fe200078e0a15 */
[----:B------:R-:W-:Y:S01]  /*2dc0*/  LOP3.LUT R11, R30, R6, RZ, 0x3c, !PT ;  /* 0x000000061e0b7212 */ /* 0x000fe200078e3cff */
[----:B------:R-:W-:Y:S02]  /*2dd0*/  @!P3 IMAD.IADD R18, R18, 0x1, -R13 ;  /* 0x000000011212b824 */ /* 0x000fe400078e0a0d */
[----:B------:R-:W-:Y:S01]  /*2de0*/  @!P0 IADD3 R27, PT, PT, -R27, RZ, RZ ;  /* 0x000000ff1b1b8210 */ /* 0x000fe20007ffe1ff */
[----:B------:R-:W-:Y:S01]  /*2df0*/  @!P3 VIADD R17, R17, 0x1 ;  /* 0x000000011111b836 */ /* 0x000fe20000000000 */
[----:B------:R-:W-:Y:S01]  /*2e00*/  ISETP.GE.U32.AND P5, PT, R16, R21, PT ;  /* 0x000000151000720c */ /* 0x000fe20003fa6070 */
[----:B------:R-:W-:Y:S01]  /*2e10*/  @!P1 VIADD R32, R32, 0x1 ;  /* 0x0000000120209836 */ /* 0x000fe20000000000 */
[----:B------:R-:W-:Y:S01]  /*2e20*/  ISETP.GE.U32.AND P6, PT, R18, R13, PT ;  /* 0x0000000d1200720c */ /* 0x000fe20003fc6070 */
[----:B------:R-:W-:Y:S01]  /*2e30*/  IMAD.WIDE R18, R0, UR4, RZ ;  /* 0x0000000400127c25 */ /* 0x000fe2000f8e02ff */
[----:B------:R-:W-:-:S02]  /*2e40*/  ISETP.GE.AND P0, PT, R11, RZ, PT ;  /* 0x000000ff0b00720c */ /* 0x000fc40003f06270 */
[----:B------:R-:W-:Y:S02]  /*2e50*/  @!P4 LOP3.LUT R27, RZ, R22, RZ, 0x33, !PT ;  /* 0x00000016ff1bc212 */ /* 0x000fe400078e33ff */
[----:B------:R-:W-:Y:S02]  /*2e60*/  ISETP.NE.AND P3, PT, R6, RZ, PT ;  /* 0x000000ff0600720c */ /* 0x000fe40003f65270 */
[----:B------:R-:W-:Y:S01]  /*2e70*/  ISETP.NE.AND P4, PT, R9, RZ, PT ;  /* 0x000000ff0900720c */ /* 0x000fe20003f85270 */
[C---:B------:R-:W-:Y:S01]  /*2e80*/  IMAD.WIDE R12, R27.reuse, UR11, RZ ;  /* 0x0000000b1b0c7c25 */ /* 0x040fe2000f8e02ff */
[----:B------:R-:W-:Y:S02]  /*2e90*/  IADD3 R27, PT, PT, -R27, RZ, RZ ;  /* 0x000000ff1b1b7210 */ /* 0x000fe40007ffe1ff */
[----:B------:R-:W-:Y:S01]  /*2ea0*/  IADD3 R11, PT, PT, -R30, RZ, RZ ;  /* 0x000000ff1e0b7210 */ /* 0x000fe20007ffe1ff */
[----:B------:R-:W-:Y:S02]  /*2eb0*/  @P5 VIADD R32, R32, 0x1 ;  /* 0x0000000120205836 */ /* 0x000fe40000000000 */
[----:B------:R-:W-:-:S02]  /*2ec0*/  @P6 VIADD R17, R17, 0x1 ;  /* 0x0000000111116836 */ /* 0x000fc40000000000 */
[----:B------:R-:W-:Y:S02]  /*2ed0*/  @!P0 IMAD.MOV R32, RZ, RZ, -R32 ;  /* 0x000000ffff208224 */ /* 0x000fe400078e0a20 */
[C---:B------:R-:W-:Y:S01]  /*2ee0*/  IMAD.WIDE.U32 R12, R2.reuse, UR15, R12 ;  /* 0x0000000f020c7c25 */ /* 0x040fe2000f8e000c */
[----:B------:R-:W-:Y:S01]  /*2ef0*/  @!P3 LOP3.LUT R32, RZ, R6, RZ, 0x33, !PT ;  /* 0x00000006ff20b212 */ /* 0x000fe200078e33ff */
[----:B------:R-:W-:Y:S02]  /*2f00*/  UIMAD UR15, UR10, UR15, URZ ;  /* 0x0000000f0a0f72a4 */ /* 0x000fe4000f8e02ff */
[----:B------:R-:W-:Y:S01]  /*2f10*/  @!P2 IMAD.MOV R17, RZ, RZ, -R17 ;  /* 0x000000ffff11a224 */ /* 0x000fe200078e0a11 */
[----:B------:R-:W-:Y:S01]  /*2f20*/  @!P4 LOP3.LUT R17, RZ, R9, RZ, 0x33, !PT ;  /* 0x00000009ff11c212 */ /* 0x000fe200078e33ff */
[----:B------:R-:W-:Y:S01]  /*2f30*/  IMAD R13, R2, UR5, R13 ;  /* 0x00000005020d7c24 */ /* 0x000fe2000f8e020d */
[----:B------:R-:W0:Y:S01]  /*2f40*/  LDCU.64 UR4, c[0x0][0x420] ;  /* 0x00008400ff0477ac */ /* 0x000e220008000a00 */
[----:B------:R-:W-:Y:S01]  /*2f50*/  IMAD R27, R22, R27, R3 ;  /* 0x0000001b161b7224 */ /* 0x000fe200078e0203 */
[----:B------:R-:W-:Y:S01]  /*2f60*/  IADD3 R2, PT, PT, -R17, RZ, RZ ;  /* 0x000000ff11027210 */ /* 0x000fe20007ffe1ff */
[----:B------:R-:W-:-:S02]  /*2f70*/  IMAD.MOV R3, RZ, RZ, -R32 ;  /* 0x000000ffff037224 */ /* 0x000fc400078e0a20 */
[----:B------:R-:W-:-:S04]  /*2f80*/  IMAD.WIDE R12, R27, UR9, R12 ;  /* 0x000000091b0c7c25 */ /* 0x000fc8000f8e020c */
[----:B------:R-:W-:-:S04]  /*2f90*/  IMAD.WIDE R16, R17, R8, RZ ;  /* 0x0000000811107225 */ /* 0x000fc800078e02ff */
[----:B------:R-:W-:Y:S01]  /*2fa0*/  IMAD R6, R6, R3, R30 ;  /* 0x0000000306067224 */ /* 0x000fe200078e021e */
[----:B------:R-:W-:Y:S01]  /*2fb0*/  IADD3 R0, P1, P0, R16, R12, R18 ;  /* 0x0000000c10007210 */ /* 0x000fe2000783e012 */
[----:B------:R-:W-:Y:S02]  /*2fc0*/  IMAD R11, R7, R11, R14 ;  /* 0x0000000b070b7224 */ /* 0x000fe400078e020e */
[----:B------:R-:W-:Y:S01]  /*2fd0*/  IMAD R2, R9, R2, R34 ;  /* 0x0000000209027224 */ /* 0x000fe200078e0222 */
[----:B------:R-:W-:Y:S01]  /*2fe0*/  IADD3.X R13, PT, PT, R17, R13, R19, P1, P0 ;  /* 0x0000000d110d7210 */ /* 0x000fe20000fe0413 */
[----:B------:R-:W-:Y:S02]  /*2ff0*/  IMAD R3, R10, UR9, RZ ;  /* 0x000000090a037c24 */ /* 0x000fe4000f8e02ff */
        /* <DEDUP_REMOVED lines=12> */
.L_x_114:
[----:B------:R-:W0:Y:S01]  /*30c0*/  LDC.64 R2, c[0x0][0x420] ;  /* 0x00010800ff027b82 */ /* 0x000e220000000a00 */
[----:B------:R-:W-:-:S05]  /*30d0*/  IADD3 R0, PT, PT, R15, UR6, RZ ;  /* 0x000000060f007c10 */ /* 0x000fca000fffe0ff */
[----:B0-----:R-:W-:-:S05]  /*30e0*/  IMAD.WIDE.U32 R2, R0, 0x4, R2 ;  /* 0x0000000400027825 */ /* 0x001fca00078e0002 */
[----:B------:R1:W-:Y:S02]  /*30f0*/  STG.E desc[UR12][R2.64], R23 ;  /* 0x0000001702007986 */ /* 0x0003e4000c10190c */
.L_x_113:
[----:B------:R-:W-:Y:S05]  /*3100*/  BSYNC.RECONVERGENT B1 ;  /* 0x0000000000017941 */ /* 0x000fea0003800200 */
.L_x_112:
[----:B------:R-:W2:Y:S01]  /*3110*/  LDCU UR9, c[0x0][0x534] ;  /* 0x0000a680ff0977ac */ /* 0x000ea20008000800 */
[----:B------:R-:W-:Y:S01]  /*3120*/  IMAD R32, R15, 0x30, R26 ;  /* 0x000000300f207824 */ /* 0x000fe200078e021a */
[----:B01----:R-:W-:Y:S01]  /*3130*/  CS2R R2, SRZ ;  /* 0x0000000000027805 */ /* 0x003fe2000001ff00 */
[----:B------:R-:W-:Y:S01]  /*3140*/  IMAD.SHL.U32 R30, R20, 0x4, RZ ;  /* 0x00000004141e7824 */ /* 0x000fe200078e00ff */
[----:B------:R-:W0:Y:S01]  /*3150*/  LDCU UR11, c[0x0][0x44c] ;  /* 0x00008980ff0b77ac */ /* 0x000e220008000800 */
[----:B------:R-:W-:Y:S01]  /*3160*/  IMAD.MOV.U32 R0, RZ, RZ, RZ ;  /* 0x000000ffff007224 */ /* 0x000fe200078e00ff */
[----:B------:R-:W-:Y:S02]  /*3170*/  CS2R R4, SRZ ;  /* 0x0000000000047805 */ /* 0x000fe4000001ff00 */
[----:B------:R-:W-:Y:S02]  /*3180*/  CS2R R6, SRZ ;  /* 0x0000000000067805 */ /* 0x000fe4000001ff00 */
[----:B------:R-:W-:-:S02]  /*3190*/  LOP3.LUT R30, R30, 0x3c, RZ, 0xc0, !PT ;  /* 0x0000003c1e1e7812 */ /* 0x000fc400078ec0ff */
[----:B------:R-:W-:Y:S01]  /*31a0*/  CS2R R10, SRZ ;  /* 0x00000000000a7805 */ /* 0x000fe2000001ff00 */
[----:B------:R-:W-:Y:S01]  /*31b0*/  IMAD.MOV.U32 R13, RZ, RZ, RZ ;  /* 0x000000ffff0d7224 */ /* 0x000fe200078e00ff */
[C---:B------:R-:W-:Y:S02]  /*31c0*/  LOP3.LUT R29, R30.reuse, 0x40, RZ, 0xfc, !PT ;  /* 0x000000401e1d7812 */ /* 0x040fe400078efcff */
[----:B------:R-:W-:Y:S02]  /*31d0*/  LOP3.LUT R28, R30, 0x80, RZ, 0xfc, !PT ;  /* 0x000000801e1c7812 */ /* 0x000fe400078efcff */
[----:B--2---:R-:W-:Y:S01]  /*31e0*/  ISETP.GE.AND P0, PT, R26, UR9, PT ;  /* 0x000000091a007c0c */ /* 0x004fe2000bf06270 */
[----:B------:R-:W-:-:S03]  /*31f0*/  UISETP.GE.AND UP0, UPT, UR9, 0x1, UPT ;  /* 0x000000010900788c */ /* 0x000fc6000bf06270 */
[----:B------:R-:W-:Y:S01]  /*3200*/  ISETP.GT.U32.OR P0, PT, R20, 0x7f, P0 ;  /* 0x0000007f1400780c */ /* 0x000fe20000704470 */
[----:B0-----:R-:W-:-:S06]  /*3210*/  UIMAD UR4, UR6, UR11, URZ ;  /* 0x0000000b060472a4 */ /* 0x001fcc000f8e02ff */
[----:B------:R-:W-:-:S06]  /*3220*/  IMAD.U32 R12, RZ, RZ, UR4 ;  /* 0x00000004ff0c7e24 */ /* 0x000fcc000f8e00ff */
[----:B------:R-:W-:-:S04]  /*3230*/  @!P0 FADD.FTZ R8, -R23, R24 ;  /* 0x0000001817088221 */ /* 0x000fc80000010100 */
[----:B------:R-:W-:-:S06]  /*3240*/  @!P0 FMUL.FTZ R8, R8, 1.4426950216293334961 ;  /* 0x3fb8aa3b08088820 */ /* 0x000fcc0000410000 */
[----:B------:R-:W0:Y:S02]  /*3250*/  @!P0 MUFU.EX2 R8, R8 ;  /* 0x0000000800088308 */ /* 0x000e240000000800 */
[----:B0-----:R0:W-:Y:S01]  /*3260*/  @!P0 STS [R25], R8 ;  /* 0x0000000819008388 */ /* 0x0011e20000000800 */
[----:B------:R-:W-:Y:S01]  /*3270*/  BAR.SYNC.DEFER_BLOCKING 0x0 ;  /* 0x0000000000007b1d */ /* 0x000fe20000010000 */
[----:B------:R-:W-:-:S04]  /*3280*/  LEA R32, P0, R32, UR4, 0x2 ;  /* 0x0000000420207c11 */ /* 0x000fc8000f8010ff */
[----:B------:R-:W-:Y:S02]  /*3290*/  LEA.HI.X.SX32 R17, R12, RZ, 0x1, P0 ;  /* 0x000000ff0c117211 */ /* 0x000fe400000f0eff */
[----:B0-----:R-:W-:Y:S01]  /*32a0*/  CS2R R8, SRZ ;  /* 0x0000000000087805 */ /* 0x001fe2000001ff00 */
[----:B------:R-:W-:Y:S06]  /*32b0*/  BRA.U !UP0, `(.L_x_120) ;  /* 0x00000009082c7547 */ /* 0x000fec000b800000 */
[----:B------:R-:W0:Y:S01]  /*32c0*/  S2UR UR8, SR_CgaCtaId ;  /* 0x00000000000879c3 */ /* 0x000e220000008800 */
[----:B------:R-:W1:Y:S01]  /*32d0*/  LDCU.64 UR4, c[0x0][0x3f8] ;  /* 0x00007f00ff0477ac */ /* 0x000e620008000a00 */
        /* <DEDUP_REMOVED lines=8> */
[----:B------:R-:W-:Y:S01]  /*3360*/  CS2R R18, SRZ ;  /* 0x0000000000127805 */ /* 0x000fe2000001ff00 */
[----:B------:R-:W-:Y:S01]  /*3370*/  UIADD3 UR14, UPT, UPT, UR7, -UR6, URZ ;  /* 0x80000006070e7290 */ /* 0x000fe2000fffe0ff */
[----:B-1----:R-:W-:Y:S01]  /*3380*/  LEA R32, P0, R32, UR4, 0x2 ;  /* 0x0000000420207c11 */ /* 0x002fe2000f8010ff */
[----:B------:R-:W-:-:S03]  /*3390*/  UMOV UR4, 0x400 ;  /* 0x0000040000047882 */ /* 0x000fc60000000000 */
[----:B------:R-:W-:Y:S01]  /*33a0*/  IADD3.X R33, PT, PT, R17, UR5, RZ, P0, !PT ;  /* 0x0000000511217c10 */ /* 0x000fe200087fe4ff */
[----:B0-----:R-:W-:Y:S01]  /*33b0*/  ULEA UR4, UR8, UR4, 0x18 ;  /* 0x0000000408047291 */ /* 0x001fe2000f8ec0ff */
[----:B------:R-:W-:-:S05]  /*33c0*/  CS2R R16, SRZ ;  /* 0x0000000000107805 */ /* 0x000fca000001ff00 */
[----:B------:R-:W-:Y:S01]  /*33d0*/  LEA R14, R15, UR4, 0x2 ;  /* 0x000000040f0e7c11 */ /* 0x000fe2000f8e10ff */
[----:B------:R-:W-:Y:S06]  /*33e0*/  BRA.U !UP0, `(.L_x_121) ;  /* 0x0000000508447547 */ /* 0x000fec000b800000 */
[----:B------:R-:W-:Y:S01]  /*33f0*/  ULOP3.LUT UR9, UR9, 0x7ffffffe, URZ, 0xc0, !UPT ;  /* 0x7ffffffe09097892 */ /* 0x000fe2000f8ec0ff */
[----:B------:R-:W-:Y:S01]  /*3400*/  ISETP.GE.AND P4, PT, R15, UR14, PT ;  /* 0x0000000e0f007c0c */ /* 0x000fe2000bf86270 */
[----:B------:R-:W-:Y:S01]  /*3410*/  UIMAD UR11, UR7, UR11, URZ ;  /* 0x0000000b070b72a4 */ /* 0x000fe2000f8e02ff */
[----:B------:R-:W-:Y:S01]  /*3420*/  IMAD.MOV.U32 R0, RZ, RZ, RZ ;  /* 0x000000ffff007224 */ /* 0x000fe200078e00ff */
[----:B------:R-:W-:Y:S02]  /*3430*/  CS2R R2, SRZ ;  /* 0x0000000000027805 */ /* 0x000fe4000001ff00 */
[----:B------:R-:W-:Y:S02]  /*3440*/  CS2R R4, SRZ ;  /* 0x0000000000047805 */ /* 0x000fe4000001ff00 */
[----:B------:R-:W-:Y:S02]  /*3450*/  CS2R R6, SRZ ;  /* 0x0000000000067805 */ /* 0x000fe4000001ff00 */
[----:B------:R-:W-:-:S02]  /*3460*/  CS2R R8, SRZ ;  /* 0x0000000000087805 */ /* 0x000fc4000001ff00 */
[----:B------:R-:W-:Y:S01]  /*3470*/  CS2R R10, SRZ ;  /* 0x00000000000a7805 */ /* 0x000fe2000001ff00 */
[----:B------:R-:W-:Y:S01]  /*3480*/  IMAD.MOV.U32 R13, RZ, RZ, RZ ;  /* 0x000000ffff0d7224 */ /* 0x000fe200078e00ff */
[----:B------:R-:W0:Y:S01]  /*3490*/  LDCU UR4, c[0x0][0x440] ;  /* 0x00008800ff0477ac */ /* 0x000e220008000800 */
[----:B------:R-:W-:Y:S01]  /*34a0*/  IMAD.U32 R31, RZ, RZ, UR9 ;  /* 0x00000009ff1f7e24 */ /* 0x000fe2000f8e00ff */
[----:B------:R-:W-:Y:S02]  /*34b0*/  UIMAD.WIDE UR16, UR11, 0x4, URZ ;  /* 0x000000040b1078a5 */ /* 0x000fe4000f8e02ff */
[----:B------:R-:W-:-:S12]  /*34c0*/  UIADD3 UR5, UPT, UPT, -UR9, URZ, URZ ;  /* 0x000000ff09057290 */ /* 0x000fd8000fffe1ff */
.L_x_126:
[----:B------:R-:W-:Y:S04]  /*34d0*/  BSSY.RECONVERGENT B0, `(.L_x_122) ;  /* 0x000000e000007945 */ /* 0x000fe80003800200 */
[----:B------:R-:W-:Y:S05]  /*34e0*/  @P4 BRA `(.L_x_123) ;  /* 0x0000000000304947 */ /* 0x000fea0003800000 */
[----:B0-----:R-:W-:Y:S02]  /*34f0*/  ISETP.GE.AND P2, PT, R30, UR4, PT ;  /* 0x000000041e007c0c */ /* 0x001fe4000bf46270 */
        /* <DEDUP_REMOVED lines=11> */
.L_x_123:
[----:B0-----:R-:W-:Y:S05]  /*35b0*/  BSYNC.RECONVERGENT B0 ;  /* 0x0000000000007941 */ /* 0x001fea0003800200 */
.L_x_122:
        /* <DEDUP_REMOVED lines=16> */
[----:B------:R-:W-:Y:S02]  /*36c0*/  ISETP.GE.AND P2, PT, R30, UR4, PT ;  /* 0x000000041e007c0c */ /* 0x000fe4000bf46270 */
[----:B------:R-:W-:Y:S02]  /*36d0*/  CS2R R18, SRZ ;  /* 0x0000000000127805 */ /* 0x000fe4000001ff00 */
[----:B------:R-:W-:Y:S02]  /*36e0*/  ISETP.GE.AND P1, PT, R29, UR4, PT ;  /* 0x000000041d007c0c */ /* 0x000fe4000bf26270 */
[----:B------:R-:W-:Y:S02]  /*36f0*/  CS2R R16, SRZ ;  /* 0x0000000000107805 */ /* 0x000fe4000001ff00 */
[----:B------:R-:W-:Y:S02]  /*3700*/  ISETP.GE.AND P0, PT, R28, UR4, PT ;  /* 0x000000041c007c0c */ /* 0x000fe4000bf06270 */
[----:B------:R-:W-:Y:S02]  /*3710*/  CS2R R22, SRZ ;  /* 0x0000000000167805 */ /* 0x000fe4000001ff00 */
[----:B------:R-:W-:Y:S02]  /*3720*/  IADD3 R34, P3, PT, R32, UR16, RZ ;  /* 0x0000001020227c10 */ /* 0x000fe4000ff7e0ff */
[----:B------:R-:W-:Y:S02]  /*3730*/  CS2R R20, SRZ ;  /* 0x0000000000147805 */ /* 0x000fe4000001ff00 */
[----:B------:R-:W-:Y:S02]  /*3740*/  CS2R R26, SRZ ;  /* 0x00000000001a7805 */ /* 0x000fe4000001ff00 */
[----:B------:R-:W-:Y:S02]  /*3750*/  CS2R R24, SRZ ;  /* 0x0000000000187805 */ /* 0x000fe4000001ff00 */
[----:B------:R-:W-:Y:S05]  /*3760*/  IADD3.X R35, PT, PT, R33, UR17, RZ, P3, !PT ;  /* 0x0000001121237c10 */ /* 0x000fea0009ffe4ff */
[----:B------:R0:W5:Y:S04]  /*3770*/  @!P2 LDG.E.128 R16, desc[UR12][R34.64] ;  /* 0x0000000c2210a981 */ /* 0x000168000c1e1d00 */
[----:B------:R0:W5:Y:S04]  /*3780*/  @!P1 LDG.E.128 R20, desc[UR12][R34.64+0x100] ;  /* 0x0001000c22149981 */ /* 0x000168000c1e1d00 */
[----:B------:R0:W5:Y:S02]  /*3790*/  @!P0 LDG.E.128 R24, desc[UR12][R34.64+0x200] ;  /* 0x0002000c22188981 */ /* 0x000164000c1e1d00 */
.L_x_125:
[----:B------:R-:W-:Y:S05]  /*37a0*/  BSYNC.RECONVERGENT B0 ;  /* 0x0000000000007941 */ /* 0x000fea0003800200 */
.L_x_124:
[----:B------:R2:W3:Y:S01]  /*37b0*/  LDS R12, [R14+0x24] ;  /* 0x000024000e0c7984 */ /* 0x0004e20000000800 */
[----:B------:R-:W-:Y:S01]  /*37c0*/  UIADD3 UR5, UPT, UPT, UR5, 0x2, URZ ;  /* 0x0000000205057890 */ /* 0x000fe2000fffe0ff */
[----:B------:R-:W-:Y:S02]  /*37d0*/  MOV R37, UR11 ;  /* 0x0000000b00257c02 */ /* 0x000fe40008000f00 */
[----:B0-----:R-:W-:Y:S01]  /*37e0*/  MOV R35, UR11 ;  /* 0x0000000b00237c02 */ /* 0x001fe20008000f00 */
[----:B------:R-:W-:Y:S01]  /*37f0*/  UISETP.NE.AND UP0, UPT, UR5, URZ, UPT ;  /* 0x000000ff0500728c */ /* 0x000fe2000bf05270 */
[----:B-1----:R-:W-:Y:S04]  /*3800*/  LEA R32, P0, R37, R32, 0x3 ;  /* 0x0000002025207211 */ /* 0x002fe800078018ff */
        /* <DEDUP_REMOVED lines=15> */
.L_x_121:
[----:B------:R-:W0:Y:S02]  /*3900*/  LDCU UR4, c[0x0][0x534] ;  /* 0x0000a680ff0477ac */ /* 0x000e240008000800 */
[----:B0-----:R-:W-:-:S04]  /*3910*/  ULOP3.LUT UR4, UR4, 0x1, URZ, 0xc0, !UPT ;  /* 0x0000000104047892 */ /* 0x001fc8000f8ec0ff */
[----:B------:R-:W-:-:S09]  /*3920*/  UISETP.NE.U32.AND UP0, UPT, UR4, 0x1, UPT ;  /* 0x000000010400788c */ /* 0x000fd2000bf05070 */
[----:B------:R-:W-:Y:S05]  /*3930*/  BRA.U UP0, `(.L_x_120) ;  /* 0x00000001008c7547 */ /* 0x000fea000b800000 */
[----:B------:R-:W-:Y:S01]  /*3940*/  ISETP.GE.AND P0, PT, R15, UR14, PT ;  /* 0x0000000e0f007c0c */ /* 0x000fe2000bf06270 */
[----:B------:R-:W-:-:S12]  /*3950*/  BSSY.RECONVERGENT B0, `(.L_x_127) ;  /* 0x000000f000007945 */ /* 0x000fd80003800200 */
[----:B------:R-:W-:Y:S05]  /*3960*/  @P0 BRA `(.L_x_128) ;  /* 0x0000000000340947 */ /* 0x000fea0003800000 */
[----:B------:R-:W0:Y:S01]  /*3970*/  LDCU UR4, c[0x0][0x440] ;  /* 0x00008800ff0477ac */ /* 0x000e220008000800 */
[----:B------:R-:W-:Y:S02]  /*3980*/  CS2R R18, SRZ ;  /* 0x0000000000127805 */ /* 0x000fe4000001ff00 */
[----:B------:R-:W-:Y:S02]  /*3990*/  CS2R R16, SRZ ;  /* 0x0000000000107805 */ /* 0x000fe4000001ff00 */
[----:B------:R-:W-:Y:S02]  /*39a0*/  CS2R R22, SRZ ;  /* 0x0000000000167805 */ /* 0x000fe4000001ff00 */
[----:B------:R-:W-:Y:S02]  /*39b0*/  CS2R R20, SRZ ;  /* 0x0000000000147805 */ /* 0x000fe4000001ff00 */
[----:B------:R-:W-:Y:S02]  /*39c0*/  CS2R R26, SRZ ;  /* 0x00000000001a7805 */ /* 0x000fe4000001ff00 */
[----:B------:R-:W-:-:S02]  /*39d0*/  CS2R R24, SRZ ;  /* 0x0000000000187805 */ /* 0x000fc4000001ff00 */
[----:B0-----:R-:W-:Y:S02]  /*39e0*/  ISETP.GE.AND P2, PT, R30, UR4, PT ;  /* 0x000000041e007c0c */ /* 0x001fe4000bf46270 */
[----:B------:R-:W-:Y:S02]  /*39f0*/  ISETP.GE.AND P1, PT, R29, UR4, PT ;  /* 0x000000041d007c0c */ /* 0x000fe4000bf26270 */
[----:B------:R-:W-:-:S09]  /*3a00*/  ISETP.GE.AND P0, PT, R28, UR4, PT ;  /* 0x000000041c007c0c */ /* 0x000fd2000bf06270 */
[----:B------:R0:W5:Y:S04]  /*3a10*/  @!P2 LDG.E.128 R16, desc[UR12][R32.64] ;  /* 0x0000000c2010a981 */ /* 0x000168000c1e1d00 */
[----:B------:R0:W5:Y:S04]  /*3a20*/  @!P1 LDG.E.128 R20, desc[UR12][R32.64+0x100] ;  /* 0x0001000c20149981 */ /* 0x000168000c1e1d00 */
[----:B------:R0:W5:Y:S02]  /*3a30*/  @!P0 LDG.E.128 R24, desc[UR12][R32.64+0x200] ;  /* 0x0002000c20188981 */ /* 0x000164000c1e1d00 */
.L_x_128:
[----:B------:R-:W-:Y:S05]  /*3a40*/  BSYNC.RECONVERGENT B0 ;  /* 0x0000000000007941 */ /* 0x000fea0003800200 */
.L_x_127:
[----:B------:R-:W1:Y:S01]  /*3a50*/  S2UR UR4, SR_CgaCtaId ;  /* 0x00000000000479c3 */ /* 0x000e620000008800 */
[----:B------:R-:W-:Y:S02]  /*3a60*/  UMOV UR5, 0x400 ;  /* 0x0000040000057882 */ /* 0x000fe40000000000 */
[----:B-1----:R-:W-:-:S06]  /*3a70*/  ULEA UR4, UR4, UR5, 0x18 ;  /* 0x0000000504047291 */ /* 0x002fcc000f8ec0ff */
[----:B------:R-:W-:-:S05]  /*3a80*/  LEA R12, R15, UR4, 0x2 ;  /* 0x000000040f0c7c11 */ /* 0x000fca000f8e10ff */
[----:B------:R-:W-:-:S06]  /*3a90*/  IMAD R12, R31, 0x24, R12 ;  /* 0x000000241f0c7824 */ /* 0x000fcc00078e020c */
[----:B------:R-:W1:Y:S02]  /*3aa0*/  LDS R12, [R12] ;  /* 0x000000000c0c7984 */ /* 0x000e640000000800 */
        /* <DEDUP_REMOVED lines=12> */
.L_x_120:
[----:B------:R-:W-:-:S04]  /*3b70*/  IADD3 R17, PT, PT, R15, UR6, RZ ;  /* 0x000000060f117c10 */ /* 0x000fc8000fffe0ff */
[----:B------:R-:W-:-:S13]  /*3b80*/  ISETP.GE.AND P0, PT, R17, UR7, PT ;  /* 0x0000000711007c0c */ /* 0x000fda000bf06270 */
[----:B------:R-:W-:Y:S05]  /*3b90*/  @P0 EXIT ;  /* 0x000000000000094d */ /* 0x000fea0003800000 */
[----:B------:R-:W-:Y:S01]  /*3ba0*/  IABS R18, UR10 ;  /* 0x0000000a00127c13 */ /* 0x000fe20008000000 */
[----:B------:R-:W1:Y:S01]  /*3bb0*/  LDC R16, c[0x0][0x434] ;  /* 0x00010d00ff107b82 */ /* 0x000e620000000800 */
[----:B------:R-:W-:Y:S01]  /*3bc0*/  IABS R20, R17 ;  /* 0x0000001100147213 */ /* 0x000fe20000000000 */
[----:B------:R-:W2:Y:S01]  /*3bd0*/  LDCU.128 UR4, c[0x0][0x400] ;  /* 0x00008000ff0477ac */ /* 0x000ea20008000c00 */
[----:B------:R-:W3:Y:S01]  /*3be0*/  I2F.RP R15, R18 ;  /* 0x00000012000f7306 */ /* 0x000ee20000209400 */
[----:B------:R-:W-:Y:S01]  /*3bf0*/  IABS R14, UR10 ;  /* 0x0000000a000e7c13 */ /* 0x000fe20008000000 */
[----:B------:R-:W4:Y:S01]  /*3c00*/  LDCU.64 UR8, c[0x0][0x410] ;  /* 0x00008200ff0877ac */ /* 0x000f220008000a00 */
[----:B------:R-:W-:-:S03]  /*3c10*/  F2FP.BF16.F32.PACK_AB R10, R10, R13 ;  /* 0x0000000d0a0a723e */ /* 0x000fc600000010ff */
[----:B------:R-:W-:Y:S01]  /*3c20*/  IMAD.MOV R14, RZ, RZ, -R14 ;  /* 0x000000ffff0e7224 */ /* 0x000fe200078e0a0e */
[----:B------:R-:W-:Y:S02]  /*3c30*/  F2FP.BF16.F32.PACK_AB R11, R8, R11 ;  /* 0x0000000b080b723e */ /* 0x000fe400000010ff */
[----:B------:R-:W-:Y:S02]  /*3c40*/  F2FP.BF16.F32.PACK_AB R6, R6, R9 ;  /* 0x000000090606723e */ /* 0x000fe400000010ff */
[----:B------:R-:W-:Y:S02]  /*3c50*/  F2FP.BF16.F32.PACK_AB R7, R4, R7 ;  /* 0x000000070407723e */ /* 0x000fe400000010ff */
[----:B------:R-:W-:Y:S01]  /*3c60*/  F2FP.BF16.F32.PACK_AB R2, R2, R5 ;  /* 0x000000050202723e */ /* 0x000fe200000010ff */
[----:B---3--:R-:W3:Y:S01]  /*3c70*/  MUFU.RCP R22, R15 ;  /* 0x0000000f00167308 */ /* 0x008ee20000001000 */
[----:B------:R-:W-:Y:S01]  /*3c80*/  F2FP.BF16.F32.PACK_AB R3, R0, R3 ;  /* 0x000000030003723e */ /* 0x000fe200000010ff */
[----:B---3--:R-:W-:Y:S01]  /*3c90*/  VIADD R22, R22, 0xffffffe ;  /* 0x0ffffffe16167836 */ /* 0x008fe20000000000 */
[----:B-1----:R-:W-:-:S05]  /*3ca0*/  IABS R15, R16 ;  /* 0x00000010000f7213 */ /* 0x002fca0000000000 */
        /* <DEDUP_REMOVED lines=8> */
[----:B------:R-:W-:Y:S01]  /*3d30*/  LOP3.LUT R14, R17, UR10, RZ, 0x3c, !PT ;  /* 0x0000000a110e7c12 */ /* 0x000fe2000f8e3cff */
[----:B-1----:R-:W1:Y:S03]  /*3d40*/  MUFU.RCP R12, R12 ;  /* 0x0000000c000c7308 */ /* 0x002e660000001000 */
[----:B------:R-:W-:Y:S02]  /*3d50*/  ISETP.GT.U32.AND P1, PT, R18, R21, PT ;  /* 0x000000151200720c */ /* 0x000fe40003f24070 */
[----:B------:R-:W-:-:S11]  /*3d60*/  ISETP.GE.AND P0, PT, R14, RZ, PT ;  /* 0x000000ff0e00720c */ /* 0x000fd60003f06270 */
[-C--:B------:R-:W-:Y:S01]  /*3d70*/  @!P1 IADD3 R21, PT, PT, R21, -R18.reuse, RZ ;  /* 0x8000001215159210 */ /* 0x080fe20007ffe0ff */
[----:B------:R-:W-:Y:S01]  /*3d80*/  @!P1 VIADD R19, R19, 0x1 ;  /* 0x0000000113139836 */ /* 0x000fe20000000000 */
[----:B------:R-:W-:Y:S01]  /*3d90*/  ISETP.NE.AND P1, PT, RZ, UR10, PT ;  /* 0x0000000aff007c0c */ /* 0x000fe2000bf25270 */
[----:B-1----:R-:W-:Y:S01]  /*3da0*/  VIADD R22, R12, 0xffffffe ;  /* 0x0ffffffe0c167836 */ /* 0x002fe20000000000 */
[----:B------:R-:W-:-:S03]  /*3db0*/  ISETP.GE.U32.AND P2, PT, R21, R18, PT ;  /* 0x000000121500720c */ /* 0x000fc60003f46070 */
[----:B------:R-:W1:Y:S10]  /*3dc0*/  F2I.FTZ.U32.TRUNC.NTZ R23, R22 ;  /* 0x0000001600177305 */ /* 0x000e74000021f000 */
[----:B------:R-:W-:-:S05]  /*3dd0*/  @P2 VIADD R19, R19, 0x1 ;  /* 0x0000000113132836 */ /* 0x000fca0000000000 */
[----:B------:R-:W-:Y:S01]  /*3de0*/  @!P0 IADD3 R19, PT, PT, -R19, RZ, RZ ;  /* 0x000000ff13138210 */ /* 0x000fe20007ffe1ff */
[--C-:B-1----:R-:W-:Y:S01]  /*3df0*/  IMAD.MOV R14, RZ, RZ, -R23.reuse ;  /* 0x000000ffff0e7224 */ /* 0x102fe200078e0a17 */
[----:B------:R-:W-:Y:S01]  /*3e00*/  @!P1 LOP3.LUT R19, RZ, UR10, RZ, 0x33, !PT ;  /* 0x0000000aff139c12 */ /* 0x000fe2000f8e33ff */
[----:B------:R-:W-:Y:S02]  /*3e10*/  IMAD.MOV.U32 R22, RZ, RZ, RZ ;  /* 0x000000ffff167224 */ /* 0x000fe400078e00ff */
[----:B------:R-:W-:Y:S02]  /*3e20*/  IMAD R14, R14, R15, RZ ;  /* 0x0000000f0e0e7224 */ /* 0x000fe400078e02ff */
[----:B------:R-:W-:Y:S02]  /*3e30*/  IMAD R18, R19, UR10, RZ ;  /* 0x0000000a13127c24 */ /* 0x000fe4000f8e02ff */
[----:B------:R-:W-:-:S04]  /*3e40*/  IMAD.HI.U32 R14, R23, R14, R22 ;  /* 0x0000000e170e7227 */ /* 0x000fc800078e0016 */
[----:B------:R-:W-:Y:S02]  /*3e50*/  IMAD.IADD R21, R17, 0x1, -R18 ;  /* 0x0000000111157824 */ /* 0x000fe400078e0a12 */
[----:B--2---:R-:W-:-:S03]  /*3e60*/  IMAD.WIDE.U32 R22, R19, UR4, RZ ;  /* 0x0000000413167c25 */ /* 0x004fc6000f8e00ff */
        /* <DEDUP_REMOVED lines=14> */
[----:B------:R-:W1:Y:S01]  /*3f50*/  LDCU.64 UR4, c[0x0][0x3f0] ;  /* 0x00007e00ff0477ac */ /* 0x000e620008000a00 */
[----:B------:R-:W-:Y:S02]  /*3f60*/  @P2 VIADD R20, R20, 0x1 ;  /* 0x0000000114142836 */ /* 0x000fe40000000000 */
[----:B------:R-:W-:-:S03]  /*3f70*/  IMAD.IADD R23, R23, 0x1, R12 ;  /* 0x0000000117177824 */ /* 0x000fc600078e020c */
[----:B------:R-:W-:Y:S02]  /*3f80*/  @!P1 IADD3 R20, PT, PT, -R20, RZ, RZ ;  /* 0x000000ff14149210 */ /* 0x000fe40007ffe1ff */
[----:B------:R-:W-:-:S04]  /*3f90*/  @!P0 LOP3.LUT R20, RZ, R16, RZ, 0x33, !PT ;  /* 0x00000010ff148212 */ /* 0x000fc800078e33ff */
[----:B------:R-:W-:Y:S01]  /*3fa0*/  SHF.R.S32.HI R14, RZ, 0x1f, R20 ;  /* 0x0000001fff0e7819 */ /* 0x000fe20000011414 */
[C---:B------:R-:W-:Y:S02]  /*3fb0*/  IMAD R16, R20.reuse, R16, R18 ;  /* 0x0000001014107224 */ /* 0x040fe400078e0212 */
[----:B----4-:R-:W-:-:S04]  /*3fc0*/  IMAD.WIDE.U32 R22, R20, UR8, R22 ;  /* 0x0000000814167c25 */ /* 0x010fc8000f8e0016 */
[----:B------:R-:W-:Y:S01]  /*3fd0*/  IMAD R15, R14, UR8, RZ ;  /* 0x000000080e0f7c24 */ /* 0x000fe2000f8e02ff */
[----:B------:R-:W2:Y:S01]  /*3fe0*/  LDCU UR8, c[0x0][0x440] ;  /* 0x00008800ff0877ac */ /* 0x000ea20008000800 */
        /* <DEDUP_REMOVED lines=8> */
[----:B--2---:R-:W-:Y:S02]  /*4070*/  ISETP.GE.AND P2, PT, R30, UR8, PT ;  /* 0x000000081e007c0c */ /* 0x004fe4000bf46270 */
[----:B------:R-:W-:Y:S01]  /*4080*/  ISETP.GE.AND P1, PT, R29, UR8, PT ;  /* 0x000000081d007c0c */ /* 0x000fe2000bf26270 */
[----:B------:R-:W-:Y:S01]  /*4090*/  IMAD.X R15, R23, 0x1, R15, P0 ;  /* 0x00000001170f7824 */ /* 0x000fe200000e060f */
[----:B-1----:R-:W-:-:S04]  /*40a0*/  LEA R14, P0, R12, UR4, 0x1 ;  /* 0x000000040c0e7c11 */ /* 0x002fc8000f8008ff */
[----:B------:R-:W-:Y:S02]  /*40b0*/  LEA.HI.X R15, R12, UR5, R15, 0x1, P0 ;  /* 0x000000050c0f7c11 */ /* 0x000fe400080f0c0f */
[----:B------:R-:W-:-:S03]  /*40c0*/  ISETP.GE.AND P0, PT, R28, UR8, PT ;  /* 0x000000081c007c0c */ /* 0x000fc6000bf06270 */
[----:B------:R1:W-:Y:S04]  /*40d0*/  @!P2 STG.E.64 desc[UR12][R14.64], R10 ;  /* 0x0000000a0e00a986 */ /* 0x0003e8000c101b0c */
[----:B------:R1:W-:Y:S06]  /*40e0*/  @!P1 STG.E.64 desc[UR12][R14.64+0x80], R6 ;  /* 0x000080060e009986 */ /* 0x0003ec000c101b0c */
[----:B------:R-:W-:Y:S05]  /*40f0*/  @P0 EXIT ;  /* 0x000000000000094d */ /* 0x000fea0003800000 */
[----:B------:R-:W-:Y:S01]  /*4100*/  STG.E.64 desc[UR12][R14.64+0x100], R2 ;  /* 0x000100020e007986 */ /* 0x000fe2000c101b0c */
[----:B------:R-:W-:Y:S05]  /*4110*/  EXIT ;  /* 0x000000000000794d */ /* 0x000fea0003800000 */
        .weak           $__internal_3_$__cuda_sm20_div_s64
        .type           $__internal_3_$__cuda_sm20_div_s64,@function
        .size           $__internal_3_$__cuda_sm20_div_s64,(.L_x_3712 - $__internal_3_$__cuda_sm20_div_s64)
$__internal_3_$__cuda_sm20_div_s64:
[----:B------:R-:W-:Y:S01]  /*4120*/  IADD3 R29, P0, PT, RZ, -R18, RZ ;  /* 0x80000012ff1d7210 */ /* 0x000fe20007f1e0ff */
[----:B------:R-:W-:Y:S01]  /*4130*/  IMAD.MOV.U32 R37, RZ, RZ, RZ ;  /* 0x000000ffff257224 */ /* 0x000fe200078e00ff */
        /* <DEDUP_REMOVED lines=34> */
[----:B------:R-:W-:-:S03]  /*4360*/  SEL R13, R13, R36, !P1 ;  /* 0x000000240d0d7207 */ /* 0x000fc60004800000 */
[----:B------:R-:W-:-:S04]  /*4370*/  IMAD.HI.U32 R11, P3, R21, R14, R38 ;  /* 0x0000000e150b7227 */ /* 0x000fc80007860026 */
[----:B------:R-:W-:-:S05]  /*4380*/  IMAD R14, R21, R22, RZ ;  /* 0x00000016150e7224 */ /* 0x000fca00078e02ff */
[----:B------:R-:W-:Y:S01]  /*4390*/  IADD3 R14, P2, PT, R14, R11, RZ ;  /* 0x0000000b0e0e7210 */ /* 0x000fe20007f5e0ff */
[----:B------:R-:W-:Y:S01]  /*43a0*/  IMAD.HI.U32 R11, R21, R22, RZ ;  /* 0x00000016150b7227 */ /* 0x000fe200078e00ff */
[----:B------:R-:W-:-:S03]  /*43b0*/  IADD3.X R22, PT, PT, RZ, ~R19, RZ, P0, !PT ;  /* 0x80000013ff167210 */ /* 0x000fc600007fe4ff */
[----:B------:R-:W-:Y:S01]  /*43c0*/  IMAD.X R21, R11, 0x1, R21, P4 ;  /* 0x000000010b157824 */ /* 0x000fe200020e0615 */
[----:B------:R-:W-:Y:S01]  /*43d0*/  SEL R11, R22, R19, !P1 ;  /* 0x00000013160b7207 */ /* 0x000fe20004800000 */
[----:B------:R-:W-:-:S04]  /*43e0*/  IMAD.HI.U32 R36, R14, R13, RZ ;  /* 0x0000000d0e247227 */ /* 0x000fc800078e00ff */
[----:B------:R-:W-:Y:S01]  /*43f0*/  IMAD.WIDE.U32 R36, R14, R11, R36 ;  /* 0x0000000b0e247225 */ /* 0x000fe200078e0024 */
[----:B------:R-:W-:-:S05]  /*4400*/  IADD3.X R14, PT, PT, RZ, RZ, R21, P2, P3 ;  /* 0x000000ffff0e7210 */ /* 0x000fca00017e6415 */
[----:B------:R-:W-:-:S04]  /*4410*/  IMAD.HI.U32 R21, P0, R14, R13, R36 ;  /* 0x0000000d0e157227 */ /* 0x000fc80007800024 */
[----:B------:R-:W-:-:S05]  /*4420*/  IMAD R22, R14, R11, RZ ;  /* 0x0000000b0e167224 */ /* 0x000fca00078e02ff */
[----:B------:R-:W-:Y:S01]  /*4430*/  IADD3 R22, P1, PT, R22, R21, RZ ;  /* 0x0000001516167210 */ /* 0x000fe20007f3e0ff */
[----:B------:R-:W-:-:S04]  /*4440*/  IMAD.HI.U32 R21, R14, R11, RZ ;  /* 0x0000000b0e157227 */ /* 0x000fc800078e00ff */
[----:B------:R-:W-:-:S04]  /*4450*/  IMAD.WIDE.U32 R36, R22, R28, RZ ;  /* 0x0000001c16247225 */ /* 0x000fc800078e00ff */
[----:B------:R-:W-:Y:S01]  /*4460*/  IMAD.X R21, RZ, RZ, R21, P0 ;  /* 0x000000ffff157224 */ /* 0x000fe200000e0615 */
[----:B------:R-:W-:Y:S01]  /*4470*/  IADD3 R13, P0, PT, -R36, R13, RZ ;  /* 0x0000000d240d7210 */ /* 0x000fe20007f1e1ff */
[----:B------:R-:W-:Y:S02]  /*4480*/  IMAD R14, R22, R29, R37 ;  /* 0x0000001d160e7224 */ /* 0x000fe400078e0225 */
[----:B------:R-:W-:Y:S01]  /*4490*/  IMAD.X R21, RZ, RZ, R21, P1 ;  /* 0x000000ffff157224 */ /* 0x000fe200008e0615 */
[----:B------:R-:W-:-:S03]  /*44a0*/  ISETP.GE.U32.AND P3, PT, R13, R28, PT ;  /* 0x0000001c0d00720c */ /* 0x000fc60003f66070 */
[----:B------:R-:W-:-:S05]  /*44b0*/  IMAD R14, R21, R28, R14 ;  /* 0x0000001c150e7224 */ /* 0x000fca00078e020e */
[----:B------:R-:W-:Y:S02]  /*44c0*/  IADD3.X R11, PT, PT, ~R14, R11, RZ, P0, !PT ;  /* 0x0000000b0e0b7210 */ /* 0x000fe400007fe5ff */
[----:B------:R-:W-:Y:S02]  /*44d0*/  IADD3 R14, P2, PT, R13, -R28, RZ ;  /* 0x8000001c0d0e7210 */ /* 0x000fe40007f5e0ff */
[----:B------:R-:W-:-:S04]  /*44e0*/  ISETP.GE.U32.AND.EX P3, PT, R11, R29, PT, P3 ;  /* 0x0000001d0b00720c */ /* 0x000fc80003f66130 */
[----:B------:R-:W-:Y:S01]  /*44f0*/  SEL R27, R14, R13, P3 ;  /* 0x0000000d0e1b7207 */ /* 0x000fe20001800000 */
[----:B------:R-:W-:Y:S01]  /*4500*/  IMAD.X R14, R11, 0x1, ~R29, P2 ;  /* 0x000000010b0e7824 */ /* 0x000fe200010e0e1d */
[----:B------:R-:W-:Y:S02]  /*4510*/  IADD3 R13, P1, PT, R22, 0x1, RZ ;  /* 0x00000001160d7810 */ /* 0x000fe40007f3e0ff */
[----:B------:R-:W-:Y:S01]  /*4520*/  ISETP.GE.U32.AND P0, PT, R27, R28, PT ;  /* 0x0000001c1b00720c */ /* 0x000fe20003f06070 */
[----:B------:R-:W-:Y:S01]  /*4530*/  IMAD.MOV.U32 R28, RZ, RZ, R16 ;  /* 0x000000ffff1c7224 */ /* 0x000fe200078e0010 */
[----:B------:R-:W-:Y:S01]  /*4540*/  SEL R13, R13, R22, P3 ;  /* 0x000000160d0d7207 */ /* 0x000fe20001800000 */
[----:B------:R-:W-:Y:S01]  /*4550*/  IMAD.X R22, RZ, RZ, R21, P1 ;  /* 0x000000ffff167224 */ /* 0x000fe200008e0615 */
[----:B------:R-:W-:Y:S02]  /*4560*/  SEL R11, R14, R11, P3 ;  /* 0x0000000b0e0b7207 */ /* 0x000fe40001800000 */
[----:B------:R-:W-:-:S02]  /*4570*/  IADD3 R14, P1, PT, R13, 0x1, RZ ;  /* 0x000000010d0e7810 */ /* 0x000fc40007f3e0ff */
[----:B------:R-:W-:Y:S02]  /*4580*/  SEL R22, R22, R21, P3 ;  /* 0x0000001516167207 */ /* 0x000fe40001800000 */
[----:B------:R-:W-:Y:S01]  /*4590*/  ISETP.GE.U32.AND.EX P0, PT, R11, R29, PT, P0 ;  /* 0x0000001d0b00720c */ /* 0x000fe20003f06100 */
[----:B------:R-:W-:Y:S02]  /*45a0*/  IMAD.MOV.U32 R29, RZ, RZ, 0x0 ;  /* 0x00000000ff1d7424 */ /* 0x000fe400078e00ff */
[----:B------:R-:W-:Y:S01]  /*45b0*/  IMAD.X R11, RZ, RZ, R22, P1 ;  /* 0x000000ffff0b7224 */ /* 0x000fe200008e0616 */
[----:B------:R-:W-:Y:S02]  /*45c0*/  SEL R14, R14, R13, P0 ;  /* 0x0000000d0e0e7207 */ /* 0x000fe40000000000 */
[----:B------:R-:W-:Y:S02]  /*45d0*/  LOP3.LUT R13, R17, R19, RZ, 0x3c, !PT ;  /* 0x00000013110d7212 */ /* 0x000fe400078e3cff */
[----:B------:R-:W-:-:S02]  /*45e0*/  SEL R22, R11, R22, P0 ;  /* 0x000000160b167207 */ /* 0x000fc40000000000 */
[----:B------:R-:W-:Y:S02]  /*45f0*/  IADD3 R11, P1, PT, RZ, -R14, RZ ;  /* 0x8000000eff0b7210 */ /* 0x000fe40007f3e0ff */
[----:B------:R-:W-:Y:S02]  /*4600*/  ISETP.GE.AND P2, PT, R13, RZ, PT ;  /* 0x000000ff0d00720c */ /* 0x000fe40003f46270 */
[----:B------:R-:W-:Y:S02]  /*4610*/  ISETP.NE.U32.AND P0, PT, R18, RZ, PT ;  /* 0x000000ff1200720c */ /* 0x000fe40003f05070 */
[----:B------:R-:W-:Y:S02]  /*4620*/  IADD3.X R13, PT, PT, RZ, ~R22, RZ, P1, !PT ;  /* 0x80000016ff0d7210 */ /* 0x000fe40000ffe4ff */
[----:B------:R-:W-:Y:S02]  /*4630*/  ISETP.NE.AND.EX P0, PT, R17, RZ, PT, P0 ;  /* 0x000000ff1100720c */ /* 0x000fe40003f05300 */
[----:B------:R-:W-:-:S02]  /*4640*/  SEL R11, R11, R14, !P2 ;  /* 0x0000000e0b0b7207 */ /* 0x000fc40005000000 */
[----:B------:R-:W-:Y:S02]  /*4650*/  SEL R13, R13, R22, !P2 ;  /* 0x000000160d0d7207 */ /* 0x000fe40005000000 */
[----:B------:R-:W-:Y:S02]  /*4660*/  SEL R14, R11, 0xffffffff, P0 ;  /* 0xffffffff0b0e7807 */ /* 0x000fe40000000000 */
[----:B------:R-:W-:Y:S01]  /*4670*/  SEL R13, R13, 0xffffffff, P0 ;  /* 0xffffffff0d0d7807 */ /* 0x000fe20000000000 */
[----:B------:R-:W-:Y:S06]  /*4680*/  RET.REL.NODEC R28 `(_ZN5flash32flash_fwd_splitkv_combine_kernelI23Flash_fwd_kernel_traitsILi192ELi64ELi64ELi4ELb0ELb0EN7cutlass10bfloat16_tE19Flash_kernel_traitsILi192ELi64ELi64ELi4ES3_EELi8ELi4ELb0EEEvNS_16Flash_fwd_paramsE) ;  /* 0xffffffb81c5c7950 */ /* 0x000fec0003c3ffff */
.L_x_129:
        /* <DEDUP_REMOVED lines=15> */
.L_x_3712:


//--------------------- .text._ZN5flash32flash_fwd_splitkv_combine_kernelI23Flash_fwd_kernel_traitsILi192ELi64ELi64ELi4ELb0ELb0EN7cutlass10bfloat16_tE19Flash_kernel_traitsILi192ELi64ELi64ELi4ES3_EELi8ELi3ELb0EEEvNS_16Flash_fwd_paramsE --------------------------
	.section	.text._ZN5flash32flash_fwd_splitkv_combine_kernelI23Flash_fwd_kernel_traitsILi192ELi64ELi64ELi4ELb0ELb0EN7cutlass10bfloat16_tE19Flash_kernel_traitsILi192ELi64ELi64ELi4ES3_EELi8ELi3ELb0EEEvNS_16Flash_fwd_paramsE,"ax",@progbits
	.align	128
        .global         _ZN5flash32flash_fwd_splitkv_combine_kernelI23Flash_fwd_kernel_traitsILi192ELi64ELi64ELi4ELb0ELb0EN7cutlass10bfloat16_tE19Flash_kernel_traitsILi192ELi64ELi64ELi4ES3_EELi8ELi3ELb0EEEvNS_16Flash_fwd_paramsE
        .type           _ZN5flash32flash_fwd_splitkv_combine_kernelI23Flash_fwd_kernel_traitsILi192ELi64ELi64ELi4ELb0ELb0EN7cutlass10bfloat16_tE19Flash_kernel_traitsILi192ELi64ELi64ELi4ES3_EELi8ELi3ELb0EEEvNS_16Flash_fwd_paramsE,@function
        .size           _ZN5flash32flash_fwd_splitkv_combine_kernelI23Flash_fwd_kernel_traitsILi192ELi64ELi64ELi4ELb0ELb0EN7cutlass10bfloat16_tE19Flash_kernel_traitsILi192ELi64ELi64ELi4ES3_EELi8ELi3ELb0EEEvNS_16Flash_fwd_paramsE,(.L_x_3713 - _ZN5flash32flash_fwd_splitkv_combine_kernelI23Flash_fwd_kernel_traitsILi192ELi64ELi64ELi4ELb0ELb0EN7cutlass10bfloat16_tE19Flash_kernel_traitsILi192ELi64ELi64ELi4ES3_EELi8ELi3ELb0EEEvNS_16Flash_fwd_paramsE)
        .other          _ZN5flash32flash_fwd_splitkv_combine_kernelI23Flash_fwd_kernel_traitsILi192ELi64ELi64ELi4ELb0ELb0EN7cutlass10bfloat16_tE19Flash_kernel_traitsILi192ELi64ELi64ELi4ES3_EELi8ELi3ELb0EEEvNS_16Flash_fwd_paramsE,@"STO_CUDA_ENTRY STV_DEFAULT"
_ZN5flash32flash_fwd_splitkv_combine_kernelI23Flash_fwd_kernel_traitsILi192ELi64ELi64ELi4ELb0ELb0EN7cutlass10bfloat16_tE19Flash_kernel_traitsILi192ELi64ELi64ELi4ES3_EELi8ELi3ELb0EEEvNS_16Flash_fwd_paramsE:
.text._ZN5flash32flash_fwd_splitkv_combine_kernelI23Flash_fwd_kernel_traitsILi192ELi64ELi64ELi4ELb0ELb0EN7cutlass10bfloat16_tE19Flash_kernel_traitsILi192ELi64ELi64ELi4ES3_EELi8ELi3ELb0EEEvNS_16Flash_fwd_paramsE:
        /* <DEDUP_REMOVED lines=38> */
.L_x_130:
[----:B------:R-:W-:Y:S01]  /*0260*/  IMAD.U32 R27, RZ, RZ, UR7 ;  /* 0x00000007ff1b7e24 */ /* 0x000fe2000f8e00ff */
[----:B------:R-:W-:Y:S01]  /*0270*/  MOV R20, UR15 ;  /* 0x0000000f00147c02 */ /* 0x000fe20008000f00 */
[----:B------:R-:W-:Y:S01]  /*0280*/  IMAD.U32 R21, RZ, RZ, UR14 ;  /* 0x0000000eff157e24 */ /* 0x000fe2000f8e00ff */
[----:B------:R-:W-:Y:S02]  /*0290*/  MOV R19, UR8 ;  /* 0x0000000800137c02 */ /* 0x000fe40008000f00 */
[----:B------:R-:W-:Y:S02]  /*02a0*/  MOV R18, 0x2c0 ;  /* 0x000002c000127802 */ /* 0x000fe40000000f00 */
[----:B------:R-:W-:Y:S05]  /*02b0*/  CALL.REL.NOINC `($__internal_4_$__cuda_sm20_div_s64) ;  /* 0x0000003c007c7944 */ /* 0x000fea0003c00000 */
.L_x_131:
        /* <DEDUP_REMOVED lines=30> */
.L_x_133:
[----:B------:R-:W-:Y:S01]  /*04a0*/  IMAD.MOV.U32 R27, RZ, RZ, R16 ;  /* 0x000000ffff1b7224 */ /* 0x000fe200078e0010 */
[----:B------:R-:W-:Y:S02]  /*04b0*/  MOV R21, R17 ;  /* 0x0000001100157202 */ /* 0x000fe40000000f00 */
[----:B------:R-:W-:Y:S02]  /*04c0*/  MOV R18, 0x4e0 ;  /* 0x000004e000127802 */ /* 0x000fe40000000f00 */
[----:B------:R-:W-:Y:S05]  /*04d0*/  CALL.REL.NOINC `($__internal_4_$__cuda_sm20_div_s64) ;  /* 0x0000003800f47944 */ /* 0x000fea0003c00000 */
[----:B------:R-:W-:Y:S02]  /*04e0*/  MOV R6, R16 ;  /* 0x0000001000067202 */ /* 0x000fe40000000f00 */
[----:B------:R-:W-:Y:S02]  /*04f0*/  MOV R7, R17 ;  /* 0x0000001100077202 */ /* 0x000fe40000000f00 */
.L_x_134:
[----:B------:R-:W-:Y:S05]  /*0500*/  BSYNC.RECONVERGENT B0 ;  /* 0x0000000000007941 */ /* 0x000fea0003800200 */
.L_x_132:
        /* <DEDUP_REMOVED lines=41> */
[----:B0-----:R-:W-:-:S04]  /*07a0*/  IMAD.MOV R2, RZ, RZ, -R3 ;  /* 0x000000ffff027224 */ /* 0x001fc800078e0a03 */
[----:B------:R-:W-:Y:S02]  /*07b0*/  IMAD R5, R2, R14, RZ ;  /* 0x0000000e02057224 */ /* 0x000fe400078e02ff */
[----:B------:R-:W-:-:S05]  /*07c0*/  HFMA2 R2, -RZ, RZ, 0, 0 ;  /* 0x00000000ff027431 */ /* 0x000fca00000001ff */
        /* <DEDUP_REMOVED lines=11> */
.L_x_136:
[----:B------:R-:W-:Y:S01]  /*0880*/  IMAD.MOV.U32 R27, RZ, RZ, R20 ;  /* 0x000000ffff1b7224 */ /* 0x000fe200078e0014 */
[----:B------:R-:W-:Y:S01]  /*0890*/  MOV R20, R14 ;  /* 0x0000000e00147202 */ /* 0x000fe20000000f00 */
[----:B------:R-:W-:Y:S01]  /*08a0*/  IMAD.MOV.U32 R21, RZ, RZ, R19 ;  /* 0x000000ffff157224 */ /* 0x000fe200078e0013 */
[----:B------:R-:W-:Y:S02]  /*08b0*/  MOV R19, R4 ;  /* 0x0000000400137202 */ /* 0x000fe40000000f00 */
[----:B------:R-:W-:Y:S02]  /*08c0*/  MOV R18, 0x8e0 ;  /* 0x000008e000127802 */ /* 0x000fe40000000f00 */
[----:B------:R-:W-:Y:S05]  /*08d0*/  CALL.REL.NOINC `($__internal_4_$__cuda_sm20_div_s64) ;  /* 0x0000003400f47944 */ /* 0x000fea0003c00000 */
.L_x_137:
[----:B------:R-:W-:Y:S05]  /*08e0*/  BSYNC.RECONVERGENT B0 ;  /* 0x0000000000007941 */ /* 0x000fea0003800200 */
.L_x_135:
        /* <DEDUP_REMOVED lines=45> */
[----:B------:R-:W1:Y:S01]  /*0bc0*/  F2I.FTZ.U32.TRUNC.NTZ R21, R20 ;  /* 0x0000001400157305 */ /* 0x000e62000021f000 */
[----:B0-----:R-:W-:Y:S01]  /*0bd0*/  IADD3 R22, PT, PT, R2, 0xffffffe, RZ ;  /* 0x0ffffffe02167810 */ /* 0x001fe20007ffe0ff */
[----:B------:R-:W-:-:S06]  /*0be0*/  VIADD R2, R5, 0xffffffff ;  /* 0xffffffff05027836 */ /* 0x000fcc0000000000 */
[----:B------:R-:W0:Y:S01]  /*0bf0*/  F2I.FTZ.U32.TRUNC.NTZ R23, R22 ;  /* 0x0000001600177305 */ /* 0x000e22000021f000 */
[----:B------:R-:W-:Y:S02]  /*0c00*/  IMAD.IADD R8, R2, 0x1, R11 ;  /* 0x0000000102087824 */ /* 0x000fe400078e020b */
[----:B-1----:R-:W-:Y:S02]  /*0c10*/  IMAD.MOV R3, RZ, RZ, -R21 ;  /* 0x000000ffff037224 */ /* 0x002fe400078e0a15 */
[----:B------:R-:W-:Y:S02]  /*0c20*/  IMAD.MOV.U32 R20, RZ, RZ, RZ ;  /* 0x000000ffff147224 */ /* 0x000fe400078e00ff */
[----:B------:R-:W-:Y:S02]  /*0c30*/  IMAD R3, R3, R9, RZ ;  /* 0x0000000903037224 */ /* 0x000fe400078e02ff */
[----:B0-----:R-:W-:Y:S02]  /*0c40*/  IMAD.MOV R10, RZ, RZ, -R23 ;  /* 0x000000ffff0a7224 */ /* 0x001fe400078e0a17 */
[----:B------:R-:W-:-:S02]  /*0c50*/  HFMA2 R22, -RZ, RZ, 0, 0 ;  /* 0x00000000ff167431 */ /* 0x000fc400000001ff */
[----:B------:R-:W-:-:S04]  /*0c60*/  IMAD.HI.U32 R3, R21, R3, R20 ;  /* 0x0000000315037227 */ /* 0x000fc800078e0014 */
[----:B------:R-:W-:Y:S01]  /*0c70*/  IMAD R13, R10, R11, RZ ;  /* 0x0000000b0a0d7224 */ /* 0x000fe200078e02ff */
[----:B------:R-:W-:-:S03]  /*0c80*/  IABS R10, R8 ;  /* 0x00000008000a7213 */ /* 0x000fc60000000000 */
[----:B------:R-:W-:-:S04]  /*0c90*/  IMAD.HI.U32 R13, R23, R13, R22 ;  /* 0x0000000d170d7227 */ /* 0x000fc800078e0016 */
[----:B------:R-:W-:-:S04]  /*0ca0*/  IMAD.HI.U32 R15, R3, R10, RZ ;  /* 0x0000000a030f7227 */ /* 0x000fc800078e00ff */
[----:B------:R-:W-:Y:S01]  /*0cb0*/  IMAD.HI.U32 R13, R13, R10, RZ ;  /* 0x0000000a0d0d7227 */ /* 0x000fe200078e00ff */
[----:B------:R-:W-:-:S03]  /*0cc0*/  IADD3 R3, PT, PT, -R15, RZ, RZ ;  /* 0x000000ff0f037210 */ /* 0x000fc60007ffe1ff */
[--C-:B------:R-:W-:Y:S02]  /*0cd0*/  IMAD R18, R13, R18, R10.reuse ;  /* 0x000000120d127224 */ /* 0x100fe400078e020a */
[----:B------:R-:W-:-:S03]  /*0ce0*/  IMAD R10, R9, R3, R10 ;  /* 0x00000003090a7224 */ /* 0x000fc600078e020a */
[----:B------:R-:W-:Y:S02]  /*0cf0*/  ISETP.GT.U32.AND P1, PT, R11, R18, PT ;  /* 0x000000120b00720c */ /* 0x000fe40003f24070 */
[----:B------:R-:W-:-:S11]  /*0d00*/  ISETP.GT.U32.AND P3, PT, R9, R10, PT ;  /* 0x0000000a0900720c */ /* 0x000fd60003f64070 */
[----:B------:R-:W-:Y:S02]  /*0d10*/  @!P1 IMAD.IADD R18, R18, 0x1, -R11 ;  /* 0x0000000112129824 */ /* 0x000fe400078e0a0b */
[----:B------:R-:W-:Y:S01]  /*0d20*/  @!P1 VIADD R13, R13, 0x1 ;  /* 0x000000010d0d9836 */ /* 0x000fe20000000000 */
[----:B------:R-:W-:Y:S01]  /*0d30*/  ISETP.NE.AND P1, PT, R12, RZ, PT ;  /* 0x000000ff0c00720c */ /* 0x000fe20003f25270 */
[----:B------:R-:W-:Y:S01]  /*0d40*/  @!P3 IMAD.IADD R10, R10, 0x1, -R9 ;  /* 0x000000010a0ab824 */ /* 0x000fe200078e0a09 */
[-C--:B------:R-:W-:Y:S02]  /*0d50*/  ISETP.GE.U32.AND P2, PT, R18, R11.reuse, PT ;  /* 0x0000000b1200720c */ /* 0x080fe40003f46070 */
[C---:B------:R-:W-:Y:S02]  /*0d60*/  LOP3.LUT R18, R8.reuse, R11, RZ, 0x3c, !PT ;  /* 0x0000000b08127212 */ /* 0x040fe400078e3cff */
[----:B------:R-:W-:Y:S02]  /*0d70*/  LOP3.LUT R8, R8, R5, RZ, 0x3c, !PT ;  /* 0x0000000508087212 */ /* 0x000fe400078e3cff */
[----:B------:R-:W-:-:S02]  /*0d80*/  ISETP.GE.AND P0, PT, R18, RZ, PT ;  /* 0x000000ff1200720c */ /* 0x000fc40003f06270 */
[----:B------:R-:W-:Y:S02]  /*0d90*/  @!P3 IADD3 R15, PT, PT, R15, 0x1, RZ ;  /* 0x000000010f0fb810 */ /* 0x000fe40007ffe0ff */
[----:B------:R-:W-:-:S03]  /*0da0*/  ISETP.NE.AND P3, PT, R0, RZ, PT ;  /* 0x000000ff0000720c */ /* 0x000fc60003f65270 */
[----:B------:R-:W-:Y:S01]  /*0db0*/  @P2 VIADD R13, R13, 0x1 ;  /* 0x000000010d0d2836 */ /* 0x000fe20000000000 */
[----:B------:R-:W-:-:S05]  /*0dc0*/  ISETP.GE.AND P2, PT, R8, RZ, PT ;  /* 0x000000ff0800720c */ /* 0x000fca0003f46270 */
[----:B------:R-:W-:Y:S01]  /*0dd0*/  @!P0 IMAD.MOV R13, RZ, RZ, -R13 ;  /* 0x000000ffff0d8224 */ /* 0x000fe200078e0a0d */
[----:B------:R-:W-:Y:S02]  /*0de0*/  @!P1 LOP3.LUT R13, RZ, R11, RZ, 0x33, !PT ;  /* 0x0000000bff0d9212 */ /* 0x000fe400078e33ff */
[----:B------:R-:W-:Y:S02]  /*0df0*/  ISETP.GE.U32.AND P1, PT, R10, R9, PT ;  /* 0x000000090a00720c */ /* 0x000fe40003f26070 */
[----:B------:R-:W-:Y:S02]  /*0e00*/  ISETP.LT.U32.AND P0, PT, R16, R13, PT ;  /* 0x0000000d1000720c */ /* 0x000fe40003f01070 */
[----:B------:R-:W-:Y:S02]  /*0e10*/  SHF.R.S32.HI R3, RZ, 0x1f, R13 ;  /* 0x0000001fff037819 */ /* 0x000fe4000001140d */
[----:B------:R-:W-:Y:S02]  /*0e20*/  SEL R10, RZ, 0x1, !P3 ;  /* 0x00000001ff0a7807 */ /* 0x000fe40005800000 */
[----:B------:R-:W-:-:S02]  /*0e30*/  ISETP.LT.AND.EX P0, PT, R17, R3, PT, P0 ;  /* 0x000000031100720c */ /* 0x000fc40003f01300 */
[----:B------:R-:W-:Y:S02]  /*0e40*/  SHF.R.S32.HI R9, RZ, 0x1f, R12 ;  /* 0x0000001fff097819 */ /* 0x000fe4000001140c */
[----:B------:R-:W-:Y:S01]  /*0e50*/  SEL R3, R17, R3, P0 ;  /* 0x0000000311037207 */ /* 0x000fe20000000000 */
[----:B------:R-:W-:Y:S01]  /*0e60*/  @P1 VIADD R15, R15, 0x1 ;  /* 0x000000010f0f1836 */ /* 0x000fe20000000000 */
[----:B------:R-:W-:Y:S02]  /*0e70*/  LOP3.LUT R10, R9, R10, RZ, 0xfc, !PT ;  /* 0x0000000a090a7212 */ /* 0x000fe400078efcff */
[----:B------:R-:W-:Y:S01]  /*0e80*/  LOP3.LUT R8, R17, R3, RZ, 0xfc, !PT ;  /* 0x0000000311087212 */ /* 0x000fe200078efcff */
[----:B------:R-:W-:Y:S01]  /*0e90*/  IMAD.MOV.U32 R0, RZ, RZ, R15 ;  /* 0x000000ffff007224 */ /* 0x000fe200078e000f */
[----:B------:R-:W-:Y:S02]  /*0ea0*/  SEL R11, R16, R13, P0 ;  /* 0x0000000d100b7207 */ /* 0x000fe40000000000 */
        /* <DEDUP_REMOVED lines=24> */
.L_x_139:
[----:B------:R-:W-:Y:S01]  /*1030*/  IMAD.MOV.U32 R27, RZ, RZ, R16 ;  /* 0x000000ffff1b7224 */ /* 0x000fe200078e0010 */
[----:B------:R-:W-:Y:S01]  /*1040*/  MOV R20, R11 ;  /* 0x0000000b00147202 */ /* 0x000fe20000000f00 */
[----:B------:R-:W-:Y:S01]  /*1050*/  IMAD.MOV.U32 R21, RZ, RZ, R17 ;  /* 0x000000ffff157224 */ /* 0x000fe200078e0011 */
[----:B------:R-:W-:Y:S02]  /*1060*/  MOV R19, R3 ;  /* 0x0000000300137202 */ /* 0x000fe40000000f00 */
[----:B------:R-:W-:Y:S02]  /*1070*/  MOV R18, 0x1090 ;  /* 0x0000109000127802 */ /* 0x000fe40000000f00 */
[----:B------:R-:W-:Y:S05]  /*1080*/  CALL.REL.NOINC `($__internal_4_$__cuda_sm20_div_s64) ;  /* 0x0000003000087944 */ /* 0x000fea0003c00000 */
[----:B------:R-:W-:Y:S02]  /*1090*/  MOV R32, R16 ;  /* 0x0000001000207202 */ /* 0x000fe40000000f00 */
[----:B------:R-:W-:Y:S02]  /*10a0*/  MOV R33, R17 ;  /* 0x0000001100217202 */ /* 0x000fe40000000f00 */
.L_x_140:
[----:B------:R-:W-:Y:S05]  /*10b0*/  BSYNC.RECONVERGENT B0 ;  /* 0x0000000000007941 */ /* 0x000fea0003800200 */
.L_x_138:
[----:B------:R-:W-:Y:S01]  /*10c0*/  IABS R16, UR10 ;  /* 0x0000000a00107c13 */ /* 0x000fe20008000000 */
[----:B------:R-:W0:Y:S01]  /*10d0*/  LDC R5, c[0x0][0x434] ;  /* 0x00010d00ff057b82 */ /* 0x000e220000000800 */
[----:B------:R-:W-:Y:S01]  /*10e0*/  IABS R8, UR10 ;  /* 0x0000000a00087c13 */ /* 0x000fe20008000000 */
[----:B------:R-:W-:Y:S01]  /*10f0*/  BSSY.RECONVERGENT B0, `(.L_x_141) ;  /* 0x000003e000007945 */ /* 0x000fe20003800200 */
[----:B------:R-:W1:Y:S03]  /*1100*/  I2F.RP R15, R16 ;  /* 0x00000010000f7306 */ /* 0x000e660000209400 */
[----:B------:R-:W-:-:S05]  /*1110*/  IMAD.MOV R8, RZ, RZ, -R8 ;  /* 0x000000ffff087224 */ /* 0x000fca00078e0a08 */
        /* <DEDUP_REMOVED lines=10> */
[----:B------:R-:W-:Y:S01]  /*11c0*/  IMAD R9, R13, R8, R9 ;  /* 0x000000080d097224 */ /* 0x000fe200078e0209 */
[----:B------:R-:W-:-:S04]  /*11d0*/  LOP3.LUT R8, R5, R16, RZ, 0x3c, !PT ;  /* 0x0000001005087212 */ /* 0x000fc800078e3cff */
[----:B------:R-:W-:Y:S02]  /*11e0*/  ISETP.GT.U32.AND P1, PT, R16, R9, PT ;  /* 0x000000091000720c */ /* 0x000fe40003f24070 */
[----:B------:R-:W-:-:S11]  /*11f0*/  ISETP.GE.AND P0, PT, R8, RZ, PT ;  /* 0x000000ff0800720c */ /* 0x000fd60003f06270 */
[----:B------:R-:W-:Y:S02]  /*1200*/  @!P1 IMAD.IADD R9, R9, 0x1, -R16 ;  /* 0x0000000109099824 */ /* 0x000fe400078e0a10 */
[----:B------:R-:W-:Y:S01]  /*1210*/  @!P1 VIADD R13, R13, 0x1 ;  /* 0x000000010d0d9836 */ /* 0x000fe20000000000 */
[----:B------:R-:W-:Y:S02]  /*1220*/  ISETP.NE.AND P1, PT, RZ, UR10, PT ;  /* 0x0000000aff007c0c */ /* 0x000fe4000bf25270 */
[----:B------:R-:W-:-:S13]  /*1230*/  ISETP.GE.U32.AND P2, PT, R9, R16, PT ;  /* 0x000000100900720c */ /* 0x000fda0003f46070 */
[----:B------:R-:W-:-:S04]  /*1240*/  @P2 VIADD R13, R13, 0x1 ;  /* 0x000000010d0d2836 */ /* 0x000fc80000000000 */
[----:B------:R-:W-:Y:S02]  /*1250*/  IMAD.MOV.U32 R9, RZ, RZ, R13 ;  /* 0x000000ffff097224 */ /* 0x000fe400078e000d */
[----:B------:R-:W-:Y:S02]  /*1260*/  IMAD R13, R0, UR11, RZ ;  /* 0x0000000b000d7c24 */ /* 0x000fe4000f8e02ff */
[----:B------:R-:W-:Y:S01]  /*1270*/  @!P0 IMAD.MOV R9, RZ, RZ, -R9 ;  /* 0x000000ffff098224 */ /* 0x000fe200078e0a09 */
[----:B------:R-:W-:Y:S01]  /*1280*/  @!P1 LOP3.LUT R9, RZ, R16, RZ, 0x33, !PT ;  /* 0x00000010ff099212 */ /* 0x000fe200078e33ff */
[----:B------:R-:W-:-:S03]  /*1290*/  IMAD R10, R10, R13, RZ ;  /* 0x0000000d0a0a7224 */ /* 0x000fc600078e02ff */
        /* <DEDUP_REMOVED lines=28> */
.L_x_142:
[----:B------:R-:W-:Y:S01]  /*1460*/  IMAD.MOV.U32 R27, RZ, RZ, R6 ;  /* 0x000000ffff1b7224 */ /* 0x000fe200078e0006 */
[----:B------:R-:W-:Y:S01]  /*1470*/  MOV R21, R7 ;  /* 0x0000000700157202 */ /* 0x000fe20000000f00 */
[----:B------:R-:W-:Y:S01]  /*1480*/  IMAD.MOV.U32 R20, RZ, RZ, R9 ;  /* 0x000000ffff147224 */ /* 0x000fe200078e0009 */
[----:B------:R-:W-:Y:S02]  /*1490*/  MOV R18, 0x14b0 ;  /* 0x000014b000127802 */ /* 0x000fe40000000f00 */
[----:B------:R-:W-:Y:S05]  /*14a0*/  CALL.REL.NOINC `($__internal_4_$__cuda_sm20_div_s64) ;  /* 0x0000002c00007944 */ /* 0x000fea0003c00000 */
[----:B------:R-:W-:Y:S02]  /*14b0*/  MOV R20, R16 ;  /* 0x0000001000147202 */ /* 0x000fe40000000f00 */
[----:B------:R-:W-:Y:S02]  /*14c0*/  MOV R21, R17 ;  /* 0x0000001100157202 */ /* 0x000fe40000000f00 */
.L_x_143:
[----:B------:R-:W-:Y:S05]  /*14d0*/  BSYNC.RECONVERGENT B0 ;  /* 0x0000000000007941 */ /* 0x000fea0003800200 */
.L_x_141:
[----:B------:R-:W0:Y:S01]  /*14e0*/  LDCU UR5, c[0x0][0x434] ;  /* 0x00008680ff0577ac */ /* 0x000e220008000800 */
[----:B------:R-:W-:Y:S01]  /*14f0*/  BSSY.RECONVERGENT B0, `(.L_x_144) ;  /* 0x0000035000007945 */ /* 0x000fe20003800200 */
[----:B------:R-:W1:Y:S01]  /*1500*/  LDCU UR12, c[0x0][0x534] ;  /* 0x0000a680ff0c77ac */ /* 0x000e620008000800 */
[----:B------:R-:W2:Y:S01]  /*1510*/  LDCU UR9, c[0x0][0x430] ;  /* 0x00008600ff0977ac */ /* 0x000ea20008000800 */
[----:B------:R-:W-:-:S04]  /*1520*/  USHF.R.S32.HI UR4, URZ, 0x1f, UR10 ;  /* 0x0000001fff047899 */ /* 0x000fc8000801140a */
[----:B------:R-:W-:Y:S01]  /*1530*/  ULOP3.LUT UR4, UR4, 0x1, URZ, 0xfc, !UPT ;  /* 0x0000000104047892 */ /* 0x000fe2000f8efcff */
[----:B0-----:R-:W-:-:S05]  /*1540*/  IMAD.U32 R6, RZ, RZ, UR5 ;  /* 0x00000005ff067e24 */ /* 0x001fca000f8e00ff */
[----:B------:R-:W-:Y:S01]  /*1550*/  IABS R6, R6 ;  /* 0x0000000600067213 */ /* 0x000fe20000000000 */
[----:B--2---:R-:W-:-:S03]  /*1560*/  UIMAD UR9, UR5, UR9, URZ ;  /* 0x00000009050972a4 */ /* 0x004fc6000f8e02ff */
[----:B------:R-:W0:Y:S08]  /*1570*/  I2F.RP R8, R6 ;  /* 0x0000000600087306 */ /* 0x000e300000209400 */
[----:B0-----:R-:W0:Y:S02]  /*1580*/  MUFU.RCP R16, R8 ;  /* 0x0000000800107308 */ /* 0x001e240000001000 */
[----:B0-----:R-:W-:-:S06]  /*1590*/  VIADD R16, R16, 0xffffffe ;  /* 0x0ffffffe10107836 */ /* 0x001fcc0000000000 */
[----:B------:R-:W0:Y:S02]  /*15a0*/  F2I.FTZ.U32.TRUNC.NTZ R17, R16 ;  /* 0x0000001000117305 */ /* 0x000e24000021f000 */
[--C-:B0-----:R-:W-:Y:S02]  /*15b0*/  IMAD.MOV R0, RZ, RZ, -R17.reuse ;  /* 0x000000ffff007224 */ /* 0x101fe400078e0a11 */
[----:B------:R-:W-:Y:S02]  /*15c0*/  HFMA2 R16, -RZ, RZ, 0, 0 ;  /* 0x00000000ff107431 */ /* 0x000fe400000001ff */
[----:B------:R-:W-:Y:S01]  /*15d0*/  IMAD R7, R0, R6, RZ ;  /* 0x0000000600077224 */ /* 0x000fe200078e02ff */
[----:B------:R-:W-:Y:S02]  /*15e0*/  IABS R0, R5 ;  /* 0x0000000500007213 */ /* 0x000fe40000000000 */
[----:B------:R-:W-:Y:S01]  /*15f0*/  LOP3.LUT R5, R5, UR5, RZ, 0x3c, !PT ;  /* 0x0000000505057c12 */ /* 0x000fe2000f8e3cff */
[----:B------:R-:W-:Y:S01]  /*1600*/  IMAD.HI.U32 R7, R17, R7, R16 ;  /* 0x0000000711077227 */ /* 0x000fe200078e0010 */
[----:B------:R-:W-:-:S02]  /*1610*/  MOV R17, 0xff800000 ;  /* 0xff80000000117802 */ /* 0x000fc40000000f00 */
[----:B------:R-:W-:-:S03]  /*1620*/  ISETP.GE.AND P1, PT, R5, RZ, PT ;  /* 0x000000ff0500720c */ /* 0x000fc60003f26270 */
[----:B------:R-:W-:-:S04]  /*1630*/  IMAD.HI.U32 R7, R7, R0, RZ ;  /* 0x0000000007077227 */ /* 0x000fc800078e00ff */
[----:B------:R-:W-:-:S04]  /*1640*/  IMAD.MOV R13, RZ, RZ, -R7 ;  /* 0x000000ffff0d7224 */ /* 0x000fc800078e0a07 */
[C---:B------:R-:W-:Y:S02]  /*1650*/  IMAD R13, R6.reuse, R13, R0 ;  /* 0x0000000d060d7224 */ /* 0x040fe400078e0200 */
[----:B------:R-:W0:Y:S03]  /*1660*/  S2R R0, SR_TID.X ;  /* 0x0000000000007919 */ /* 0x000e260000002100 */
[----:B------:R-:W-:-:S13]  /*1670*/  ISETP.GT.U32.AND P0, PT, R6, R13, PT ;  /* 0x0000000d0600720c */ /* 0x000fda0003f04070 */
[----:B------:R-:W-:Y:S01]  /*1680*/  @!P0 IMAD.IADD R13, R13, 0x1, -R6 ;  /* 0x000000010d0d8824 */ /* 0x000fe200078e0a06 */
[----:B------:R-:W-:Y:S02]  /*1690*/  @!P0 IADD3 R7, PT, PT, R7, 0x1, RZ ;  /* 0x0000000107078810 */ /* 0x000fe40007ffe0ff */
[----:B------:R-:W-:Y:S02]  /*16a0*/  ISETP.NE.AND P0, PT, RZ, UR5, PT ;  /* 0x00000005ff007c0c */ /* 0x000fe4000bf05270 */
[----:B------:R-:W-:Y:S02]  /*16b0*/  ISETP.GE.U32.AND P2, PT, R13, R6, PT ;  /* 0x000000060d00720c */ /* 0x000fe40003f46070 */
[----:B0-----:R-:W-:-:S11]  /*16c0*/  SHF.R.U32.HI R27, RZ, 0x3, R0 ;  /* 0x00000003ff1b7819 */ /* 0x001fd60000011600 */
[----:B------:R-:W-:Y:S01]  /*16d0*/  @P2 VIADD R7, R7, 0x1 ;  /* 0x0000000107072836 */ /* 0x000fe20000000000 */
[----:B------:R-:W-:-:S03]  /*16e0*/  LOP3.LUT R25, R0, 0x7, RZ, 0xc0, !PT ;  /* 0x0000000700197812 */ /* 0x000fc600078ec0ff */
[----:B------:R-:W-:Y:S01]  /*16f0*/  @!P1 IMAD.MOV R7, RZ, RZ, -R7 ;  /* 0x000000ffff079224 */ /* 0x000fe200078e0a07 */
[----:B-1----:R-:W-:Y:S01]  /*1700*/  ISETP.GE.AND P1, PT, R27, UR12, PT ;  /* 0x0000000c1b007c0c */ /* 0x002fe2000bf26270 */
[----:B------:R-:W0:Y:S01]  /*1710*/  LDCU.64 UR12, c[0x0][0x358] ;  /* 0x00006b00ff0c77ac */ /* 0x000e220008000a00 */
        /* <DEDUP_REMOVED lines=9> */
[----:B------:R-:W1:Y:S01]  /*17b0*/  LDCU.64 UR4, c[0x0][0x428] ;  /* 0x00008500ff0477ac */ /* 0x000e620008000a00 */
[----:B------:R-:W-:Y:S01]  /*17c0*/  IADD3 R16, P0, PT, R25, UR6, RZ ;  /* 0x0000000619107c10 */ /* 0x000fe2000ff1e0ff */
[----:B------:R-:W-:-:S04]  /*17d0*/  IMAD R5, R27, UR14, RZ ;  /* 0x0000000e1b057c24 */ /* 0x000fc8000f8e02ff */
[----:B------:R-:W-:Y:S02]  /*17e0*/  IMAD.X R17, RZ, RZ, RZ, P0 ;  /* 0x000000ffff117224 */ /* 0x000fe400000e06ff */
[----:B------:R-:W-:-:S05]  /*17f0*/  IMAD.WIDE.U32 R16, R27, UR7, R16 ;  /* 0x000000071b107c25 */ /* 0x000fca000f8e0010 */
[----:B------:R-:W-:Y:S02]  /*1800*/  IADD3 R5, PT, PT, R17, R5, RZ ;  /* 0x0000000511057210 */ /* 0x000fe40007ffe0ff */
[----:B-1----:R-:W-:-:S04]  /*1810*/  LEA R18, P0, R16, UR4, 0x2 ;  /* 0x0000000410127c11 */ /* 0x002fc8000f8010ff */
[----:B------:R-:W-:-:S05]  /*1820*/  LEA.HI.X R19, R16, UR5, R5, 0x2, P0 ;  /* 0x0000000510137c11 */ /* 0x000fca00080f1405 */
[----:B0-----:R1:W5:Y:S04]  /*1830*/  LDG.E R17, desc[UR12][R18.64] ;  /* 0x0000000c12117981 */ /* 0x001368000c1e1900 */
.L_x_145:
[----:B0-----:R-:W-:Y:S05]  /*1840*/  BSYNC.RECONVERGENT B0 ;  /* 0x0000000000007941 */ /* 0x001fea0003800200 */
.L_x_144:
[----:B------:R-:W0:Y:S01]  /*1850*/  S2UR UR14, SR_CgaCtaId ;  /* 0x00000000000e79c3 */ /* 0x000e220000008800 */
[----:B------:R-:W-:Y:S01]  /*1860*/  ISETP.GT.U32.AND P0, PT, R0, 0x3f, PT ;  /* 0x0000003f0000780c */ /* 0x000fe20003f04070 */
[----:B------:R-:W-:Y:S01]  /*1870*/  UMOV UR4, 0x400 ;  /* 0x0000040000047882 */ /* 0x000fe20000000000 */
[----:B------:R-:W-:Y:S01]  /*1880*/  IMAD.MOV.U32 R16, RZ, RZ, 0x24 ;  /* 0x00000024ff107424 */ /* 0x000fe200078e00ff */
[----:B------:R-:W-:Y:S01]  /*1890*/  MOV R26, 0xff800000 ;  /* 0xff800000001a7802 */ /* 0x000fe20000000f00 */
[----:B------:R-:W-:Y:S01]  /*18a0*/  IMAD.MOV.U32 R8, RZ, RZ, 0x24 ;  /* 0x00000024ff087424 */ /* 0x000fe200078e00ff */
[----:B------:R-:W-:Y:S01]  /*18b0*/  ISETP.NE.AND P5, PT, R6, RZ, PT ;  /* 0x000000ff0600720c */ /* 0x000fe20003fa5270 */
[----:B------:R-:W-:Y:S01]  /*18c0*/  BSSY.RECONVERGENT B1, `(.L_x_146) ;  /* 0x000017f000017945 */ /* 0x000fe20003800200 */
[----:B------:R-:W2:Y:S01]  /*18d0*/  LDC R13, c[0x0][0x3e0] ;  /* 0x0000f800ff0d7b82 */ /* 0x000ea20000000800 */
[----:B0-----:R-:W-:-:S06]  /*18e0*/  ULEA UR14, UR14, UR4, 0x18 ;  /* 0x000000040e0e7291 */ /* 0x001fcc000f8ec0ff */
[----:B------:R-:W-:Y:S02]  /*18f0*/  @!P0 IMAD R16, R27, R16, UR14 ;  /* 0x0000000e1b108e24 */ /* 0x000fe4000f8e0210 */
[C---:B------:R-:W-:Y:S01]  /*1900*/  IMAD R8, R25.reuse, R8, UR14 ;  /* 0x0000000e19087e24 */ /* 0x040fe2000f8e0208 */
[----:B--2---:R-:W-:Y:S01]  /*1910*/  IABS R5, R13 ;  /* 0x0000000d00057213 */ /* 0x004fe20000000000 */
[----:B------:R-:W-:Y:S02]  /*1920*/  @!P0 IMAD R16, R25, 0x4, R16 ;  /* 0x0000000419108824 */ /* 0x000fe400078e0210 */
[----:B------:R-:W-:Y:S01]  /*1930*/  IMAD R8, R27, 0x4, R8 ;  /* 0x000000041b087824 */ /* 0x000fe200078e0208 */
[----:B-1----:R-:W0:Y:S02]  /*1940*/  I2F.RP R18, R5 ;  /* 0x0000000500127306 */ /* 0x002e240000209400 */
[----:B-----5:R1:W-:Y:S01]  /*1950*/  @!P0 STS [R16], R17 ;  /* 0x0000001110008388 */ /* 0x0203e20000000800 */
[----:B------:R-:W-:Y:S06]  /*1960*/  BAR.SYNC.DEFER_BLOCKING 0x0 ;  /* 0x0000000000007b1d */ /* 0x000fec0000010000 */
[----:B0-----:R-:W0:Y:S01]  /*1970*/  MUFU.RCP R30, R18 ;  /* 0x00000012001e7308 */ /* 0x001e220000001000 */
[----:B-1----:R-:W-:Y:S01]  /*1980*/  IABS R17, R6 ;  /* 0x0000000600117213 */ /* 0x002fe20000000000 */
[----:B------:R-:W1:Y:S06]  /*1990*/  @!P0 LDS R26, [R8] ;  /* 0x00000000081a8984 */ /* 0x000e6c0000000800 */
[----:B------:R-:W2:Y:S01]  /*19a0*/  I2F.RP R23, R17 ;  /* 0x0000001100177306 */ /* 0x000ea20000209400 */
[----:B0-----:R-:W-:-:S07]  /*19b0*/  VIADD R30, R30, 0xffffffe ;  /* 0x0ffffffe1e1e7836 */ /* 0x001fce0000000000 */
[----:B------:R0:W-:Y:S08]  /*19c0*/  F2I.FTZ.U32.TRUNC.NTZ R31, R30 ;  /* 0x0000001e001f7305 */ /* 0x0001f0000021f000 */
[----:B--2---:R-:W2:Y:S01]  /*19d0*/  MUFU.RCP R28, R23 ;  /* 0x00000017001c7308 */ /* 0x004ea20000001000 */
[----:B0-----:R-:W-:Y:S02]  /*19e0*/  IMAD.MOV.U32 R30, RZ, RZ, RZ ;  /* 0x000000ffff1e7224 */ /* 0x001fe400078e00ff */
[----:B--2---:R-:W-:-:S05]  /*19f0*/  VIADD R28, R28, 0xffffffe ;  /* 0x0ffffffe1c1c7836 */ /* 0x004fca0000000000 */
[----:B------:R-:W0:Y:S01]  /*1a00*/  F2I.FTZ.U32.TRUNC.NTZ R29, R28 ;  /* 0x0000001c001d7305 */ /* 0x000e22000021f000 */
[----:B-1----:R-:W1:Y:S01]  /*1a10*/  SHFL.BFLY PT, R19, R26, 0x4, 0x1f ;  /* 0x0c801f001a137f89 */ /* 0x002e6200000e0000 */
[----:B0-----:R-:W-:Y:S02]  /*1a20*/  IMAD.MOV R18, RZ, RZ, -R29 ;  /* 0x000000ffff127224 */ /* 0x001fe400078e0a1d */
[----:B------:R-:W-:Y:S01]  /*1a30*/  IMAD.MOV.U32 R28, RZ, RZ, RZ ;  /* 0x000000ffff1c7224 */ /* 0x000fe200078e00ff */
[----:B-1----:R-:W-:-:S05]  /*1a40*/  FMNMX.FTZ R19, R19, R26, !PT ;  /* 0x0000001a13137209 */ /* 0x002fca0007810000 */
[----:B------:R-:W0:Y:S02]  /*1a50*/  SHFL.BFLY PT, R22, R19, 0x2, 0x1f ;  /* 0x0c401f0013167f89 */ /* 0x000e2400000e0000 */
[----:B0-----:R-:W-:-:S05]  /*1a60*/  FMNMX.FTZ R22, R19, R22, !PT ;  /* 0x0000001613167209 */ /* 0x001fca0007810000 */
[----:B------:R-:W0:Y:S02]  /*1a70*/  SHFL.BFLY PT, R15, R22, 0x1, 0x1f ;  /* 0x0c201f00160f7f89 */ /* 0x000e2400000e0000 */
[----:B0-----:R-:W-:Y:S02]  /*1a80*/  FMNMX.FTZ R15, R22, R15, !PT ;  /* 0x0000000f160f7209 */ /* 0x001fe40007810000 */
[----:B------:R-:W-:Y:S02]  /*1a90*/  IADD3 R22, PT, PT, RZ, -R31, RZ ;  /* 0x8000001fff167210 */ /* 0x000fe40007ffe0ff */
[----:B------:R-:W-:-:S03]  /*1aa0*/  FSETP.NEU.FTZ.AND P0, PT, R15, -INF , PT ;  /* 0xff8000000f00780b */ /* 0x000fc60003f1d000 */
[----:B------:R-:W-:Y:S01]  /*1ab0*/  IMAD R22, R22, R5, RZ ;  /* 0x0000000516167224 */ /* 0x000fe200078e02ff */
[----:B------:R-:W-:-:S03]  /*1ac0*/  FSEL R15, R15, RZ, P0 ;  /* 0x000000ff0f0f7208 */ /* 0x000fc60000000000 */
[----:B------:R-:W-:-:S04]  /*1ad0*/  IMAD.HI.U32 R22, R31, R22, R30 ;  /* 0x000000161f167227 */ /* 0x000fc800078e001e */
[----:B------:R-:W-:-:S04]  /*1ae0*/  FADD.FTZ R16, -R15, R26 ;  /* 0x0000001a0f107221 */ /* 0x000fc80000010100 */
[----:B------:R-:W-:-:S06]  /*1af0*/  FMUL.FTZ R24, R16, 1.4426950216293334961 ;  /* 0x3fb8aa3b10187820 */ /* 0x000fcc0000410000 */
[----:B------:R-:W0:Y:S02]  /*1b00*/  MUFU.EX2 R24, R24 ;  /* 0x0000001800187308 */ /* 0x000e240000000800 */
[----:B0-----:R-:W0:Y:S02]  /*1b10*/  SHFL.BFLY PT, R19, R24, 0x4, 0x1f ;  /* 0x0c801f0018137f89 */ /* 0x001e2400000e0000 */
[----:B0-----:R-:W-:Y:S01]  /*1b20*/  FADD.FTZ R19, R24, R19 ;  /* 0x0000001318137221 */ /* 0x001fe20000010000 */
[----:B------:R-:W-:Y:S01]  /*1b30*/  IMAD.IADD R24, R2, 0x1, R17 ;  /* 0x0000000102187824 */ /* 0x000fe200078e0211 */
[----:B------:R-:W-:-:S03]  /*1b40*/  MOV R2, R18 ;  /* 0x0000001200027202 */ /* 0x000fc60000000f00 */
[----:B------:R-:W0:Y:S01]  /*1b50*/  SHFL.BFLY PT, R16, R19, 0x2, 0x1f ;  /* 0x0c401f0013107f89 */ /* 0x000e2200000e0000 */
[----:B------:R-:W-:Y:S01]  /*1b60*/  IABS R18, R24 ;  /* 0x0000001800127213 */ /* 0x000fe20000000000 */
[----:B------:R-:W-:Y:S01]  /*1b70*/  IMAD R23, R2, R17, RZ ;  /* 0x0000001102177224 */ /* 0x000fe200078e02ff */
[----:B------:R-:W-:-:S03]  /*1b80*/  IABS R2, R6 ;  /* 0x0000000600027213 */ /* 0x000fc60000000000 */
[----:B------:R-:W-:Y:S01]  /*1b90*/  IMAD.HI.U32 R23, R29, R23, R28 ;  /* 0x000000171d177227 */ /* 0x000fe200078e001c */
[----:B------:R-:W-:-:S03]  /*1ba0*/  IADD3 R2, PT, PT, RZ, -R2, RZ ;  /* 0x80000002ff027210 */ /* 0x000fc60007ffe0ff */
[----:B------:R-:W-:-:S04]  /*1bb0*/  IMAD.HI.U32 R22, R22, R18, RZ ;  /* 0x0000001216167227 */ /* 0x000fc800078e00ff */
[----:B------:R-:W-:-:S04]  /*1bc0*/  IMAD.HI.U32 R29, R23, R18, RZ ;  /* 0x00000012171d7227 */ /* 0x000fc800078e00ff */
[----:B------:R-:W-:Y:S02]  /*1bd0*/  IMAD R2, R29, R2, R18 ;  /* 0x000000021d027224 */ /* 0x000fe400078e0212 */
[----:B------:R-:W-:-:S03]  /*1be0*/  IMAD.MOV R23, RZ, RZ, -R22 ;  /* 0x000000ffff177224 */ /* 0x000fc600078e0a16 */
[----:B------:R-:W-:Y:S01]  /*1bf0*/  ISETP.GT.U32.AND P1, PT, R17, R2, PT ;  /* 0x000000021100720c */ /* 0x000fe20003f24070 */
[----:B0-----:R-:W-:Y:S01]  /*1c00*/  FADD.FTZ R16, R19, R16 ;  /* 0x0000001013107221 */ /* 0x001fe20000010000 */
[C---:B------:R-:W-:Y:S02]  /*1c10*/  IMAD R18, R5.reuse, R23, R18 ;  /* 0x0000001705127224 */ /* 0x040fe400078e0212 */
[----:B------:R-:W-:Y:S02]  /*1c20*/  IMAD.MOV.U32 R23, RZ, RZ, 0x7f800000 ;  /* 0x7f800000ff177424 */ /* 0x000fe400078e00ff */
[----:B------:R-:W0:Y:S01]  /*1c30*/  SHFL.BFLY PT, R19, R16, 0x1, 0x1f ;  /* 0x0c201f0010137f89 */ /* 0x000e2200000e0000 */
[----:B------:R-:W-:-:S06]  /*1c40*/  ISETP.GT.U32.AND P0, PT, R5, R18, PT ;  /* 0x000000120500720c */ /* 0x000fcc0003f04070 */
[----:B------:R-:W-:Y:S02]  /*1c50*/  @!P1 IMAD.IADD R2, R2, 0x1, -R17 ;  /* 0x0000000102029824 */ /* 0x000fe400078e0a11 */
[----:B------:R-:W-:-:S03]  /*1c60*/  @!P1 VIADD R29, R29, 0x1 ;  /* 0x000000011d1d9836 */ /* 0x000fc60000000000 */
[----:B------:R-:W-:Y:S02]  /*1c70*/  ISETP.GE.U32.AND P2, PT, R2, R17, PT ;  /* 0x000000110200720c */ /* 0x000fe40003f46070 */
[----:B------:R-:W-:Y:S02]  /*1c80*/  @!P0 IADD3 R18, PT, PT, R18, -R5, RZ ;  /* 0x8000000512128210 */ /* 0x000fe40007ffe0ff */
[----:B------:R-:W-:Y:S02]  /*1c90*/  LOP3.LUT R2, R24, R17, RZ, 0x3c, !PT ;  /* 0x0000001118027212 */ /* 0x000fe400078e3cff */
[----:B------:R-:W-:Y:S02]  /*1ca0*/  ISETP.GE.U32.AND P4, PT, R18, R5, PT ;  /* 0x000000051200720c */ /* 0x000fe40003f86070 */
[----:B------:R-:W-:Y:S02]  /*1cb0*/  LOP3.LUT R24, R24, R13, RZ, 0x3c, !PT ;  /* 0x0000000d18187212 */ /* 0x000fe400078e3cff */
[----:B------:R-:W-:Y:S01]  /*1cc0*/  @!P0 IADD3 R22, PT, PT, R22, 0x1, RZ ;  /* 0x0000000116168810 */ /* 0x000fe20007ffe0ff */
[----:B0-----:R-:W-:-:S02]  /*1cd0*/  FADD.FTZ R19, R16, R19 ;  /* 0x0000001310137221 */ /* 0x001fc40000010000 */
[----:B------:R-:W-:Y:S01]  /*1ce0*/  @P2 VIADD R29, R29, 0x1 ;  /* 0x000000011d1d2836 */ /* 0x000fe20000000000 */
[----:B------:R-:W-:Y:S02]  /*1cf0*/  ISETP.GE.AND P2, PT, R24, RZ, PT ;  /* 0x000000ff1800720c */ /* 0x000fe40003f46270 */
[----:B------:R-:W-:Y:S02]  /*1d00*/  ISETP.NE.AND P0, PT, R13, RZ, PT ;  /* 0x000000ff0d00720c */ /* 0x000fe40003f05270 */
[----:B------:R-:W-:Y:S01]  /*1d10*/  FSETP.NE.FTZ.AND P1, PT, R19, RZ, PT ;  /* 0x000000ff1300720b */ /* 0x000fe20003f35000 */
[----:B------:R-:W-:Y:S01]  /*1d20*/  @P4 VIADD R22, R22, 0x1 ;  /* 0x0000000116164836 */ /* 0x000fe20000000000 */
[----:B------:R-:W-:Y:S02]  /*1d30*/  ISETP.GE.AND P3, PT, R2, RZ, PT ;  /* 0x000000ff0200720c */ /* 0x000fe40003f66270 */
[----:B------:R-:W-:Y:S01]  /*1d40*/  SHF.R.S32.HI R16, RZ, 0x1f, R6 ;  /* 0x0000001fff107819 */ /* 0x000fe20000011406 */
[----:B------:R-:W-:-:S04]  /*1d50*/  IMAD R6, R6, UR9, RZ ;  /* 0x0000000906067c24 */ /* 0x000fc8000f8e02ff */
[----:B------:R-:W-:Y:S02]  /*1d60*/  @!P2 IADD3 R22, PT, PT, -R22, RZ, RZ ;  /* 0x000000ff1616a210 */ /* 0x000fe40007ffe1ff */
[----:B------:R-:W-:Y:S02]  /*1d70*/  @!P0 LOP3.LUT R22, RZ, R13, RZ, 0x33, !PT ;  /* 0x0000000dff168212 */ /* 0x000fe400078e33ff */
[----:B------:R-:W0:Y:S01]  /*1d80*/  @P1 MUFU.LG2 R2, R19 ;  /* 0x0000001300021308 */ /* 0x000e220000000c00 */
[----:B------:R-:W-:Y:S01]  /*1d90*/  LOP3.LUT P0, RZ, R0, 0x3c7, RZ, 0xc0, !PT ;  /* 0x000003c700ff7812 */ /* 0x000fe2000780c0ff */
[----:B------:R-:W-:Y:S01]  /*1da0*/  @!P3 IMAD.MOV R29, RZ, RZ, -R29 ;  /* 0x000000ffff1db224 */ /* 0x000fe200078e0a1d */
[----:B------:R-:W-:Y:S01]  /*1db0*/  ISETP.NE.AND P3, PT, R7, RZ, PT ;  /* 0x000000ff0700720c */ /* 0x000fe20003f65270 */
[----:B------:R-:W-:Y:S01]  /*1dc0*/  IMAD R22, R22, UR11, RZ ;  /* 0x0000000b16167c24 */ /* 0x000fe2000f8e02ff */
[----:B------:R-:W-:Y:S02]  /*1dd0*/  @!P5 LOP3.LUT R29, RZ, R17, RZ, 0x33, !PT ;  /* 0x00000011ff1dd212 */ /* 0x000fe400078e33ff */
[----:B------:R-:W-:-:S02]  /*1de0*/  SEL R5, RZ, 0x1, !P3 ;  /* 0x00000001ff057807 */ /* 0x000fc40005800000 */
[----:B------:R-:W-:Y:S02]  /*1df0*/  ISETP.LT.U32.AND P2, PT, R20, R29, PT ;  /* 0x0000001d1400720c */ /* 0x000fe40003f41070 */
[----:B------:R-:W-:Y:S02]  /*1e00*/  SHF.R.S32.HI R7, RZ, 0x1f, R29 ;  /* 0x0000001fff077819 */ /* 0x000fe4000001141d */
[----:B------:R-:W-:Y:S02]  /*1e10*/  LOP3.LUT R5, R16, R5, RZ, 0xfc, !PT ;  /* 0x0000000510057212 */ /* 0x000fe400078efcff */
[----:B------:R-:W-:-:S03]  /*1e20*/  ISETP.LT.AND.EX P2, PT, R21, R7, PT, P2 ;  /* 0x000000071500720c */ /* 0x000fc60003f41320 */
[----:B------:R-:W-:Y:S01]  /*1e30*/  IMAD R5, R5, R22, RZ ;  /* 0x0000001605057224 */ /* 0x000fe200078e02ff */
[----:B------:R-:W-:Y:S01]  /*1e40*/  SEL R7, R20, R29, P2 ;  /* 0x0000001d14077207 */ /* 0x000fe20001000000 */
[----:B0-----:R-:W-:Y:S01]  /*1e50*/  @P1 FFMA.FTZ R23, R2, 0.69314718246459960938, R15 ;  /* 0x3f31721802171823 */ /* 0x001fe2000001000f */
[----:B------:R-:W-:Y:S07]  /*1e60*/  @P0 BRA `(.L_x_147) ;  /* 0x0000001000900947 */ /* 0x000fee0003800000 */
        /* <DEDUP_REMOVED lines=50> */
.L_x_149:
[----:B------:R-:W-:Y:S01]  /*2190*/  IMAD.MOV.U32 R21, RZ, RZ, RZ ;  /* 0x000000ffff157224 */ /* 0x000fe200078e00ff */
[----:B------:R-:W-:Y:S02]  /*21a0*/  MOV R20, R30 ;  /* 0x0000001e00147202 */ /* 0x000fe40000000f00 */
[----:B------:R-:W-:Y:S02]  /*21b0*/  MOV R18, 0x21d0 ;  /* 0x000021d000127802 */ /* 0x000fe40000000f00 */
[----:B------:R-:W-:Y:S05]  /*21c0*/  CALL.REL.NOINC `($__internal_4_$__cuda_sm20_div_s64) ;  /* 0x0000001c00b87944 */ /* 0x000fea0003c00000 */
[----:B------:R-:W-:Y:S02]  /*21d0*/  IADD3 R13, PT, PT, -R16, RZ, RZ ;  /* 0x000000ff100d7210 */ /* 0x000fe40007ffe1ff */
[----:B------:R-:W-:-:S03]  /*21e0*/  MOV R31, R17 ;  /* 0x00000011001f7202 */ /* 0x000fc60000000f00 */
[----:B------:R-:W-:Y:S01]  /*21f0*/  IMAD R27, R30, R13, R27 ;  /* 0x0000000d1e1b7224 */ /* 0x000fe200078e021b */
[----:B------:R-:W-:-:S07]  /*2200*/  MOV R30, R16 ;  /* 0x00000010001e7202 */ /* 0x000fce0000000f00 */
.L_x_150:
[----:B------:R-:W-:Y:S01]  /*2210*/  IABS R17, UR15 ;  /* 0x0000000f00117c13 */ /* 0x000fe20008000000 */
[----:B------:R-:W-:Y:S01]  /*2220*/  IMAD R3, R3, R14, RZ ;  /* 0x0000000e03037224 */ /* 0x000fe200078e02ff */
[----:B------:R-:W-:Y:S01]  /*2230*/  IABS R15, R27 ;  /* 0x0000001b000f7213 */ /* 0x000fe20000000000 */
[----:B------:R-:W-:Y:S01]  /*2240*/  BSSY.RECONVERGENT B0, `(.L_x_151) ;  /* 0x0000040000007945 */ /* 0x000fe20003800200 */
[----:B------:R-:W0:Y:S01]  /*2250*/  I2F.U32.RP R20, R17 ;  /* 0x0000001100147306 */ /* 0x000e220000209000 */
[----:B------:R-:W-:Y:S01]  /*2260*/  IABS R13, UR15 ;  /* 0x0000000f000d7c13 */ /* 0x000fe20008000000 */
[----:B------:R-:W-:Y:S01]  /*2270*/  IMAD R3, R11, R4, R3 ;  /* 0x000000040b037224 */ /* 0x000fe200078e0203 */
[----:B------:R-:W-:-:S03]  /*2280*/  LOP3.LUT R4, R27, UR15, RZ, 0x3c, !PT ;  /* 0x0000000f1b047c12 */ /* 0x000fc6000f8e3cff */
[----:B------:R-:W-:Y:S01]  /*2290*/  IMAD.MOV R13, RZ, RZ, -R13 ;  /* 0x000000ffff0d7224 */ /* 0x000fe200078e0a0d */
[----:B------:R-:W-:Y:S01]  /*22a0*/  ISETP.GE.AND P0, PT, R4, RZ, PT ;  /* 0x000000ff0400720c */ /* 0x000fe20003f06270 */
[----:B0-----:R-:W0:Y:S02]  /*22b0*/  MUFU.RCP R18, R20 ;  /* 0x0000001400127308 */ /* 0x001e240000001000 */
[----:B0-----:R-:W-:Y:S02]  /*22c0*/  VIADD R18, R18, 0xffffffe ;  /* 0x0ffffffe12127836 */ /* 0x001fe40000000000 */
[----:B------:R-:W-:-:S04]  /*22d0*/  IMAD.WIDE.U32 R20, R11, R14, RZ ;  /* 0x0000000e0b147225 */ /* 0x000fc800078e00ff */
[----:B------:R-:W0:Y:S01]  /*22e0*/  F2I.FTZ.U32.TRUNC.NTZ R19, R18 ;  /* 0x0000001200137305 */ /* 0x000e22000021f000 */
[----:B------:R-:W-:Y:S02]  /*22f0*/  IMAD.IADD R3, R21, 0x1, R3 ;  /* 0x0000000115037824 */ /* 0x000fe400078e0203 */
[----:B------:R-:W-:-:S04]  /*2300*/  IMAD.WIDE.U32 R34, R20, R32, RZ ;  /* 0x0000002014227225 */ /* 0x000fc800078e00ff */
[----:B------:R-:W-:-:S04]  /*2310*/  IMAD R3, R3, R32, RZ ;  /* 0x0000002003037224 */ /* 0x000fc800078e02ff */
[----:B------:R-:W-:Y:S02]  /*2320*/  IMAD R3, R33, R20, R3 ;  /* 0x0000001421037224 */ /* 0x000fe400078e0203 */
[----:B0-----:R-:W-:Y:S01]  /*2330*/  IMAD.MOV R16, RZ, RZ, -R19 ;  /* 0x000000ffff107224 */ /* 0x001fe200078e0a13 */
[----:B------:R-:W-:-:S03]  /*2340*/  MOV R18, RZ ;  /* 0x000000ff00127202 */ /* 0x000fc60000000f00 */
[----:B------:R-:W-:-:S04]  /*2350*/  IMAD R16, R16, R17, RZ ;  /* 0x0000001110107224 */ /* 0x000fc800078e02ff */
[----:B------:R-:W-:-:S04]  /*2360*/  IMAD.HI.U32 R16, R19, R16, R18 ;  /* 0x0000001013107227 */ /* 0x000fc800078e0012 */
[----:B------:R-:W-:Y:S02]  /*2370*/  IMAD.IADD R19, R35, 0x1, R3 ;  /* 0x0000000123137824 */ /* 0x000fe400078e0203 */
[----:B------:R-:W-:-:S03]  /*2380*/  IMAD.HI.U32 R16, R16, R15, RZ ;  /* 0x0000000f10107227 */ /* 0x000fc600078e00ff */
[----:B------:R-:W-:Y:S01]  /*2390*/  LOP3.LUT R3, R31, R19, RZ, 0xfc, !PT ;  /* 0x000000131f037212 */ /* 0x000fe200078efcff */
[----:B------:R-:W-:-:S05]  /*23a0*/  IMAD R18, R16, R13, R15 ;  /* 0x0000000d10127224 */ /* 0x000fca00078e020f */
[----:B------:R-:W-:-:S13]  /*23b0*/  ISETP.GT.U32.AND P1, PT, R17, R18, PT ;  /* 0x000000121100720c */ /* 0x000fda0003f24070 */
[-C--:B------:R-:W-:Y:S02]  /*23c0*/  @!P1 IADD3 R18, PT, PT, R18, -R17.reuse, RZ ;  /* 0x8000001112129210 */ /* 0x080fe40007ffe0ff */
[----:B------:R-:W-:Y:S02]  /*23d0*/  @!P1 IADD3 R16, PT, PT, R16, 0x1, RZ ;  /* 0x0000000110109810 */ /* 0x000fe40007ffe0ff */
[----:B------:R-:W-:Y:S02]  /*23e0*/  ISETP.GE.U32.AND P2, PT, R18, R17, PT ;  /* 0x000000111200720c */ /* 0x000fe40003f46070 */
[----:B------:R-:W-:-:S11]  /*23f0*/  ISETP.NE.AND P1, PT, RZ, UR15, PT ;  /* 0x0000000fff007c0c */ /* 0x000fd6000bf25270 */
        /* <DEDUP_REMOVED lines=29> */
.L_x_152:
[----:B------:R-:W-:Y:S01]  /*25d0*/  IMAD.MOV.U32 R27, RZ, RZ, R30 ;  /* 0x000000ffff1b7224 */ /* 0x000fe200078e001e */
[----:B------:R-:W-:Y:S01]  /*25e0*/  MOV R21, R31 ;  /* 0x0000001f00157202 */ /* 0x000fe20000000f00 */
[----:B------:R-:W-:Y:S01]  /*25f0*/  IMAD.MOV.U32 R20, RZ, RZ, R34 ;  /* 0x000000ffff147224 */ /* 0x000fe200078e0022 */
[----:B------:R-:W-:Y:S02]  /*2600*/  MOV R18, 0x2620 ;  /* 0x0000262000127802 */ /* 0x000fe40000000f00 */
[----:B------:R-:W-:Y:S05]  /*2610*/  CALL.REL.NOINC `($__internal_4_$__cuda_sm20_div_s64) ;  /* 0x0000001800a47944 */ /* 0x000fea0003c00000 */
[----:B------:R-:W-:-:S05]  /*2620*/  IADD3 R31, PT, PT, -R16, RZ, RZ ;  /* 0x000000ff101f7210 */ /* 0x000fca0007ffe1ff */
[----:B------:R-:W-:Y:S02]  /*2630*/  IMAD R31, R31, R34, R30 ;  /* 0x000000221f1f7224 */ /* 0x000fe400078e021e */
.L_x_153:
[----:B------:R-:W-:Y:S05]  /*2640*/  BSYNC.RECONVERGENT B0 ;  /* 0x0000000000007941 */ /* 0x000fea0003800200 */
.L_x_151:
[-C--:B------:R-:W-:Y:S01]  /*2650*/  IABS R17, R14.reuse ;  /* 0x0000000e00117213 */ /* 0x080fe20000000000 */
[----:B------:R-:W0:Y:S01]  /*2660*/  LDC R19, c[0x0][0x3e0] ;  /* 0x0000f800ff137b82 */ /* 0x000e220000000800 */
[----:B------:R-:W-:Y:S01]  /*2670*/  IABS R13, R9 ;  /* 0x00000009000d7213 */ /* 0x000fe20000000000 */
[----:B------:R-:W-:Y:S01]  /*2680*/  IMAD.MOV.U32 R36, RZ, RZ, RZ ;  /* 0x000000ffff247224 */ /* 0x000fe200078e00ff */
[----:B------:R-:W1:Y:S01]  /*2690*/  I2F.U32.RP R21, R17 ;  /* 0x0000001100157306 */ /* 0x000e620000209000 */
[----:B------:R-:W-:Y:S01]  /*26a0*/  IABS R15, R11 ;  /* 0x0000000b000f7213 */ /* 0x000fe20000000000 */
[----:B------:R-:W2:Y:S01]  /*26b0*/  LDCU UR16, c[0x0][0x430] ;  /* 0x00008600ff1077ac */ /* 0x000ea20008000800 */
[----:B------:R-:W-:Y:S02]  /*26c0*/  IABS R28, R14 ;  /* 0x0000000e001c7213 */ /* 0x000fe40000000000 */
[----:B------:R-:W-:Y:S01]  /*26d0*/  ISETP.NE.AND P5, PT, R14, RZ, PT ;  /* 0x000000ff0e00720c */ /* 0x000fe20003fa5270 */
[----:B------:R-:W3:Y:S02]  /*26e0*/  LDCU UR4, c[0x0][0x434] ;  /* 0x00008680ff0477ac */ /* 0x000ee40008000800 */
[----:B------:R-:W4:Y:S01]  /*26f0*/  I2F.U32.RP R18, R13 ;  /* 0x0000000d00127306 */ /* 0x000f220000209000 */
[----:B------:R-:W-:-:S07]  /*2700*/  IMAD.MOV R28, RZ, RZ, -R28 ;  /* 0x000000ffff1c7224 */ /* 0x000fce00078e0a1c */
[----:B------:R-:W5:Y:S01]  /*2710*/  I2F.U32.RP R22, R15 ;  /* 0x0000000f00167306 */ /* 0x000f620000209000 */
[----:B--2---:R-:W-:Y:S01]  /*2720*/  USEL UR16, UR16, 0x1, UP1 ;  /* 0x0000000110107887 */ /* 0x004fe20008800000 */
[----:B0-----:R-:W-:-:S06]  /*2730*/  ISETP.LT.U32.AND P0, PT, R19, 0x1, PT ;  /* 0x000000011300780c */ /* 0x001fcc0003f01070 */
[----:B-1----:R-:W0:Y:S01]  /*2740*/  MUFU.RCP R20, R21 ;  /* 0x0000001500147308 */ /* 0x002e220000001000 */
[----:B------:R-:W-:Y:S01]  /*2750*/  ISETP.LT.AND.EX P0, PT, R2, RZ, PT, P0 ;  /* 0x000000ff0200720c */ /* 0x000fe20003f01300 */
[----:B------:R-:W-:Y:S02]  /*2760*/  USHF.R.S32.HI UR5, URZ, 0x1f, UR16 ;  /* 0x0000001fff057899 */ /* 0x000fe40008011410 */
[----:B---3--:R-:W-:Y:S01]  /*2770*/  UIMAD UR4, UR16, UR4, URZ ;  /* 0x00000004100472a4 */ /* 0x008fe2000f8e02ff */
[----:B------:R-:W-:-:S03]  /*2780*/  SEL R19, R19, 0x1, P0 ;  /* 0x0000000113137807 */ /* 0x000fc60000000000 */
[----:B----4-:R-:W1:Y:S08]  /*2790*/  MUFU.RCP R18, R18 ;  /* 0x0000001200127308 */ /* 0x010e700000001000 */
[----:B-----5:R-:W2:Y:S01]  /*27a0*/  MUFU.RCP R38, R22 ;  /* 0x0000001600267308 */ /* 0x020ea20000001000 */
[----:B0-----:R-:W-:Y:S01]  /*27b0*/  VIADD R20, R20, 0xffffffe ;  /* 0x0ffffffe14147836 */ /* 0x001fe20000000000 */
[----:B------:R-:W-:-:S06]  /*27c0*/  IABS R21, R19 ;  /* 0x0000001300157213 */ /* 0x000fcc0000000000 */
[----:B------:R-:W0:Y:S01]  /*27d0*/  F2I.FTZ.U32.TRUNC.NTZ R37, R20 ;  /* 0x0000001400257305 */ /* 0x000e22000021f000 */
[----:B-1----:R-:W-:Y:S01]  /*27e0*/  VIADD R34, R18, 0xffffffe ;  /* 0x0ffffffe12227836 */ /* 0x002fe20000000000 */
[----:B------:R-:W-:-:S06]  /*27f0*/  IABS R18, R7 ;  /* 0x0000000700127213 */ /* 0x000fcc0000000000 */
[----:B------:R-:W1:Y:S01]  /*2800*/  F2I.FTZ.U32.TRUNC.NTZ R35, R34 ;  /* 0x0000002200237305 */ /* 0x000e62000021f000 */
[----:B--2---:R-:W-:Y:S01]  /*2810*/  VIADD R38, R38, 0xffffffe ;  /* 0x0ffffffe26267836 */ /* 0x004fe20000000000 */
[----:B0-----:R-:W-:-:S06]  /*2820*/  IADD3 R2, PT, PT, RZ, -R37, RZ ;  /* 0x80000025ff027210 */ /* 0x001fcc0007ffe0ff */
[----:B------:R-:W0:Y:S01]  /*2830*/  I2F.U32.RP R32, R21 ;  /* 0x0000001500207306 */ /* 0x000e220000209000 */
[----:B------:R-:W-:Y:S02]  /*2840*/  IMAD R29, R2, R17, RZ ;  /* 0x00000011021d7224 */ /* 0x000fe400078e02ff */
[----:B-1----:R-:W-:-:S05]  /*2850*/  IMAD.MOV R20, RZ, RZ, -R35 ;  /* 0x000000ffff147224 */ /* 0x002fca00078e0a23 */
[----:B------:R-:W1:Y:S01]  /*2860*/  F2I.FTZ.U32.TRUNC.NTZ R39, R38 ;  /* 0x0000002600277305 */ /* 0x000e62000021f000 */
[----:B------:R-:W-:-:S04]  /*2870*/  IMAD.HI.U32 R29, R37, R29, R36 ;  /* 0x0000001d251d7227 */ /* 0x000fc800078e0024 */
[----:B------:R-:W-:Y:S01]  /*2880*/  IMAD R37, R20, R13, RZ ;  /* 0x0000000d14257224 */ /* 0x000fe200078e02ff */
[----:B------:R-:W-:Y:S01]  /*2890*/  IABS R20, R31 ;  /* 0x0000001f00147213 */ /* 0x000fe20000000000 */
[----:B------:R-:W-:Y:S01]  /*28a0*/  IMAD.MOV.U32 R34, RZ, RZ, RZ ;  /* 0x000000ffff227224 */ /* 0x000fe200078e00ff */
[----:B0-----:R-:W0:Y:S03]  /*28b0*/  MUFU.RCP R32, R32 ;  /* 0x0000002000207308 */ /* 0x001e260000001000 */
[----:B------:R-:W-:Y:S01]  /*28c0*/  IMAD.HI.U32 R37, R35, R37, R34 ;  /* 0x0000002523257227 */ /* 0x000fe200078e0022 */
[----:B------:R-:W-:-:S03]  /*28d0*/  IABS R35, R9 ;  /* 0x0000000900237213 */ /* 0x000fc60000000000 */
[----:B-1----:R-:W-:Y:S01]  /*28e0*/  IMAD.MOV R22, RZ, RZ, -R39 ;  /* 0x000000ffff167224 */ /* 0x002fe200078e0a27 */
[----:B------:R-:W1:Y:S01]  /*28f0*/  I2F.U32.RP R2, R18 ;  /* 0x0000001200027306 */ /* 0x000e620000209000 */
[----:B------:R-:W-:Y:S01]  /*2900*/  IADD3 R35, PT, PT, RZ, -R35, RZ ;  /* 0x80000023ff237210 */ /* 0x000fe20007ffe0ff */
[----:B------:R-:W-:-:S04]  /*2910*/  IMAD.HI.U32 R29, R29, R20, RZ ;  /* 0x000000141d1d7227 */ /* 0x000fc800078e00ff */
[----:B------:R-:W-:Y:S02]  /*2920*/  HFMA2 R38, -RZ, RZ, 0, 0 ;  /* 0x00000000ff267431 */ /* 0x000fe400000001ff */
[----:B------:R-:W-:Y:S01]  /*2930*/  IMAD R27, R22, R15, RZ ;  /* 0x0000000f161b7224 */ /* 0x000fe200078e02ff */
[----:B------:R-:W-:Y:S01]  /*2940*/  IABS R22, R16 ;  /* 0x0000001000167213 */ /* 0x000fe20000000000 */
[----:B------:R-:W-:Y:S01]  /*2950*/  IMAD R28, R29, R28, R20 ;  /* 0x0000001c1d1c7224 */ /* 0x000fe200078e0214 */
[----:B------:R-:W-:Y:S01]  /*2960*/  LOP3.LUT R20, R31, R14, RZ, 0x3c, !PT ;  /* 0x0000000e1f147212 */ /* 0x000fe200078e3cff */
[----:B0-----:R-:W-:Y:S02]  /*2970*/  VIADD R32, R32, 0xffffffe ;  /* 0x0ffffffe20207836 */ /* 0x001fe40000000000 */
[----:B------:R-:W-:Y:S01]  /*2980*/  IMAD.HI.U32 R24, R37, R22, RZ ;  /* 0x0000001625187227 */ /* 0x000fe200078e00ff */
[----:B------:R-:W-:Y:S01]  /*2990*/  ISETP.GT.U32.AND P3, PT, R17, R28, PT ;  /* 0x0000001c1100720c */ /* 0x000fe20003f64070 */
[----:B------:R0:W-:Y:S01]  /*29a0*/  F2I.FTZ.U32.TRUNC.NTZ R33, R32 ;  /* 0x0000002000217305 */ /* 0x0001e2000021f000 */
[----:B------:R-:W-:Y:S01]  /*29b0*/  ISETP.GE.AND P2, PT, R20, RZ, PT ;  /* 0x000000ff1400720c */ /* 0x000fe20003f46270 */
[----:B------:R-:W-:Y:S01]  /*29c0*/  IMAD R22, R24, R35, R22 ;  /* 0x0000002318167224 */ /* 0x000fe200078e0216 */
[----:B------:R-:W-:Y:S01]  /*29d0*/  LOP3.LUT R20, R16, R9, RZ, 0x3c, !PT ;  /* 0x0000000910147212 */ /* 0x000fe200078e3cff */
[----:B------:R-:W-:-:S03]  /*29e0*/  IMAD.HI.U32 R27, R39, R27, R38 ;  /* 0x0000001b271b7227 */ /* 0x000fc600078e0026 */
[----:B------:R-:W-:Y:S01]  /*29f0*/  ISETP.GT.U32.AND P1, PT, R13, R22, PT ;  /* 0x000000160d00720c */ /* 0x000fe20003f24070 */
[----:B-1----:R-:W1:Y:S01]  /*2a00*/  MUFU.RCP R2, R2 ;  /* 0x0000000200027308 */ /* 0x002e620000001000 */
[----:B------:R-:W-:-:S03]  /*2a10*/  ISETP.GE.AND P0, PT, R20, RZ, PT ;  /* 0x000000ff1400720c */ /* 0x000fc60003f06270 */
[----:B------:R-:W-:Y:S01]  /*2a20*/  @!P3 IMAD.IADD R28, R28, 0x1, -R17 ;  /* 0x000000011c1cb824 */ /* 0x000fe200078e0a11 */
[----:B------:R-:W-:Y:S02]  /*2a30*/  @!P3 IADD3 R29, PT, PT, R29, 0x1, RZ ;  /* 0x000000011d1db810 */ /* 0x000fe40007ffe0ff */
[----:B0-----:R-:W-:Y:S02]  /*2a40*/  MOV R32, RZ ;  /* 0x000000ff00207202 */ /* 0x001fe40000000f00 */
[----:B------:R-:W-:-:S03]  /*2a50*/  ISETP.GE.U32.AND P6, PT, R28, R17, PT ;  /* 0x000000111c00720c */ /* 0x000fc60003fc6070 */
[----:B------:R-:W-:Y:S02]  /*2a60*/  @!P1 IMAD.IADD R22, R22, 0x1, -R13 ;  /* 0x0000000116169824 */ /* 0x000fe400078e0a0d */
[----:B------:R-:W-:Y:S01]  /*2a70*/  @!P1 VIADD R24, R24, 0x1 ;  /* 0x0000000118189836 */ /* 0x000fe20000000000 */
[----:B------:R-:W-:Y:S02]  /*2a80*/  ISETP.NE.AND P1, PT, R9, RZ, PT ;  /* 0x000000ff0900720c */ /* 0x000fe40003f25270 */
[----:B------:R-:W-:Y:S01]  /*2a90*/  ISETP.GE.U32.AND P4, PT, R22, R13, PT ;  /* 0x0000000d1600720c */ /* 0x000fe20003f86070 */
[----:B-1----:R-:W-:Y:S01]  /*2aa0*/  VIADD R34, R2, 0xffffffe ;  /* 0x0ffffffe02227836 */ /* 0x002fe20000000000 */
[----:B------:R-:W-:Y:S02]  /*2ab0*/  IADD3 R2, PT, PT, RZ, -R33, RZ ;  /* 0x80000021ff027210 */ /* 0x000fe40007ffe0ff */
[----:B------:R-:W-:Y:S01]  /*2ac0*/  IABS R13, R4 ;  /* 0x00000004000d7213 */ /* 0x000fe20000000000 */
[----:B------:R-:W0:Y:S01]  /*2ad0*/  F2I.FTZ.U32.TRUNC.NTZ R35, R34 ;  /* 0x0000002200237305 */ /* 0x000e22000021f000 */
[----:B------:R-:W-:Y:S01]  /*2ae0*/  @P6 VIADD R29, R29, 0x1 ;  /* 0x000000011d1d6836 */ /* 0x000fe20000000000 */
[----:B------:R-:W-:Y:S01]  /*2af0*/  IABS R22, R11 ;  /* 0x0000000b00167213 */ /* 0x000fe20000000000 */
[----:B------:R-:W-:Y:S01]  /*2b00*/  IMAD R17, R2, R21, RZ ;  /* 0x0000001502117224 */ /* 0x000fe200078e02ff */
[----:B------:R-:W-:Y:S01]  /*2b10*/  IABS R2, R19 ;  /* 0x0000001300027213 */ /* 0x000fe20000000000 */
[----:B------:R-:W-:Y:S01]  /*2b20*/  @!P2 IMAD.MOV R29, RZ, RZ, -R29 ;  /* 0x000000ffff1da224 */ /* 0x000fe200078e0a1d */
[----:B------:R-:W-:Y:S01]  /*2b30*/  @!P5 LOP3.LUT R29, RZ, R14, RZ, 0x33, !PT ;  /* 0x0000000eff1dd212 */ /* 0x000fe200078e33ff */
[----:B------:R-:W-:Y:S01]  /*2b40*/  IMAD.HI.U32 R17, R33, R17, R32 ;  /* 0x0000001121117227 */ /* 0x000fe200078e0020 */
[----:B------:R-:W-:-:S02]  /*2b50*/  @P4 IADD3 R24, PT, PT, R24, 0x1, RZ ;  /* 0x0000000118184810 */ /* 0x000fc40007ffe0ff */
[----:B------:R-:W-:Y:S01]  /*2b60*/  IABS R28, R29 ;  /* 0x0000001d001c7213 */ /* 0x000fe20000000000 */
[----:B------:R-:W-:Y:S01]  /*2b70*/  IMAD.MOV R2, RZ, RZ, -R2 ;  /* 0x000000ffff027224 */ /* 0x000fe200078e0a02 */
[----:B------:R-:W-:Y:S01]  /*2b80*/  @!P0 IADD3 R24, PT, PT, -R24, RZ, RZ ;  /* 0x000000ff18188210 */ /* 0x000fe20007ffe1ff */
[----:B------:R-:W-:Y:S01]  /*2b90*/  IMAD.HI.U32 R17, R17, R13, RZ ;  /* 0x0000000d11117227 */ /* 0x000fe200078e00ff */
[----:B------:R-:W-:-:S03]  /*2ba0*/  @!P1 LOP3.LUT R24, RZ, R9, RZ, 0x33, !PT ;  /* 0x00000009ff189212 */ /* 0x000fc600078e33ff */
[----:B0-----:R-:W-:Y:S02]  /*2bb0*/  IMAD.MOV R20, RZ, RZ, -R35 ;  /* 0x000000ffff147224 */ /* 0x001fe400078e0a23 */
[----:B------:R-:W-:Y:S02]  /*2bc0*/  IMAD R2, R17, R2, R13 ;  /* 0x0000000211027224 */ /* 0x000fe400078e020d */
[----:B------:R-:W-:Y:S01]  /*2bd0*/  IMAD R13, R20, R18, RZ ;  /* 0x00000012140d7224 */ /* 0x000fe200078e02ff */
[----:B------:R-:W-:Y:S01]  /*2be0*/  IABS R20, R24 ;  /* 0x0000001800147213 */ /* 0x000fe20000000000 */
[----:B------:R-:W-:Y:S01]  /*2bf0*/  IMAD.MOV.U32 R34, RZ, RZ, RZ ;  /* 0x000000ffff227224 */ /* 0x000fe200078e00ff */
[----:B------:R-:W-:Y:S01]  /*2c00*/  ISETP.GT.U32.AND P4, PT, R21, R2, PT ;  /* 0x000000021500720c */ /* 0x000fe20003f84070 */
[----:B------:R-:W-:Y:S02]  /*2c10*/  IMAD.MOV R22, RZ, RZ, -R22 ;  /* 0x000000ffff167224 */ /* 0x000fe400078e0a16 */
[----:B------:R-:W-:Y:S01]  /*2c20*/  IMAD.HI.U32 R34, R35, R13, R34 ;  /* 0x0000000d23227227 */ /* 0x000fe200078e0022 */
[----:B------:R-:W-:-:S03]  /*2c30*/  IABS R13, R7 ;  /* 0x00000007000d7213 */ /* 0x000fc60000000000 */
[----:B------:R-:W-:-:S04]  /*2c40*/  IMAD.HI.U32 R27, R27, R28, RZ ;  /* 0x0000001c1b1b7227 */ /* 0x000fc800078e00ff */
[----:B------:R-:W-:Y:S02]  /*2c50*/  IMAD.MOV R13, RZ, RZ, -R13 ;  /* 0x000000ffff0d7224 */ /* 0x000fe400078e0a0d */
        /* <DEDUP_REMOVED lines=23> */
[----:B------:R-:W-:-:S02]  /*2dd0*/  ISETP.GE.U32.AND P6, PT, R22, R15, PT ;  /* 0x0000000f1600720c */ /* 0x000fc40003fc6070 */
[----:B------:R-:W-:Y:S02]  /*2de0*/  ISETP.GE.AND P0, PT, R14, RZ, PT ;  /* 0x000000ff0e00720c */ /* 0x000fe40003f06270 */
[----:B------:R-:W-:Y:S02]  /*2df0*/  @!P4 LOP3.LUT R17, RZ, R19, RZ, 0x33, !PT ;  /* 0x00000013ff11c212 */ /* 0x000fe400078e33ff */
[----:B------:R-:W-:Y:S02]  /*2e00*/  ISETP.NE.AND P3, PT, R7, RZ, PT ;  /* 0x000000ff0700720c */ /* 0x000fe40003f65270 */
[----:B------:R-:W-:Y:S01]  /*2e10*/  ISETP.NE.AND P4, PT, R11, RZ, PT ;  /* 0x000000ff0b00720c */ /* 0x000fe20003f85270 */
[C---:B------:R-:W-:Y:S01]  /*2e20*/  IMAD.WIDE R14, R17.reuse, UR11, RZ ;  /* 0x0000000b110e7c25 */ /* 0x040fe2000f8e02ff */
[----:B------:R-:W-:Y:S02]  /*2e30*/  IADD3 R17, PT, PT, -R17, RZ, RZ ;  /* 0x000000ff11117210 */ /* 0x000fe40007ffe1ff */
[----:B------:R-:W-:Y:S01]  /*2e40*/  IADD3 R13, PT, PT, -R24, RZ, RZ ;  /* 0x000000ff180d7210 */ /* 0x000fe20007ffe1ff */
[----:B------:R-:W-:-:S02]  /*2e50*/  @P5 VIADD R34, R34, 0x1 ;  /* 0x0000000122225836 */ /* 0x000fc40000000000 */
[----:B------:R-:W-:Y:S02]  /*2e60*/  @P6 VIADD R27, R27, 0x1 ;  /* 0x000000011b1b6836 */ /* 0x000fe40000000000 */
[----:B------:R-:W-:Y:S02]  /*2e70*/  @!P0 IMAD.MOV R34, RZ, RZ, -R34 ;  /* 0x000000ffff228224 */ /* 0x000fe400078e0a22 */
[C---:B------:R-:W-:Y:S01]  /*2e80*/  IMAD.WIDE.U32 R14, R3.reuse, UR16, R14 ;  /* 0x00000010030e7c25 */ /* 0x040fe2000f8e000e */
[----:B------:R-:W-:Y:S01]  /*2e90*/  @!P3 LOP3.LUT R34, RZ, R7, RZ, 0x33, !PT ;  /* 0x00000007ff22b212 */ /* 0x000fe200078e33ff */
[----:B------:R-:W-:Y:S02]  /*2ea0*/  UIMAD UR16, UR10, UR16, URZ ;  /* 0x000000100a1072a4 */ /* 0x000fe4000f8e02ff */
[----:B------:R-:W-:Y:S01]  /*2eb0*/  @!P2 IMAD.MOV R27, RZ, RZ, -R27 ;  /* 0x000000ffff1ba224 */ /* 0x000fe200078e0a1b */
[----:B------:R-:W-:Y:S01]  /*2ec0*/  @!P4 LOP3.LUT R27, RZ, R11, RZ, 0x33, !PT ;  /* 0x0000000bff1bc212 */ /* 0x000fe200078e33ff */
[----:B------:R-:W-:-:S02]  /*2ed0*/  IMAD R15, R3, UR5, R15 ;  /* 0x00000005030f7c24 */ /* 0x000fc4000f8e020f */
[----:B------:R-:W-:Y:S01]  /*2ee0*/  IMAD R17, R19, R17, R4 ;  /* 0x0000001113117224 */ /* 0x000fe200078e0204 */
[----:B------:R-:W-:Y:S01]  /*2ef0*/  IADD3 R4, PT, PT, -R27, RZ, RZ ;  /* 0x000000ff1b047210 */ /* 0x000fe20007ffe1ff */
[----:B------:R-:W-:Y:S02]  /*2f00*/  IMAD.MOV R3, RZ, RZ, -R34 ;  /* 0x000000ffff037224 */ /* 0x000fe400078e0a22 */
[----:B------:R-:W-:Y:S02]  /*2f10*/  IMAD R13, R9, R13, R16 ;  /* 0x0000000d090d7224 */ /* 0x000fe400078e0210 */
[----:B------:R-:W-:-:S04]  /*2f20*/  IMAD.WIDE R14, R17, UR9, R14 ;  /* 0x00000009110e7c25 */ /* 0x000fc8000f8e020e */
[----:B------:R-:W-:Y:S01]  /*2f30*/  IMAD.WIDE R16, R2, UR4, RZ ;  /* 0x0000000402107c25 */ /* 0x000fe2000f8e02ff */
[----:B------:R-:W0:Y:S03]  /*2f40*/  LDCU.64 UR4, c[0x0][0x420] ;  /* 0x00008400ff0477ac */ /* 0x000e260008000a00 */
[----:B------:R-:W-:-:S04]  /*2f50*/  IMAD.WIDE R18, R27, R10, RZ ;  /* 0x0000000a1b127225 */ /* 0x000fc800078e02ff */
[----:B------:R-:W-:Y:S01]  /*2f60*/  IMAD R3, R7, R3, R24 ;  /* 0x0000000307037224 */ /* 0x000fe200078e0218 */
[----:B------:R-:W-:Y:S01]  /*2f70*/  IADD3 R2, P1, P0, R18, R14, R16 ;  /* 0x0000000e12027210 */ /* 0x000fe2000783e010 */
[----:B------:R-:W-:Y:S02]  /*2f80*/  IMAD R4, R11, R4, R29 ;  /* 0x000000040b047224 */ /* 0x000fe400078e021d */
[----:B------:R-:W-:Y:S01]  /*2f90*/  IMAD R7, R12, UR9, RZ ;  /* 0x000000090c077c24 */ /* 0x000fe2000f8e02ff */
[----:B------:R-:W-:Y:S01]  /*2fa0*/  IADD3.X R15, PT, PT, R19, R15, R17, P1, P0 ;  /* 0x0000000f130f7210 */ /* 0x000fe20000fe0411 */
        /* <DEDUP_REMOVED lines=12> */
.L_x_148:
[----:B------:R-:W0:Y:S01]  /*3070*/  LDC.64 R2, c[0x0][0x420] ;  /* 0x00010800ff027b82 */ /* 0x000e220000000a00 */
[----:B------:R-:W-:-:S05]  /*3080*/  IADD3 R27, PT, PT, R27, UR6, RZ ;  /* 0x000000061b1b7c10 */ /* 0x000fca000fffe0ff */
[----:B0-----:R-:W-:-:S05]  /*3090*/  IMAD.WIDE.U32 R2, R27, 0x4, R2 ;  /* 0x000000041b027825 */ /* 0x001fca00078e0002 */
[----:B------:R1:W-:Y:S02]  /*30a0*/  STG.E desc[UR12][R2.64], R23 ;  /* 0x0000001702007986 */ /* 0x0003e4000c10190c */
.L_x_147:
[----:B------:R-:W-:Y:S05]  /*30b0*/  BSYNC.RECONVERGENT B1 ;  /* 0x0000000000017941 */ /* 0x000fea0003800200 */
.L_x_146:
[----:B------:R-:W2:Y:S01]  /*30c0*/  LDCU UR8, c[0x0][0x534] ;  /* 0x0000a680ff0877ac */ /* 0x000ea20008000800 */
[----:B------:R-:W-:Y:S01]  /*30d0*/  IMAD.SHL.U32 R29, R0, 0x4, RZ ;  /* 0x00000004001d7824 */ /* 0x000fe200078e00ff */
[----:B------:R-:W-:Y:S02]  /*30e0*/  SHF.R.U32.HI R30, RZ, 0x4, R0 ;  /* 0x00000004ff1e7819 */ /* 0x000fe40000011600 */
[----:B01----:R-:W-:Y:S01]  /*30f0*/  CS2R R2, SRZ ;  /* 0x0000000000027805 */ /* 0x003fe2000001ff00 */
[----:B------:R-:W0:Y:S01]  /*3100*/  LDCU UR9, c[0x0][0x44c] ;  /* 0x00008980ff0977ac */ /* 0x000e220008000800 */
[----:B------:R-:W-:Y:S02]  /*3110*/  CS2R R4, SRZ ;  /* 0x0000000000047805 */ /* 0x000fe4000001ff00 */
[----:B------:R-:W-:Y:S02]  /*3120*/  LOP3.LUT R29, R29, 0x3c, RZ, 0xc0, !PT ;  /* 0x0000003c1d1d7812 */ /* 0x000fe400078ec0ff */
[----:B------:R-:W-:-:S02]  /*3130*/  CS2R R6, SRZ ;  /* 0x0000000000067805 */ /* 0x000fc4000001ff00 */
[----:B------:R-:W-:Y:S01]  /*3140*/  CS2R R10, SRZ ;  /* 0x00000000000a7805 */ /* 0x000fe2000001ff00 */
[----:B------:R-:W-:Y:S01]  /*3150*/  IMAD.MOV.U32 R13, RZ, RZ, RZ ;  /* 0x000000ffff0d7224 */ /* 0x000fe200078e00ff */
[C---:B------:R-:W-:Y:S01]  /*3160*/  LOP3.LUT R28, R29.reuse, 0x40, RZ, 0xfc, !PT ;  /* 0x000000401d1c7812 */ /* 0x040fe200078efcff */
[----:B------:R-:W-:Y:S01]  /*3170*/  IMAD R32, R30, 0xc0, R29 ;  /* 0x000000c01e207824 */ /* 0x000fe200078e021d */
[----:B------:R-:W-:Y:S02]  /*3180*/  LOP3.LUT R15, R29, 0x80, RZ, 0xfc, !PT ;  /* 0x000000801d0f7812 */ /* 0x000fe400078efcff */
[----:B--2---:R-:W-:Y:S01]  /*3190*/  ISETP.GE.AND P0, PT, R25, UR8, PT ;  /* 0x0000000819007c0c */ /* 0x004fe2000bf06270 */
[----:B------:R-:W-:-:S03]  /*31a0*/  UISETP.GE.AND UP0, UPT, UR8, 0x1, UPT ;  /* 0x000000010800788c */ /* 0x000fc6000bf06270 */
[----:B------:R-:W-:Y:S01]  /*31b0*/  ISETP.GT.U32.OR P0, PT, R0, 0x3f, P0 ;  /* 0x0000003f0000780c */ /* 0x000fe20000704470 */
[----:B0-----:R-:W-:Y:S01]  /*31c0*/  UIMAD UR4, UR6, UR9, URZ ;  /* 0x00000009060472a4 */ /* 0x001fe2000f8e02ff */
[----:B------:R-:W-:-:S05]  /*31d0*/  IMAD.MOV.U32 R0, RZ, RZ, RZ ;  /* 0x000000ffff007224 */ /* 0x000fca00078e00ff */
[----:B------:R-:W-:-:S06]  /*31e0*/  IMAD.U32 R12, RZ, RZ, UR4 ;  /* 0x00000004ff0c7e24 */ /* 0x000fcc000f8e00ff */
[----:B------:R-:W-:-:S04]  /*31f0*/  @!P0 FADD.FTZ R9, -R23, R26 ;  /* 0x0000001a17098221 */ /* 0x000fc80000010100 */
[----:B------:R-:W-:-:S06]  /*3200*/  @!P0 FMUL.FTZ R9, R9, 1.4426950216293334961 ;  /* 0x3fb8aa3b09098820 */ /* 0x000fcc0000410000 */
[----:B------:R-:W0:Y:S02]  /*3210*/  @!P0 MUFU.EX2 R9, R9 ;  /* 0x0000000900098308 */ /* 0x000e240000000800 */
[----:B0-----:R0:W-:Y:S01]  /*3220*/  @!P0 STS [R8], R9 ;  /* 0x0000000908008388 */ /* 0x0011e20000000800 */
[----:B------:R-:W-:Y:S01]  /*3230*/  BAR.SYNC.DEFER_BLOCKING 0x0 ;  /* 0x0000000000007b1d */ /* 0x000fe20000010000 */
[----:B------:R-:W-:-:S04]  /*3240*/  IADD3 R32, P0, PT, R32, UR4, RZ ;  /* 0x0000000420207c10 */ /* 0x000fc8000ff1e0ff */
[----:B------:R-:W-:Y:S02]  /*3250*/  LEA.HI.X.SX32 R17, R12, RZ, 0x1, P0 ;  /* 0x000000ff0c117211 */ /* 0x000fe400000f0eff */
[----:B0-----:R-:W-:Y:S01]  /*3260*/  CS2R R8, SRZ ;  /* 0x0000000000087805 */ /* 0x001fe2000001ff00 */
[----:B------:R-:W-:Y:S06]  /*3270*/  BRA.U !UP0, `(.L_x_154) ;  /* 0x0000000908207547 */ /* 0x000fec000b800000 */
[----:B------:R-:W0:Y:S01]  /*3280*/  LDCU.64 UR4, c[0x0][0x3f8] ;  /* 0x00007f00ff0477ac */ /* 0x000e220008000a00 */
[----:B------:R-:W-:Y:S01]  /*3290*/  SHF.L.U64.HI R17, R32, 0x2, R17 ;  /* 0x0000000220117819 */ /* 0x000fe20000010211 */
[----:B------:R-:W-:Y:S01]  /*32a0*/  IMAD.MOV.U32 R31, RZ, RZ, RZ ;  /* 0x000000ffff1f7224 */ /* 0x000fe200078e00ff */
[----:B------:R-:W-:Y:S01]  /*32b0*/  LEA R14, R30, UR14, 0x2 ;  /* 0x0000000e1e0e7c11 */ /* 0x000fe2000f8e10ff */
[----:B------:R-:W-:Y:S01]  /*32c0*/  UISETP.NE.AND UP0, UPT, UR8, 0x1, UPT ;  /* 0x000000010800788c */ /* 0x000fe2000bf05270 */
[----:B------:R-:W-:Y:S01]  /*32d0*/  IMAD.MOV.U32 R0, RZ, RZ, RZ ;  /* 0x000000ffff007224 */ /* 0x000fe200078e00ff */
[----:B------:R-:W-:Y:S02]  /*32e0*/  CS2R R26, SRZ ;  /* 0x00000000001a7805 */ /* 0x000fe4000001ff00 */
[----:B------:R-:W-:Y:S02]  /*32f0*/  CS2R R24, SRZ ;  /* 0x0000000000187805 */ /* 0x000fe4000001ff00 */
[----:B------:R-:W-:-:S02]  /*3300*/  CS2R R22, SRZ ;  /* 0x0000000000167805 */ /* 0x000fc4000001ff00 */
[----:B------:R-:W-:Y:S02]  /*3310*/  CS2R R20, SRZ ;  /* 0x0000000000147805 */ /* 0x000fe4000001ff00 */
[----:B------:R-:W-:Y:S02]  /*3320*/  CS2R R18, SRZ ;  /* 0x0000000000127805 */ /* 0x000fe4000001ff00 */
[----:B0-----:R-:W-:Y:S01]  /*3330*/  LEA R32, P0, R32, UR4, 0x2 ;  /* 0x0000000420207c11 */ /* 0x001fe2000f8010ff */
[----:B------:R-:W-:-:S03]  /*3340*/  UIADD3 UR4, UPT, UPT, UR7, -UR6, URZ ;  /* 0x8000000607047290 */ /* 0x000fc6000fffe0ff */
[----:B------:R-:W-:Y:S02]  /*3350*/  IADD3.X R33, PT, PT, R17, UR5, RZ, P0, !PT ;  /* 0x0000000511217c10 */ /* 0x000fe400087fe4ff */
[----:B------:R-:W-:Y:S01]  /*3360*/  CS2R R16, SRZ ;  /* 0x0000000000107805 */ /* 0x000fe2000001ff00 */
        /* <DEDUP_REMOVED lines=15> */
.L_x_160:
        /* <DEDUP_REMOVED lines=14> */
.L_x_157:
[----:B0-----:R-:W-:Y:S05]  /*3540*/  BSYNC.RECONVERGENT B0 ;  /* 0x0000000000007941 */ /* 0x001fea0003800200 */
.L_x_156:
        /* <DEDUP_REMOVED lines=30> */
.L_x_159:
[----:B------:R-:W-:Y:S05]  /*3730*/  BSYNC.RECONVERGENT B0 ;  /* 0x0000000000007941 */ /* 0x000fea0003800200 */
.L_x_158:
        /* <DEDUP_REMOVED lines=21> */
.L_x_155:
        /* <DEDUP_REMOVED lines=20> */
.L_x_162:
[----:B------:R-:W-:Y:S05]  /*39d0*/  BSYNC.RECONVERGENT B0 ;  /* 0x0000000000007941 */ /* 0x000fea0003800200 */
.L_x_161:
        /* <DEDUP_REMOVED lines=18> */
.L_x_154:
        /* <DEDUP_REMOVED lines=55> */
[----:B--2---:R-:W-:-:S04]  /*3e70*/  IMAD R12, R12, UR4, RZ ;  /* 0x000000040c0c7c24 */ /* 0x004fc8000f8e02ff */
[----:B------:R-:W-:-:S08]  /*3e80*/  IMAD R12, R19, UR5, R12 ;  /* 0x00000005130c7c24 */ /* 0x000fd0000f8e020c */
[----:B------:R-:W-:Y:S02]  /*3e90*/  @!P0 IMAD.IADD R23, R23, 0x1, -R16 ;  /* 0x0000000117178824 */ /* 0x000fe400078e0a10 */
[----:B------:R-:W-:Y:S01]  /*3ea0*/  @!P0 VIADD R14, R14, 0x1 ;  /* 0x000000010e0e8836 */ /* 0x000fe20000000000 */
[----:B------:R-:W-:Y:S02]  /*3eb0*/  ISETP.NE.AND P0, PT, R17, RZ, PT ;  /* 0x000000ff1100720c */ /* 0x000fe40003f05270 */
[----:B------:R-:W-:Y:S01]  /*3ec0*/  ISETP.GE.U32.AND P2, PT, R23, R16, PT ;  /* 0x000000101700720c */ /* 0x000fe20003f46070 */
[----:B------:R-:W-:Y:S01]  /*3ed0*/  IMAD.WIDE.U32 R22, R19, UR4, RZ ;  /* 0x0000000413167c25 */ /* 0x000fe2000f8e00ff */
[----:B------:R-:W1:Y:S03]  /*3ee0*/  LDCU.64 UR4, c[0x0][0x3f0] ;  /* 0x00007e00ff0477ac */ /* 0x000e660008000a00 */
[----:B------:R-:W-:-:S08]  /*3ef0*/  IMAD.IADD R23, R23, 0x1, R12 ;  /* 0x0000000117177824 */ /* 0x000fd000078e020c */
[----:B------:R-:W-:-:S05]  /*3f00*/  @P2 VIADD R14, R14, 0x1 ;  /* 0x000000010e0e2836 */ /* 0x000fca0000000000 */
        /* <DEDUP_REMOVED lines=26> */
        .weak           $__internal_4_$__cuda_sm20_div_s64
        .type           $__internal_4_$__cuda_sm20_div_s64,@function
        .size           $__internal_4_$__cuda_sm20_div_s64,(.L_x_3713 - $__internal_4_$__cuda_sm20_div_s64)
$__internal_4_$__cuda_sm20_div_s64:
        /* <DEDUP_REMOVED lines=37> */
[----:B------:R-:W-:-:S04]  /*4300*/  IMAD.HI.U32 R13, P3, R17, R22, R36 ;  /* 0x00000016110d7227 */ /* 0x000fc80007860024 */
[CC--:B------:R-:W-:Y:S02]  /*4310*/  IMAD R22, R17.reuse, R16.reuse, RZ ;  /* 0x0000001011167224 */ /* 0x0c0fe400078e02ff */
[----:B------:R-:W-:-:S03]  /*4320*/  IMAD.HI.U32 R16, R17, R16, RZ ;  /* 0x0000001011107227 */ /* 0x000fc600078e00ff */
[----:B------:R-:W-:Y:S01]  /*4330*/  IADD3 R22, P2, PT, R22, R13, RZ ;  /* 0x0000000d16167210 */ /* 0x000fe20007f5e0ff */
[----:B------:R-:W-:Y:S01]  /*4340*/  IMAD.X R16, R16, 0x1, R17, P4 ;  /* 0x0000000110107824 */ /* 0x000fe200020e0611 */
[----:B------:R-:W-:Y:S01]  /*4350*/  SEL R13, R24, R21, !P1 ;  /* 0x00000015180d7207 */ /* 0x000fe20004800000 */
[----:B------:R-:W-:Y:S02]  /*4360*/  IMAD.MOV.U32 R37, RZ, RZ, RZ ;  /* 0x000000ffff257224 */ /* 0x000fe400078e00ff */
[----:B------:R-:W-:Y:S01]  /*4370*/  IMAD.HI.U32 R36, R22, R15, RZ ;  /* 0x0000000f16247227 */ /* 0x000fe200078e00ff */
[----:B------:R-:W-:-:S03]  /*4380*/  IADD3.X R16, PT, PT, RZ, RZ, R16, P2, P3 ;  /* 0x000000ffff107210 */ /* 0x000fc600017e6410 */
        /* <DEDUP_REMOVED lines=11> */
[----:B------:R-:W-:-:S05]  /*4440*/  IMAD R16, R22, R28, R17 ;  /* 0x0000001c16107224 */ /* 0x000fca00078e0211 */
[----:B------:R-:W-:Y:S02]  /*4450*/  IADD3.X R13, PT, PT, ~R16, R13, RZ, P0, !PT ;  /* 0x0000000d100d7210 */ /* 0x000fe400007fe5ff */
[----:B------:R-:W-:Y:S02]  /*4460*/  IADD3 R16, P1, PT, R15, -R28, RZ ;  /* 0x8000001c0f107210 */ /* 0x000fe40007f3e0ff */
[C---:B------:R-:W-:Y:S02]  /*4470*/  ISETP.GE.U32.AND.EX P2, PT, R13.reuse, R29, PT, P2 ;  /* 0x0000001d0d00720c */ /* 0x040fe40003f46120 */
[----:B------:R-:W-:Y:S02]  /*4480*/  IADD3 R17, P0, PT, R24, 0x1, RZ ;  /* 0x0000000118117810 */ /* 0x000fe40007f1e0ff */
[----:B------:R-:W-:Y:S01]  /*4490*/  SEL R15, R16, R15, P2 ;  /* 0x0000000f100f7207 */ /* 0x000fe20001000000 */
[----:B------:R-:W-:Y:S01]  /*44a0*/  IMAD.X R16, R13, 0x1, ~R29, P1 ;  /* 0x000000010d107824 */ /* 0x000fe200008e0e1d */
[----:B------:R-:W-:Y:S01]  /*44b0*/  SEL R24, R17, R24, P2 ;  /* 0x0000001811187207 */ /* 0x000fe20001000000 */
[----:B------:R-:W-:Y:S01]  /*44c0*/  IMAD.X R17, RZ, RZ, R22, P0 ;  /* 0x000000ffff117224 */ /* 0x000fe200000e0616 */
[----:B------:R-:W-:Y:S01]  /*44d0*/  ISETP.GE.U32.AND P0, PT, R15, R28, PT ;  /* 0x0000001c0f00720c */ /* 0x000fe20003f06070 */
[----:B------:R-:W-:Y:S01]  /*44e0*/  IMAD.MOV.U32 R28, RZ, RZ, R18 ;  /* 0x000000ffff1c7224 */ /* 0x000fe200078e0012 */
[----:B------:R-:W-:-:S02]  /*44f0*/  SEL R13, R16, R13, P2 ;  /* 0x0000000d100d7207 */ /* 0x000fc40001000000 */
[----:B------:R-:W-:Y:S02]  /*4500*/  SEL R17, R17, R22, P2 ;  /* 0x0000001611117207 */ /* 0x000fe40001000000 */
[----:B------:R-:W-:Y:S02]  /*4510*/  IADD3 R15, P1, PT, R24, 0x1, RZ ;  /* 0x00000001180f7810 */ /* 0x000fe40007f3e0ff */
[----:B------:R-:W-:Y:S01]  /*4520*/  ISETP.GE.U32.AND.EX P0, PT, R13, R29, PT, P0 ;  /* 0x0000001d0d00720c */ /* 0x000fe20003f06100 */
[----:B------:R-:W-:Y:S01]  /*4530*/  IMAD.MOV.U32 R29, RZ, RZ, 0x0 ;  /* 0x00000000ff1d7424 */ /* 0x000fe200078e00ff */
[----:B------:R-:W-:Y:S01]  /*4540*/  LOP3.LUT R13, R19, R21, RZ, 0x3c, !PT ;  /* 0x00000015130d7212 */ /* 0x000fe200078e3cff */
[----:B------:R-:W-:Y:S01]  /*4550*/  IMAD.X R16, RZ, RZ, R17, P1 ;  /* 0x000000ffff107224 */ /* 0x000fe200008e0611 */
[----:B------:R-:W-:Y:S02]  /*4560*/  SEL R15, R15, R24, P0 ;  /* 0x000000180f0f7207 */ /* 0x000fe40000000000 */
[----:B------:R-:W-:-:S02]  /*4570*/  ISETP.GE.AND P2, PT, R13, RZ, PT ;  /* 0x000000ff0d00720c */ /* 0x000fc40003f46270 */
[----:B------:R-:W-:Y:S02]  /*4580*/  SEL R17, R16, R17, P0 ;  /* 0x0000001110117207 */ /* 0x000fe40000000000 */
[----:B------:R-:W-:Y:S02]  /*4590*/  IADD3 R16, P1, PT, RZ, -R15, RZ ;  /* 0x8000000fff107210 */ /* 0x000fe40007f3e0ff */
[----:B------:R-:W-:Y:S02]  /*45a0*/  ISETP.NE.U32.AND P0, PT, R20, RZ, PT ;  /* 0x000000ff1400720c */ /* 0x000fe40003f05070 */
[----:B------:R-:W-:Y:S02]  /*45b0*/  IADD3.X R22, PT, PT, RZ, ~R17, RZ, P1, !PT ;  /* 0x80000011ff167210 */ /* 0x000fe40000ffe4ff */
[----:B------:R-:W-:Y:S02]  /*45c0*/  ISETP.NE.AND.EX P0, PT, R19, RZ, PT, P0 ;  /* 0x000000ff1300720c */ /* 0x000fe40003f05300 */
[----:B------:R-:W-:-:S02]  /*45d0*/  SEL R16, R16, R15, !P2 ;  /* 0x0000000f10107207 */ /* 0x000fc40005000000 */
[----:B------:R-:W-:Y:S02]  /*45e0*/  SEL R22, R22, R17, !P2 ;  /* 0x0000001116167207 */ /* 0x000fe40005000000 */
[----:B------:R-:W-:Y:S02]  /*45f0*/  SEL R16, R16, 0xffffffff, P0 ;  /* 0xffffffff10107807 */ /* 0x000fe40000000000 */
[----:B------:R-:W-:Y:S01]  /*4600*/  SEL R17, R22, 0xffffffff, P0 ;  /* 0xffffffff16117807 */ /* 0x000fe20000000000 */
[----:B------:R-:W-:Y:S06]  /*4610*/  RET.REL.NODEC R28 `(_ZN5flash32flash_fwd_splitkv_combine_kernelI23Flash_fwd_kernel_traitsILi192ELi64ELi64ELi4ELb0ELb0EN7cutlass10bfloat16_tE19Flash_kernel_traitsILi192ELi64ELi64ELi4ES3_EELi8ELi3ELb0EEEvNS_16Flash_fwd_paramsE) ;  /* 0xffffffb81c787950 */ /* 0x000fec0003c3ffff */
.L_x_163:
        /* <DEDUP_REMOVED lines=14> */
.L_x_3713:


//--------------------- .text._ZN5flash32flash_fwd_splitkv_combine_kernelI23Flash_fwd_kernel_traitsILi192ELi64ELi64ELi4ELb0ELb0EN7cutlass10bfloat16_tE19Flash_kernel_traitsILi192ELi64ELi64ELi4ES3_EELi8ELi2ELb0EEEvNS_16Flash_fwd_paramsE --------------------------
	.section	.text._ZN5flash32flash_fwd_splitkv_combine_kernelI23Flash_fwd_kernel_traitsILi192ELi64ELi64ELi4ELb0ELb0EN7cutlass10bfloat16_tE19Flash_kernel_traitsILi192ELi64ELi64ELi4ES3_EELi8ELi2ELb0EEEvNS_16Flash_fwd_paramsE,"ax",@progbits
	.align	128
        .global         _ZN5flash32flash_fwd_splitkv_combine_kernelI23Flash_fwd_kernel_traitsILi192ELi64ELi64ELi4ELb0ELb0EN7cutlass10bfloat16_tE19Flash_kernel_traitsILi192ELi64ELi64ELi4ES3_EELi8ELi2ELb0EEEvNS_16Flash_fwd_paramsE
        .type           _ZN5flash32flash_fwd_splitkv_combine_kernelI23Flash_fwd_kernel_traitsILi192ELi64ELi64ELi4ELb0ELb0EN7cutlass10bfloat16_tE19Flash_kernel_traitsILi192ELi64ELi64ELi4ES3_EELi8ELi2ELb0EEEvNS_16Flash_fwd_paramsE,@function
        .size           _ZN5flash32flash_fwd_splitkv_combine_kernelI23Flash_fwd_kernel_traitsILi192ELi64ELi64ELi4ELb0ELb0EN7cutlass10bfloat16_tE19Flash_kernel_traitsILi192ELi64ELi64ELi4ES3_EELi8ELi2ELb0EEEvNS_16Flash_fwd_paramsE,(.L_x_3714 - _ZN5flash32flash_fwd_splitkv_combine_kernelI23Flash_fwd_kernel_traitsILi192ELi64ELi64ELi4ELb0ELb0EN7cutlass10bfloat16_tE19Flash_kernel_traitsILi192ELi64ELi64ELi4ES3_EELi8ELi2ELb0EEEvNS_16Flash_fwd_paramsE)
        .other          _ZN5flash32flash_fwd_splitkv_combine_kernelI23Flash_fwd_kernel_traitsILi192ELi64ELi64ELi4ELb0ELb0EN7cutlass10bfloat16_tE19Flash_kernel_traitsILi192ELi64ELi64ELi4ES3_EELi8ELi2ELb0EEEvNS_16Flash_fwd_paramsE,@"STO_CUDA_ENTRY STV_DEFAULT"
_ZN5flash32flash_fwd_splitkv_combine_kernelI23Flash_fwd_kernel_traitsILi192ELi64ELi64ELi4ELb0ELb0EN7cutlass10bfloat16_tE19Flash_kernel_traitsILi192ELi64ELi64ELi4ES3_EELi8ELi2ELb0EEEvNS_16Flash_fwd_paramsE:
.text._ZN5flash32flash_fwd_splitkv_combine_kernelI23Flash_fwd_kernel_traitsILi192ELi64ELi64ELi4ELb0ELb0EN7cutlass10bfloat16_tE19Flash_kernel_traitsILi192ELi64ELi64ELi4ES3_EELi8ELi2ELb0EEEvNS_16Flash_fwd_paramsE:
[----:B------:R-:W-:Y:S01]  /*0000*/  LDC R1, c[0x0][0x37c] ;  /* 0x0000df00ff017b82 */ /* 0x000fe20000000800 */
[----:B------:R-:W0:Y:S07]  /*0010*/  LDCU UR10, c[0x0][0x3e0] ;  /* 0x00007c00ff0a77ac */ /* 0x000e2e0008000800 */
[----:B------:R-:W1:Y:S01]  /*0020*/  S2UR UR6, SR_CTAID.X ;  /* 0x00000000000679c3 */ /* 0x000e620000002500 */
[----:B------:R-:W2:Y:S01]  /*0030*/  S2R R0, SR_TID.X ;  /* 0x0000000000007919 */ /* 0x000ea20000002100 */
        /* <DEDUP_REMOVED lines=10> */
[----:B--2---:R-:W-:Y:S05]  /*00e0*/  BRA.U UP0, `(.L_x_164) ;  /* 0x0000000100607547 */ /* 0x004fea000b800000 */
        /* <DEDUP_REMOVED lines=24> */
.L_x_164:
[----:B------:R-:W-:Y:S01]  /*0270*/  IMAD.U32 R27, RZ, RZ, UR7 ;  /* 0x00000007ff1b7e24 */ /* 0x000fe2000f8e00ff */
[----:B------:R-:W-:Y:S01]  /*0280*/  MOV R20, UR15 ;  /* 0x0000000f00147c02 */ /* 0x000fe20008000f00 */
[----:B------:R-:W-:Y:S01]  /*0290*/  IMAD.U32 R21, RZ, RZ, UR14 ;  /* 0x0000000eff157e24 */ /* 0x000fe2000f8e00ff */
[----:B------:R-:W-:Y:S02]  /*02a0*/  MOV R19, UR8 ;  /* 0x0000000800137c02 */ /* 0x000fe40008000f00 */
[----:B------:R-:W-:Y:S02]  /*02b0*/  MOV R18, 0x2d0 ;  /* 0x000002d000127802 */ /* 0x000fe40000000f00 */
[----:B------:R-:W-:Y:S05]  /*02c0*/  CALL.REL.NOINC `($__internal_5_$__cuda_sm20_div_s64) ;  /* 0x0000003c00687944 */ /* 0x000fea0003c00000 */
.L_x_165:
        /* <DEDUP_REMOVED lines=30> */
.L_x_167:
[----:B------:R-:W-:Y:S01]  /*04b0*/  IMAD.MOV.U32 R27, RZ, RZ, R16 ;  /* 0x000000ffff1b7224 */ /* 0x000fe200078e0010 */
[----:B------:R-:W-:Y:S02]  /*04c0*/  MOV R21, R17 ;  /* 0x0000001100157202 */ /* 0x000fe40000000f00 */
[----:B------:R-:W-:Y:S02]  /*04d0*/  MOV R18, 0x4f0 ;  /* 0x000004f000127802 */ /* 0x000fe40000000f00 */
[----:B------:R-:W-:Y:S05]  /*04e0*/  CALL.REL.NOINC `($__internal_5_$__cuda_sm20_div_s64) ;  /* 0x0000003800e07944 */ /* 0x000fea0003c00000 */
[----:B------:R-:W-:Y:S02]  /*04f0*/  MOV R30, R16 ;  /* 0x00000010001e7202 */ /* 0x000fe40000000f00 */
[----:B------:R-:W-:Y:S02]  /*0500*/  MOV R31, R17 ;  /* 0x00000011001f7202 */ /* 0x000fe40000000f00 */
.L_x_168:
[----:B------:R-:W-:Y:S05]  /*0510*/  BSYNC.RECONVERGENT B0 ;  /* 0x0000000000007941 */ /* 0x000fea0003800200 */
.L_x_166:
        /* <DEDUP_REMOVED lines=12> */
[----:B------:R-:W-:-:S06]  /*05e0*/  IMAD.HI.U32 R8, R9, R5, R8 ;  /* 0x0000000509087227 */ /* 0x000fcc00078e0008 */
[----:B------:R-:W-:-:S04]  /*05f0*/  IMAD.HI.U32 R5, R8, R3, RZ ;  /* 0x0000000308057227 */ /* 0x000fc800078e00ff */
[----:B------:R-:W-:-:S04]  /*0600*/  IMAD.MOV R6, RZ, RZ, -R5 ;  /* 0x000000ffff067224 */ /* 0x000fc800078e0a05 */
[----:B------:R-:W-:Y:S01]  /*0610*/  IMAD R6, R7, R6, R3 ;  /* 0x0000000607067224 */ /* 0x000fe200078e0203 */
[----:B------:R-:W-:-:S04]  /*0620*/  LOP3.LUT R3, R2, R7, RZ, 0x3c, !PT ;  /* 0x0000000702037212 */ /* 0x000fc800078e3cff */
[----:B------:R-:W-:Y:S02]  /*0630*/  ISETP.GT.U32.AND P1, PT, R7, R6, PT ;  /* 0x000000060700720c */ /* 0x000fe40003f24070 */
[----:B------:R-:W-:-:S11]  /*0640*/  ISETP.GE.AND P0, PT, R3, RZ, PT ;  /* 0x000000ff0300720c */ /* 0x000fd60003f06270 */
[----:B------:R-:W-:Y:S02]  /*0650*/  @!P1 IMAD.IADD R6, R6, 0x1, -R7 ;  /* 0x0000000106069824 */ /* 0x000fe400078e0a07 */
[----:B------:R-:W-:Y:S01]  /*0660*/  @!P1 VIADD R5, R5, 0x1 ;  /* 0x0000000105059836 */ /* 0x000fe20000000000 */
[----:B------:R-:W-:Y:S02]  /*0670*/  ISETP.NE.AND P1, PT, R4, RZ, PT ;  /* 0x000000ff0400720c */ /* 0x000fe40003f25270 */
[----:B------:R-:W-:-:S13]  /*0680*/  ISETP.GE.U32.AND P2, PT, R6, R7, PT ;  /* 0x000000070600720c */ /* 0x000fda0003f46070 */
[----:B------:R-:W-:-:S04]  /*0690*/  @P2 VIADD R5, R5, 0x1 ;  /* 0x0000000105052836 */ /* 0x000fc80000000000 */
        /* <DEDUP_REMOVED lines=30> */
.L_x_170:
[----:B------:R-:W-:Y:S01]  /*0880*/  IMAD.MOV.U32 R27, RZ, RZ, R20 ;  /* 0x000000ffff1b7224 */ /* 0x000fe200078e0014 */
[----:B------:R-:W-:Y:S01]  /*0890*/  MOV R20, R14 ;  /* 0x0000000e00147202 */ /* 0x000fe20000000f00 */
[----:B------:R-:W-:Y:S01]  /*08a0*/  IMAD.MOV.U32 R21, RZ, RZ, R19 ;  /* 0x000000ffff157224 */ /* 0x000fe200078e0013 */
[----:B------:R-:W-:Y:S02]  /*08b0*/  MOV R19, R4 ;  /* 0x0000000400137202 */ /* 0x000fe40000000f00 */
[----:B------:R-:W-:Y:S02]  /*08c0*/  MOV R18, 0x8e0 ;  /* 0x000008e000127802 */ /* 0x000fe40000000f00 */
[----:B------:R-:W-:Y:S05]  /*08d0*/  CALL.REL.NOINC `($__internal_5_$__cuda_sm20_div_s64) ;  /* 0x0000003400e47944 */ /* 0x000fea0003c00000 */
.L_x_171:
[----:B------:R-:W-:Y:S05]  /*08e0*/  BSYNC.RECONVERGENT B0 ;  /* 0x0000000000007941 */ /* 0x000fea0003800200 */
.L_x_169:
        /* <DEDUP_REMOVED lines=25> */
[----:B------:R-:W-:-:S13]  /*0a80*/  ISETP.GE.U32.AND P0, PT, R3, R6, PT ;  /* 0x000000060300720c */ /* 0x000fda0003f06070 */
[----:B------:R-:W-:-:S04]  /*0a90*/  @P0 VIADD R5, R5, 0x1 ;  /* 0x0000000105050836 */ /* 0x000fc80000000000 */
[----:B------:R-:W-:Y:S02]  /*0aa0*/  IMAD.MOV.U32 R6, RZ, RZ, R5 ;  /* 0x000000ffff067224 */ /* 0x000fe400078e0005 */
[----:B------:R-:W0:Y:S02]  /*0ab0*/  LDC R5, c[0x0][0x3e0] ;  /* 0x0000f800ff057b82 */ /* 0x000e240000000800 */
[----:B------:R-:W-:Y:S01]  /*0ac0*/  @!P2 IMAD.MOV R6, RZ, RZ, -R6 ;  /* 0x000000ffff06a224 */ /* 0x000fe200078e0a06 */
[----:B------:R-:W-:-:S05]  /*0ad0*/  @!P1 LOP3.LUT R6, RZ, UR11, RZ, 0x33, !PT ;  /* 0x0000000bff069c12 */ /* 0x000fca000f8e33ff */
[----:B------:R-:W-:Y:S01]  /*0ae0*/  IMAD R12, R6, UR4, RZ ;  /* 0x00000004060c7c24 */ /* 0x000fe2000f8e02ff */
[----:B------:R-:W1:Y:S04]  /*0af0*/  LDCU.U8 UR4, c[0x0][0x549] ;  /* 0x0000a920ff0477ac */ /* 0x000e680008000000 */
[-C--:B------:R-:W-:Y:S02]  /*0b00*/  IABS R9, R12.reuse ;  /* 0x0000000c00097213 */ /* 0x080fe40000000000 */
[----:B------:R-:W-:Y:S02]  /*0b10*/  IABS R18, R12 ;  /* 0x0000000c00127213 */ /* 0x000fe40000000000 */
[----:B------:R-:W2:Y:S03]  /*0b20*/  I2F.RP R8, R9 ;  /* 0x0000000900087306 */ /* 0x000ea60000209400 */
[----:B------:R-:W-:Y:S01]  /*0b30*/  IMAD.MOV R18, RZ, RZ, -R18 ;  /* 0x000000ffff127224 */ /* 0x000fe200078e0a12 */
[----:B0-----:R-:W-:-:S02]  /*0b40*/  IABS R7, R5 ;  /* 0x0000000500077213 */ /* 0x001fc40000000000 */
[----:B------:R-:W-:Y:S01]  /*0b50*/  ISETP.NE.AND P4, PT, R5, RZ, PT ;  /* 0x000000ff0500720c */ /* 0x000fe20003f85270 */
[----:B-1----:R-:W-:Y:S01]  /*0b60*/  UISETP.NE.AND UP1, UPT, UR4, URZ, UPT ;  /* 0x000000ff0400728c */ /* 0x002fe2000bf25270 */
[----:B------:R-:W0:Y:S03]  /*0b70*/  I2F.RP R3, R7 ;  /* 0x0000000700037306 */ /* 0x000e260000209400 */
[----:B------:R-:W-:-:S05]  /*0b80*/  USEL UR11, UR11, 0x1, !UP1 ;  /* 0x000000010b0b7887 */ /* 0x000fca000c800000 */
[----:B--2---:R-:W1:Y:S08]  /*0b90*/  MUFU.RCP R2, R8 ;  /* 0x0000000800027308 */ /* 0x004e700000001000 */
[----:B0-----:R-:W0:Y:S01]  /*0ba0*/  MUFU.RCP R20, R3 ;  /* 0x0000000300147308 */ /* 0x001e220000001000 */
[----:B-1----:R-:W-:Y:S01]  /*0bb0*/  IADD3 R22, PT, PT, R2, 0xffffffe, RZ ;  /* 0x0ffffffe02167810 */ /* 0x002fe20007ffe0ff */
[----:B------:R-:W-:-:S06]  /*0bc0*/  VIADD R2, R5, 0xffffffff ;  /* 0xffffffff05027836 */ /* 0x000fcc0000000000 */
[----:B------:R-:W1:Y:S01]  /*0bd0*/  F2I.FTZ.U32.TRUNC.NTZ R23, R22 ;  /* 0x0000001600177305 */ /* 0x000e62000021f000 */
[----:B------:R-:W-:Y:S02]  /*0be0*/  IMAD.IADD R8, R2, 0x1, R9 ;  /* 0x0000000102087824 */ /* 0x000fe400078e0209 */
[----:B0-----:R-:W-:-:S03]  /*0bf0*/  VIADD R20, R20, 0xffffffe ;  /* 0x0ffffffe14147836 */ /* 0x001fc60000000000 */
[-C--:B------:R-:W-:Y:S02]  /*0c00*/  LOP3.LUT R15, R8, R9.reuse, RZ, 0x3c, !PT ;  /* 0x00000009080f7212 */ /* 0x080fe400078e3cff */
[----:B------:R-:W0:Y:S02]  /*0c10*/  F2I.FTZ.U32.TRUNC.NTZ R21, R20 ;  /* 0x0000001400157305 */ /* 0x000e24000021f000 */
[----:B------:R-:W-:Y:S01]  /*0c20*/  ISETP.GE.AND P0, PT, R15, RZ, PT ;  /* 0x000000ff0f00720c */ /* 0x000fe20003f06270 */
[----:B-1----:R-:W-:Y:S02]  /*0c30*/  IMAD.MOV R10, RZ, RZ, -R23 ;  /* 0x000000ffff0a7224 */ /* 0x002fe400078e0a17 */
[----:B------:R-:W-:Y:S02]  /*0c40*/  HFMA2 R22, -RZ, RZ, 0, 0 ;  /* 0x00000000ff167431 */ /* 0x000fe400000001ff */
[----:B------:R-:W-:Y:S01]  /*0c50*/  IMAD R11, R10, R9, RZ ;  /* 0x000000090a0b7224 */ /* 0x000fe200078e02ff */
[----:B------:R-:W-:-:S02]  /*0c60*/  IABS R10, R8 ;  /* 0x00000008000a7213 */ /* 0x000fc40000000000 */
[----:B------:R-:W-:Y:S01]  /*0c70*/  LOP3.LUT R8, R8, R5, RZ, 0x3c, !PT ;  /* 0x0000000508087212 */ /* 0x000fe200078e3cff */
[----:B------:R-:W-:-:S04]  /*0c80*/  IMAD.HI.U32 R11, R23, R11, R22 ;  /* 0x0000000b170b7227 */ /* 0x000fc800078e0016 */
[----:B0-----:R-:W-:Y:S02]  /*0c90*/  IMAD.MOV R3, RZ, RZ, -R21 ;  /* 0x000000ffff037224 */ /* 0x001fe400078e0a15 */
[----:B------:R-:W-:-:S04]  /*0ca0*/  IMAD.HI.U32 R11, R11, R10, RZ ;  /* 0x0000000a0b0b7227 */ /* 0x000fc800078e00ff */
[----:B------:R-:W-:Y:S02]  /*0cb0*/  IMAD R18, R11, R18, R10 ;  /* 0x000000120b127224 */ /* 0x000fe400078e020a */
[----:B------:R-:W-:Y:S02]  /*0cc0*/  IMAD R3, R3, R7, RZ ;  /* 0x0000000703037224 */ /* 0x000fe400078e02ff */
[----:B------:R-:W-:Y:S01]  /*0cd0*/  IMAD.MOV.U32 R20, RZ, RZ, RZ ;  /* 0x000000ffff147224 */ /* 0x000fe200078e00ff */
[----:B------:R-:W-:-:S03]  /*0ce0*/  ISETP.GT.U32.AND P1, PT, R9, R18, PT ;  /* 0x000000120900720c */ /* 0x000fc60003f24070 */
[----:B------:R-:W-:-:S06]  /*0cf0*/  IMAD.HI.U32 R3, R21, R3, R20 ;  /* 0x0000000315037227 */ /* 0x000fcc00078e0014 */
[----:B------:R-:W-:-:S04]  /*0d00*/  IMAD.HI.U32 R13, R3, R10, RZ ;  /* 0x0000000a030d7227 */ /* 0x000fc800078e00ff */
[----:B------:R-:W-:Y:S01]  /*0d10*/  @!P1 IMAD.IADD R18, R18, 0x1, -R9 ;  /* 0x0000000112129824 */ /* 0x000fe200078e0a09 */
[----:B------:R-:W-:Y:S01]  /*0d20*/  IADD3 R3, PT, PT, -R13, RZ, RZ ;  /* 0x000000ff0d037210 */ /* 0x000fe20007ffe1ff */
[----:B------:R-:W-:Y:S01]  /*0d30*/  @!P1 VIADD R11, R11, 0x1 ;  /* 0x000000010b0b9836 */ /* 0x000fe20000000000 */
[----:B------:R-:W-:Y:S02]  /*0d40*/  ISETP.NE.AND P1, PT, R12, RZ, PT ;  /* 0x000000ff0c00720c */ /* 0x000fe40003f25270 */
[----:B------:R-:W-:Y:S01]  /*0d50*/  ISETP.GE.U32.AND P2, PT, R18, R9, PT ;  /* 0x000000091200720c */ /* 0x000fe20003f46070 */
[----:B------:R-:W-:-:S05]  /*0d60*/  IMAD R10, R7, R3, R10 ;  /* 0x00000003070a7224 */ /* 0x000fca00078e020a */
[----:B------:R-:W-:-:S07]  /*0d70*/  ISETP.GT.U32.AND P3, PT, R7, R10, PT ;  /* 0x0000000a0700720c */ /* 0x000fce0003f64070 */
[----:B------:R-:W-:Y:S01]  /*0d80*/  @P2 VIADD R11, R11, 0x1 ;  /* 0x000000010b0b2836 */ /* 0x000fe20000000000 */
[----:B------:R-:W-:-:S03]  /*0d90*/  ISETP.GE.AND P2, PT, R8, RZ, PT ;  /* 0x000000ff0800720c */ /* 0x000fc60003f46270 */
[----:B------:R-:W-:Y:S01]  /*0da0*/  @!P0 IMAD.MOV R11, RZ, RZ, -R11 ;  /* 0x000000ffff0b8224 */ /* 0x000fe200078e0a0b */
[----:B------:R-:W-:Y:S01]  /*0db0*/  @!P1 LOP3.LUT R11, RZ, R9, RZ, 0x33, !PT ;  /* 0x00000009ff0b9212 */ /* 0x000fe200078e33ff */
[----:B------:R-:W-:Y:S01]  /*0dc0*/  @!P3 IMAD.IADD R10, R10, 0x1, -R7 ;  /* 0x000000010a0ab824 */ /* 0x000fe200078e0a07 */
[----:B------:R-:W-:Y:S02]  /*0dd0*/  @!P3 IADD3 R13, PT, PT, R13, 0x1, RZ ;  /* 0x000000010d0db810 */ /* 0x000fe40007ffe0ff */
[----:B------:R-:W-:Y:S02]  /*0de0*/  ISETP.LT.U32.AND P0, PT, R16, R11, PT ;  /* 0x0000000b1000720c */ /* 0x000fe40003f01070 */
[----:B------:R-:W-:Y:S02]  /*0df0*/  SHF.R.S32.HI R3, RZ, 0x1f, R11 ;  /* 0x0000001fff037819 */ /* 0x000fe4000001140b */
[----:B------:R-:W-:Y:S02]  /*0e00*/  ISETP.GE.U32.AND P1, PT, R10, R7, PT ;  /* 0x000000070a00720c */ /* 0x000fe40003f26070 */
[----:B------:R-:W-:-:S02]  /*0e10*/  ISETP.LT.AND.EX P0, PT, R17, R3, PT, P0 ;  /* 0x000000031100720c */ /* 0x000fc40003f01300 */
[----:B------:R-:W-:Y:S02]  /*0e20*/  ISETP.NE.AND P3, PT, R6, RZ, PT ;  /* 0x000000ff0600720c */ /* 0x000fe40003f65270 */
[C---:B------:R-:W-:Y:S02]  /*0e30*/  SEL R3, R17.reuse, R3, P0 ;  /* 0x0000000311037207 */ /* 0x040fe40000000000 */
[----:B------:R-:W-:Y:S02]  /*0e40*/  SEL R10, RZ, 0x1, !P3 ;  /* 0x00000001ff0a7807 */ /* 0x000fe40005800000 */
[----:B------:R-:W-:Y:S02]  /*0e50*/  LOP3.LUT R7, R17, R3, RZ, 0xfc, !PT ;  /* 0x0000000311077212 */ /* 0x000fe400078efcff */
[----:B------:R-:W-:Y:S01]  /*0e60*/  SEL R11, R16, R11, P0 ;  /* 0x0000000b100b7207 */ /* 0x000fe20000000000 */
[----:B------:R-:W-:Y:S01]  /*0e70*/  @P1 VIADD R13, R13, 0x1 ;  /* 0x000000010d0d1836 */ /* 0x000fe20000000000 */
[----:B------:R-:W-:-:S02]  /*0e80*/  ISETP.NE.U32.AND P1, PT, R7, RZ, PT ;  /* 0x000000ff0700720c */ /* 0x000fc40003f25070 */
[----:B------:R-:W-:Y:S01]  /*0e90*/  SHF.R.S32.HI R7, RZ, 0x1f, R12 ;  /* 0x0000001fff077819 */ /* 0x000fe2000001140c */
[----:B------:R-:W-:-:S03]  /*0ea0*/  IMAD.MOV.U32 R6, RZ, RZ, R13 ;  /* 0x000000ffff067224 */ /* 0x000fc600078e000d */
[----:B------:R-:W-:Y:S01]  /*0eb0*/  LOP3.LUT R10, R7, R10, RZ, 0xfc, !PT ;  /* 0x0000000a070a7212 */ /* 0x000fe200078efcff */
[----:B------:R-:W-:Y:S01]  /*0ec0*/  @!P2 IMAD.MOV R6, RZ, RZ, -R6 ;  /* 0x000000ffff06a224 */ /* 0x000fe200078e0a06 */
[----:B------:R-:W-:-:S05]  /*0ed0*/  @!P4 LOP3.LUT R6, RZ, R5, RZ, 0x33, !PT ;  /* 0x00000005ff06c212 */ /* 0x000fca00078e33ff */
        /* <DEDUP_REMOVED lines=21> */
.L_x_173:
[----:B------:R-:W-:Y:S01]  /*1030*/  IMAD.MOV.U32 R27, RZ, RZ, R16 ;  /* 0x000000ffff1b7224 */ /* 0x000fe200078e0010 */
[----:B------:R-:W-:Y:S01]  /*1040*/  MOV R20, R11 ;  /* 0x0000000b00147202 */ /* 0x000fe20000000f00 */
[----:B------:R-:W-:Y:S01]  /*1050*/  IMAD.MOV.U32 R21, RZ, RZ, R17 ;  /* 0x000000ffff157224 */ /* 0x000fe200078e0011 */
[----:B------:R-:W-:Y:S02]  /*1060*/  MOV R19, R3 ;  /* 0x0000000300137202 */ /* 0x000fe40000000f00 */
[----:B------:R-:W-:Y:S02]  /*1070*/  MOV R18, 0x1090 ;  /* 0x0000109000127802 */ /* 0x000fe40000000f00 */
[----:B------:R-:W-:Y:S05]  /*1080*/  CALL.REL.NOINC `($__internal_5_$__cuda_sm20_div_s64) ;  /* 0x0000002c00f87944 */ /* 0x000fea0003c00000 */
[----:B------:R-:W-:Y:S02]  /*1090*/  MOV R32, R16 ;  /* 0x0000001000207202 */ /* 0x000fe40000000f00 */
[----:B------:R-:W-:Y:S02]  /*10a0*/  MOV R33, R17 ;  /* 0x0000001100217202 */ /* 0x000fe40000000f00 */
.L_x_174:
[----:B------:R-:W-:Y:S05]  /*10b0*/  BSYNC.RECONVERGENT B0 ;  /* 0x0000000000007941 */ /* 0x000fea0003800200 */
.L_x_172:
        /* <DEDUP_REMOVED lines=33> */
[----:B------:R-:W-:Y:S01]  /*12d0*/  ISETP.NE.U32.AND P1, PT, R7, RZ, PT ;  /* 0x000000ff0700720c */ /* 0x000fe20003f25070 */
[----:B------:R-:W-:-:S04]  /*12e0*/  IMAD R7, R6, UR11, RZ ;  /* 0x0000000b06077c24 */ /* 0x000fc8000f8e02ff */
[----:B------:R-:W-:-:S08]  /*12f0*/  IMAD R10, R10, R7, RZ ;  /* 0x000000070a0a7224 */ /* 0x000fd000078e02ff */
        /* <DEDUP_REMOVED lines=21> */
.L_x_176:
[----:B------:R-:W-:Y:S01]  /*1450*/  IMAD.MOV.U32 R27, RZ, RZ, R30 ;  /* 0x000000ffff1b7224 */ /* 0x000fe200078e001e */
[----:B------:R-:W-:Y:S01]  /*1460*/  MOV R21, R31 ;  /* 0x0000001f00157202 */ /* 0x000fe20000000f00 */
[----:B------:R-:W-:Y:S01]  /*1470*/  IMAD.MOV.U32 R20, RZ, RZ, R9 ;  /* 0x000000ffff147224 */ /* 0x000fe200078e0009 */
[----:B------:R-:W-:Y:S02]  /*1480*/  MOV R18, 0x14a0 ;  /* 0x000014a000127802 */ /* 0x000fe40000000f00 */
[----:B------:R-:W-:Y:S05]  /*1490*/  CALL.REL.NOINC `($__internal_5_$__cuda_sm20_div_s64) ;  /* 0x0000002800f47944 */ /* 0x000fea0003c00000 */
[----:B------:R-:W-:Y:S02]  /*14a0*/  MOV R22, R16 ;  /* 0x0000001000167202 */ /* 0x000fe40000000f00 */
[----:B------:R-:W-:Y:S02]  /*14b0*/  MOV R23, R17 ;  /* 0x0000001100177202 */ /* 0x000fe40000000f00 */
.L_x_177:
[----:B------:R-:W-:Y:S05]  /*14c0*/  BSYNC.RECONVERGENT B0 ;  /* 0x0000000000007941 */ /* 0x000fea0003800200 */
.L_x_175:
[----:B------:R-:W0:Y:S01]  /*14d0*/  LDCU UR5, c[0x0][0x434] ;  /* 0x00008680ff0577ac */ /* 0x000e220008000800 */
[----:B------:R-:W-:Y:S01]  /*14e0*/  SHF.R.U32.HI R18, RZ, 0x3, R0 ;  /* 0x00000003ff127819 */ /* 0x000fe20000011600 */
[----:B------:R-:W-:Y:S01]  /*14f0*/  BSSY.RECONVERGENT B0, `(.L_x_178) ;  /* 0x0000033000007945 */ /* 0x000fe20003800200 */
[----:B------:R-:W-:Y:S01]  /*1500*/  MOV R20, 0xff800000 ;  /* 0xff80000000147802 */ /* 0x000fe20000000f00 */
        /* <DEDUP_REMOVED lines=17> */
[----:B------:R-:W-:-:S02]  /*1620*/  LOP3.LUT R16, R0, 0x7, RZ, 0xc0, !PT ;  /* 0x0000000700107812 */ /* 0x000fc400078ec0ff */
[----:B------:R-:W-:-:S03]  /*1630*/  ISETP.GE.AND P1, PT, R5, RZ, PT ;  /* 0x000000ff0500720c */ /* 0x000fc60003f26270 */
[----:B------:R-:W-:-:S04]  /*1640*/  IMAD.HI.U32 R17, R7, R6, RZ ;  /* 0x0000000607117227 */ /* 0x000fc800078e00ff */
[----:B------:R-:W-:-:S04]  /*1650*/  IMAD.MOV R7, RZ, RZ, -R17 ;  /* 0x000000ffff077224 */ /* 0x000fc800078e0a11 */
[----:B------:R-:W-:-:S05]  /*1660*/  IMAD R7, R8, R7, R6 ;  /* 0x0000000708077224 */ /* 0x000fca00078e0206 */
[----:B------:R-:W-:-:S13]  /*1670*/  ISETP.GT.U32.AND P0, PT, R8, R7, PT ;  /* 0x000000070800720c */ /* 0x000fda0003f04070 */
[----:B------:R-:W-:Y:S01]  /*1680*/  @!P0 IMAD.IADD R7, R7, 0x1, -R8 ;  /* 0x0000000107078824 */ /* 0x000fe200078e0a08 */
[----:B------:R-:W-:Y:S02]  /*1690*/  @!P0 IADD3 R17, PT, PT, R17, 0x1, RZ ;  /* 0x0000000111118810 */ /* 0x000fe40007ffe0ff */
[----:B------:R-:W-:Y:S02]  /*16a0*/  ISETP.NE.AND P0, PT, RZ, UR5, PT ;  /* 0x00000005ff007c0c */ /* 0x000fe4000bf05270 */
[----:B------:R-:W-:-:S13]  /*16b0*/  ISETP.GE.U32.AND P2, PT, R7, R8, PT ;  /* 0x000000080700720c */ /* 0x000fda0003f46070 */
[----:B------:R-:W-:-:S04]  /*16c0*/  @P2 VIADD R17, R17, 0x1 ;  /* 0x0000000111112836 */ /* 0x000fc80000000000 */
        /* <DEDUP_REMOVED lines=21> */
.L_x_179:
[----:B0-----:R-:W-:Y:S05]  /*1820*/  BSYNC.RECONVERGENT B0 ;  /* 0x0000000000007941 */ /* 0x001fea0003800200 */
.L_x_178:
[----:B------:R-:W0:Y:S01]  /*1830*/  S2UR UR14, SR_CgaCtaId ;  /* 0x00000000000e79c3 */ /* 0x000e220000008800 */
[C---:B------:R-:W-:Y:S01]  /*1840*/  ISETP.GT.U32.AND P0, PT, R0.reuse, 0x1f, PT ;  /* 0x0000001f0000780c */ /* 0x040fe20003f04070 */
[----:B------:R-:W-:Y:S01]  /*1850*/  UMOV UR4, 0x400 ;  /* 0x0000040000047882 */ /* 0x000fe20000000000 */
[----:B------:R-:W-:Y:S01]  /*1860*/  IMAD.MOV.U32 R15, RZ, RZ, 0x24 ;  /* 0x00000024ff0f7424 */ /* 0x000fe200078e00ff */
[----:B-1----:R-:W-:Y:S01]  /*1870*/  LOP3.LUT R25, R0, 0x3, RZ, 0xc0, !PT ;  /* 0x0000000300197812 */ /* 0x002fe200078ec0ff */
[----:B------:R-:W-:Y:S01]  /*1880*/  IMAD.MOV.U32 R8, RZ, RZ, 0x24 ;  /* 0x00000024ff087424 */ /* 0x000fe200078e00ff */
[----:B------:R-:W-:Y:S01]  /*1890*/  IABS R19, R6 ;  /* 0x0000000600137213 */ /* 0x000fe20000000000 */
[----:B------:R-:W-:Y:S01]  /*18a0*/  IMAD.MOV.U32 R26, RZ, RZ, -0x800000 ;  /* 0xff800000ff1a7424 */ /* 0x000fe200078e00ff */
[----:B------:R-:W1:Y:S01]  /*18b0*/  LDC R13, c[0x0][0x3e0] ;  /* 0x0000f800ff0d7b82 */ /* 0x000e620000000800 */
[----:B------:R-:W-:Y:S01]  /*18c0*/  ISETP.NE.AND P5, PT, R6, RZ, PT ;  /* 0x000000ff0600720c */ /* 0x000fe20003fa5270 */
[----:B------:R-:W-:Y:S01]  /*18d0*/  BSSY.RECONVERGENT B1, `(.L_x_180) ;  /* 0x000017a000017945 */ /* 0x000fe20003800200 */
[----:B------:R-:W-:Y:S01]  /*18e0*/  IMAD.IADD R2, R2, 0x1, R19 ;  /* 0x0000000102027824 */ /* 0x000fe200078e0213 */
[----:B0-----:R-:W-:-:S06]  /*18f0*/  ULEA UR14, UR14, UR4, 0x18 ;  /* 0x000000040e0e7291 */ /* 0x001fcc000f8ec0ff */
[----:B------:R-:W-:Y:S02]  /*1900*/  @!P0 IMAD R15, R18, R15, UR14 ;  /* 0x0000000e120f8e24 */ /* 0x000fe4000f8e020f */
[----:B------:R-:W-:Y:S01]  /*1910*/  IMAD R5, R25, R8, UR14 ;  /* 0x0000000e19057e24 */ /* 0x000fe2000f8e0208 */
[----:B------:R-:W-:Y:S01]  /*1920*/  LOP3.LUT R8, R0, 0x3fc, RZ, 0xc0, !PT ;  /* 0x000003fc00087812 */ /* 0x000fe200078ec0ff */
[----:B------:R-:W-:Y:S01]  /*1930*/  @!P0 IMAD R15, R16, 0x4, R15 ;  /* 0x00000004100f8824 */ /* 0x000fe200078e020f */
[----:B-1----:R-:W-:Y:S02]  /*1940*/  IABS R16, R13 ;  /* 0x0000000d00107213 */ /* 0x002fe40000000000 */
[----:B------:R-:W-:Y:S02]  /*1950*/  IADD3 R8, PT, PT, R5, R8, RZ ;  /* 0x0000000805087210 */ /* 0x000fe40007ffe0ff */
[----:B-----5:R0:W-:Y:S01]  /*1960*/  @!P0 STS [R15], R20 ;  /* 0x000000140f008388 */ /* 0x0201e20000000800 */
[----:B------:R-:W1:Y:S01]  /*1970*/  I2F.RP R7, R16 ;  /* 0x0000001000077306 */ /* 0x000e620000209400 */
[----:B------:R-:W-:Y:S07]  /*1980*/  BAR.SYNC.DEFER_BLOCKING 0x0 ;  /* 0x0000000000007b1d */ /* 0x000fee0000010000 */
[----:B-1----:R-:W1:Y:S08]  /*1990*/  MUFU.RCP R28, R7 ;  /* 0x00000007001c7308 */ /* 0x002e700000001000 */
[----:B0-----:R-:W-:Y:S01]  /*19a0*/  I2F.RP R20, R19 ;  /* 0x0000001300147306 */ /* 0x001fe20000209400 */
[----:B------:R-:W0:Y:S01]  /*19b0*/  @!P0 LDS R26, [R8] ;  /* 0x00000000081a8984 */ /* 0x000e220000000800 */
[----:B-1----:R-:W-:-:S06]  /*19c0*/  VIADD R28, R28, 0xffffffe ;  /* 0x0ffffffe1c1c7836 */ /* 0x002fcc0000000000 */
[----:B------:R-:W1:Y:S02]  /*19d0*/  F2I.FTZ.U32.TRUNC.NTZ R29, R28 ;  /* 0x0000001c001d7305 */ /* 0x000e64000021f000 */
[----:B-1----:R-:W-:Y:S02]  /*19e0*/  IMAD.MOV R7, RZ, RZ, -R29 ;  /* 0x000000ffff077224 */ /* 0x002fe400078e0a1d */
[----:B------:R-:W-:Y:S02]  /*19f0*/  IMAD.MOV.U32 R28, RZ, RZ, RZ ;  /* 0x000000ffff1c7224 */ /* 0x000fe400078e00ff */
[----:B------:R-:W-:-:S04]  /*1a00*/  IMAD R7, R7, R16, RZ ;  /* 0x0000001007077224 */ /* 0x000fc800078e02ff */
[----:B------:R-:W-:Y:S01]  /*1a10*/  IMAD.HI.U32 R7, R29, R7, R28 ;  /* 0x000000071d077227 */ /* 0x000fe200078e001c */
[----:B0-----:R-:W0:Y:S02]  /*1a20*/  SHFL.BFLY PT, R5, R26, 0x2, 0x1f ;  /* 0x0c401f001a057f89 */ /* 0x001e2400000e0000 */
[----:B0-----:R-:W-:-:S05]  /*1a30*/  FMNMX.FTZ R18, R5, R26, !PT ;  /* 0x0000001a05127209 */ /* 0x001fca0007810000 */
[----:B------:R-:W0:Y:S02]  /*1a40*/  SHFL.BFLY PT, R5, R18, 0x1, 0x1f ;  /* 0x0c201f0012057f89 */ /* 0x000e2400000e0000 */
[----:B0-----:R-:W-:Y:S02]  /*1a50*/  FMNMX.FTZ R15, R18, R5, !PT ;  /* 0x00000005120f7209 */ /* 0x001fe40007810000 */
[----:B------:R-:W0:Y:S02]  /*1a60*/  MUFU.RCP R5, R20 ;  /* 0x0000001400057308 */ /* 0x000e240000001000 */
[----:B------:R-:W-:-:S04]  /*1a70*/  FSETP.NEU.FTZ.AND P0, PT, R15, -INF , PT ;  /* 0xff8000000f00780b */ /* 0x000fc80003f1d000 */
[----:B------:R-:W-:-:S05]  /*1a80*/  FSEL R15, R15, RZ, P0 ;  /* 0x000000ff0f0f7208 */ /* 0x000fca0000000000 */
[----:B------:R-:W-:-:S04]  /*1a90*/  FADD.FTZ R21, -R15, R26 ;  /* 0x0000001a0f157221 */ /* 0x000fc80000010100 */
[----:B------:R-:W-:Y:S01]  /*1aa0*/  FMUL.FTZ R21, R21, 1.4426950216293334961 ;  /* 0x3fb8aa3b15157820 */ /* 0x000fe20000410000 */
[----:B0-----:R-:W-:-:S05]  /*1ab0*/  VIADD R30, R5, 0xffffffe ;  /* 0x0ffffffe051e7836 */ /* 0x001fca0000000000 */
[----:B------:R-:W0:Y:S04]  /*1ac0*/  MUFU.EX2 R21, R21 ;  /* 0x0000001500157308 */ /* 0x000e280000000800 */
[----:B------:R-:W1:Y:S01]  /*1ad0*/  F2I.FTZ.U32.TRUNC.NTZ R31, R30 ;  /* 0x0000001e001f7305 */ /* 0x000e62000021f000 */
[----:B0-----:R-:W0:Y:S01]  /*1ae0*/  SHFL.BFLY PT, R18, R21, 0x2, 0x1f ;  /* 0x0c401f0015127f89 */ /* 0x001e2200000e0000 */
[----:B-1----:R-:W-:Y:S01]  /*1af0*/  IADD3 R5, PT, PT, RZ, -R31, RZ ;  /* 0x8000001fff057210 */ /* 0x002fe20007ffe0ff */
[----:B------:R-:W-:-:S04]  /*1b00*/  HFMA2 R30, -RZ, RZ, 0, 0 ;  /* 0x00000000ff1e7431 */ /* 0x000fc800000001ff */
[----:B------:R-:W-:Y:S01]  /*1b10*/  IMAD.MOV.U32 R20, RZ, RZ, R5 ;  /* 0x000000ffff147224 */ /* 0x000fe200078e0005 */
[----:B------:R-:W-:-:S03]  /*1b20*/  IABS R5, R2 ;  /* 0x0000000200057213 */ /* 0x000fc60000000000 */
[----:B------:R-:W-:Y:S01]  /*1b30*/  IMAD R27, R20, R19, RZ ;  /* 0x00000013141b7224 */ /* 0x000fe200078e02ff */
[----:B------:R-:W-:Y:S01]  /*1b40*/  IABS R20, R6 ;  /* 0x0000000600147213 */ /* 0x000fe20000000000 */
[----:B------:R-:W-:-:S04]  /*1b50*/  IMAD.HI.U32 R7, R7, R5, RZ ;  /* 0x0000000507077227 */ /* 0x000fc800078e00ff */
[----:B------:R-:W-:-:S04]  /*1b60*/  IMAD.HI.U32 R30, R31, R27, R30 ;  /* 0x0000001b1f1e7227 */ /* 0x000fc800078e001e */
[----:B------:R-:W-:Y:S02]  /*1b70*/  IMAD.MOV R20, RZ, RZ, -R20 ;  /* 0x000000ffff147224 */ /* 0x000fe400078e0a14 */
[----:B0-----:R-:W-:Y:S01]  /*1b80*/  FADD.FTZ R18, R21, R18 ;  /* 0x0000001215127221 */ /* 0x001fe20000010000 */
[----:B------:R-:W-:-:S04]  /*1b90*/  IMAD.HI.U32 R30, R30, R5, RZ ;  /* 0x000000051e1e7227 */ /* 0x000fc800078e00ff */
[----:B------:R-:W-:Y:S02]  /*1ba0*/  IMAD R20, R30, R20, R5 ;  /* 0x000000141e147224 */ /* 0x000fe400078e0205 */
[----:B------:R-:W-:-:S03]  /*1bb0*/  IMAD.MOV R24, RZ, RZ, -R7 ;  /* 0x000000ffff187224 */ /* 0x000fc600078e0a07 */
[----:B------:R-:W-:Y:S01]  /*1bc0*/  ISETP.GT.U32.AND P1, PT, R19, R20, PT ;  /* 0x000000141300720c */ /* 0x000fe20003f24070 */
[C---:B------:R-:W-:Y:S02]  /*1bd0*/  IMAD R21, R16.reuse, R24, R5 ;  /* 0x0000001810157224 */ /* 0x040fe400078e0205 */
[----:B------:R-:W0:Y:S03]  /*1be0*/  SHFL.BFLY PT, R5, R18, 0x1, 0x1f ;  /* 0x0c201f0012057f89 */ /* 0x000e2600000e0000 */
[----:B------:R-:W-:-:S07]  /*1bf0*/  ISETP.GT.U32.AND P0, PT, R16, R21, PT ;  /* 0x000000151000720c */ /* 0x000fce0003f04070 */
[----:B------:R-:W-:Y:S02]  /*1c00*/  @!P1 IMAD.IADD R20, R20, 0x1, -R19 ;  /* 0x0000000114149824 */ /* 0x000fe400078e0a13 */
[----:B------:R-:W-:-:S03]  /*1c10*/  @!P1 VIADD R30, R30, 0x1 ;  /* 0x000000011e1e9836 */ /* 0x000fc60000000000 */
[-C--:B------:R-:W-:Y:S02]  /*1c20*/  ISETP.GE.U32.AND P2, PT, R20, R19.reuse, PT ;  /* 0x000000131400720c */ /* 0x080fe40003f46070 */
[-C--:B------:R-:W-:Y:S02]  /*1c30*/  @!P0 IADD3 R21, PT, PT, R21, -R16.reuse, RZ ;  /* 0x8000001015158210 */ /* 0x080fe40007ffe0ff */
[C---:B------:R-:W-:Y:S02]  /*1c40*/  LOP3.LUT R20, R2.reuse, R19, RZ, 0x3c, !PT ;  /* 0x0000001302147212 */ /* 0x040fe400078e3cff */
[----:B------:R-:W-:Y:S02]  /*1c50*/  ISETP.GE.U32.AND P4, PT, R21, R16, PT ;  /* 0x000000101500720c */ /* 0x000fe40003f86070 */
[----:B------:R-:W-:Y:S01]  /*1c60*/  LOP3.LUT R2, R2, R13, RZ, 0x3c, !PT ;  /* 0x0000000d02027212 */ /* 0x000fe200078e3cff */
[----:B0-----:R-:W-:Y:S01]  /*1c70*/  FADD.FTZ R5, R18, R5 ;  /* 0x0000000512057221 */ /* 0x001fe20000010000 */
[----:B------:R-:W-:-:S02]  /*1c80*/  @!P0 IADD3 R7, PT, PT, R7, 0x1, RZ ;  /* 0x0000000107078810 */ /* 0x000fc40007ffe0ff */
[----:B------:R-:W-:Y:S01]  /*1c90*/  ISETP.NE.AND P0, PT, R13, RZ, PT ;  /* 0x000000ff0d00720c */ /* 0x000fe20003f05270 */
[----:B------:R-:W-:Y:S01]  /*1ca0*/  @P2 VIADD R30, R30, 0x1 ;  /* 0x000000011e1e2836 */ /* 0x000fe20000000000 */
[----:B------:R-:W-:Y:S02]  /*1cb0*/  FSETP.NE.FTZ.AND P1, PT, R5, RZ, PT ;  /* 0x000000ff0500720b */ /* 0x000fe40003f35000 */
[----:B------:R-:W-:Y:S02]  /*1cc0*/  ISETP.GE.AND P2, PT, R2, RZ, PT ;  /* 0x000000ff0200720c */ /* 0x000fe40003f46270 */
[----:B------:R-:W-:Y:S01]  /*1cd0*/  ISETP.GE.AND P3, PT, R20, RZ, PT ;  /* 0x000000ff1400720c */ /* 0x000fe20003f66270 */
[----:B------:R-:W-:-:S08]  /*1ce0*/  @P4 VIADD R7, R7, 0x1 ;  /* 0x0000000107074836 */ /* 0x000fd00000000000 */
[----:B------:R0:W1:Y:S02]  /*1cf0*/  @P1 MUFU.LG2 R2, R5 ;  /* 0x0000000500021308 */ /* 0x0000640000000c00 */
[----:B------:R-:W-:Y:S02]  /*1d00*/  @!P2 IADD3 R7, PT, PT, -R7, RZ, RZ ;  /* 0x000000ff0707a210 */ /* 0x000fe40007ffe1ff */
[----:B------:R-:W-:Y:S01]  /*1d10*/  @!P0 LOP3.LUT R7, RZ, R13, RZ, 0x33, !PT ;  /* 0x0000000dff078212 */ /* 0x000fe200078e33ff */
[----:B------:R-:W-:Y:S01]  /*1d20*/  @!P3 IMAD.MOV R30, RZ, RZ, -R30 ;  /* 0x000000ffff1eb224 */ /* 0x000fe200078e0a1e */
[----:B------:R-:W-:Y:S02]  /*1d30*/  LOP3.LUT P0, RZ, R0, 0x3e3, RZ, 0xc0, !PT ;  /* 0x000003e300ff7812 */ /* 0x000fe4000780c0ff */
[----:B------:R-:W-:Y:S02]  /*1d40*/  ISETP.NE.AND P3, PT, R17, RZ, PT ;  /* 0x000000ff1100720c */ /* 0x000fe40003f65270 */
[----:B------:R-:W-:-:S02]  /*1d50*/  @!P5 LOP3.LUT R30, RZ, R19, RZ, 0x33, !PT ;  /* 0x00000013ff1ed212 */ /* 0x000fc400078e33ff */
[----:B------:R-:W-:Y:S02]  /*1d60*/  SEL R16, RZ, 0x1, !P3 ;  /* 0x00000001ff107807 */ /* 0x000fe40005800000 */
[----:B------:R-:W-:Y:S01]  /*1d70*/  SHF.R.S32.HI R19, RZ, 0x1f, R6 ;  /* 0x0000001fff137819 */ /* 0x000fe20000011406 */
[----:B------:R-:W-:Y:S01]  /*1d80*/  IMAD R6, R6, UR9, RZ ;  /* 0x0000000906067c24 */ /* 0x000fe2000f8e02ff */
[----:B------:R-:W-:Y:S02]  /*1d90*/  ISETP.LT.U32.AND P2, PT, R22, R30, PT ;  /* 0x0000001e1600720c */ /* 0x000fe40003f41070 */
[----:B------:R-:W-:Y:S01]  /*1da0*/  SHF.R.S32.HI R17, RZ, 0x1f, R30 ;  /* 0x0000001fff117819 */ /* 0x000fe2000001141e */
[----:B0-----:R-:W-:Y:S01]  /*1db0*/  IMAD R5, R7, UR11, RZ ;  /* 0x0000000b07057c24 */ /* 0x001fe2000f8e02ff */
[----:B------:R-:W-:Y:S02]  /*1dc0*/  LOP3.LUT R16, R19, R16, RZ, 0xfc, !PT ;  /* 0x0000001013107212 */ /* 0x000fe400078efcff */
[----:B------:R-:W-:Y:S01]  /*1dd0*/  ISETP.LT.AND.EX P2, PT, R23, R17, PT, P2 ;  /* 0x000000111700720c */ /* 0x000fe20003f41320 */
[----:B------:R-:W-:-:S02]  /*1de0*/  IMAD.MOV.U32 R23, RZ, RZ, 0x7f800000 ;  /* 0x7f800000ff177424 */ /* 0x000fc400078e00ff */
[----:B-1----:R-:W-:Y:S01]  /*1df0*/  @P1 FFMA.FTZ R23, R2, 0.69314718246459960938, R15 ;  /* 0x3f31721802171823 */ /* 0x002fe2000001000f */
[----:B------:R-:W-:Y:S01]  /*1e00*/  IMAD R5, R16, R5, RZ ;  /* 0x0000000510057224 */ /* 0x000fe200078e02ff */
[----:B------:R-:W-:Y:S01]  /*1e10*/  SEL R7, R22, R30, P2 ;  /* 0x0000001e16077207 */ /* 0x000fe20001000000 */
[----:B------:R-:W-:Y:S07]  /*1e20*/  @P0 BRA `(.L_x_181) ;  /* 0x0000001000900947 */ /* 0x000fee0003800000 */
[----:B------:R-:W0:Y:S02]  /*1e30*/  LDCU.U8 UR4, c[0x0][0x548] ;  /* 0x0000a900ff0477ac */ /* 0x000e240008000000 */
[----:B0-----:R-:W-:-:S09]  /*1e40*/  UISETP.NE.AND UP0, UPT, UR4, URZ, UPT ;  /* 0x000000ff0400728c */ /* 0x001fd2000bf05270 */
[----:B------:R-:W-:Y:S05]  /*1e50*/  BRA.U !UP0, `(.L_x_182) ;  /* 0x0000001108747547 */ /* 0x000fea000b800000 */
[----:B------:R-:W-:Y:S02]  /*1e60*/  LEA.HI R27, R0, UR6, RZ, 0x1e ;  /* 0x00000006001b7c11 */ /* 0x000fe4000f8ff0ff */
[----:B------:R-:W-:Y:S02]  /*1e70*/  ISETP.LT.U32.AND P0, PT, R13, 0x1, PT ;  /* 0x000000010d00780c */ /* 0x000fe40003f01070 */
[----:B------:R-:W-:Y:S02]  /*1e80*/  ISETP.GE.AND P1, PT, R27, UR7, PT ;  /* 0x000000071b007c0c */ /* 0x000fe4000bf26270 */
[----:B------:R-:W-:-:S04]  /*1e90*/  SHF.R.S32.HI R2, RZ, 0x1f, R13 ;  /* 0x0000001fff027819 */ /* 0x000fc8000001140d */
[----:B------:R-:W-:-:S04]  /*1ea0*/  ISETP.LT.AND.EX P0, PT, R2, RZ, PT, P0 ;  /* 0x000000ff0200720c */ /* 0x000fc80003f01300 */
[----:B------:R-:W-:Y:S02]  /*1eb0*/  SEL R30, R13, 0x1, P0 ;  /* 0x000000010d1e7807 */ /* 0x000fe40000000000 */
[----:B------:R-:W-:Y:S01]  /*1ec0*/  SEL R16, R2, RZ, P0 ;  /* 0x000000ff02107207 */ /* 0x000fe20000000000 */
[----:B------:R-:W-:Y:S06]  /*1ed0*/  @P1 BRA `(.L_x_181) ;  /* 0x0000001000641947 */ /* 0x000fec0003800000 */
        /* <DEDUP_REMOVED lines=39> */
.L_x_183:
[----:B------:R-:W-:Y:S01]  /*2150*/  IMAD.MOV.U32 R21, RZ, RZ, RZ ;  /* 0x000000ffff157224 */ /* 0x000fe200078e00ff */
[----:B------:R-:W-:Y:S02]  /*2160*/  MOV R20, R30 ;  /* 0x0000001e00147202 */ /* 0x000fe40000000f00 */
[----:B------:R-:W-:Y:S02]  /*2170*/  MOV R18, 0x2190 ;  /* 0x0000219000127802 */ /* 0x000fe40000000f00 */
[----:B------:R-:W-:Y:S05]  /*2180*/  CALL.REL.NOINC `($__internal_5_$__cuda_sm20_div_s64) ;  /* 0x0000001c00b87944 */ /* 0x000fea0003c00000 */
[----:B------:R-:W-:Y:S02]  /*2190*/  IADD3 R13, PT, PT, -R16, RZ, RZ ;  /* 0x000000ff100d7210 */ /* 0x000fe40007ffe1ff */
[----:B------:R-:W-:-:S03]  /*21a0*/  MOV R31, R17 ;  /* 0x00000011001f7202 */ /* 0x000fc60000000f00 */
[----:B------:R-:W-:Y:S01]  /*21b0*/  IMAD R27, R30, R13, R27 ;  /* 0x0000000d1e1b7224 */ /* 0x000fe200078e021b */
[----:B------:R-:W-:-:S07]  /*21c0*/  MOV R30, R16 ;  /* 0x00000010001e7202 */ /* 0x000fce0000000f00 */
.L_x_184:
        /* <DEDUP_REMOVED lines=60> */
.L_x_186:
[----:B------:R-:W-:Y:S01]  /*2590*/  IMAD.MOV.U32 R27, RZ, RZ, R30 ;  /* 0x000000ffff1b7224 */ /* 0x000fe200078e001e */
[----:B------:R-:W-:Y:S01]  /*25a0*/  MOV R21, R31 ;  /* 0x0000001f00157202 */ /* 0x000fe20000000f00 */
[----:B------:R-:W-:Y:S01]  /*25b0*/  IMAD.MOV.U32 R20, RZ, RZ, R34 ;  /* 0x000000ffff147224 */ /* 0x000fe200078e0022 */
[----:B------:R-:W-:Y:S02]  /*25c0*/  MOV R18, 0x25e0 ;  /* 0x000025e000127802 */ /* 0x000fe40000000f00 */
[----:B------:R-:W-:Y:S05]  /*25d0*/  CALL.REL.NOINC `($__internal_5_$__cuda_sm20_div_s64) ;  /* 0x0000001800a47944 */ /* 0x000fea0003c00000 */
[----:B------:R-:W-:-:S05]  /*25e0*/  IADD3 R31, PT, PT, -R16, RZ, RZ ;  /* 0x000000ff101f7210 */ /* 0x000fca0007ffe1ff */
[----:B------:R-:W-:Y:S02]  /*25f0*/  IMAD R31, R31, R34, R30 ;  /* 0x000000221f1f7224 */ /* 0x000fe400078e021e */
.L_x_187:
[----:B------:R-:W-:Y:S05]  /*2600*/  BSYNC.RECONVERGENT B0 ;  /* 0x0000000000007941 */ /* 0x000fea0003800200 */
.L_x_185:
        /* <DEDUP_REMOVED lines=162> */
.L_x_182:
[----:B------:R-:W0:Y:S01]  /*3030*/  LDC.64 R4, c[0x0][0x420] ;  /* 0x00010800ff047b82 */ /* 0x000e220000000a00 */
[----:B------:R-:W-:-:S05]  /*3040*/  LEA.HI R2, R0, UR6, RZ, 0x1e ;  /* 0x0000000600027c11 */ /* 0x000fca000f8ff0ff */
[----:B0-----:R-:W-:-:S05]  /*3050*/  IMAD.WIDE.U32 R2, R2, 0x4, R4 ;  /* 0x0000000402027825 */ /* 0x001fca00078e0004 */
[----:B------:R1:W-:Y:S02]  /*3060*/  STG.E desc[UR12][R2.64], R23 ;  /* 0x0000001702007986 */ /* 0x0003e4000c10190c */
.L_x_181:
[----:B------:R-:W-:Y:S05]  /*3070*/  BSYNC.RECONVERGENT B1 ;  /* 0x0000000000017941 */ /* 0x000fea0003800200 */
.L_x_180:
        /* <DEDUP_REMOVED lines=58> */
.L_x_194:
        /* <DEDUP_REMOVED lines=14> */
.L_x_191:
[----:B0-----:R-:W-:Y:S05]  /*3500*/  BSYNC.RECONVERGENT B0 ;  /* 0x0000000000007941 */ /* 0x001fea0003800200 */
.L_x_190:
        /* <DEDUP_REMOVED lines=30> */
.L_x_193:
[----:B------:R-:W-:Y:S05]  /*36f0*/  BSYNC.RECONVERGENT B0 ;  /* 0x0000000000007941 */ /* 0x000fea0003800200 */
.L_x_192:
        /* <DEDUP_REMOVED lines=21> */
.L_x_189:
        /* <DEDUP_REMOVED lines=20> */
.L_x_196:
[----:B------:R-:W-:Y:S05]  /*3990*/  BSYNC.RECONVERGENT B0 ;  /* 0x0000000000007941 */ /* 0x000fea0003800200 */
.L_x_195:
        /* <DEDUP_REMOVED lines=18> */
.L_x_188:
        /* <DEDUP_REMOVED lines=91> */
        .weak           $__internal_5_$__cuda_sm20_div_s64
        .type           $__internal_5_$__cuda_sm20_div_s64,@function
        .size           $__internal_5_$__cuda_sm20_div_s64,(.L_x_3714 - $__internal_5_$__cuda_sm20_div_s64)
$__internal_5_$__cuda_sm20_div_s64:
        /* <DEDUP_REMOVED lines=86> */
[----:B------:R-:W-:Y:S06]  /*45d0*/  RET.REL.NODEC R28 `(_ZN5flash32flash_fwd_splitkv_combine_kernelI23Flash_fwd_kernel_traitsILi192ELi64ELi64ELi4ELb0ELb0EN7cutlass10bfloat16_tE19Flash_kernel_traitsILi192ELi64ELi64ELi4ES3_EELi8ELi2ELb0EEEvNS_16Flash_fwd_paramsE) ;  /* 0xffffffb81c887950 */ /* 0x000fec0003c3ffff */
.L_x_197:
        /* <DEDUP_REMOVED lines=10> */
.L_x_3714:


//--------------------- .text._ZN5flash32flash_fwd_splitkv_combine_kernelI23Flash_fwd_kernel_traitsILi192ELi64ELi64ELi4ELb0ELb0EN7cutlass10bfloat16_tE19Flash_kernel_traitsILi192ELi64ELi64ELi4ES3_EELi8ELi1ELb0EEEvNS_16Flash_fwd_paramsE --------------------------
	.section	.text._ZN5flash32flash_fwd_splitkv_combine_kernelI23Flash_fwd_kernel_traitsILi192ELi64ELi64ELi4ELb0ELb0EN7cutlass10bfloat16_tE19Flash_kernel_traitsILi192ELi64ELi64ELi4ES3_EELi8ELi1ELb0EEEvNS_16Flash_fwd_paramsE,"ax",@progbits
	.align	128
        .global         _ZN5flash32flash_fwd_splitkv_combine_kernelI23Flash_fwd_kernel_traitsILi192ELi64ELi64ELi4ELb0ELb0EN7cutlass10bfloat16_tE19Flash_kernel_traitsILi192ELi64ELi64ELi4ES3_EELi8ELi1ELb0EEEvNS_16Flash_fwd_paramsE
        .type           _ZN5flash32flash_fwd_splitkv_combine_kernelI23Flash_fwd_kernel_traitsILi192ELi64ELi64ELi4ELb0ELb0EN7cutlass10bfloat16_tE19Flash_kernel_traitsILi192ELi64ELi64ELi4ES3_EELi8ELi1ELb0EEEvNS_16Flash_fwd_paramsE,@function
        .size           _ZN5flash32flash_fwd_splitkv_combine_kernelI23Flash_fwd_kernel_traitsILi192ELi64ELi64ELi4ELb0ELb0EN7cutlass10bfloat16_tE19Flash_kernel_traitsILi192ELi64ELi64ELi4ES3_EELi8ELi1ELb0EEEvNS_16Flash_fwd_paramsE,(.L_x_3715 - _ZN5flash32flash_fwd_splitkv_combine_kernelI23Flash_fwd_kernel_traitsILi192ELi64ELi64ELi4ELb0ELb0EN7cutlass10bfloat16_tE19Flash_kernel_traitsILi192ELi64ELi64ELi4ES3_EELi8ELi1ELb0EEEvNS_16Flash_fwd_paramsE)
        .other          _ZN5flash32flash_fwd_splitkv_combine_kernelI23Flash_fwd_kernel_traitsILi192ELi64ELi64ELi4ELb0ELb0EN7cutlass10bfloat16_tE19Flash_kernel_traitsILi192ELi64ELi64ELi4ES3_EELi8ELi1ELb0EEEvNS_16Flash_fwd_paramsE,@"STO_CUDA_ENTRY STV_DEFAULT"
_ZN5flash32flash_fwd_splitkv_combine_kernelI23Flash_fwd_kernel_traitsILi192ELi64ELi64ELi4ELb0ELb0EN7cutlass10bfloat16_tE19Flash_kernel_traitsILi192ELi64ELi64ELi4ES3_EELi8ELi1ELb0EEEvNS_16Flash_fwd_paramsE:
.text._ZN5flash32flash_fwd_splitkv_combine_kernelI23Flash_fwd_kernel_traitsILi192ELi64ELi64ELi4ELb0ELb0EN7cutlass10bfloat16_tE19Flash_kernel_traitsILi192ELi64ELi64ELi4ES3_EELi8ELi1ELb0EEEvNS_16Flash_fwd_paramsE:
        /* <DEDUP_REMOVED lines=38> */
.L_x_198:
[----:B------:R-:W-:Y:S01]  /*0260*/  IMAD.U32 R27, RZ, RZ, UR7 ;  /* 0x00000007ff1b7e24 */ /* 0x000fe2000f8e00ff */
[----:B------:R-:W-:Y:S01]  /*0270*/  MOV R20, UR15 ;  /* 0x0000000f00147c02 */ /* 0x000fe20008000f00 */
[----:B------:R-:W-:Y:S01]  /*0280*/  IMAD.U32 R21, RZ, RZ, UR14 ;  /* 0x0000000eff157e24 */ /* 0x000fe2000f8e00ff */
[----:B------:R-:W-:Y:S02]  /*0290*/  MOV R19, UR8 ;  /* 0x0000000800137c02 */ /* 0x000fe40008000f00 */
[----:B------:R-:W-:Y:S02]  /*02a0*/  MOV R18, 0x2c0 ;  /* 0x000002c000127802 */ /* 0x000fe40000000f00 */
[----:B------:R-:W-:Y:S05]  /*02b0*/  CALL.REL.NOINC `($__internal_6_$__cuda_sm20_div_s64) ;  /* 0x0000003c00607944 */ /* 0x000fea0003c00000 */
.L_x_199:
        /* <DEDUP_REMOVED lines=30> */
.L_x_201:
[----:B------:R-:W-:Y:S01]  /*04a0*/  IMAD.MOV.U32 R27, RZ, RZ, R16 ;  /* 0x000000ffff1b7224 */ /* 0x000fe200078e0010 */
[----:B------:R-:W-:Y:S02]  /*04b0*/  MOV R21, R17 ;  /* 0x0000001100157202 */ /* 0x000fe40000000f00 */
[----:B------:R-:W-:Y:S02]  /*04c0*/  MOV R18, 0x4e0 ;  /* 0x000004e000127802 */ /* 0x000fe40000000f00 */
[----:B------:R-:W-:Y:S05]  /*04d0*/  CALL.REL.NOINC `($__internal_6_$__cuda_sm20_div_s64) ;  /* 0x0000003800d87944 */ /* 0x000fea0003c00000 */
[----:B------:R-:W-:Y:S02]  /*04e0*/  MOV R6, R16 ;  /* 0x0000001000067202 */ /* 0x000fe40000000f00 */
[----:B------:R-:W-:Y:S02]  /*04f0*/  MOV R7, R17 ;  /* 0x0000001100077202 */ /* 0x000fe40000000f00 */
.L_x_202:
[----:B------:R-:W-:Y:S05]  /*0500*/  BSYNC.RECONVERGENT B0 ;  /* 0x0000000000007941 */ /* 0x000fea0003800200 */
.L_x_200:
        /* <DEDUP_REMOVED lines=55> */
.L_x_204:
[----:B------:R-:W-:Y:S01]  /*0880*/  IMAD.MOV.U32 R27, RZ, RZ, R20 ;  /* 0x000000ffff1b7224 */ /* 0x000fe200078e0014 */
[----:B------:R-:W-:Y:S01]  /*0890*/  MOV R20, R14 ;  /* 0x0000000e00147202 */ /* 0x000fe20000000f00 */
[----:B------:R-:W-:Y:S01]  /*08a0*/  IMAD.MOV.U32 R21, RZ, RZ, R19 ;  /* 0x000000ffff157224 */ /* 0x000fe200078e0013 */
[----:B------:R-:W-:Y:S02]  /*08b0*/  MOV R19, R4 ;  /* 0x0000000400137202 */ /* 0x000fe40000000f00 */
[----:B------:R-:W-:Y:S02]  /*08c0*/  MOV R18, 0x8e0 ;  /* 0x000008e000127802 */ /* 0x000fe40000000f00 */
[----:B------:R-:W-:Y:S05]  /*08d0*/  CALL.REL.NOINC `($__internal_6_$__cuda_sm20_div_s64) ;  /* 0x0000003400d87944 */ /* 0x000fea0003c00000 */
.L_x_205:
[----:B------:R-:W-:Y:S05]  /*08e0*/  BSYNC.RECONVERGENT B0 ;  /* 0x0000000000007941 */ /* 0x000fea0003800200 */
.L_x_203:
        /* <DEDUP_REMOVED lines=116> */
.L_x_207:
[----:B------:R-:W-:Y:S01]  /*1030*/  IMAD.MOV.U32 R27, RZ, RZ, R16 ;  /* 0x000000ffff1b7224 */ /* 0x000fe200078e0010 */
[----:B------:R-:W-:Y:S01]  /*1040*/  MOV R20, R11 ;  /* 0x0000000b00147202 */ /* 0x000fe20000000f00 */
[----:B------:R-:W-:Y:S01]  /*1050*/  IMAD.MOV.U32 R21, RZ, RZ, R17 ;  /* 0x000000ffff157224 */ /* 0x000fe200078e0011 */
[----:B------:R-:W-:Y:S02]  /*1060*/  MOV R19, R3 ;  /* 0x0000000300137202 */ /* 0x000fe40000000f00 */
[----:B------:R-:W-:Y:S02]  /*1070*/  MOV R18, 0x1090 ;  /* 0x0000109000127802 */ /* 0x000fe40000000f00 */
[----:B------:R-:W-:Y:S05]  /*1080*/  CALL.REL.NOINC `($__internal_6_$__cuda_sm20_div_s64) ;  /* 0x0000002c00ec7944 */ /* 0x000fea0003c00000 */
[----:B------:R-:W-:Y:S02]  /*1090*/  MOV R32, R16 ;  /* 0x0000001000207202 */ /* 0x000fe40000000f00 */
[----:B------:R-:W-:Y:S02]  /*10a0*/  MOV R33, R17 ;  /* 0x0000001100217202 */ /* 0x000fe40000000f00 */
.L_x_208:
[----:B------:R-:W-:Y:S05]  /*10b0*/  BSYNC.RECONVERGENT B0 ;  /* 0x0000000000007941 */ /* 0x000fea0003800200 */
.L_x_206:
        /* <DEDUP_REMOVED lines=58> */
.L_x_210:
[----:B------:R-:W-:Y:S01]  /*1460*/  IMAD.MOV.U32 R27, RZ, RZ, R6 ;  /* 0x000000ffff1b7224 */ /* 0x000fe200078e0006 */
[----:B------:R-:W-:Y:S01]  /*1470*/  MOV R21, R7 ;  /* 0x0000000700157202 */ /* 0x000fe20000000f00 */
[----:B------:R-:W-:Y:S01]  /*1480*/  IMAD.MOV.U32 R20, RZ, RZ, R9 ;  /* 0x000000ffff147224 */ /* 0x000fe200078e0009 */
[----:B------:R-:W-:Y:S02]  /*1490*/  MOV R18, 0x14b0 ;  /* 0x000014b000127802 */ /* 0x000fe40000000f00 */
[----:B------:R-:W-:Y:S05]  /*14a0*/  CALL.REL.NOINC `($__internal_6_$__cuda_sm20_div_s64) ;  /* 0x0000002800e47944 */ /* 0x000fea0003c00000 */
[----:B------:R-:W-:Y:S02]  /*14b0*/  MOV R18, R16 ;  /* 0x0000001000127202 */ /* 0x000fe40000000f00 */
[----:B------:R-:W-:Y:S02]  /*14c0*/  MOV R19, R17 ;  /* 0x0000001100137202 */ /* 0x000fe40000000f00 */
.L_x_211:
[----:B------:R-:W-:Y:S05]  /*14d0*/  BSYNC.RECONVERGENT B0 ;  /* 0x0000000000007941 */ /* 0x000fea0003800200 */
.L_x_209:
        /* <DEDUP_REMOVED lines=54> */
.L_x_213:
[----:B0-----:R-:W-:Y:S05]  /*1840*/  BSYNC.RECONVERGENT B0 ;  /* 0x0000000000007941 */ /* 0x001fea0003800200 */
.L_x_212:
[----:B------:R-:W0:Y:S01]  /*1850*/  S2UR UR14, SR_CgaCtaId ;  /* 0x00000000000e79c3 */ /* 0x000e220000008800 */
[C---:B------:R-:W-:Y:S01]  /*1860*/  ISETP.GT.U32.AND P0, PT, R0.reuse, 0xf, PT ;  /* 0x0000000f0000780c */ /* 0x040fe20003f04070 */
[----:B------:R-:W-:Y:S01]  /*1870*/  UMOV UR4, 0x400 ;  /* 0x0000040000047882 */ /* 0x000fe20000000000 */
[----:B------:R-:W-:Y:S01]  /*1880*/  IMAD.MOV.U32 R15, RZ, RZ, 0x24 ;  /* 0x00000024ff0f7424 */ /* 0x000fe200078e00ff */
[----:B-1----:R-:W-:Y:S01]  /*1890*/  LOP3.LUT R25, R0, 0x1, RZ, 0xc0, !PT ;  /* 0x0000000100197812 */ /* 0x002fe200078ec0ff */
[----:B------:R-:W-:Y:S01]  /*18a0*/  IMAD.MOV.U32 R8, RZ, RZ, 0x24 ;  /* 0x00000024ff087424 */ /* 0x000fe200078e00ff */
[----:B------:R-:W-:Y:S01]  /*18b0*/  SHF.R.U32.HI R27, RZ, 0x1, R0 ;  /* 0x00000001ff1b7819 */ /* 0x000fe20000011600 */
[----:B------:R-:W-:Y:S01]  /*18c0*/  IMAD.MOV.U32 R26, RZ, RZ, -0x800000 ;  /* 0xff800000ff1a7424 */ /* 0x000fe200078e00ff */
[----:B------:R-:W1:Y:S01]  /*18d0*/  LDC R13, c[0x0][0x3e0] ;  /* 0x0000f800ff0d7b82 */ /* 0x000e620000000800 */
[----:B------:R-:W-:Y:S01]  /*18e0*/  IABS R17, R6 ;  /* 0x0000000600117213 */ /* 0x000fe20000000000 */
[----:B------:R-:W-:Y:S01]  /*18f0*/  BSSY.RECONVERGENT B1, `(.L_x_214) ;  /* 0x0000175000017945 */ /* 0x000fe20003800200 */
[----:B------:R-:W-:Y:S01]  /*1900*/  ISETP.NE.AND P5, PT, R6, RZ, PT ;  /* 0x000000ff0600720c */ /* 0x000fe20003fa5270 */
[----:B0-----:R-:W-:-:S06]  /*1910*/  ULEA UR14, UR14, UR4, 0x18 ;  /* 0x000000040e0e7291 */ /* 0x001fcc000f8ec0ff */
[----:B------:R-:W-:Y:S02]  /*1920*/  @!P0 IMAD R15, R22, R15, UR14 ;  /* 0x0000000e160f8e24 */ /* 0x000fe4000f8e020f */
[----:B------:R-:W-:Y:S01]  /*1930*/  IMAD R8, R25, R8, UR14 ;  /* 0x0000000e19087e24 */ /* 0x000fe2000f8e0208 */
[----:B-1----:R-:W-:Y:S01]  /*1940*/  IABS R5, R13 ;  /* 0x0000000d00057213 */ /* 0x002fe20000000000 */
[----:B------:R-:W-:Y:S02]  /*1950*/  @!P0 IMAD R15, R20, 0x4, R15 ;  /* 0x00000004140f8824 */ /* 0x000fe400078e020f */
[----:B------:R-:W0:Y:S01]  /*1960*/  I2F.RP R20, R17 ;  /* 0x0000001100147306 */ /* 0x000e220000209400 */
[----:B------:R-:W-:Y:S01]  /*1970*/  LEA R8, R27, R8, 0x2 ;  /* 0x000000081b087211 */ /* 0x000fe200078e10ff */
[----:B------:R-:W-:Y:S01]  /*1980*/  IMAD.IADD R22, R2, 0x1, R17 ;  /* 0x0000000102167824 */ /* 0x000fe200078e0211 */
[----:B-----5:R1:W-:Y:S01]  /*1990*/  @!P0 STS [R15], R16 ;  /* 0x000000100f008388 */ /* 0x0203e20000000800 */
[----:B------:R-:W-:Y:S01]  /*19a0*/  IABS R2, R6 ;  /* 0x0000000600027213 */ /* 0x000fe20000000000 */
[----:B------:R-:W-:Y:S03]  /*19b0*/  BAR.SYNC.DEFER_BLOCKING 0x0 ;  /* 0x0000000000007b1d */ /* 0x000fe60000010000 */
[----:B------:R-:W-:-:S03]  /*19c0*/  IADD3 R2, PT, PT, RZ, -R2, RZ ;  /* 0x80000002ff027210 */ /* 0x000fc60007ffe0ff */
[----:B------:R-:W2:Y:S08]  /*19d0*/  I2F.RP R21, R5 ;  /* 0x0000000500157306 */ /* 0x000eb00000209400 */
[----:B0-----:R-:W0:Y:S08]  /*19e0*/  MUFU.RCP R28, R20 ;  /* 0x00000014001c7308 */ /* 0x001e300000001000 */
[----:B--2---:R-:W2:Y:S01]  /*19f0*/  MUFU.RCP R30, R21 ;  /* 0x00000015001e7308 */ /* 0x004ea20000001000 */
[----:B------:R-:W3:Y:S01]  /*1a00*/  @!P0 LDS R26, [R8] ;  /* 0x00000000081a8984 */ /* 0x000ee20000000800 */
[----:B0-----:R-:W-:-:S06]  /*1a10*/  VIADD R28, R28, 0xffffffe ;  /* 0x0ffffffe1c1c7836 */ /* 0x001fcc0000000000 */
[----:B------:R-:W0:Y:S01]  /*1a20*/  F2I.FTZ.U32.TRUNC.NTZ R29, R28 ;  /* 0x0000001c001d7305 */ /* 0x000e22000021f000 */
[----:B--2---:R-:W-:-:S07]  /*1a30*/  VIADD R30, R30, 0xffffffe ;  /* 0x0ffffffe1e1e7836 */ /* 0x004fce0000000000 */
[----:B------:R-:W1:Y:S01]  /*1a40*/  F2I.FTZ.U32.TRUNC.NTZ R31, R30 ;  /* 0x0000001e001f7305 */ /* 0x000e62000021f000 */
[----:B0-----:R-:W-:Y:S01]  /*1a50*/  IADD3 R20, PT, PT, RZ, -R29, RZ ;  /* 0x8000001dff147210 */ /* 0x001fe20007ffe0ff */
[----:B------:R-:W-:-:S04]  /*1a60*/  IMAD.MOV.U32 R28, RZ, RZ, RZ ;  /* 0x000000ffff1c7224 */ /* 0x000fc800078e00ff */
[----:B------:R-:W-:Y:S02]  /*1a70*/  IMAD R20, R20, R17, RZ ;  /* 0x0000001114147224 */ /* 0x000fe400078e02ff */
[----:B-1----:R-:W-:Y:S02]  /*1a80*/  IMAD.MOV R16, RZ, RZ, -R31 ;  /* 0x000000ffff107224 */ /* 0x002fe400078e0a1f */
[----:B------:R-:W-:Y:S02]  /*1a90*/  IMAD.MOV.U32 R30, RZ, RZ, RZ ;  /* 0x000000ffff1e7224 */ /* 0x000fe400078e00ff */
[----:B------:R-:W-:Y:S01]  /*1aa0*/  IMAD R21, R16, R5, RZ ;  /* 0x0000000510157224 */ /* 0x000fe200078e02ff */
[----:B---3--:R-:W0:Y:S01]  /*1ab0*/  SHFL.BFLY PT, R15, R26, 0x1, 0x1f ;  /* 0x0c201f001a0f7f89 */ /* 0x008e2200000e0000 */
[----:B------:R-:W-:Y:S01]  /*1ac0*/  IMAD.HI.U32 R29, R29, R20, R28 ;  /* 0x000000141d1d7227 */ /* 0x000fe200078e001c */
[----:B------:R-:W-:-:S03]  /*1ad0*/  IABS R16, R22 ;  /* 0x0000001600107213 */ /* 0x000fc60000000000 */
[----:B------:R-:W-:-:S04]  /*1ae0*/  IMAD.HI.U32 R21, R31, R21, R30 ;  /* 0x000000151f157227 */ /* 0x000fc800078e001e */
[----:B------:R-:W-:-:S04]  /*1af0*/  IMAD.HI.U32 R29, R29, R16, RZ ;  /* 0x000000101d1d7227 */ /* 0x000fc800078e00ff */
[----:B------:R-:W-:-:S04]  /*1b00*/  IMAD.HI.U32 R21, R21, R16, RZ ;  /* 0x0000001015157227 */ /* 0x000fc800078e00ff */
[----:B------:R-:W-:Y:S02]  /*1b10*/  IMAD R2, R29, R2, R16 ;  /* 0x000000021d027224 */ /* 0x000fe400078e0210 */
[----:B------:R-:W-:-:S03]  /*1b20*/  IMAD.MOV R20, RZ, RZ, -R21 ;  /* 0x000000ffff147224 */ /* 0x000fc600078e0a15 */
[----:B------:R-:W-:Y:S01]  /*1b30*/  ISETP.GT.U32.AND P1, PT, R17, R2, PT ;  /* 0x000000021100720c */ /* 0x000fe20003f24070 */
[----:B------:R-:W-:Y:S01]  /*1b40*/  IMAD R20, R5, R20, R16 ;  /* 0x0000001405147224 */ /* 0x000fe200078e0210 */
[----:B0-----:R-:W-:-:S04]  /*1b50*/  FMNMX.FTZ R15, R15, R26, !PT ;  /* 0x0000001a0f0f7209 */ /* 0x001fc80007810000 */
[----:B------:R-:W-:-:S04]  /*1b60*/  FSETP.NEU.FTZ.AND P0, PT, R15, -INF , PT ;  /* 0xff8000000f00780b */ /* 0x000fc80003f1d000 */
[----:B------:R-:W-:Y:S02]  /*1b70*/  FSEL R15, R15, RZ, P0 ;  /* 0x000000ff0f0f7208 */ /* 0x000fe40000000000 */
[----:B------:R-:W-:Y:S01]  /*1b80*/  ISETP.GT.U32.AND P0, PT, R5, R20, PT ;  /* 0x000000140500720c */ /* 0x000fe20003f04070 */
[----:B------:R-:W-:Y:S01]  /*1b90*/  @!P1 IMAD.IADD R2, R2, 0x1, -R17 ;  /* 0x0000000102029824 */ /* 0x000fe200078e0a11 */
[----:B------:R-:W-:Y:S01]  /*1ba0*/  @!P1 IADD3 R29, PT, PT, R29, 0x1, RZ ;  /* 0x000000011d1d9810 */ /* 0x000fe20007ffe0ff */
[----:B------:R-:W-:-:S03]  /*1bb0*/  FADD.FTZ R23, -R15, R26 ;  /* 0x0000001a0f177221 */ /* 0x000fc60000010100 */
[-C--:B------:R-:W-:Y:S01]  /*1bc0*/  ISETP.GE.U32.AND P2, PT, R2, R17.reuse, PT ;  /* 0x000000110200720c */ /* 0x080fe20003f46070 */
[----:B------:R-:W-:Y:S01]  /*1bd0*/  FMUL.FTZ R23, R23, 1.4426950216293334961 ;  /* 0x3fb8aa3b17177820 */ /* 0x000fe20000410000 */
[C---:B------:R-:W-:Y:S02]  /*1be0*/  LOP3.LUT R2, R22.reuse, R17, RZ, 0x3c, !PT ;  /* 0x0000001116027212 */ /* 0x040fe400078e3cff */
[----:B------:R-:W-:Y:S02]  /*1bf0*/  LOP3.LUT R22, R22, R13, RZ, 0x3c, !PT ;  /* 0x0000000d16167212 */ /* 0x000fe400078e3cff */
[----:B------:R-:W-:Y:S01]  /*1c00*/  ISETP.GE.AND P3, PT, R2, RZ, PT ;  /* 0x000000ff0200720c */ /* 0x000fe20003f66270 */
[----:B------:R-:W0:Y:S01]  /*1c10*/  MUFU.EX2 R23, R23 ;  /* 0x0000001700177308 */ /* 0x000e220000000800 */
[----:B------:R-:W-:Y:S01]  /*1c20*/  @!P0 IMAD.IADD R20, R20, 0x1, -R5 ;  /* 0x0000000114148824 */ /* 0x000fe200078e0a05 */
[----:B------:R-:W-:Y:S01]  /*1c30*/  SHF.R.S32.HI R2, RZ, 0x1f, R6 ;  /* 0x0000001fff027819 */ /* 0x000fe20000011406 */
[----:B------:R-:W-:Y:S01]  /*1c40*/  @!P0 VIADD R21, R21, 0x1 ;  /* 0x0000000115158836 */ /* 0x000fe20000000000 */
[----:B------:R-:W-:Y:S01]  /*1c50*/  ISETP.NE.AND P0, PT, R13, RZ, PT ;  /* 0x000000ff0d00720c */ /* 0x000fe20003f05270 */
[----:B------:R-:W-:Y:S01]  /*1c60*/  IMAD R6, R6, UR9, RZ ;  /* 0x0000000906067c24 */ /* 0x000fe2000f8e02ff */
[----:B------:R-:W-:Y:S01]  /*1c70*/  ISETP.GE.U32.AND P4, PT, R20, R5, PT ;  /* 0x000000051400720c */ /* 0x000fe20003f86070 */
[----:B------:R-:W-:Y:S01]  /*1c80*/  @P2 VIADD R29, R29, 0x1 ;  /* 0x000000011d1d2836 */ /* 0x000fe20000000000 */
[----:B------:R-:W-:-:S04]  /*1c90*/  ISETP.GE.AND P2, PT, R22, RZ, PT ;  /* 0x000000ff1600720c */ /* 0x000fc80003f46270 */
[----:B------:R-:W-:Y:S01]  /*1ca0*/  @!P3 IADD3 R29, PT, PT, -R29, RZ, RZ ;  /* 0x000000ff1d1db210 */ /* 0x000fe20007ffe1ff */
[----:B0-----:R-:W0:Y:S01]  /*1cb0*/  SHFL.BFLY PT, R16, R23, 0x1, 0x1f ;  /* 0x0c201f0017107f89 */ /* 0x001e2200000e0000 */
[----:B------:R-:W-:Y:S02]  /*1cc0*/  ISETP.NE.AND P3, PT, R7, RZ, PT ;  /* 0x000000ff0700720c */ /* 0x000fe40003f65270 */
[----:B------:R-:W-:-:S03]  /*1cd0*/  @!P5 LOP3.LUT R29, RZ, R17, RZ, 0x33, !PT ;  /* 0x00000011ff1dd212 */ /* 0x000fc600078e33ff */
[----:B------:R-:W-:Y:S01]  /*1ce0*/  @P4 VIADD R21, R21, 0x1 ;  /* 0x0000000115154836 */ /* 0x000fe20000000000 */
[----:B------:R-:W-:Y:S02]  /*1cf0*/  SEL R5, RZ, 0x1, !P3 ;  /* 0x00000001ff057807 */ /* 0x000fe40005800000 */
[----:B------:R-:W-:Y:S01]  /*1d00*/  SHF.R.S32.HI R7, RZ, 0x1f, R29 ;  /* 0x0000001fff077819 */ /* 0x000fe2000001141d */
[----:B------:R-:W-:Y:S01]  /*1d10*/  @!P2 IMAD.MOV R21, RZ, RZ, -R21 ;  /* 0x000000ffff15a224 */ /* 0x000fe200078e0a15 */
[----:B------:R-:W-:Y:S02]  /*1d20*/  @!P0 LOP3.LUT R21, RZ, R13, RZ, 0x33, !PT ;  /* 0x0000000dff158212 */ /* 0x000fe400078e33ff */
[----:B------:R-:W-:Y:S02]  /*1d30*/  LOP3.LUT P0, RZ, R0, 0x3f1, RZ, 0xc0, !PT ;  /* 0x000003f100ff7812 */ /* 0x000fe4000780c0ff */
[----:B------:R-:W-:Y:S02]  /*1d40*/  ISETP.LT.U32.AND P2, PT, R18, R29, PT ;  /* 0x0000001d1200720c */ /* 0x000fe40003f41070 */
[----:B------:R-:W-:Y:S01]  /*1d50*/  LOP3.LUT R5, R2, R5, RZ, 0xfc, !PT ;  /* 0x0000000502057212 */ /* 0x000fe200078efcff */
[----:B------:R-:W-:Y:S01]  /*1d60*/  IMAD R2, R21, UR11, RZ ;  /* 0x0000000b15027c24 */ /* 0x000fe2000f8e02ff */
[----:B------:R-:W-:-:S03]  /*1d70*/  ISETP.LT.AND.EX P2, PT, R19, R7, PT, P2 ;  /* 0x000000071300720c */ /* 0x000fc60003f41320 */
[----:B------:R-:W-:Y:S01]  /*1d80*/  IMAD R5, R5, R2, RZ ;  /* 0x0000000205057224 */ /* 0x000fe200078e02ff */
[----:B------:R-:W-:Y:S01]  /*1d90*/  SEL R7, R18, R29, P2 ;  /* 0x0000001d12077207 */ /* 0x000fe20001000000 */
[----:B0-----:R-:W-:Y:S01]  /*1da0*/  FADD.FTZ R16, R23, R16 ;  /* 0x0000001017107221 */ /* 0x001fe20000010000 */
[----:B------:R-:W-:-:S04]  /*1db0*/  IMAD.MOV.U32 R23, RZ, RZ, 0x7f800000 ;  /* 0x7f800000ff177424 */ /* 0x000fc800078e00ff */
[----:B------:R-:W-:-:S13]  /*1dc0*/  FSETP.NE.FTZ.AND P1, PT, R16, RZ, PT ;  /* 0x000000ff1000720b */ /* 0x000fda0003f35000 */
[----:B------:R-:W0:Y:S02]  /*1dd0*/  @P1 MUFU.LG2 R16, R16 ;  /* 0x0000001000101308 */ /* 0x000e240000000c00 */
        /* <DEDUP_REMOVED lines=52> */
.L_x_217:
[----:B------:R-:W-:Y:S01]  /*2120*/  IMAD.MOV.U32 R21, RZ, RZ, RZ ;  /* 0x000000ffff157224 */ /* 0x000fe200078e00ff */
[----:B------:R-:W-:Y:S02]  /*2130*/  MOV R20, R30 ;  /* 0x0000001e00147202 */ /* 0x000fe40000000f00 */
[----:B------:R-:W-:Y:S02]  /*2140*/  MOV R18, 0x2160 ;  /* 0x0000216000127802 */ /* 0x000fe40000000f00 */
[----:B------:R-:W-:Y:S05]  /*2150*/  CALL.REL.NOINC `($__internal_6_$__cuda_sm20_div_s64) ;  /* 0x0000001c00b87944 */ /* 0x000fea0003c00000 */
[----:B------:R-:W-:Y:S02]  /*2160*/  IADD3 R13, PT, PT, -R16, RZ, RZ ;  /* 0x000000ff100d7210 */ /* 0x000fe40007ffe1ff */
[----:B------:R-:W-:-:S03]  /*2170*/  MOV R31, R17 ;  /* 0x00000011001f7202 */ /* 0x000fc60000000f00 */
[----:B------:R-:W-:Y:S01]  /*2180*/  IMAD R27, R30, R13, R27 ;  /* 0x0000000d1e1b7224 */ /* 0x000fe200078e021b */
[----:B------:R-:W-:-:S07]  /*2190*/  MOV R30, R16 ;  /* 0x00000010001e7202 */ /* 0x000fce0000000f00 */
.L_x_218:
        /* <DEDUP_REMOVED lines=60> */
.L_x_220:
[----:B------:R-:W-:Y:S01]  /*2560*/  IMAD.MOV.U32 R27, RZ, RZ, R30 ;  /* 0x000000ffff1b7224 */ /* 0x000fe200078e001e */
[----:B------:R-:W-:Y:S01]  /*2570*/  MOV R21, R31 ;  /* 0x0000001f00157202 */ /* 0x000fe20000000f00 */
[----:B------:R-:W-:Y:S01]  /*2580*/  IMAD.MOV.U32 R20, RZ, RZ, R34 ;  /* 0x000000ffff147224 */ /* 0x000fe200078e0022 */
[----:B------:R-:W-:Y:S02]  /*2590*/  MOV R18, 0x25b0 ;  /* 0x000025b000127802 */ /* 0x000fe40000000f00 */
[----:B------:R-:W-:Y:S05]  /*25a0*/  CALL.REL.NOINC `($__internal_6_$__cuda_sm20_div_s64) ;  /* 0x0000001800a47944 */ /* 0x000fea0003c00000 */
[----:B------:R-:W-:-:S05]  /*25b0*/  IADD3 R31, PT, PT, -R16, RZ, RZ ;  /* 0x000000ff101f7210 */ /* 0x000fca0007ffe1ff */
[----:B------:R-:W-:Y:S02]  /*25c0*/  IMAD R31, R31, R34, R30 ;  /* 0x000000221f1f7224 */ /* 0x000fe400078e021e */
.L_x_221:
[----:B------:R-:W-:Y:S05]  /*25d0*/  BSYNC.RECONVERGENT B0 ;  /* 0x0000000000007941 */ /* 0x000fea0003800200 */
.L_x_219:
        /* <DEDUP_REMOVED lines=162> */
.L_x_216:
[----:B------:R-:W0:Y:S01]  /*3000*/  LDC.64 R2, c[0x0][0x420] ;  /* 0x00010800ff027b82 */ /* 0x000e220000000a00 */
[----:B------:R-:W-:-:S05]  /*3010*/  IADD3 R27, PT, PT, R27, UR6, RZ ;  /* 0x000000061b1b7c10 */ /* 0x000fca000fffe0ff */
[----:B0-----:R-:W-:-:S05]  /*3020*/  IMAD.WIDE.U32 R2, R27, 0x4, R2 ;  /* 0x000000041b027825 */ /* 0x001fca00078e0002 */
[----:B------:R1:W-:Y:S02]  /*3030*/  STG.E desc[UR12][R2.64], R23 ;  /* 0x0000001702007986 */ /* 0x0003e4000c10190c */
.L_x_215:
[----:B------:R-:W-:Y:S05]  /*3040*/  BSYNC.RECONVERGENT B1 ;  /* 0x0000000000017941 */ /* 0x000fea0003800200 */
.L_x_214:
        /* <DEDUP_REMOVED lines=58> */
.L_x_228:
        /* <DEDUP_REMOVED lines=14> */
.L_x_225:
[----:B0-----:R-:W-:Y:S05]  /*34d0*/  BSYNC.RECONVERGENT B0 ;  /* 0x0000000000007941 */ /* 0x001fea0003800200 */
.L_x_224:
        /* <DEDUP_REMOVED lines=30> */
.L_x_227:
[----:B------:R-:W-:Y:S05]  /*36c0*/  BSYNC.RECONVERGENT B0 ;  /* 0x0000000000007941 */ /* 0x000fea0003800200 */
.L_x_226:
        /* <DEDUP_REMOVED lines=21> */
.L_x_223:
        /* <DEDUP_REMOVED lines=20> */
.L_x_230:
[----:B------:R-:W-:Y:S05]  /*3960*/  BSYNC.RECONVERGENT B0 ;  /* 0x0000000000007941 */ /* 0x000fea0003800200 */
.L_x_229:
        /* <DEDUP_REMOVED lines=18> */
.L_x_222:
        /* <DEDUP_REMOVED lines=91> */
        .weak           $__internal_6_$__cuda_sm20_div_s64
        .type           $__internal_6_$__cuda_sm20_div_s64,@function
        .size           $__internal_6_$__cuda_sm20_div_s64,(.L_x_3715 - $__internal_6_$__cuda_sm20_div_s64)
$__internal_6_$__cuda_sm20_div_s64:
        /* <DEDUP_REMOVED lines=86> */
[----:B------:R-:W-:Y:S06]  /*45a0*/  RET.REL.NODEC R28 `(_ZN5flash32flash_fwd_splitkv_combine_kernelI23Flash_fwd_kernel_traitsILi192ELi64ELi64ELi4ELb0ELb0EN7cutlass10bfloat16_tE19Flash_kernel_traitsILi192ELi64ELi64ELi4ES3_EELi8ELi1ELb0EEEvNS_16Flash_fwd_paramsE) ;  /* 0xffffffb81c947950 */ /* 0x000fec0003c3ffff */
.L_x_231:
        /* <DEDUP_REMOVED lines=13> */
.L_x_3715:


//--------------------- .text._ZN5flash32flash_fwd_splitkv_combine_kernelI23Flash_fwd_kernel_traitsILi192ELi64ELi64ELi4ELb0ELb0EN7cutlass10bfloat16_tE19Flash_kernel_traitsILi192ELi64ELi64ELi4ES3_EELi8ELi7ELb1EEEvNS_16Flash_fwd_paramsE --------------------------
	.section	.text._ZN5flash32flash_fwd_splitkv_combine_kernelI23Flash_fwd_kernel_traitsILi192ELi64ELi64ELi4ELb0ELb0EN7cutlass10bfloat16_tE19Flash_kernel_traitsILi192ELi64ELi64ELi4ES3_EELi8ELi7ELb1EEEvNS_16Flash_fwd_paramsE,"ax",@progbits
	.align	128
        .global         _ZN5flash32flash_fwd_splitkv_combine_kernelI23Flash_fwd_kernel_traitsILi192ELi64ELi64ELi4ELb0ELb0EN7cutlass10bfloat16_tE19Flash_kernel_traitsILi192ELi64ELi64ELi4ES3_EELi8ELi7ELb1EEEvNS_16Flash_fwd_paramsE
        .type           _ZN5flash32flash_fwd_splitkv_combine_kernelI23Flash_fwd_kernel_traitsILi192ELi64ELi64ELi4ELb0ELb0EN7cutlass10bfloat16_tE19Flash_kernel_traitsILi192ELi64ELi64ELi4ES3_EELi8ELi7ELb1EEEvNS_16Flash_fwd_paramsE,@function
        .size           _ZN5flash32flash_fwd_splitkv_combine_kernelI23Flash_fwd_kernel_traitsILi192ELi64ELi64ELi4ELb0ELb0EN7cutlass10bfloat16_tE19Flash_kernel_traitsILi192ELi64ELi64ELi4ES3_EELi8ELi7ELb1EEEvNS_16Flash_fwd_paramsE,(.L_x_3716 - _ZN5flash32flash_fwd_splitkv_combine_kernelI23Flash_fwd_kernel_traitsILi192ELi64ELi64ELi4ELb0ELb0EN7cutlass10bfloat16_tE19Flash_kernel_traitsILi192ELi64ELi64ELi4ES3_EELi8ELi7ELb1EEEvNS_16Flash_fwd_paramsE)
        .other          _ZN5flash32flash_fwd_splitkv_combine_kernelI23Flash_fwd_kernel_traitsILi192ELi64ELi64ELi4ELb0ELb0EN7cutlass10bfloat16_tE19Flash_kernel_traitsILi192ELi64ELi64ELi4ES3_EELi8ELi7ELb1EEEvNS_16Flash_fwd_paramsE,@"STO_CUDA_ENTRY STV_DEFAULT"
_ZN5flash32flash_fwd_splitkv_combine_kernelI23Flash_fwd_kernel_traitsILi192ELi64ELi64ELi4ELb0ELb0EN7cutlass10bfloat16_tE19Flash_kernel_traitsILi192ELi64ELi64ELi4ES3_EELi8ELi7ELb1EEEvNS_16Flash_fwd_paramsE:
.text._ZN5flash32flash_fwd_splitkv_combine_kernelI23Flash_fwd_kernel_traitsILi192ELi64ELi64ELi4ELb0ELb0EN7cutlass10bfloat16_tE19Flash_kernel_traitsILi192ELi64ELi64ELi4ES3_EELi8ELi7ELb1EEEvNS_16Flash_fwd_paramsE:
[----:B------:R-:W-:Y:S08]  /*0000*/  LDC R1, c[0x0][0x37c] ;  /* 0x0000df00ff017b82 */ /* 0x000ff00000000800 */
[----:B------:R-:W0:Y:S01]  /*0010*/  LDC.64 R30, c[0x0][0x430] ;  /* 0x00010c00ff1e7b82 */ /* 0x000e220000000a00 */
[----:B------:R-:W0:Y:S07]  /*0020*/  LDCU UR4, c[0x0][0x3e0] ;  /* 0x00007c00ff0477ac */ /* 0x000e2e0008000800 */
[----:B------:R-:W1:Y:S01]  /*0030*/  S2UR UR6, SR_CTAID.X ;  /* 0x00000000000679c3 */ /* 0x000e620000002500 */
[----:B0-----:R-:W-:-:S04]  /*0040*/  IMAD R29, R31, UR4, RZ ;  /* 0x000000041f1d7c24 */ /* 0x001fc8000f8e02ff */
[----:B------:R-:W-:Y:S01]  /*0050*/  IMAD R30, R29, R30, RZ ;  /* 0x0000001e1d1e7224 */ /* 0x000fe200078e02ff */
[----:B-1----:R-:W-:-:S04]  /*0060*/  USHF.L.U32 UR6, UR6, 0x3, URZ ;  /* 0x0000000306067899 */ /* 0x002fc800080006ff */
[----:B------:R-:W-:Y:S02]  /*0070*/  VIMNMX R39, PT, PT, R30, R31, PT ;  /* 0x0000001f1e277248 */ /* 0x000fe40003fe0100 */
[----:B------:R-:W-:Y:S02]  /*0080*/  SHF.R.S32.HI R4, RZ, 0x1f, R30 ;  /* 0x0000001fff047819 */ /* 0x000fe4000001141e */
[----:B------:R-:W-:-:S04]  /*0090*/  SHF.R.S32.HI R15, RZ, 0x1f, R39 ;  /* 0x0000001fff0f7819 */ /* 0x000fc80000011427 */
[----:B------:R-:W-:-:S04]  /*00a0*/  LOP3.LUT R0, R4, R15, RZ, 0xfc, !PT ;  /* 0x0000000f04007212 */ /* 0x000fc800078efcff */
[----:B------:R-:W-:-:S13]  /*00b0*/  ISETP.NE.U32.AND P0, PT, R0, RZ, PT ;  /* 0x000000ff0000720c */ /* 0x000fda0003f05070 */
[----:B------:R-:W-:Y:S05]  /*00c0*/  @P0 BRA `(.L_x_232) ;  /* 0x0000000000500947 */ /* 0x000fea0003800000 */
[----:B------:R-:W0:Y:S01]  /*00d0*/  I2F.U32.RP R6, R39 ;  /* 0x0000002700067306 */ /* 0x000e220000209000 */
[----:B------:R-:W-:Y:S02]  /*00e0*/  IMAD.MOV R0, RZ, RZ, -R39 ;  /* 0x000000ffff007224 */ /* 0x000fe400078e0a27 */
[----:B------:R-:W-:Y:S01]  /*00f0*/  HFMA2 R2, -RZ, RZ, 0, 0 ;  /* 0x00000000ff027431 */ /* 0x000fe200000001ff */
[----:B------:R-:W-:-:S04]  /*0100*/  ISETP.NE.U32.AND P0, PT, R39, RZ, PT ;  /* 0x000000ff2700720c */ /* 0x000fc80003f05070 */
[----:B0-----:R-:W0:Y:S02]  /*0110*/  MUFU.RCP R3, R6 ;  /* 0x0000000600037308 */ /* 0x001e240000001000 */
[----:B0-----:R-:W-:-:S06]  /*0120*/  VIADD R3, R3, 0xffffffe ;  /* 0x0ffffffe03037836 */ /* 0x001fcc0000000000 */
[----:B------:R-:W0:Y:S02]  /*0130*/  F2I.FTZ.U32.TRUNC.NTZ R3, R3 ;  /* 0x0000000300037305 */ /* 0x000e24000021f000 */
[----:B0-----:R-:W-:-:S04]  /*0140*/  IMAD R5, R0, R3, RZ ;  /* 0x0000000300057224 */ /* 0x001fc800078e02ff */
[----:B------:R-:W-:Y:S01]  /*0150*/  IMAD.HI.U32 R5, R3, R5, R2 ;  /* 0x0000000503057227 */ /* 0x000fe200078e0002 */
[----:B------:R-:W-:-:S05]  /*0160*/  MOV R3, RZ ;  /* 0x000000ff00037202 */ /* 0x000fca0000000f00 */
[----:B------:R-:W-:-:S04]  /*0170*/  IMAD.HI.U32 R2, R5, R30, RZ ;  /* 0x0000001e05027227 */ /* 0x000fc800078e00ff */
[----:B------:R-:W-:-:S04]  /*0180*/  IMAD.MOV R0, RZ, RZ, -R2 ;  /* 0x000000ffff007224 */ /* 0x000fc800078e0a02 */
[----:B------:R-:W-:-:S05]  /*0190*/  IMAD R0, R39, R0, R30 ;  /* 0x0000000027007224 */ /* 0x000fca00078e021e */
[----:B------:R-:W-:-:S13]  /*01a0*/  ISETP.GE.U32.AND P2, PT, R0, R39, PT ;  /* 0x000000270000720c */ /* 0x000fda0003f46070 */
[----:B------:R-:W-:Y:S01]  /*01b0*/  @P2 IADD3 R0, PT, PT, -R39, R0, RZ ;  /* 0x0000000027002210 */ /* 0x000fe20007ffe1ff */
[----:B------:R-:W-:-:S03]  /*01c0*/  @P2 VIADD R2, R2, 0x1 ;  /* 0x0000000102022836 */ /* 0x000fc60000000000 */
[----:B------:R-:W-:-:S13]  /*01d0*/  ISETP.GE.U32.AND P1, PT, R0, R39, PT ;  /* 0x000000270000720c */ /* 0x000fda0003f26070 */
[----:B------:R-:W-:Y:S02]  /*01e0*/  @P1 IADD3 R2, PT, PT, R2, 0x1, RZ ;  /* 0x0000000102021810 */ /* 0x000fe40007ffe0ff */
[----:B------:R-:W-:Y:S01]  /*01f0*/  @!P0 LOP3.LUT R2, RZ, R39, RZ, 0x33, !PT ;  /* 0x00000027ff028212 */ /* 0x000fe200078e33ff */
[----:B------:R-:W-:Y:S06]  /*0200*/  BRA `(.L_x_233) ;  /* 0x0000000000207947 */ /* 0x000fec0003800000 */
.L_x_232:
[----:B------:R-:W-:Y:S01]  /*0210*/  IMAD.MOV.U32 R25, RZ, RZ, R30 ;  /* 0x000000ffff197224 */ /* 0x000fe200078e001e */
[----:B------:R-:W-:Y:S01]  /*0220*/  MOV R18, R39 ;  /* 0x0000002700127202 */ /* 0x000fe20000000f00 */
[----:B------:R-:W-:Y:S01]  /*0230*/  IMAD.MOV.U32 R19, RZ, RZ, R4 ;  /* 0x000000ffff137224 */ /* 0x000fe200078e0004 */
[----:B------:R-:W-:Y:S02]  /*0240*/  MOV R17, R15 ;  /* 0x0000000f00117202 */ /* 0x000fe40000000f00 */
[----:B------:R-:W-:Y:S02]  /*0250*/  MOV R16, 0x270 ;  /* 0x0000027000107802 */ /* 0x000fe40000000f00 */
[----:B------:R-:W-:Y:S05]  /*0260*/  CALL.REL.NOINC `($__internal_7_$__cuda_sm20_div_s64) ;  /* 0x00000048003c7944 */ /* 0x000fea0003c00000 */
[----:B------:R-:W-:Y:S02]  /*0270*/  MOV R2, R0 ;  /* 0x0000000000027202 */ /* 0x000fe40000000f00 */
[----:B------:R-:W-:-:S07]  /*0280*/  MOV R3, R19 ;  /* 0x0000001300037202 */ /* 0x000fce0000000f00 */
.L_x_233:
        /* <DEDUP_REMOVED lines=30> */
.L_x_235:
[----:B------:R-:W-:Y:S01]  /*0470*/  IMAD.MOV.U32 R25, RZ, RZ, R2 ;  /* 0x000000ffff197224 */ /* 0x000fe200078e0002 */
[----:B------:R-:W-:Y:S02]  /*0480*/  MOV R19, R3 ;  /* 0x0000000300137202 */ /* 0x000fe40000000f00 */
[----:B------:R-:W-:Y:S02]  /*0490*/  MOV R16, 0x4b0 ;  /* 0x000004b000107802 */ /* 0x000fe40000000f00 */
[----:B------:R-:W-:Y:S05]  /*04a0*/  CALL.REL.NOINC `($__internal_7_$__cuda_sm20_div_s64) ;  /* 0x0000004400ac7944 */ /* 0x000fea0003c00000 */
[----:B------:R-:W-:Y:S02]  /*04b0*/  MOV R26, R0 ;  /* 0x00000000001a7202 */ /* 0x000fe40000000f00 */
[----:B------:R-:W-:Y:S02]  /*04c0*/  MOV R27, R19 ;  /* 0x00000013001b7202 */ /* 0x000fe40000000f00 */
.L_x_236:
[----:B------:R-:W-:Y:S05]  /*04d0*/  BSYNC.RECONVERGENT B0 ;  /* 0x0000000000007941 */ /* 0x000fea0003800200 */
.L_x_234:
[----:B------:R-:W0:Y:S01]  /*04e0*/  LDC R3, c[0x0][0x434] ;  /* 0x00010d00ff037b82 */ /* 0x000e220000000800 */
        /* <DEDUP_REMOVED lines=8> */
[----:B0-----:R-:W-:Y:S02]  /*0570*/  IMAD.MOV R5, RZ, RZ, -R9 ;  /* 0x000000ffff057224 */ /* 0x001fe400078e0a09 */
[----:B------:R-:W-:Y:S02]  /*0580*/  IMAD.MOV.U32 R8, RZ, RZ, RZ ;  /* 0x000000ffff087224 */ /* 0x000fe400078e00ff */
        /* <DEDUP_REMOVED lines=24> */
[----:B------:R-:W-:Y:S01]  /*0710*/  ISETP.NE.U32.AND P0, PT, R10, RZ, PT ;  /* 0x000000ff0a00720c */ /* 0x000fe20003f05070 */
[----:B------:R-:W-:-:S06]  /*0720*/  IMAD.MOV.U32 R19, RZ, RZ, RZ ;  /* 0x000000ffff137224 */ /* 0x000fcc00078e00ff */
[----:B0-----:R-:W0:Y:S02]  /*0730*/  MUFU.RCP R6, R5 ;  /* 0x0000000500067308 */ /* 0x001e240000001000 */
[----:B0-----:R-:W-:-:S06]  /*0740*/  IADD3 R6, PT, PT, R6, 0xffffffe, RZ ;  /* 0x0ffffffe06067810 */ /* 0x001fcc0007ffe0ff */
[----:B------:R-:W0:Y:S02]  /*0750*/  F2I.FTZ.U32.TRUNC.NTZ R7, R6 ;  /* 0x0000000600077305 */ /* 0x000e24000021f000 */
[----:B0-----:R-:W-:Y:S01]  /*0760*/  IADD3 R0, PT, PT, RZ, -R7, RZ ;  /* 0x80000007ff007210 */ /* 0x001fe20007ffe0ff */
[----:B------:R-:W-:-:S04]  /*0770*/  IMAD.MOV.U32 R6, RZ, RZ, RZ ;  /* 0x000000ffff067224 */ /* 0x000fc800078e00ff */
[----:B------:R-:W-:-:S04]  /*0780*/  IMAD R3, R0, R10, RZ ;  /* 0x0000000a00037224 */ /* 0x000fc800078e02ff */
[----:B------:R-:W-:-:S06]  /*0790*/  IMAD.HI.U32 R3, R7, R3, R6 ;  /* 0x0000000307037227 */ /* 0x000fcc00078e0006 */
[----:B------:R-:W-:-:S05]  /*07a0*/  IMAD.HI.U32 R0, R3, R18, RZ ;  /* 0x0000001203007227 */ /* 0x000fca00078e00ff */
[----:B------:R-:W-:-:S05]  /*07b0*/  IADD3 R3, PT, PT, -R0, RZ, RZ ;  /* 0x000000ff00037210 */ /* 0x000fca0007ffe1ff */
[----:B------:R-:W-:-:S05]  /*07c0*/  IMAD R3, R10, R3, R18 ;  /* 0x000000030a037224 */ /* 0x000fca00078e0212 */
[----:B------:R-:W-:-:S13]  /*07d0*/  ISETP.GE.U32.AND P2, PT, R3, R10, PT ;  /* 0x0000000a0300720c */ /* 0x000fda0003f46070 */
[----:B------:R-:W-:Y:S01]  /*07e0*/  @P2 IMAD.IADD R3, R3, 0x1, -R10 ;  /* 0x0000000103032824 */ /* 0x000fe200078e0a0a */
[----:B------:R-:W-:-:S04]  /*07f0*/  @P2 IADD3 R0, PT, PT, R0, 0x1, RZ ;  /* 0x0000000100002810 */ /* 0x000fc80007ffe0ff */
[----:B------:R-:W-:-:S13]  /*0800*/  ISETP.GE.U32.AND P1, PT, R3, R10, PT ;  /* 0x0000000a0300720c */ /* 0x000fda0003f26070 */
[----:B------:R-:W-:Y:S01]  /*0810*/  @P1 VIADD R0, R0, 0x1 ;  /* 0x0000000100001836 */ /* 0x000fe20000000000 */
[----:B------:R-:W-:-:S04]  /*0820*/  @!P0 LOP3.LUT R0, RZ, R10, RZ, 0x33, !PT ;  /* 0x0000000aff008212 */ /* 0x000fc800078e33ff */
[----:B------:R-:W-:Y:S01]  /*0830*/  MOV R18, R0 ;  /* 0x0000000000127202 */ /* 0x000fe20000000f00 */
[----:B------:R-:W-:Y:S05]  /*0840*/  BRA `(.L_x_239) ;  /* 0x00000000001c7947 */ /* 0x000fea0003800000 */
.L_x_238:
[----:B------:R-:W-:Y:S01]  /*0850*/  IMAD.MOV.U32 R25, RZ, RZ, R18 ;  /* 0x000000ffff197224 */ /* 0x000fe200078e0012 */
[----:B------:R-:W-:Y:S01]  /*0860*/  MOV R18, R10 ;  /* 0x0000000a00127202 */ /* 0x000fe20000000f00 */
[----:B------:R-:W-:Y:S01]  /*0870*/  IMAD.MOV.U32 R19, RZ, RZ, R17 ;  /* 0x000000ffff137224 */ /* 0x000fe200078e0011 */
[----:B------:R-:W-:Y:S02]  /*0880*/  MOV R17, R11 ;  /* 0x0000000b00117202 */ /* 0x000fe40000000f00 */
[----:B------:R-:W-:Y:S02]  /*0890*/  MOV R16, 0x8b0 ;  /* 0x000008b000107802 */ /* 0x000fe40000000f00 */
[----:B------:R-:W-:Y:S05]  /*08a0*/  CALL.REL.NOINC `($__internal_7_$__cuda_sm20_div_s64) ;  /* 0x0000004000ac7944 */ /* 0x000fea0003c00000 */
[----:B------:R-:W-:Y:S02]  /*08b0*/  MOV R18, R0 ;  /* 0x0000000000127202 */ /* 0x000fe40000000f00 */
.L_x_239:
[----:B------:R-:W-:Y:S05]  /*08c0*/  BSYNC.RECONVERGENT B0 ;  /* 0x0000000000007941 */ /* 0x000fea0003800200 */
.L_x_237:
[----:B------:R-:W0:Y:S01]  /*08d0*/  LDC R21, c[0x0][0x434] ;  /* 0x00010d00ff157b82 */ /* 0x000e220000000800 */
[----:B------:R-:W-:Y:S01]  /*08e0*/  IMAD.MOV.U32 R6, RZ, RZ, RZ ;  /* 0x000000ffff067224 */ /* 0x000fe200078e00ff */
[----:B------:R-:W-:Y:S01]  /*08f0*/  BSSY.RECONVERGENT B0, `(.L_x_240) ;  /* 0x0000077000007945 */ /* 0x000fe20003800200 */
[----:B0-----:R-:W-:Y:S02]  /*0900*/  IABS R5, R21 ;  /* 0x0000001500057213 */ /* 0x001fe40000000000 */
[----:B------:R-:W-:Y:S02]  /*0910*/  SHF.R.S32.HI R9, RZ, 0x1f, R21 ;  /* 0x0000001fff097819 */ /* 0x000fe40000011415 */
[----:B------:R-:W0:Y:S02]  /*0920*/  I2F.RP R8, R5 ;  /* 0x0000000500087306 */ /* 0x000e240000209400 */
[----:B------:R-:W-:-:S06]  /*0930*/  LOP3.LUT R9, R9, 0x1, RZ, 0xfc, !PT ;  /* 0x0000000109097812 */ /* 0x000fcc00078efcff */
[----:B0-----:R-:W0:Y:S02]  /*0940*/  MUFU.RCP R7, R8 ;  /* 0x0000000800077308 */ /* 0x001e240000001000 */
[----:B0-----:R-:W-:-:S06]  /*0950*/  VIADD R7, R7, 0xffffffe ;  /* 0x0ffffffe07077836 */ /* 0x001fcc0000000000 */
[----:B------:R-:W0:Y:S02]  /*0960*/  F2I.FTZ.U32.TRUNC.NTZ R7, R7 ;  /* 0x0000000700077305 */ /* 0x000e24000021f000 */
[----:B0-----:R-:W-:-:S04]  /*0970*/  IMAD.MOV R0, RZ, RZ, -R7 ;  /* 0x000000ffff007224 */ /* 0x001fc800078e0a07 */
[----:B------:R-:W-:Y:S01]  /*0980*/  IMAD R3, R0, R5, RZ ;  /* 0x0000000500037224 */ /* 0x000fe200078e02ff */
[----:B------:R-:W-:Y:S02]  /*0990*/  IABS R0, R2 ;  /* 0x0000000200007213 */ /* 0x000fe40000000000 */
[----:B------:R-:W-:Y:S01]  /*09a0*/  LOP3.LUT R2, R2, R21, RZ, 0x3c, !PT ;  /* 0x0000001502027212 */ /* 0x000fe200078e3cff */
[----:B------:R-:W-:-:S03]  /*09b0*/  IMAD.HI.U32 R3, R7, R3, R6 ;  /* 0x0000000307037227 */ /* 0x000fc600078e0006 */
[----:B------:R-:W-:Y:S01]  /*09c0*/  ISETP.GE.AND P2, PT, R2, RZ, PT ;  /* 0x000000ff0200720c */ /* 0x000fe20003f46270 */
        /* <DEDUP_REMOVED lines=8> */
[----:B------:R-:W-:Y:S02]  /*0a50*/  ISETP.GE.U32.AND P0, PT, R0, R5, PT ;  /* 0x000000050000720c */ /* 0x000fe40003f06070 */
[----:B------:R-:W0:Y:S11]  /*0a60*/  LDC R0, c[0x0][0x3e0] ;  /* 0x0000f800ff007b82 */ /* 0x000e360000000800 */
[----:B------:R-:W-:-:S04]  /*0a70*/  @P0 VIADD R3, R3, 0x1 ;  /* 0x0000000103030836 */ /* 0x000fc80000000000 */
[----:B------:R-:W-:-:S04]  /*0a80*/  IMAD.MOV.U32 R2, RZ, RZ, R3 ;  /* 0x000000ffff027224 */ /* 0x000fc800078e0003 */
[----:B------:R-:W-:Y:S01]  /*0a90*/  @!P2 IMAD.MOV R2, RZ, RZ, -R2 ;  /* 0x000000ffff02a224 */ /* 0x000fe200078e0a02 */
[----:B------:R-:W-:Y:S02]  /*0aa0*/  @!P1 LOP3.LUT R2, RZ, R21, RZ, 0x33, !PT ;  /* 0x00000015ff029212 */ /* 0x000fe400078e33ff */
[----:B0-----:R-:W-:-:S03]  /*0ab0*/  IABS R6, R0 ;  /* 0x0000000000067213 */ /* 0x001fc60000000000 */
[----:B------:R-:W-:Y:S01]  /*0ac0*/  IMAD R9, R2, R9, RZ ;  /* 0x0000000902097224 */ /* 0x000fe200078e02ff */
[----:B------:R-:W-:Y:S01]  /*0ad0*/  ISETP.NE.AND P5, PT, R0, RZ, PT ;  /* 0x000000ff0000720c */ /* 0x000fe20003fa5270 */
[----:B------:R-:W0:Y:S01]  /*0ae0*/  I2F.RP R13, R6 ;  /* 0x00000006000d7306 */ /* 0x000e220000209400 */
[----:B------:R-:W-:Y:S02]  /*0af0*/  ISETP.NE.AND P4, PT, R2, RZ, PT ;  /* 0x000000ff0200720c */ /* 0x000fe40003f85270 */
[-C--:B------:R-:W-:Y:S02]  /*0b00*/  IABS R8, R9.reuse ;  /* 0x0000000900087213 */ /* 0x080fe40000000000 */
[----:B------:R-:W-:-:S03]  /*0b10*/  IABS R17, R9 ;  /* 0x0000000900117213 */ /* 0x000fc60000000000 */
[----:B------:R-:W1:Y:S02]  /*0b20*/  I2F.RP R7, R8 ;  /* 0x0000000800077306 */ /* 0x000e640000209400 */
[----:B------:R-:W-:-:S06]  /*0b30*/  IMAD.MOV R17, RZ, RZ, -R17 ;  /* 0x000000ffff117224 */ /* 0x000fcc00078e0a11 */
[----:B0-----:R-:W0:Y:S08]  /*0b40*/  MUFU.RCP R22, R13 ;  /* 0x0000000d00167308 */ /* 0x001e300000001000 */
[----:B-1----:R-:W1:Y:S01]  /*0b50*/  MUFU.RCP R3, R7 ;  /* 0x0000000700037308 */ /* 0x002e620000001000 */
[----:B0-----:R-:W-:-:S07]  /*0b60*/  VIADD R22, R22, 0xffffffe ;  /* 0x0ffffffe16167836 */ /* 0x001fce0000000000 */
[----:B------:R0:W-:Y:S01]  /*0b70*/  F2I.FTZ.U32.TRUNC.NTZ R23, R22 ;  /* 0x0000001600177305 */ /* 0x0001e2000021f000 */
[----:B-1----:R-:W-:Y:S02]  /*0b80*/  VIADD R24, R3, 0xffffffe ;  /* 0x0ffffffe03187836 */ /* 0x002fe40000000000 */
[----:B------:R-:W-:-:S05]  /*0b90*/  VIADD R3, R0, 0xffffffff ;  /* 0xffffffff00037836 */ /* 0x000fca0000000000 */
[----:B------:R-:W1:Y:S01]  /*0ba0*/  F2I.FTZ.U32.TRUNC.NTZ R25, R24 ;  /* 0x0000001800197305 */ /* 0x000e62000021f000 */
[----:B------:R-:W-:-:S04]  /*0bb0*/  IADD3 R7, PT, PT, R3, R8, RZ ;  /* 0x0000000803077210 */ /* 0x000fc80007ffe0ff */
[----:B------:R-:W-:Y:S01]  /*0bc0*/  IABS R13, R7 ;  /* 0x00000007000d7213 */ /* 0x000fe20000000000 */
[----:B0-----:R-:W-:Y:S02]  /*0bd0*/  IMAD.MOV.U32 R22, RZ, RZ, RZ ;  /* 0x000000ffff167224 */ /* 0x001fe400078e00ff */
[----:B-1----:R-:W-:Y:S02]  /*0be0*/  IMAD.MOV R5, RZ, RZ, -R25 ;  /* 0x000000ffff057224 */ /* 0x002fe400078e0a19 */
[----:B------:R-:W-:Y:S02]  /*0bf0*/  IMAD.MOV.U32 R24, RZ, RZ, RZ ;  /* 0x000000ffff187224 */ /* 0x000fe400078e00ff */
[----:B------:R-:W-:Y:S02]  /*0c00*/  IMAD R12, R5, R8, RZ ;  /* 0x00000008050c7224 */ /* 0x000fe400078e02ff */
[----:B------:R-:W-:Y:S02]  /*0c10*/  IMAD.MOV R5, RZ, RZ, -R23 ;  /* 0x000000ffff057224 */ /* 0x000fe400078e0a17 */
[----:B------:R-:W-:-:S04]  /*0c20*/  IMAD.HI.U32 R12, R25, R12, R24 ;  /* 0x0000000c190c7227 */ /* 0x000fc800078e0018 */
[----:B------:R-:W-:Y:S02]  /*0c30*/  IMAD R5, R5, R6, RZ ;  /* 0x0000000605057224 */ /* 0x000fe400078e02ff */
[----:B------:R-:W-:-:S04]  /*0c40*/  IMAD.HI.U32 R12, R12, R13, RZ ;  /* 0x0000000d0c0c7227 */ /* 0x000fc800078e00ff */
[----:B------:R-:W-:Y:S02]  /*0c50*/  IMAD R17, R12, R17, R13 ;  /* 0x000000110c117224 */ /* 0x000fe400078e020d */
[----:B------:R-:W-:Y:S01]  /*0c60*/  IMAD.HI.U32 R14, R23, R5, R22 ;  /* 0x00000005170e7227 */ /* 0x000fe200078e0016 */
[----:B------:R-:W-:Y:S02]  /*0c70*/  LOP3.LUT R5, R7, R8, RZ, 0x3c, !PT ;  /* 0x0000000807057212 */ /* 0x000fe400078e3cff */
[----:B------:R-:W-:Y:S02]  /*0c80*/  ISETP.GT.U32.AND P1, PT, R8, R17, PT ;  /* 0x000000110800720c */ /* 0x000fe40003f24070 */
[----:B------:R-:W-:Y:S01]  /*0c90*/  ISETP.GE.AND P0, PT, R5, RZ, PT ;  /* 0x000000ff0500720c */ /* 0x000fe20003f06270 */
[----:B------:R-:W-:Y:S01]  /*0ca0*/  IMAD.HI.U32 R14, R14, R13, RZ ;  /* 0x0000000d0e0e7227 */ /* 0x000fe200078e00ff */
[----:B------:R-:W0:Y:S01]  /*0cb0*/  LDC.U8 R5, c[0x0][0x549] ;  /* 0x00015240ff057b82 */ /* 0x000e220000000000 */
[----:B------:R-:W-:-:S02]  /*0cc0*/  LOP3.LUT R7, R7, R0, RZ, 0x3c, !PT ;  /* 0x0000000007077212 */ /* 0x000fc400078e3cff */
[----:B------:R-:W-:-:S04]  /*0cd0*/  IMAD.MOV R16, RZ, RZ, -R14 ;  /* 0x000000ffff107224 */ /* 0x000fc800078e0a0e */
[----:B------:R-:W-:Y:S02]  /*0ce0*/  IMAD R13, R6, R16, R13 ;  /* 0x00000010060d7224 */ /* 0x000fe400078e020d */
[----:B------:R-:W-:Y:S02]  /*0cf0*/  @!P1 IMAD.IADD R17, R17, 0x1, -R8 ;  /* 0x0000000111119824 */ /* 0x000fe400078e0a08 */
[----:B------:R-:W-:Y:S01]  /*0d00*/  @!P1 VIADD R12, R12, 0x1 ;  /* 0x000000010c0c9836 */ /* 0x000fe20000000000 */
[----:B------:R-:W-:Y:S02]  /*0d10*/  ISETP.GT.U32.AND P2, PT, R6, R13, PT ;  /* 0x0000000d0600720c */ /* 0x000fe40003f44070 */
[----:B------:R-:W-:Y:S02]  /*0d20*/  ISETP.GE.U32.AND P3, PT, R17, R8, PT ;  /* 0x000000081100720c */ /* 0x000fe40003f66070 */
[----:B------:R-:W-:-:S09]  /*0d30*/  ISETP.NE.AND P1, PT, R9, RZ, PT ;  /* 0x000000ff0900720c */ /* 0x000fd20003f25270 */
[----:B------:R-:W-:Y:S02]  /*0d40*/  @!P2 IMAD.IADD R13, R13, 0x1, -R6 ;  /* 0x000000010d0da824 */ /* 0x000fe400078e0a06 */
[----:B------:R-:W-:Y:S01]  /*0d50*/  @P3 IADD3 R12, PT, PT, R12, 0x1, RZ ;  /* 0x000000010c0c3810 */ /* 0x000fe20007ffe0ff */
[----:B------:R-:W-:Y:S01]  /*0d60*/  @!P2 VIADD R14, R14, 0x1 ;  /* 0x000000010e0ea836 */ /* 0x000fe20000000000 */
[----:B------:R-:W-:Y:S02]  /*0d70*/  ISETP.GE.AND P3, PT, R7, RZ, PT ;  /* 0x000000ff0700720c */ /* 0x000fe40003f66270 */
[----:B0-----:R-:W-:Y:S01]  /*0d80*/  ISETP.NE.AND P2, PT, R5, RZ, PT ;  /* 0x000000ff0500720c */ /* 0x001fe20003f45270 */
[----:B------:R-:W-:Y:S01]  /*0d90*/  @!P0 IMAD.MOV R12, RZ, RZ, -R12 ;  /* 0x000000ffff0c8224 */ /* 0x000fe200078e0a0c */
[----:B------:R-:W-:Y:S02]  /*0da0*/  @!P1 LOP3.LUT R12, RZ, R8, RZ, 0x33, !PT ;  /* 0x00000008ff0c9212 */ /* 0x000fe400078e33ff */
[----:B------:R-:W-:-:S02]  /*0db0*/  ISETP.GE.U32.AND P1, PT, R13, R6, PT ;  /* 0x000000060d00720c */ /* 0x000fc40003f26070 */
[-C--:B------:R-:W-:Y:S02]  /*0dc0*/  ISETP.LT.U32.AND P0, PT, R18, R12.reuse, PT ;  /* 0x0000000c1200720c */ /* 0x080fe40003f01070 */
[----:B------:R-:W-:Y:S02]  /*0dd0*/  SHF.R.S32.HI R13, RZ, 0x1f, R12 ;  /* 0x0000001fff0d7819 */ /* 0x000fe4000001140c */
[----:B------:R-:W-:Y:S02]  /*0de0*/  SHF.R.S32.HI R5, RZ, 0x1f, R9 ;  /* 0x0000001fff057819 */ /* 0x000fe40000011409 */
[-C--:B------:R-:W-:Y:S02]  /*0df0*/  ISETP.LT.AND.EX P0, PT, R19, R13.reuse, PT, P0 ;  /* 0x0000000d1300720c */ /* 0x080fe40003f01300 */
[----:B------:R-:W-:Y:S02]  /*0e00*/  SEL R21, R21, 0x1, !P2 ;  /* 0x0000000115157807 */ /* 0x000fe40005000000 */
[----:B------:R-:W-:Y:S01]  /*0e10*/  SEL R7, R19, R13, P0 ;  /* 0x0000000d13077207 */ /* 0x000fe20000000000 */
[----:B------:R-:W-:Y:S01]  /*0e20*/  @P1 VIADD R14, R14, 0x1 ;  /* 0x000000010e0e1836 */ /* 0x000fe20000000000 */
[----:B------:R-:W-:-:S02]  /*0e30*/  SEL R8, R18, R12, P0 ;  /* 0x0000000c12087207 */ /* 0x000fc40000000000 */
[----:B------:R-:W-:Y:S01]  /*0e40*/  LOP3.LUT R6, R19, R7, RZ, 0xfc, !PT ;  /* 0x0000000713067212 */ /* 0x000fe200078efcff */
[----:B------:R-:W-:Y:S01]  /*0e50*/  @!P3 IMAD.MOV R14, RZ, RZ, -R14 ;  /* 0x000000ffff0eb224 */ /* 0x000fe200078e0a0e */
[----:B------:R-:W-:Y:S02]  /*0e60*/  @!P5 LOP3.LUT R14, RZ, R0, RZ, 0x33, !PT ;  /* 0x00000000ff0ed212 */ /* 0x000fe400078e33ff */
[----:B------:R-:W-:Y:S02]  /*0e70*/  ISETP.NE.U32.AND P1, PT, R6, RZ, PT ;  /* 0x000000ff0600720c */ /* 0x000fe40003f25070 */
[----:B------:R-:W-:-:S04]  /*0e80*/  SEL R6, RZ, 0x1, !P4 ;  /* 0x00000001ff067807 */ /* 0x000fc80006000000 */
[----:B------:R-:W-:-:S07]  /*0e90*/  LOP3.LUT R6, R5, R6, RZ, 0xfc, !PT ;  /* 0x0000000605067212 */ /* 0x000fce00078efcff */
        /* <DEDUP_REMOVED lines=21> */
.L_x_241:
[----:B------:R-:W-:Y:S01]  /*0ff0*/  IMAD.MOV.U32 R25, RZ, RZ, R18 ;  /* 0x000000ffff197224 */ /* 0x000fe200078e0012 */
[----:B------:R-:W-:Y:S01]  /*1000*/  MOV R18, R8 ;  /* 0x0000000800127202 */ /* 0x000fe20000000f00 */
[----:B------:R-:W-:Y:S01]  /*1010*/  IMAD.MOV.U32 R17, RZ, RZ, R7 ;  /* 0x000000ffff117224 */ /* 0x000fe200078e0007 */
[----:B------:R-:W-:Y:S02]  /*1020*/  MOV R16, 0x1040 ;  /* 0x0000104000107802 */ /* 0x000fe40000000f00 */
[----:B------:R-:W-:Y:S05]  /*1030*/  CALL.REL.NOINC `($__internal_7_$__cuda_sm20_div_s64) ;  /* 0x0000003800c87944 */ /* 0x000fea0003c00000 */
[----:B------:R-:W-:Y:S02]  /*1040*/  MOV R44, R0 ;  /* 0x00000000002c7202 */ /* 0x000fe40000000f00 */
[----:B------:R-:W-:Y:S02]  /*1050*/  MOV R45, R19 ;  /* 0x00000013002d7202 */ /* 0x000fe40000000f00 */
.L_x_242:
[----:B------:R-:W-:Y:S05]  /*1060*/  BSYNC.RECONVERGENT B0 ;  /* 0x0000000000007941 */ /* 0x000fea0003800200 */
.L_x_240:
[-C--:B------:R-:W-:Y:S01]  /*1070*/  IABS R13, R29.reuse ;  /* 0x0000001d000d7213 */ /* 0x080fe20000000000 */
[----:B------:R-:W0:Y:S01]  /*1080*/  LDC R2, c[0x0][0x434] ;  /* 0x00010d00ff027b82 */ /* 0x000e220000000800 */
[----:B------:R-:W-:Y:S01]  /*1090*/  IABS R0, R29 ;  /* 0x0000001d00007213 */ /* 0x000fe20000000000 */
        /* <DEDUP_REMOVED lines=21> */
[----:B------:R-:W-:-:S04]  /*11f0*/  @P2 VIADD R12, R12, 0x1 ;  /* 0x000000010c0c2836 */ /* 0x000fc80000000000 */
[----:B------:R-:W-:-:S04]  /*1200*/  IMAD.MOV.U32 R5, RZ, RZ, R12 ;  /* 0x000000ffff057224 */ /* 0x000fc800078e000c */
[----:B------:R-:W-:Y:S01]  /*1210*/  @!P0 IMAD.MOV R5, RZ, RZ, -R5 ;  /* 0x000000ffff058224 */ /* 0x000fe200078e0a05 */
[----:B------:R-:W-:Y:S01]  /*1220*/  @!P1 LOP3.LUT R5, RZ, R13, RZ, 0x33, !PT ;  /* 0x0000000dff059212 */ /* 0x000fe200078e33ff */
[----:B------:R-:W-:-:S03]  /*1230*/  IMAD R13, R14, R21, RZ ;  /* 0x000000150e0d7224 */ /* 0x000fc600078e02ff */
[----:B------:R-:W-:Y:S01]  /*1240*/  ISETP.LT.U32.AND P0, PT, R26, R5, PT ;  /* 0x000000051a00720c */ /* 0x000fe20003f01070 */
[----:B------:R-:W-:Y:S01]  /*1250*/  IMAD R6, R6, R13, RZ ;  /* 0x0000000d06067224 */ /* 0x000fe200078e02ff */
        /* <DEDUP_REMOVED lines=27> */
.L_x_244:
[----:B------:R-:W-:Y:S01]  /*1410*/  IMAD.MOV.U32 R25, RZ, RZ, R26 ;  /* 0x000000ffff197224 */ /* 0x000fe200078e001a */
[----:B------:R-:W-:Y:S01]  /*1420*/  MOV R19, R27 ;  /* 0x0000001b00137202 */ /* 0x000fe20000000f00 */
[----:B------:R-:W-:Y:S01]  /*1430*/  IMAD.MOV.U32 R18, RZ, RZ, R5 ;  /* 0x000000ffff127224 */ /* 0x000fe200078e0005 */
[----:B------:R-:W-:Y:S02]  /*1440*/  MOV R16, 0x1460 ;  /* 0x0000146000107802 */ /* 0x000fe40000000f00 */
[----:B------:R-:W-:Y:S05]  /*1450*/  CALL.REL.NOINC `($__internal_7_$__cuda_sm20_div_s64) ;  /* 0x0000003400c07944 */ /* 0x000fea0003c00000 */
[----:B------:R-:W-:Y:S02]  /*1460*/  MOV R22, R0 ;  /* 0x0000000000167202 */ /* 0x000fe40000000f00 */
[----:B------:R-:W-:Y:S02]  /*1470*/  MOV R23, R19 ;  /* 0x0000001300177202 */ /* 0x000fe40000000f00 */
.L_x_245:
[----:B------:R-:W-:Y:S05]  /*1480*/  BSYNC.RECONVERGENT B0 ;  /* 0x0000000000007941 */ /* 0x000fea0003800200 */
.L_x_243:
[----:B------:R-:W0:Y:S01]  /*1490*/  S2R R20, SR_TID.X ;  /* 0x0000000000147919 */ /* 0x000e220000002100 */
[----:B------:R-:W1:Y:S01]  /*14a0*/  LDCU UR4, c[0x0][0x534] ;  /* 0x0000a680ff0477ac */ /* 0x000e620008000800 */
[----:B------:R-:W-:Y:S01]  /*14b0*/  IADD3 R13, P0, PT, R30, -UR6, RZ ;  /* 0x800000061e0d7c10 */ /* 0x000fe2000ff1e0ff */
[----:B------:R-:W2:Y:S03]  /*14c0*/  LDCU.64 UR10, c[0x0][0x358] ;  /* 0x00006b00ff0a77ac */ /* 0x000ea60008000a00 */
[----:B------:R-:W-:Y:S02]  /*14d0*/  IADD3.X R12, PT, PT, R4, -0x1, RZ, P0, !PT ;  /* 0xffffffff040c7810 */ /* 0x000fe400007fe4ff */
[----:B0-----:R-:W-:Y:S02]  /*14e0*/  LOP3.LUT R0, R20, 0x7, RZ, 0xc0, !PT ;  /* 0x0000000714007812 */ /* 0x001fe400078ec0ff */
[----:B------:R-:W-:-:S02]  /*14f0*/  SHF.R.U32.HI R25, RZ, 0x3, R20 ;  /* 0x00000003ff197819 */ /* 0x000fc40000011614 */
[----:B------:R-:W-:Y:S02]  /*1500*/  ISETP.GT.U32.AND P1, PT, R13, R0, PT ;  /* 0x000000000d00720c */ /* 0x000fe40003f24070 */
[----:B------:R-:W-:Y:S01]  /*1510*/  IADD3 R26, P0, PT, R0, UR6, RZ ;  /* 0x00000006001a7c10 */ /* 0x000fe2000ff1e0ff */
[C---:B------:R-:W-:Y:S01]  /*1520*/  VIADD R37, R25.reuse, 0x10 ;  /* 0x0000001019257836 */ /* 0x040fe20000000000 */
[----:B------:R-:W-:Y:S01]  /*1530*/  ISETP.GT.AND.EX P1, PT, R12, RZ, PT, P1 ;  /* 0x000000ff0c00720c */ /* 0x000fe20003f24310 */
[C---:B------:R-:W-:Y:S01]  /*1540*/  VIADD R35, R25.reuse, 0x20 ;  /* 0x0000002019237836 */ /* 0x040fe20000000000 */
[----:B------:R-:W-:Y:S01]  /*1550*/  IADD3.X R27, PT, PT, RZ, RZ, RZ, P0, !PT ;  /* 0x000000ffff1b7210 */ /* 0x000fe200007fe4ff */
[C---:B------:R-:W-:Y:S01]  /*1560*/  VIADD R33, R25.reuse, 0x30 ;  /* 0x0000003019217836 */ /* 0x040fe20000000000 */
[C---:B-1----:R-:W-:Y:S01]  /*1570*/  ISETP.GE.OR P2, PT, R25.reuse, UR4, !P1 ;  /* 0x0000000419007c0c */ /* 0x042fe2000cf46670 */
[----:B------:R-:W-:Y:S01]  /*1580*/  VIADD R31, R25, 0x40 ;  /* 0x00000040191f7836 */ /* 0x000fe20000000000 */
[----:B------:R-:W-:-:S02]  /*1590*/  ISETP.GE.OR P6, PT, R37, UR4, !P1 ;  /* 0x0000000425007c0c */ /* 0x000fc4000cfc6670 */
[----:B------:R-:W-:Y:S02]  /*15a0*/  ISETP.GE.OR P5, PT, R35, UR4, !P1 ;  /* 0x0000000423007c0c */ /* 0x000fe4000cfa6670 */
[----:B------:R-:W-:Y:S02]  /*15b0*/  ISETP.GE.OR P4, PT, R33, UR4, !P1 ;  /* 0x0000000421007c0c */ /* 0x000fe4000cf86670 */
[----:B------:R-:W-:-:S05]  /*15c0*/  ISETP.GE.OR P3, PT, R31, UR4, !P1 ;  /* 0x000000041f007c0c */ /* 0x000fca000cf66670 */
[----:B------:R-:W0:Y:S01]  /*15d0*/  @!P2 LDC.64 R16, c[0x0][0x428] ;  /* 0x00010a00ff10ab82 */ /* 0x000e220000000a00 */
[----:B------:R-:W-:Y:S01]  /*15e0*/  @!P2 IMAD.WIDE.U32 R40, R30, R25, R26 ;  /* 0x000000191e28a225 */ /* 0x000fe200078e001a */
[----:B------:R-:W-:-:S03]  /*15f0*/  @!P6 MOV R43, R27 ;  /* 0x0000001b002be202 */ /* 0x000fc60000000f00 */
[----:B------:R-:W-:Y:S02]  /*1600*/  @!P6 IMAD.MOV.U32 R42, RZ, RZ, R26 ;  /* 0x000000ffff2ae224 */ /* 0x000fe400078e001a */
[----:B------:R-:W-:Y:S01]  /*1610*/  @!P2 IMAD R14, R25, R4, R41 ;  /* 0x00000004190ea224 */ /* 0x000fe200078e0229 */
[----:B------:R-:W1:Y:S01]  /*1620*/  @!P6 LDC.64 R12, c[0x0][0x428] ;  /* 0x00010a00ff0ceb82 */ /* 0x000e620000000a00 */
[----:B------:R-:W-:-:S07]  /*1630*/  @!P6 IMAD.WIDE.U32 R42, R30, R37, R42 ;  /* 0x000000251e2ae225 */ /* 0x000fce00078e002a */
[----:B------:R-:W3:Y:S01]  /*1640*/  @!P5 LDC.64 R18, c[0x0][0x428] ;  /* 0x00010a00ff12db82 */ /* 0x000ee20000000a00 */
[----:B0-----:R-:W-:-:S04]  /*1650*/  @!P2 LEA R46, P0, R40, R16, 0x2 ;  /* 0x00000010282ea211 */ /* 0x001fc800078010ff */
[----:B------:R-:W-:Y:S01]  /*1660*/  @!P2 LEA.HI.X R47, R40, R17, R14, 0x2, P0 ;  /* 0x00000011282fa211 */ /* 0x000fe200000f140e */
[----:B------:R-:W-:Y:S02]  /*1670*/  @!P6 IMAD R14, R37, R4, R43 ;  /* 0x00000004250ee224 */ /* 0x000fe400078e022b */
[----:B------:R-:W0:Y:S01]  /*1680*/  @!P4 LDC.64 R16, c[0x0][0x428] ;  /* 0x00010a00ff10cb82 */ /* 0x000e220000000a00 */
[----:B------:R-:W-:Y:S01]  /*1690*/  @!P5 IMAD.MOV.U32 R43, RZ, RZ, R27 ;  /* 0x000000ffff2bd224 */ /* 0x000fe200078e001b */
[----:B-1----:R-:W-:Y:S01]  /*16a0*/  @!P6 LEA R40, P0, R42, R12, 0x2 ;  /* 0x0000000c2a28e211 */ /* 0x002fe200078010ff */
[----:B------:R-:W-:-:S03]  /*16b0*/  VIADD R37, R25, 0x50 ;  /* 0x0000005019257836 */ /* 0x000fc60000000000 */
[----:B------:R-:W-:Y:S01]  /*16c0*/  @!P6 LEA.HI.X R41, R42, R13, R14, 0x2, P0 ;  /* 0x0000000d2a29e211 */ /* 0x000fe200000f140e */
[----:B------:R-:W-:Y:S01]  /*16d0*/  IMAD.MOV.U32 R14, RZ, RZ, -0x800000 ;  /* 0xff800000ff0e7424 */ /* 0x000fe200078e00ff */
[----:B------:R-:W-:Y:S01]  /*16e0*/  @!P5 MOV R42, R26 ;  /* 0x0000001a002ad202 */ /* 0x000fe20000000f00 */
[----:B------:R-:W1:Y:S04]  /*16f0*/  @!P3 LDC.64 R12, c[0x0][0x428] ;  /* 0x00010a00ff0cbb82 */ /* 0x000e680000000a00 */
[----:B------:R-:W-:Y:S01]  /*1700*/  @!P5 IMAD.WIDE.U32 R42, R30, R35, R42 ;  /* 0x000000231e2ad225 */ /* 0x000fe200078e002a */
[----:B--2---:R1:W2:Y:S01]  /*1710*/  @!P2 LDG.E R14, desc[UR10][R46.64] ;  /* 0x0000000a2e0ea981 */ /* 0x0042a2000c1e1900 */
[----:B------:R-:W-:Y:S02]  /*1720*/  ISETP.GE.OR P2, PT, R37, UR4, !P1 ;  /* 0x0000000425007c0c */ /* 0x000fe4000cf46670 */
[----:B------:R-:W-:Y:S01]  /*1730*/  @!P5 IMAD R24, R35, R4, R43 ;  /* 0x000000042318d224 */ /* 0x000fe200078e022b */
[----:B---3--:R-:W-:-:S02]  /*1740*/  @!P5 LEA R34, P0, R42, R18, 0x2 ;  /* 0x000000122a22d211 */ /* 0x008fc400078010ff */
[----:B------:R-:W-:Y:S02]  /*1750*/  @!P4 MOV R43, R27 ;  /* 0x0000001b002bc202 */ /* 0x000fe40000000f00 */
[----:B------:R-:W-:Y:S01]  /*1760*/  @!P5 LEA.HI.X R35, R42, R19, R24, 0x2, P0 ;  /* 0x000000132a23d211 */ /* 0x000fe200000f1418 */
[----:B------:R-:W-:-:S04]  /*1770*/  @!P4 IMAD.MOV.U32 R42, RZ, RZ, R26 ;  /* 0x000000ffff2ac224 */ /* 0x000fc800078e001a */
[----:B------:R-:W-:Y:S01]  /*1780*/  @!P4 IMAD.WIDE.U32 R42, R30, R33, R42 ;  /* 0x000000211e2ac225 */ /* 0x000fe200078e002a */
[----:B------:R-:W3:Y:S03]  /*1790*/  @!P2 LDC.64 R18, c[0x0][0x428] ;  /* 0x00010a00ff12ab82 */ /* 0x000ee60000000a00 */
[----:B------:R-:W-:Y:S01]  /*17a0*/  @!P4 IMAD R24, R33, R4, R43 ;  /* 0x000000042118c224 */ /* 0x000fe200078e022b */
[C---:B0-----:R-:W-:Y:S02]  /*17b0*/  @!P4 LEA R32, P0, R42.reuse, R16, 0x2 ;  /* 0x000000102a20c211 */ /* 0x041fe400078010ff */
[----:B------:R-:W-:Y:S02]  /*17c0*/  @!P3 MOV R43, R27 ;  /* 0x0000001b002bb202 */ /* 0x000fe40000000f00 */
[----:B------:R-:W-:Y:S01]  /*17d0*/  @!P4 LEA.HI.X R33, R42, R17, R24, 0x2, P0 ;  /* 0x000000112a21c211 */ /* 0x000fe200000f1418 */
[----:B------:R-:W-:-:S02]  /*17e0*/  @!P3 IMAD.MOV.U32 R42, RZ, RZ, R26 ;  /* 0x000000ffff2ab224 */ /* 0x000fc400078e001a */
[----:B------:R-:W-:Y:S02]  /*17f0*/  IMAD.MOV.U32 R24, RZ, RZ, -0x800000 ;  /* 0xff800000ff187424 */ /* 0x000fe400078e00ff */
[----:B------:R-:W-:-:S04]  /*1800*/  @!P3 IMAD.WIDE.U32 R42, R30, R31, R42 ;  /* 0x0000001f1e2ab225 */ /* 0x000fc800078e002a */
[----:B------:R-:W-:Y:S01]  /*1810*/  @!P3 IMAD R16, R31, R4, R43 ;  /* 0x000000041f10b224 */ /* 0x000fe200078e022b */
[C---:B-1----:R-:W-:Y:S01]  /*1820*/  @!P3 LEA R46, P0, R42.reuse, R12, 0x2 ;  /* 0x0000000c2a2eb211 */ /* 0x042fe200078010ff */
[C---:B------:R-:W-:Y:S01]  /*1830*/  VIADD R31, R25.reuse, 0x60 ;  /* 0x00000060191f7836 */ /* 0x040fe20000000000 */
[----:B------:R3:W4:Y:S01]  /*1840*/  @!P6 LDG.E R24, desc[UR10][R40.64] ;  /* 0x0000000a2818e981 */ /* 0x000722000c1e1900 */
[----:B------:R-:W-:Y:S01]  /*1850*/  @!P2 IMAD.MOV.U32 R17, RZ, RZ, R27 ;  /* 0x000000ffff11a224 */ /* 0x000fe200078e001b */
[----:B------:R-:W-:Y:S01]  /*1860*/  @!P3 LEA.HI.X R47, R42, R13, R16, 0x2, P0 ;  /* 0x0000000d2a2fb211 */ /* 0x000fe200000f1410 */
[----:B------:R-:W-:Y:S01]  /*1870*/  VIADD R43, R25, 0x70 ;  /* 0x00000070192b7836 */ /* 0x000fe20000000000 */
[----:B------:R-:W-:Y:S02]  /*1880*/  @!P2 MOV R16, R26 ;  /* 0x0000001a0010a202 */ /* 0x000fe40000000f00 */
[----:B------:R-:W-:Y:S02]  /*1890*/  ISETP.GE.OR P0, PT, R31, UR4, !P1 ;  /* 0x000000041f007c0c */ /* 0x000fe4000cf06670 */
[----:B------:R-:W-:Y:S01]  /*18a0*/  ISETP.GE.OR P6, PT, R43, UR4, !P1 ;  /* 0x000000042b007c0c */ /* 0x000fe2000cfc6670 */
[----:B------:R-:W-:-:S04]  /*18b0*/  @!P2 IMAD.WIDE.U32 R16, R30, R37, R16 ;  /* 0x000000251e10a225 */ /* 0x000fc800078e0010 */
[----:B------:R-:W-:Y:S01]  /*18c0*/  @!P2 IMAD R12, R37, R4, R17 ;  /* 0x00000004250ca224 */ /* 0x000fe200078e0211 */
[----:B---3--:R-:W-:-:S05]  /*18d0*/  @!P2 LEA R40, P1, R16, R18, 0x2 ;  /* 0x000000121028a211 */ /* 0x008fca00078210ff */
[----:B------:R-:W-:Y:S01]  /*18e0*/  @!P0 IMAD.MOV.U32 R48, RZ, RZ, R26 ;  /* 0x000000ffff308224 */ /* 0x000fe200078e001a */
[----:B------:R-:W-:Y:S01]  /*18f0*/  @!P0 MOV R49, R27 ;  /* 0x0000001b00318202 */ /* 0x000fe20000000f00 */
[----:B------:R-:W-:Y:S01]  /*1900*/  IMAD.MOV.U32 R18, RZ, RZ, -0x800000 ;  /* 0xff800000ff127424 */ /* 0x000fe200078e00ff */
[----:B------:R-:W-:Y:S02]  /*1910*/  @!P2 LEA.HI.X R41, R16, R19, R12, 0x2, P1 ;  /* 0x000000131029a211 */ /* 0x000fe400008f140c */
[----:B------:R-:W0:Y:S01]  /*1920*/  @!P0 LDC.64 R16, c[0x0][0x428] ;  /* 0x00010a00ff108b82 */ /* 0x000e220000000a00 */
[----:B------:R-:W-:Y:S02]  /*1930*/  @!P0 IMAD.WIDE.U32 R48, R30, R31, R48 ;  /* 0x0000001f1e308225 */ /* 0x000fe400078e0030 */
[----:B------:R0:W3:Y:S01]  /*1940*/  @!P5 LDG.E R18, desc[UR10][R34.64] ;  /* 0x0000000a2212d981 */ /* 0x0000e2000c1e1900 */
[----:B------:R-:W-:-:S04]  /*1950*/  MOV R19, 0xff800000 ;  /* 0xff80000000137802 */ /* 0x000fc80000000f00 */
[----:B------:R-:W1:Y:S01]  /*1960*/  @!P6 LDC.64 R12, c[0x0][0x428] ;  /* 0x00010a00ff0ceb82 */ /* 0x000e620000000a00 */
[----:B------:R-:W-:Y:S01]  /*1970*/  @!P6 IMAD.MOV.U32 R50, RZ, RZ, R26 ;  /* 0x000000ffff32e224 */ /* 0x000fe200078e001a */
[----:B------:R1:W5:Y:S01]  /*1980*/  @!P4 LDG.E R19, desc[UR10][R32.64] ;  /* 0x0000000a2013c981 */ /* 0x000362000c1e1900 */
[----:B------:R-:W-:Y:S02]  /*1990*/  @!P6 IMAD.MOV.U32 R51, RZ, RZ, R27 ;  /* 0x000000ffff33e224 */ /* 0x000fe400078e001b */
[----:B------:R-:W-:Y:S02]  /*19a0*/  @!P0 IMAD R26, R31, R4, R49 ;  /* 0x000000041f1a8224 */ /* 0x000fe400078e0231 */
[----:B------:R-:W-:-:S04]  /*19b0*/  @!P6 IMAD.WIDE.U32 R50, R30, R43, R50 ;  /* 0x0000002b1e32e225 */ /* 0x000fc800078e0032 */
[----:B------:R-:W-:Y:S02]  /*19c0*/  @!P6 IMAD R4, R43, R4, R51 ;  /* 0x000000042b04e224 */ /* 0x000fe400078e0233 */
[----:B------:R-:W-:Y:S01]  /*19d0*/  IMAD.MOV.U32 R36, RZ, RZ, -0x800000 ;  /* 0xff800000ff247424 */ /* 0x000fe200078e00ff */
[----:B0-----:R-:W-:Y:S01]  /*19e0*/  @!P0 LEA R34, P1, R48, R16, 0x2 ;  /* 0x0000001030228211 */ /* 0x001fe200078210ff */
[----:B------:R-:W-:-:S04]  /*19f0*/  IMAD.MOV.U32 R27, RZ, RZ, -0x800000 ;  /* 0xff800000ff1b7424 */ /* 0x000fc800078e00ff */
[----:B------:R-:W5:Y:S01]  /*1a00*/  @!P3 LDG.E R36, desc[UR10][R46.64] ;  /* 0x0000000a2e24b981 */ /* 0x000f62000c1e1900 */
[----:B------:R-:W-:Y:S02]  /*1a10*/  MOV R16, 0xff800000 ;  /* 0xff80000000107802 */ /* 0x000fe40000000f00 */
[----:B------:R-:W-:Y:S02]  /*1a20*/  @!P0 LEA.HI.X R35, R48, R17, R26, 0x2, P1 ;  /* 0x0000001130238211 */ /* 0x000fe400008f141a */
[C---:B-1----:R-:W-:Y:S01]  /*1a30*/  @!P6 LEA R32, P1, R50.reuse, R12, 0x2 ;  /* 0x0000000c3220e211 */ /* 0x042fe200078210ff */
[----:B------:R-:W-:Y:S01]  /*1a40*/  IMAD.MOV.U32 R12, RZ, RZ, -0x800000 ;  /* 0xff800000ff0c7424 */ /* 0x000fe200078e00ff */
[----:B------:R-:W5:Y:S02]  /*1a50*/  @!P2 LDG.E R16, desc[UR10][R40.64] ;  /* 0x0000000a2810a981 */ /* 0x000f64000c1e1900 */
[----:B------:R-:W-:Y:S01]  /*1a60*/  @!P6 LEA.HI.X R33, R50, R13, R4, 0x2, P1 ;  /* 0x0000000d3221e211 */ /* 0x000fe200008f1404 */
[----:B------:R-:W0:Y:S02]  /*1a70*/  S2UR UR4, SR_CgaCtaId ;  /* 0x00000000000479c3 */ /* 0x000e240000008800 */
[----:B------:R1:W5:Y:S04]  /*1a80*/  @!P0 LDG.E R12, desc[UR10][R34.64] ;  /* 0x0000000a220c8981 */ /* 0x000368000c1e1900 */
[----:B------:R1:W5:Y:S01]  /*1a90*/  @!P6 LDG.E R27, desc[UR10][R32.64] ;  /* 0x0000000a201be981 */ /* 0x000362000c1e1900 */
[----:B------:R-:W-:Y:S01]  /*1aa0*/  UMOV UR5, 0x400 ;  /* 0x0000040000057882 */ /* 0x000fe20000000000 */
[----:B------:R-:W1:Y:S01]  /*1ab0*/  LDC R13, c[0x0][0x434] ;  /* 0x00010d00ff0d7b82 */ /* 0x000e620000000800 */
[C---:B------:R-:W-:Y:S01]  /*1ac0*/  ISETP.GT.U32.AND P0, PT, R20.reuse, 0x37f, PT ;  /* 0x0000037f1400780c */ /* 0x040fe20003f04070 */
[----:B------:R-:W-:Y:S01]  /*1ad0*/  IMAD.MOV.U32 R37, RZ, RZ, -0x800000 ;  /* 0xff800000ff257424 */ /* 0x000fe200078e00ff */
[C---:B------:R-:W-:Y:S01]  /*1ae0*/  ISETP.GT.U32.AND P5, PT, R20.reuse, 0x2ff, PT ;  /* 0x000002ff1400780c */ /* 0x040fe20003fa4070 */
[----:B------:R-:W-:Y:S01]  /*1af0*/  BSSY.RECONVERGENT B1, `(.L_x_246) ;  /* 0x00001db000017945 */ /* 0x000fe20003800200 */
[----:B------:R-:W-:-:S02]  /*1b00*/  ISETP.GT.U32.AND P4, PT, R20, 0x27f, PT ;  /* 0x0000027f1400780c */ /* 0x000fc40003f84070 */
[C---:B------:R-:W-:Y:S02]  /*1b10*/  ISETP.GT.U32.AND P3, PT, R20.reuse, 0x1ff, PT ;  /* 0x000001ff1400780c */ /* 0x040fe40003f64070 */
[C---:B------:R-:W-:Y:S02]  /*1b20*/  ISETP.GT.U32.AND P2, PT, R20.reuse, 0x17f, PT ;  /* 0x0000017f1400780c */ /* 0x040fe40003f44070 */
[C---:B------:R-:W-:Y:S02]  /*1b30*/  ISETP.GT.U32.AND P1, PT, R20.reuse, 0xff, PT ;  /* 0x000000ff1400780c */ /* 0x040fe40003f24070 */
[----:B------:R-:W-:Y:S02]  /*1b40*/  SHF.R.U32.HI R28, RZ, 0x4, R20 ;  /* 0x00000004ff1c7819 */ /* 0x000fe40000011614 */
[----:B------:R-:W-:Y:S01]  /*1b50*/  LOP3.LUT R38, R20, 0xf, RZ, 0xc0, !PT ;  /* 0x0000000f14267812 */ /* 0x000fe200078ec0ff */
[----:B0-----:R-:W-:Y:S01]  /*1b60*/  ULEA UR4, UR4, UR5, 0x18 ;  /* 0x0000000504047291 */ /* 0x001fe2000f8ec0ff */
[----:B-1----:R-:W-:Y:S01]  /*1b70*/  IMAD.MOV.U32 R34, RZ, RZ, -0x800000 ;  /* 0xff800000ff227424 */ /* 0x002fe200078e00ff */
[----:B------:R-:W-:-:S04]  /*1b80*/  MOV R35, 0xff800000 ;  /* 0xff80000000237802 */ /* 0x000fc80000000f00 */
[----:B------:R-:W-:Y:S01]  /*1b90*/  LEA R26, R0, UR4, 0x2 ;  /* 0x00000004001a7c11 */ /* 0x000fe2000f8e10ff */
[----:B------:R-:W-:Y:S01]  /*1ba0*/  IMAD.MOV.U32 R32, RZ, RZ, -0x800000 ;  /* 0xff800000ff207424 */ /* 0x000fe200078e00ff */
[----:B------:R-:W-:Y:S01]  /*1bb0*/  IABS R4, R13 ;  /* 0x0000000d00047213 */ /* 0x000fe20000000000 */
[----:B------:R-:W-:Y:S01]  /*1bc0*/  IMAD.MOV.U32 R33, RZ, RZ, -0x800000 ;  /* 0xff800000ff217424 */ /* 0x000fe200078e00ff */
[----:B------:R-:W-:Y:S01]  /*1bd0*/  LEA R31, R28, UR4, 0x2 ;  /* 0x000000041c1f7c11 */ /* 0x000fe2000f8e10ff */
[----:B------:R-:W-:Y:S01]  /*1be0*/  IMAD R25, R25, 0x24, R26 ;  /* 0x0000002419197824 */ /* 0x000fe200078e021a */
[----:B------:R-:W0:Y:S01]  /*1bf0*/  I2F.RP R17, R4 ;  /* 0x0000000400117306 */ /* 0x000e220000209400 */
[----:B------:R-:W-:Y:S01]  /*1c00*/  MOV R26, 0xff800000 ;  /* 0xff800000001a7802 */ /* 0x000fe20000000f00 */
[----:B------:R-:W1:Y:S06]  /*1c10*/  LDCU UR4, c[0x0][0x430] ;  /* 0x00008600ff0477ac */ /* 0x000e6c0008000800 */
[----:B0-----:R-:W0:Y:S02]  /*1c20*/  MUFU.RCP R0, R17 ;  /* 0x0000001100007308 */ /* 0x001e240000001000 */
[----:B0-----:R-:W-:-:S06]  /*1c30*/  IADD3 R0, PT, PT, R0, 0xffffffe, RZ ;  /* 0x0ffffffe00007810 */ /* 0x001fcc0007ffe0ff */
[----:B------:R0:W1:Y:S02]  /*1c40*/  F2I.FTZ.U32.TRUNC.NTZ R17, R0 ;  /* 0x0000000000117305 */ /* 0x000064000021f000 */
[----:B0-----:R-:W-:Y:S02]  /*1c50*/  IABS R0, R2 ;  /* 0x0000000200007213 */ /* 0x001fe40000000000 */
[----:B------:R-:W-:Y:S01]  /*1c60*/  LOP3.LUT R2, R2, R13, RZ, 0x3c, !PT ;  /* 0x0000000d02027212 */ /* 0x000fe200078e3cff */
[----:B--2---:R0:W-:Y:S02]  /*1c70*/  STS [R25], R14 ;  /* 0x0000000e19007388 */ /* 0x0041e40000000800 */
[----:B0-----:R-:W0:Y:S02]  /*1c80*/  LDC R14, c[0x0][0x3e0] ;  /* 0x0000f800ff0e7b82 */ /* 0x001e240000000800 */
[----:B----4-:R2:W-:Y:S01]  /*1c90*/  @!P0 STS [R25+0x240], R24 ;  /* 0x0002401819008388 */ /* 0x0105e20000000800 */
[----:B------:R-:W-:Y:S01]  /*1ca0*/  ISETP.GT.U32.AND P0, PT, R20, 0x7f, PT ;  /* 0x0000007f1400780c */ /* 0x000fe20003f04070 */
[----:B--2---:R-:W-:-:S02]  /*1cb0*/  IMAD.MOV.U32 R24, RZ, RZ, RZ ;  /* 0x000000ffff187224 */ /* 0x004fc400078e00ff */
[----:B---3--:R-:W-:Y:S04]  /*1cc0*/  @!P5 STS [R25+0x480], R18 ;  /* 0x000480121900d388 */ /* 0x008fe80000000800 */
[----:B-----5:R1:W-:Y:S04]  /*1cd0*/  @!P4 STS [R25+0x6c0], R19 ;  /* 0x0006c0131900c388 */ /* 0x0203e80000000800 */
[----:B------:R2:W-:Y:S01]  /*1ce0*/  @!P3 STS [R25+0x900], R36 ;  /* 0x000900241900b388 */ /* 0x0005e20000000800 */
[----:B-1----:R-:W-:-:S03]  /*1cf0*/  IMAD.MOV R19, RZ, RZ, -R17 ;  /* 0x000000ffff137224 */ /* 0x002fc600078e0a11 */
[----:B------:R1:W-:Y:S04]  /*1d00*/  @!P2 STS [R25+0xb40], R16 ;  /* 0x000b40101900a388 */ /* 0x0003e80000000800 */
[----:B------:R3:W-:Y:S01]  /*1d10*/  @!P1 STS [R25+0xd80], R12 ;  /* 0x000d800c19009388 */ /* 0x0007e20000000800 */
[----:B------:R-:W-:-:S03]  /*1d20*/  LOP3.LUT P1, RZ, R20, 0x380, RZ, 0xc0, !PT ;  /* 0x0000038014ff7812 */ /* 0x000fc6000782c0ff */
[----:B------:R4:W-:Y:S01]  /*1d30*/  @!P0 STS [R25+0xfc0], R27 ;  /* 0x000fc01b19008388 */ /* 0x0009e20000000800 */
[----:B--2---:R-:W-:Y:S01]  /*1d40*/  IMAD R36, R38, 0x24, R31 ;  /* 0x0000002426247824 */ /* 0x004fe200078e021f */
[----:B------:R-:W-:Y:S01]  /*1d50*/  BAR.SYNC.DEFER_BLOCKING 0x0 ;  /* 0x0000000000007b1d */ /* 0x000fe20000010000 */
[----:B------:R-:W-:Y:S02]  /*1d60*/  IMAD.MOV.U32 R31, RZ, RZ, -0x800000 ;  /* 0xff800000ff1f7424 */ /* 0x000fe400078e00ff */
[----:B-1----:R-:W-:Y:S02]  /*1d70*/  IMAD.MOV.U32 R16, RZ, RZ, RZ ;  /* 0x000000ffff107224 */ /* 0x002fe400078e00ff */
[----:B---3--:R-:W-:Y:S01]  /*1d80*/  IMAD R12, R19, R4, RZ ;  /* 0x00000004130c7224 */ /* 0x008fe200078e02ff */
[----:B------:R-:W-:Y:S02]  /*1d90*/  SHF.R.S32.HI R19, RZ, 0x1f, R29 ;  /* 0x0000001fff137819 */ /* 0x000fe4000001141d */
[----:B----4-:R-:W-:Y:S01]  /*1da0*/  MOV R27, 0xff800000 ;  /* 0xff800000001b7802 */ /* 0x010fe20000000f00 */
[----:B------:R-:W-:Y:S01]  /*1db0*/  IMAD.HI.U32 R17, R17, R12, R16 ;  /* 0x0000000c11117227 */ /* 0x000fe200078e0010 */
[----:B------:R-:W-:-:S05]  /*1dc0*/  LOP3.LUT R19, R19, 0x1, RZ, 0xfc, !PT ;  /* 0x0000000113137812 */ /* 0x000fca00078efcff */
[----:B------:R-:W-:Y:S01]  /*1dd0*/  IMAD.HI.U32 R12, R17, R0, RZ ;  /* 0x00000000110c7227 */ /* 0x000fe200078e00ff */
[----:B------:R-:W-:Y:S03]  /*1de0*/  @!P1 LDS R37, [R36] ;  /* 0x0000000024259984 */ /* 0x000fe60000000800 */
[----:B------:R-:W-:Y:S01]  /*1df0*/  IMAD.MOV R17, RZ, RZ, -R12 ;  /* 0x000000ffff117224 */ /* 0x000fe200078e0a0c */
[----:B------:R-:W-:Y:S03]  /*1e00*/  @!P1 LDS R34, [R36+0x240] ;  /* 0x0002400024229984 */ /* 0x000fe60000000800 */
[C---:B------:R-:W-:Y:S01]  /*1e10*/  IMAD R17, R4.reuse, R17, R0 ;  /* 0x0000001104117224 */ /* 0x040fe200078e0200 */
[----:B------:R-:W1:Y:S04]  /*1e20*/  @!P1 LDS R35, [R36+0x480] ;  /* 0x0004800024239984 */ /* 0x000e680000000800 */
[----:B------:R-:W-:Y:S01]  /*1e30*/  ISETP.GT.U32.AND P0, PT, R4, R17, PT ;  /* 0x000000110400720c */ /* 0x000fe20003f04070 */
[----:B------:R-:W-:Y:S04]  /*1e40*/  @!P1 LDS R32, [R36+0x6c0] ;  /* 0x0006c00024209984 */ /* 0x000fe80000000800 */
[----:B------:R-:W2:Y:S04]  /*1e50*/  @!P1 LDS R33, [R36+0x900] ;  /* 0x0009000024219984 */ /* 0x000ea80000000800 */
[----:B------:R-:W-:Y:S04]  /*1e60*/  @!P1 LDS R26, [R36+0xb40] ;  /* 0x000b4000241a9984 */ /* 0x000fe80000000800 */
[----:B------:R-:W3:Y:S01]  /*1e70*/  @!P1 LDS R31, [R36+0xd80] ;  /* 0x000d8000241f9984 */ /* 0x000ee20000000800 */
[-C--:B------:R-:W-:Y:S01]  /*1e80*/  @!P0 IADD3 R17, PT, PT, R17, -R4.reuse, RZ ;  /* 0x8000000411118210 */ /* 0x080fe20007ffe0ff */
[----:B------:R-:W-:Y:S01]  /*1e90*/  @!P0 VIADD R12, R12, 0x1 ;  /* 0x000000010c0c8836 */ /* 0x000fe20000000000 */
[----:B------:R-:W-:Y:S01]  /*1ea0*/  ISETP.NE.AND P0, PT, R13, RZ, PT ;  /* 0x000000ff0d00720c */ /* 0x000fe20003f05270 */
[----:B------:R-:W4:Y:S01]  /*1eb0*/  @!P1 LDS R27, [R36+0xfc0] ;  /* 0x000fc000241b9984 */ /* 0x000f220000000800 */
[----:B------:R-:W-:-:S02]  /*1ec0*/  ISETP.GE.U32.AND P2, PT, R17, R4, PT ;  /* 0x000000041100720c */ /* 0x000fc40003f46070 */
[----:B------:R-:W-:Y:S02]  /*1ed0*/  ISETP.GE.AND P1, PT, R2, RZ, PT ;  /* 0x000000ff0200720c */ /* 0x000fe40003f26270 */
[----:B0-----:R-:W-:-:S04]  /*1ee0*/  IABS R4, R14 ;  /* 0x0000000e00047213 */ /* 0x001fc80000000000 */
[----:B------:R-:W0:Y:S05]  /*1ef0*/  I2F.RP R17, R4 ;  /* 0x0000000400117306 */ /* 0x000e2a0000209400 */
[----:B------:R-:W-:-:S05]  /*1f00*/  @P2 VIADD R12, R12, 0x1 ;  /* 0x000000010c0c2836 */ /* 0x000fca0000000000 */
[----:B------:R-:W-:Y:S02]  /*1f10*/  @!P1 IADD3 R12, PT, PT, -R12, RZ, RZ ;  /* 0x000000ff0c0c9210 */ /* 0x000fe40007ffe1ff */
[----:B-1----:R-:W-:Y:S02]  /*1f20*/  FMNMX3.FTZ R0, R37, R34, R35, !PT ;  /* 0x0000002225007276 */ /* 0x002fe40007810023 */
[----:B------:R-:W-:Y:S01]  /*1f30*/  @!P0 LOP3.LUT R12, RZ, R13, RZ, 0x33, !PT ;  /* 0x0000000dff0c8212 */ /* 0x000fe200078e33ff */
[----:B0-----:R-:W0:Y:S01]  /*1f40*/  MUFU.RCP R25, R17 ;  /* 0x0000001100197308 */ /* 0x001e220000001000 */
[----:B--2---:R-:W-:-:S03]  /*1f50*/  FMNMX3.FTZ R0, R0, R32, R33, !PT ;  /* 0x0000002000007276 */ /* 0x004fc60007810021 */
[----:B------:R-:W-:-:S05]  /*1f60*/  IMAD R2, R12, R19, RZ ;  /* 0x000000130c027224 */ /* 0x000fca00078e02ff */
[----:B------:R-:W-:Y:S02]  /*1f70*/  IABS R16, R2 ;  /* 0x0000000200107213 */ /* 0x000fe40000000000 */
[----:B---3--:R-:W-:Y:S02]  /*1f80*/  FMNMX3.FTZ R0, R0, R26, R31, !PT ;  /* 0x0000001a00007276 */ /* 0x008fe4000781001f */
[----:B------:R-:W-:Y:S01]  /*1f90*/  ISETP.NE.AND P5, PT, R2, RZ, PT ;  /* 0x000000ff0200720c */ /* 0x000fe20003fa5270 */
[----:B------:R-:W-:Y:S01]  /*1fa0*/  IMAD.IADD R3, R3, 0x1, R16 ;  /* 0x0000000103037824 */ /* 0x000fe200078e0210 */
[----:B----4-:R-:W-:Y:S01]  /*1fb0*/  FMNMX.FTZ R41, R0, R27, !PT ;  /* 0x0000001b00297209 */ /* 0x010fe20007810000 */
[----:B0-----:R-:W-:-:S04]  /*1fc0*/  VIADD R25, R25, 0xffffffe ;  /* 0x0ffffffe19197836 */ /* 0x001fc80000000000 */
[----:B------:R-:W0:Y:S02]  /*1fd0*/  SHFL.BFLY PT, R0, R41, 0x8, 0x1f ;  /* 0x0d001f0029007f89 */ /* 0x000e2400000e0000 */
[----:B------:R-:W1:Y:S02]  /*1fe0*/  F2I.FTZ.U32.TRUNC.NTZ R25, R25 ;  /* 0x0000001900197305 */ /* 0x000e64000021f000 */
[----:B-1----:R-:W-:-:S05]  /*1ff0*/  IADD3 R17, PT, PT, RZ, -R25, RZ ;  /* 0x80000019ff117210 */ /* 0x002fca0007ffe0ff */
[----:B------:R-:W-:Y:S01]  /*2000*/  IMAD R17, R17, R4, RZ ;  /* 0x0000000411117224 */ /* 0x000fe200078e02ff */
[----:B0-----:R-:W-:Y:S02]  /*2010*/  FMNMX.FTZ R41, R41, R0, !PT ;  /* 0x0000000029297209 */ /* 0x001fe40007810000 */
[----:B------:R-:W0:Y:S01]  /*2020*/  I2F.RP R0, R16 ;  /* 0x0000001000007306 */ /* 0x000e220000209400 */
[----:B------:R-:W-:Y:S01]  /*2030*/  IMAD.HI.U32 R24, R25, R17, R24 ;  /* 0x0000001119187227 */ /* 0x000fe200078e0018 */
[----:B------:R-:W-:Y:S01]  /*2040*/  IABS R25, R2 ;  /* 0x0000000200197213 */ /* 0x000fe20000000000 */
[----:B------:R-:W1:Y:S04]  /*2050*/  SHFL.BFLY PT, R18, R41, 0x4, 0x1f ;  /* 0x0c801f0029127f89 */ /* 0x000e6800000e0000 */
[----:B------:R-:W-:Y:S01]  /*2060*/  IMAD.MOV R25, RZ, RZ, -R25 ;  /* 0x000000ffff197224 */ /* 0x000fe200078e0a19 */
[----:B0-----:R-:W0:Y:S01]  /*2070*/  MUFU.RCP R40, R0 ;  /* 0x0000000000287308 */ /* 0x001e220000001000 */
[----:B-1----:R-:W-:-:S05]  /*2080*/  FMNMX.FTZ R18, R41, R18, !PT ;  /* 0x0000001229127209 */ /* 0x002fca0007810000 */
[----:B------:R-:W1:Y:S01]  /*2090*/  SHFL.BFLY PT, R19, R18, 0x2, 0x1f ;  /* 0x0c401f0012137f89 */ /* 0x000e6200000e0000 */
[----:B0-----:R-:W-:-:S04]  /*20a0*/  VIADD R40, R40, 0xffffffe ;  /* 0x0ffffffe28287836 */ /* 0x001fc80000000000 */
[----:B------:R-:W0:Y:S02]  /*20b0*/  F2I.FTZ.U32.TRUNC.NTZ R41, R40 ;  /* 0x0000002800297305 */ /* 0x000e24000021f000 */
[----:B0-----:R-:W-:Y:S02]  /*20c0*/  IMAD.MOV R17, RZ, RZ, -R41 ;  /* 0x000000ffff117224 */ /* 0x001fe400078e0a29 */
[----:B------:R-:W-:Y:S01]  /*20d0*/  HFMA2 R40, -RZ, RZ, 0, 0 ;  /* 0x00000000ff287431 */ /* 0x000fe200000001ff */
[----:B-1----:R-:W-:Y:S01]  /*20e0*/  FMNMX.FTZ R19, R18, R19, !PT ;  /* 0x0000001312137209 */ /* 0x002fe20007810000 */
[----:B------:R-:W-:-:S04]  /*20f0*/  IMAD R17, R17, R16, RZ ;  /* 0x0000001011117224 */ /* 0x000fc800078e02ff */
[----:B------:R-:W0:Y:S01]  /*2100*/  SHFL.BFLY PT, R0, R19, 0x1, 0x1f ;  /* 0x0c201f0013007f89 */ /* 0x000e2200000e0000 */
[----:B------:R-:W-:Y:S01]  /*2110*/  IMAD.HI.U32 R40, R41, R17, R40 ;  /* 0x0000001129287227 */ /* 0x000fe200078e0028 */
[----:B------:R-:W-:-:S05]  /*2120*/  IABS R17, R3 ;  /* 0x0000000300117213 */ /* 0x000fca0000000000 */
[----:B------:R-:W-:-:S04]  /*2130*/  IMAD.HI.U32 R24, R24, R17, RZ ;  /* 0x0000001118187227 */ /* 0x000fc800078e00ff */
[----:B------:R-:W-:-:S04]  /*2140*/  IMAD.HI.U32 R40, R40, R17, RZ ;  /* 0x0000001128287227 */ /* 0x000fc800078e00ff */
[----:B------:R-:W-:-:S05]  /*2150*/  IMAD R25, R40, R25, R17 ;  /* 0x0000001928197224 */ /* 0x000fca00078e0211 */
[----:B------:R-:W-:Y:S02]  /*2160*/  ISETP.GT.U32.AND P2, PT, R16, R25, PT ;  /* 0x000000191000720c */ /* 0x000fe40003f44070 */
[----:B0-----:R-:W-:Y:S02]  /*2170*/  FMNMX.FTZ R0, R19, R0, !PT ;  /* 0x0000000013007209 */ /* 0x001fe40007810000 */
[----:B------:R-:W-:Y:S02]  /*2180*/  IADD3 R19, PT, PT, -R24, RZ, RZ ;  /* 0x000000ff18137210 */ /* 0x000fe40007ffe1ff */
[----:B------:R-:W-:-:S03]  /*2190*/  FSETP.NEU.FTZ.AND P0, PT, R0, -INF , PT ;  /* 0xff8000000000780b */ /* 0x000fc60003f1d000 */
[----:B------:R-:W-:Y:S01]  /*21a0*/  IMAD R19, R4, R19, R17 ;  /* 0x0000001304137224 */ /* 0x000fe200078e0211 */
[----:B------:R-:W-:-:S03]  /*21b0*/  FSEL R0, R0, RZ, P0 ;  /* 0x000000ff00007208 */ /* 0x000fc60000000000 */
[----:B------:R-:W-:Y:S01]  /*21c0*/  @!P2 IMAD.IADD R25, R25, 0x1, -R16 ;  /* 0x000000011919a824 */ /* 0x000fe200078e0a10 */
[----:B------:R-:W-:Y:S02]  /*21d0*/  @!P2 IADD3 R40, PT, PT, R40, 0x1, RZ ;  /* 0x000000012828a810 */ /* 0x000fe40007ffe0ff */
[----:B------:R-:W-:Y:S01]  /*21e0*/  ISETP.GT.U32.AND P0, PT, R4, R19, PT ;  /* 0x000000130400720c */ /* 0x000fe20003f04070 */
[C---:B------:R-:W-:Y:S01]  /*21f0*/  FADD.FTZ R42, -R0.reuse, R37 ;  /* 0x00000025002a7221 */ /* 0x040fe20000010100 */
[C---:B------:R-:W-:Y:S01]  /*2200*/  FADD.FTZ R41, -R0.reuse, R34 ;  /* 0x0000002200297221 */ /* 0x040fe20000010100 */
[C---:B------:R-:W-:Y:S01]  /*2210*/  FADD.FTZ R46, -R0.reuse, R35 ;  /* 0x00000023002e7221 */ /* 0x040fe20000010100 */
[----:B------:R-:W-:Y:S01]  /*2220*/  FADD.FTZ R43, -R0, R32 ;  /* 0x00000020002b7221 */ /* 0x000fe20000010100 */
[----:B------:R-:W-:Y:S01]  /*2230*/  FMUL.FTZ R42, R42, 1.4426950216293334961 ;  /* 0x3fb8aa3b2a2a7820 */ /* 0x000fe20000410000 */
[----:B------:R-:W-:Y:S01]  /*2240*/  FMUL.FTZ R41, R41, 1.4426950216293334961 ;  /* 0x3fb8aa3b29297820 */ /* 0x000fe20000410000 */
[----:B------:R-:W-:Y:S01]  /*2250*/  FMUL.FTZ R46, R46, 1.4426950216293334961 ;  /* 0x3fb8aa3b2e2e7820 */ /* 0x000fe20000410000 */
[----:B------:R-:W-:Y:S01]  /*2260*/  FMUL.FTZ R43, R43, 1.4426950216293334961 ;  /* 0x3fb8aa3b2b2b7820 */ /* 0x000fe20000410000 */
[----:B------:R0:W-:Y:S01]  /*2270*/  MUFU.EX2 R18, R42 ;  /* 0x0000002a00127308 */ /* 0x0001e20000000800 */
[----:B------:R-:W-:Y:S01]  /*2280*/  FADD.FTZ R47, -R0, R31 ;  /* 0x0000001f002f7221 */ /* 0x000fe20000010100 */
[----:B------:R-:W-:-:S02]  /*2290*/  ISETP.GE.U32.AND P1, PT, R25, R16, PT ;  /* 0x000000101900720c */ /* 0x000fc40003f26070 */
[----:B------:R-:W1:Y:S01]  /*22a0*/  MUFU.EX2 R17, R41 ;  /* 0x0000002900117308 */ /* 0x000e620000000800 */
[----:B------:R-:W-:Y:S01]  /*22b0*/  FMUL.FTZ R47, R47, 1.4426950216293334961 ;  /* 0x3fb8aa3b2f2f7820 */ /* 0x000fe20000410000 */
[----:B------:R-:W-:Y:S02]  /*22c0*/  @!P0 IMAD.IADD R19, R19, 0x1, -R4 ;  /* 0x0000000113138824 */ /* 0x000fe400078e0a04 */
[----:B------:R-:W-:Y:S01]  /*22d0*/  @!P0 VIADD R24, R24, 0x1 ;  /* 0x0000000118188836 */ /* 0x000fe20000000000 */
[----:B------:R-:W-:Y:S02]  /*22e0*/  ISETP.NE.AND P0, PT, R14, RZ, PT ;  /* 0x000000ff0e00720c */ /* 0x000fe40003f05270 */
[----:B------:R-:W-:Y:S02]  /*22f0*/  ISETP.GE.U32.AND P4, PT, R19, R4, PT ;  /* 0x000000041300720c */ /* 0x000fe40003f86070 */
[C---:B------:R-:W-:Y:S01]  /*2300*/  LOP3.LUT R4, R3.reuse, R16, RZ, 0x3c, !PT ;  /* 0x0000001003047212 */ /* 0x040fe200078e3cff */
[----:B0-----:R-:W-:Y:S01]  /*2310*/  FADD.FTZ R42, -R0, R33 ;  /* 0x00000021002a7221 */ /* 0x001fe20000010100 */
[----:B------:R-:W-:Y:S01]  /*2320*/  LOP3.LUT R3, R3, R14, RZ, 0x3c, !PT ;  /* 0x0000000e03037212 */ /* 0x000fe200078e3cff */
[----:B------:R-:W-:Y:S01]  /*2330*/  @P1 VIADD R40, R40, 0x1 ;  /* 0x0000000128281836 */ /* 0x000fe20000000000 */
[----:B------:R-:W-:Y:S01]  /*2340*/  ISETP.GE.AND P3, PT, R4, RZ, PT ;  /* 0x000000ff0400720c */ /* 0x000fe20003f66270 */
[----:B-1----:R-:W-:Y:S01]  /*2350*/  FADD.FTZ R17, R18, R17 ;  /* 0x0000001112117221 */ /* 0x002fe20000010000 */
[----:B------:R-:W-:Y:S01]  /*2360*/  FMUL.FTZ R42, R42, 1.4426950216293334961 ;  /* 0x3fb8aa3b2a2a7820 */ /* 0x000fe20000410000 */
[----:B------:R-:W0:Y:S01]  /*2370*/  MUFU.EX2 R18, R46 ;  /* 0x0000002e00127308 */ /* 0x000e220000000800 */
[----:B------:R-:W-:Y:S01]  /*2380*/  FADD.FTZ R41, -R0, R26 ;  /* 0x0000001a00297221 */ /* 0x000fe20000010100 */
[----:B------:R-:W-:-:S02]  /*2390*/  ISETP.GE.AND P2, PT, R3, RZ, PT ;  /* 0x000000ff0300720c */ /* 0x000fc40003f46270 */
[----:B------:R-:W-:Y:S02]  /*23a0*/  @P4 VIADD R24, R24, 0x1 ;  /* 0x0000000118184836 */ /* 0x000fe40000000000 */
[----:B------:R-:W-:Y:S01]  /*23b0*/  FMUL.FTZ R41, R41, 1.4426950216293334961 ;  /* 0x3fb8aa3b29297820 */ /* 0x000fe20000410000 */
[----:B------:R-:W-:Y:S01]  /*23c0*/  SHF.R.S32.HI R19, RZ, 0x1f, R2 ;  /* 0x0000001fff137819 */ /* 0x000fe20000011402 */
[----:B------:R-:W-:Y:S02]  /*23d0*/  IMAD.MOV.U32 R4, RZ, RZ, R24 ;  /* 0x000000ffff047224 */ /* 0x000fe400078e0018 */
[----:B------:R-:W-:Y:S01]  /*23e0*/  @!P3 IADD3 R40, PT, PT, -R40, RZ, RZ ;  /* 0x000000ff2828b210 */ /* 0x000fe20007ffe1ff */
[----:B------:R-:W-:Y:S01]  /*23f0*/  IMAD.MOV.U32 R24, RZ, RZ, 0x7f800000 ;  /* 0x7f800000ff187424 */ /* 0x000fe200078e00ff */
[----:B------:R-:W-:Y:S01]  /*2400*/  @!P5 LOP3.LUT R40, RZ, R16, RZ, 0x33, !PT ;  /* 0x00000010ff28d212 */ /* 0x000fe200078e33ff */
[----:B0-----:R-:W-:Y:S01]  /*2410*/  FADD.FTZ R18, R17, R18 ;  /* 0x0000001211127221 */ /* 0x001fe20000010000 */
[----:B------:R-:W-:Y:S01]  /*2420*/  FADD.FTZ R46, -R0, R27 ;  /* 0x0000001b002e7221 */ /* 0x000fe20000010100 */
[----:B------:R-:W0:Y:S01]  /*2430*/  MUFU.EX2 R17, R43 ;  /* 0x0000002b00117308 */ /* 0x000e220000000800 */
[----:B------:R-:W-:-:S02]  /*2440*/  @!P2 IADD3 R4, PT, PT, -R4, RZ, RZ ;  /* 0x000000ff0404a210 */ /* 0x000fc40007ffe1ff */
[----:B------:R-:W-:Y:S01]  /*2450*/  FMUL.FTZ R46, R46, 1.4426950216293334961 ;  /* 0x3fb8aa3b2e2e7820 */ /* 0x000fe20000410000 */
[----:B------:R-:W-:Y:S02]  /*2460*/  @!P0 LOP3.LUT R4, RZ, R14, RZ, 0x33, !PT ;  /* 0x0000000eff048212 */ /* 0x000fe400078e33ff */
[----:B------:R-:W-:Y:S01]  /*2470*/  LOP3.LUT P0, RZ, R20, 0x38f, RZ, 0xc0, !PT ;  /* 0x0000038f14ff7812 */ /* 0x000fe2000780c0ff */
[----:B------:R-:W-:Y:S01]  /*2480*/  MUFU.EX2 R43, R46 ;  /* 0x0000002e002b7308 */ /* 0x000fe20000000800 */
[----:B------:R-:W-:Y:S02]  /*2490*/  ISETP.NE.AND P3, PT, R12, RZ, PT ;  /* 0x000000ff0c00720c */ /* 0x000fe40003f65270 */
[----:B------:R-:W-:Y:S02]  /*24a0*/  ISETP.LT.U32.AND P2, PT, R22, R40, PT ;  /* 0x000000281600720c */ /* 0x000fe40003f41070 */
[----:B------:R-:W-:Y:S01]  /*24b0*/  SHF.R.S32.HI R3, RZ, 0x1f, R40 ;  /* 0x0000001fff037819 */ /* 0x000fe20000011428 */
[----:B0-----:R-:W-:Y:S01]  /*24c0*/  FADD.FTZ R17, R18, R17 ;  /* 0x0000001112117221 */ /* 0x001fe20000010000 */
[----:B------:R-:W-:Y:S01]  /*24d0*/  SEL R12, RZ, 0x1, !P3 ;  /* 0x00000001ff0c7807 */ /* 0x000fe20005800000 */
[----:B------:R-:W0:Y:S01]  /*24e0*/  MUFU.EX2 R18, R42 ;  /* 0x0000002a00127308 */ /* 0x000e220000000800 */
[----:B------:R-:W-:Y:S01]  /*24f0*/  ISETP.LT.AND.EX P2, PT, R23, R3, PT, P2 ;  /* 0x000000031700720c */ /* 0x000fe20003f41320 */
[----:B------:R-:W-:Y:S01]  /*2500*/  IMAD R3, R13, UR4, RZ ;  /* 0x000000040d037c24 */ /* 0x000fe2000f8e02ff */
[----:B------:R-:W-:Y:S01]  /*2510*/  LOP3.LUT R12, R19, R12, RZ, 0xfc, !PT ;  /* 0x0000000c130c7212 */ /* 0x000fe200078efcff */
[----:B------:R-:W-:Y:S01]  /*2520*/  IMAD R13, R4, R21, RZ ;  /* 0x00000015040d7224 */ /* 0x000fe200078e02ff */
[----:B------:R-:W-:Y:S01]  /*2530*/  SEL R4, R22, R40, P2 ;  /* 0x0000002816047207 */ /* 0x000fe20001000000 */
[----:B------:R-:W-:-:S02]  /*2540*/  IMAD R3, R2, R3, RZ ;  /* 0x0000000302037224 */ /* 0x000fc400078e02ff */
[----:B------:R-:W-:Y:S02]  /*2550*/  IMAD R2, R12, R13, RZ ;  /* 0x0000000d0c027224 */ /* 0x000fe400078e02ff */
[----:B0-----:R-:W-:Y:S02]  /*2560*/  FADD.FTZ R18, R17, R18 ;  /* 0x0000001211127221 */ /* 0x001fe40000010000 */
[----:B------:R-:W0:Y:S02]  /*2570*/  MUFU.EX2 R17, R41 ;  /* 0x0000002900117308 */ /* 0x000e240000000800 */
[----:B0-----:R-:W-:Y:S02]  /*2580*/  FADD.FTZ R17, R18, R17 ;  /* 0x0000001112117221 */ /* 0x001fe40000010000 */
[----:B------:R-:W0:Y:S02]  /*2590*/  MUFU.EX2 R18, R47 ;  /* 0x0000002f00127308 */ /* 0x000e240000000800 */
[----:B0-----:R-:W-:-:S04]  /*25a0*/  FADD.FTZ R18, R17, R18 ;  /* 0x0000001211127221 */ /* 0x001fc80000010000 */
[----:B------:R-:W-:-:S05]  /*25b0*/  FADD.FTZ R43, R18, R43 ;  /* 0x0000002b122b7221 */ /* 0x000fca0000010000 */
[----:B------:R-:W0:Y:S02]  /*25c0*/  SHFL.BFLY PT, R42, R43, 0x8, 0x1f ;  /* 0x0d001f002b2a7f89 */ /* 0x000e2400000e0000 */
[----:B0-----:R-:W-:-:S05]  /*25d0*/  FADD.FTZ R42, R43, R42 ;  /* 0x0000002a2b2a7221 */ /* 0x001fca0000010000 */
[----:B------:R-:W0:Y:S02]  /*25e0*/  SHFL.BFLY PT, R41, R42, 0x4, 0x1f ;  /* 0x0c801f002a297f89 */ /* 0x000e2400000e0000 */
[----:B0-----:R-:W-:-:S05]  /*25f0*/  FADD.FTZ R41, R42, R41 ;  /* 0x000000292a297221 */ /* 0x001fca0000010000 */
[----:B------:R-:W0:Y:S02]  /*2600*/  SHFL.BFLY PT, R18, R41, 0x2, 0x1f ;  /* 0x0c401f0029127f89 */ /* 0x000e2400000e0000 */
[----:B0-----:R-:W-:-:S05]  /*2610*/  FADD.FTZ R18, R41, R18 ;  /* 0x0000001229127221 */ /* 0x001fca0000010000 */
[----:B------:R-:W0:Y:S02]  /*2620*/  SHFL.BFLY PT, R17, R18, 0x1, 0x1f ;  /* 0x0c201f0012117f89 */ /* 0x000e2400000e0000 */
[----:B0-----:R-:W-:-:S05]  /*2630*/  FADD.FTZ R17, R18, R17 ;  /* 0x0000001112117221 */ /* 0x001fca0000010000 */
        /* <DEDUP_REMOVED lines=10> */
[----:B------:R-:W-:Y:S02]  /*26e0*/  ISETP.GE.AND P1, PT, R25, R30, PT ;  /* 0x0000001e1900720c */ /* 0x000fe40003f26270 */
[----:B------:R-:W-:-:S04]  /*26f0*/  ISETP.LT.AND.EX P0, PT, R0, RZ, PT, P0 ;  /* 0x000000ff0000720c */ /* 0x000fc80003f01300 */
[----:B------:R-:W-:Y:S02]  /*2700*/  SEL R14, R14, 0x1, P0 ;  /* 0x000000010e0e7807 */ /* 0x000fe40000000000 */
[----:B------:R-:W-:-:S05]  /*2710*/  SEL R0, R0, RZ, P0 ;  /* 0x000000ff00007207 */ /* 0x000fca0000000000 */
[----:B------:R-:W-:Y:S05]  /*2720*/  @P1 BRA `(.L_x_247) ;  /* 0x00000010005c1947 */ /* 0x000fea0003800000 */
[----:B------:R-:W-:Y:S01]  /*2730*/  IADD3 R13, P1, PT, R14, 0x1, RZ ;  /* 0x000000010e0d7810 */ /* 0x000fe20007f3e0ff */
[----:B------:R-:W-:-:S03]  /*2740*/  IMAD R12, R0, R39, RZ ;  /* 0x00000027000c7224 */ /* 0x000fc600078e02ff */
[----:B------:R-:W-:Y:S01]  /*2750*/  ISETP.GE.U32.AND P0, PT, R13, 0x3, PT ;  /* 0x000000030d00780c */ /* 0x000fe20003f06070 */
[----:B------:R-:W-:Y:S01]  /*2760*/  IMAD R15, R15, R14, R12 ;  /* 0x0000000e0f0f7224 */ /* 0x000fe200078e020c */
[----:B------:R-:W-:Y:S01]  /*2770*/  IADD3.X R16, PT, PT, RZ, R0, RZ, P1, !PT ;  /* 0x00000000ff107210 */ /* 0x000fe20000ffe4ff */
[----:B------:R-:W-:-:S03]  /*2780*/  IMAD.WIDE.U32 R12, R14, R39, RZ ;  /* 0x000000270e0c7225 */ /* 0x000fc600078e00ff */
        /* <DEDUP_REMOVED lines=33> */
.L_x_249:
[----:B------:R-:W-:Y:S01]  /*29a0*/  IMAD.MOV.U32 R19, RZ, RZ, RZ ;  /* 0x000000ffff137224 */ /* 0x000fe200078e00ff */
[----:B------:R-:W-:Y:S02]  /*29b0*/  MOV R18, R48 ;  /* 0x0000003000127202 */ /* 0x000fe40000000f00 */
[----:B------:R-:W-:Y:S02]  /*29c0*/  MOV R16, 0x29e0 ;  /* 0x000029e000107802 */ /* 0x000fe40000000f00 */
[----:B------:R-:W-:Y:S05]  /*29d0*/  CALL.REL.NOINC `($__internal_7_$__cuda_sm20_div_s64) ;  /* 0x0000002000607944 */ /* 0x000fea0003c00000 */
[----:B------:R-:W-:Y:S02]  /*29e0*/  IADD3 R12, PT, PT, -R0, RZ, RZ ;  /* 0x000000ff000c7210 */ /* 0x000fe40007ffe1ff */
[----:B------:R-:W-:-:S03]  /*29f0*/  MOV R49, R19 ;  /* 0x0000001300317202 */ /* 0x000fc60000000f00 */
[----:B------:R-:W-:Y:S01]  /*2a00*/  IMAD R12, R48, R12, R25 ;  /* 0x0000000c300c7224 */ /* 0x000fe200078e0219 */
[----:B------:R-:W-:-:S07]  /*2a10*/  MOV R48, R0 ;  /* 0x0000000000307202 */ /* 0x000fce0000000f00 */
.L_x_250:
[-C--:B------:R-:W-:Y:S01]  /*2a20*/  IABS R16, R39.reuse ;  /* 0x0000002700107213 */ /* 0x080fe20000000000 */
[----:B------:R-:W-:Y:S01]  /*2a30*/  IMAD R7, R7, R10, RZ ;  /* 0x0000000a07077224 */ /* 0x000fe200078e02ff */
[----:B------:R-:W-:Y:S01]  /*2a40*/  IABS R15, R12 ;  /* 0x0000000c000f7213 */ /* 0x000fe20000000000 */
[----:B------:R-:W-:Y:S01]  /*2a50*/  BSSY.RECONVERGENT B0, `(.L_x_251) ;  /* 0x0000040000007945 */ /* 0x000fe20003800200 */
[----:B------:R-:W0:Y:S01]  /*2a60*/  I2F.U32.RP R17, R16 ;  /* 0x0000001000117306 */ /* 0x000e220000209000 */
[----:B------:R-:W-:Y:S01]  /*2a70*/  IABS R13, R39 ;  /* 0x00000027000d7213 */ /* 0x000fe20000000000 */
[----:B------:R-:W-:Y:S01]  /*2a80*/  IMAD R7, R8, R11, R7 ;  /* 0x0000000b08077224 */ /* 0x000fe200078e0207 */
[----:B------:R-:W-:-:S03]  /*2a90*/  LOP3.LUT R11, R12, R39, RZ, 0x3c, !PT ;  /* 0x000000270c0b7212 */ /* 0x000fc600078e3cff */
[----:B------:R-:W-:Y:S01]  /*2aa0*/  IMAD.MOV R13, RZ, RZ, -R13 ;  /* 0x000000ffff0d7224 */ /* 0x000fe200078e0a0d */
        /* <DEDUP_REMOVED lines=8> */
[----:B------:R-:W-:-:S04]  /*2b30*/  IMAD.WIDE.U32 R18, R8, R10, RZ ;  /* 0x0000000a08127225 */ /* 0x000fc800078e00ff */
[----:B------:R-:W-:-:S04]  /*2b40*/  IMAD.HI.U32 R0, R0, R15, RZ ;  /* 0x0000000f00007227 */ /* 0x000fc800078e00ff */
[----:B------:R-:W-:Y:S02]  /*2b50*/  IMAD R13, R0, R13, R15 ;  /* 0x0000000d000d7224 */ /* 0x000fe400078e020f */
[----:B------:R-:W-:Y:S02]  /*2b60*/  IMAD.IADD R7, R19, 0x1, R7 ;  /* 0x0000000113077824 */ /* 0x000fe400078e0207 */
[----:B------:R-:W-:Y:S01]  /*2b70*/  IMAD.WIDE.U32 R50, R18, R44, RZ ;  /* 0x0000002c12327225 */ /* 0x000fe200078e00ff */
[----:B------:R-:W-:-:S03]  /*2b80*/  ISETP.GT.U32.AND P1, PT, R16, R13, PT ;  /* 0x0000000d1000720c */ /* 0x000fc60003f24070 */
[----:B------:R-:W-:-:S04]  /*2b90*/  IMAD R7, R7, R44, RZ ;  /* 0x0000002c07077224 */ /* 0x000fc800078e02ff */
[----:B------:R-:W-:-:S04]  /*2ba0*/  IMAD R17, R45, R18, R7 ;  /* 0x000000122d117224 */ /* 0x000fc800078e0207 */
[----:B------:R-:W-:Y:S02]  /*2bb0*/  IMAD.IADD R17, R51, 0x1, R17 ;  /* 0x0000000133117824 */ /* 0x000fe400078e0211 */
[-C--:B------:R-:W-:Y:S02]  /*2bc0*/  @!P1 IADD3 R13, PT, PT, R13, -R16.reuse, RZ ;  /* 0x800000100d0d9210 */ /* 0x080fe40007ffe0ff */
[----:B------:R-:W-:Y:S02]  /*2bd0*/  @!P1 IADD3 R0, PT, PT, R0, 0x1, RZ ;  /* 0x0000000100009810 */ /* 0x000fe40007ffe0ff */
[----:B------:R-:W-:Y:S02]  /*2be0*/  ISETP.GE.U32.AND P2, PT, R13, R16, PT ;  /* 0x000000100d00720c */ /* 0x000fe40003f46070 */
[----:B------:R-:W-:-:S11]  /*2bf0*/  ISETP.NE.AND P1, PT, R39, RZ, PT ;  /* 0x000000ff2700720c */ /* 0x000fd60003f25270 */
[----:B------:R-:W-:-:S05]  /*2c00*/  @P2 VIADD R0, R0, 0x1 ;  /* 0x0000000100002836 */ /* 0x000fca0000000000 */
[----:B------:R-:W-:Y:S02]  /*2c10*/  MOV R7, R0 ;  /* 0x0000000000077202 */ /* 0x000fe40000000f00 */
[----:B------:R-:W-:Y:S02]  /*2c20*/  LOP3.LUT R0, R49, R17, RZ, 0xfc, !PT ;  /* 0x0000001131007212 */ /* 0x000fe400078efcff */
[----:B------:R-:W-:Y:S02]  /*2c30*/  @!P0 IADD3 R7, PT, PT, -R7, RZ, RZ ;  /* 0x000000ff07078210 */ /* 0x000fe40007ffe1ff */
[----:B------:R-:W-:Y:S02]  /*2c40*/  ISETP.NE.U32.AND P0, PT, R0, RZ, PT ;  /* 0x000000ff0000720c */ /* 0x000fe40003f05070 */
[----:B------:R-:W-:-:S04]  /*2c50*/  @!P1 LOP3.LUT R7, RZ, R39, RZ, 0x33, !PT ;  /* 0x00000027ff079212 */ /* 0x000fc800078e33ff */
[----:B------:R-:W-:-:S05]  /*2c60*/  IADD3 R0, PT, PT, -R7, RZ, RZ ;  /* 0x000000ff07007210 */ /* 0x000fca0007ffe1ff */
[----:B------:R-:W-:Y:S02]  /*2c70*/  IMAD R39, R39, R0, R12 ;  /* 0x0000000027277224 */ /* 0x000fe400078e020c */
        /* <DEDUP_REMOVED lines=22> */
.L_x_252:
[----:B------:R-:W-:Y:S01]  /*2de0*/  IMAD.MOV.U32 R25, RZ, RZ, R48 ;  /* 0x000000ffff197224 */ /* 0x000fe200078e0030 */
[----:B------:R-:W-:Y:S01]  /*2df0*/  MOV R19, R49 ;  /* 0x0000003100137202 */ /* 0x000fe20000000f00 */
[----:B------:R-:W-:Y:S01]  /*2e00*/  IMAD.MOV.U32 R18, RZ, RZ, R50 ;  /* 0x000000ffff127224 */ /* 0x000fe200078e0032 */
[----:B------:R-:W-:Y:S02]  /*2e10*/  MOV R16, 0x2e30 ;  /* 0x00002e3000107802 */ /* 0x000fe40000000f00 */
[----:B------:R-:W-:Y:S05]  /*2e20*/  CALL.REL.NOINC `($__internal_7_$__cuda_sm20_div_s64) ;  /* 0x0000001c004c7944 */ /* 0x000fea0003c00000 */
[----:B------:R-:W-:-:S05]  /*2e30*/  IADD3 R49, PT, PT, -R0, RZ, RZ ;  /* 0x000000ff00317210 */ /* 0x000fca0007ffe1ff */
[----:B------:R-:W-:Y:S02]  /*2e40*/  IMAD R49, R49, R50, R48 ;  /* 0x0000003231317224 */ /* 0x000fe400078e0230 */
.L_x_253:
[----:B------:R-:W-:Y:S05]  /*2e50*/  BSYNC.RECONVERGENT B0 ;  /* 0x0000000000007941 */ /* 0x000fea0003800200 */
.L_x_251:
[----:B------:R-:W-:Y:S01]  /*2e60*/  IABS R17, R10 ;  /* 0x0000000a00117213 */ /* 0x000fe20000000000 */
[----:B------:R-:W0:Y:S01]  /*2e70*/  LDCU.U8 UR7, c[0x0][0x549] ;  /* 0x0000a920ff0777ac */ /* 0x000e220008000000 */
[----:B------:R-:W-:Y:S02]  /*2e80*/  IABS R16, R8 ;  /* 0x0000000800107213 */ /* 0x000fe40000000000 */
[----:B------:R-:W1:Y:S01]  /*2e90*/  I2F.U32.RP R11, R17 ;  /* 0x00000011000b7306 */ /* 0x000e620000209000 */
[----:B------:R-:W-:Y:S01]  /*2ea0*/  IABS R15, R5 ;  /* 0x00000005000f7213 */ /* 0x000fe20000000000 */
[----:B------:R-:W2:Y:S01]  /*2eb0*/  LDCU.64 UR4, c[0x0][0x430] ;  /* 0x00008600ff0477ac */ /* 0x000ea20008000a00 */
[----:B------:R-:W-:Y:S02]  /*2ec0*/  IABS R13, R4 ;  /* 0x00000004000d7213 */ /* 0x000fe40000000000 */
[----:B------:R-:W-:-:S03]  /*2ed0*/  ISETP.NE.AND P2, PT, R10, RZ, PT ;  /* 0x000000ff0a00720c */ /* 0x000fc60003f45270 */
[----:B------:R-:W3:Y:S01]  /*2ee0*/  I2F.U32.RP R43, R16 ;  /* 0x00000010002b7306 */ /* 0x000ee20000209000 */
[----:B0-----:R-:W-:-:S07]  /*2ef0*/  UISETP.NE.AND UP0, UPT, UR7, URZ, UPT ;  /* 0x000000ff0700728c */ /* 0x001fce000bf05270 */
[----:B------:R-:W0:Y:S01]  /*2f00*/  I2F.U32.RP R42, R15 ;  /* 0x0000000f002a7306 */ /* 0x000e220000209000 */
[----:B--2---:R-:W-:Y:S02]  /*2f10*/  USEL UR8, UR4, 0x1, UP0 ;  /* 0x0000000104087887 */ /* 0x004fe40008000000 */
[----:B------:R-:W-:-:S05]  /*2f20*/  UIMAD UR7, UR5, UR4, URZ ;  /* 0x00000004050772a4 */ /* 0x000fca000f8e02ff */
[----:B------:R-:W-:Y:S01]  /*2f30*/  I2F.U32.RP R25, R13 ;  /* 0x0000000d00197306 */ /* 0x000fe20000209000 */
[----:B------:R-:W-:Y:S02]  /*2f40*/  USHF.R.S32.HI UR4, URZ, 0x1f, UR8 ;  /* 0x0000001fff047899 */ /* 0x000fe40008011408 */
[----:B------:R-:W-:-:S05]  /*2f50*/  UIMAD UR5, UR8, UR5, URZ ;  /* 0x00000005080572a4 */ /* 0x000fca000f8e02ff */
[----:B-1----:R-:W1:Y:S08]  /*2f60*/  MUFU.RCP R11, R11 ;  /* 0x0000000b000b7308 */ /* 0x002e700000001000 */
[----:B---3--:R-:W2:Y:S08]  /*2f70*/  MUFU.RCP R22, R43 ;  /* 0x0000002b00167308 */ /* 0x008eb00000001000 */
[----:B0-----:R-:W0:Y:S01]  /*2f80*/  MUFU.RCP R19, R42 ;  /* 0x0000002a00137308 */ /* 0x001e220000001000 */
[----:B-1----:R-:W-:-:S07]  /*2f90*/  VIADD R40, R11, 0xffffffe ;  /* 0x0ffffffe0b287836 */ /* 0x002fce0000000000 */
[----:B------:R-:W1:Y:S01]  /*2fa0*/  MUFU.RCP R18, R25 ;  /* 0x0000001900127308 */ /* 0x000e620000001000 */
[----:B--2---:R-:W-:-:S07]  /*2fb0*/  VIADD R22, R22, 0xffffffe ;  /* 0x0ffffffe16167836 */ /* 0x004fce0000000000 */
[----:B------:R-:W2:Y:S01]  /*2fc0*/  F2I.FTZ.U32.TRUNC.NTZ R41, R40 ;  /* 0x0000002800297305 */ /* 0x000ea2000021f000 */
[----:B0-----:R-:W-:Y:S01]  /*2fd0*/  IADD3 R19, PT, PT, R19, 0xffffffe, RZ ;  /* 0x0ffffffe13137810 */ /* 0x001fe20007ffe0ff */
[----:B------:R-:W-:-:S06]  /*2fe0*/  HFMA2 R42, -RZ, RZ, 0, 0 ;  /* 0x00000000ff2a7431 */ /* 0x000fcc00000001ff */
[----:B------:R-:W0:Y:S01]  /*2ff0*/  F2I.FTZ.U32.TRUNC.NTZ R23, R22 ;  /* 0x0000001600177305 */ /* 0x000e22000021f000 */
[----:B-1----:R-:W-:Y:S02]  /*3000*/  VIADD R18, R18, 0xffffffe ;  /* 0x0ffffffe12127836 */ /* 0x002fe40000000000 */
[----:B--2---:R-:W-:-:S05]  /*3010*/  IMAD.MOV R12, RZ, RZ, -R41 ;  /* 0x000000ffff0c7224 */ /* 0x004fca00078e0a29 */
[----:B------:R-:W1:Y:S01]  /*3020*/  F2I.FTZ.U32.TRUNC.NTZ R19, R19 ;  /* 0x0000001300137305 */ /* 0x000e62000021f000 */
[----:B------:R-:W-:Y:S02]  /*3030*/  IMAD.MOV.U32 R40, RZ, RZ, RZ ;  /* 0x000000ffff287224 */ /* 0x000fe400078e00ff */
[----:B------:R-:W-:Y:S01]  /*3040*/  IMAD R25, R12, R17, RZ ;  /* 0x000000110c197224 */ /* 0x000fe200078e02ff */
[----:B0-----:R-:W-:-:S04]  /*3050*/  IADD3 R11, PT, PT, RZ, -R23, RZ ;  /* 0x80000017ff0b7210 */ /* 0x001fc80007ffe0ff */
[----:B------:R0:W2:Y:S01]  /*3060*/  F2I.FTZ.U32.TRUNC.NTZ R43, R18 ;  /* 0x00000012002b7305 */ /* 0x0000a2000021f000 */
[----:B------:R-:W-:-:S04]  /*3070*/  IMAD.HI.U32 R25, R41, R25, R40 ;  /* 0x0000001929197227 */ /* 0x000fc800078e0028 */
[----:B------:R-:W-:Y:S02]  /*3080*/  IMAD R11, R11, R16, RZ ;  /* 0x000000100b0b7224 */ /* 0x000fe400078e02ff */
[----:B------:R-:W-:Y:S01]  /*3090*/  IMAD.MOV.U32 R22, RZ, RZ, RZ ;  /* 0x000000ffff167224 */ /* 0x000fe200078e00ff */
[----:B-1----:R-:W-:-:S03]  /*30a0*/  IADD3 R40, PT, PT, RZ, -R19, RZ ;  /* 0x80000013ff287210 */ /* 0x002fc60007ffe0ff */
[----:B------:R-:W-:Y:S01]  /*30b0*/  IMAD.HI.U32 R22, R23, R11, R22 ;  /* 0x0000000b17167227 */ /* 0x000fe200078e0016 */
[----:B------:R-:W-:-:S03]  /*30c0*/  IABS R23, R0 ;  /* 0x0000000000177213 */ /* 0x000fc60000000000 */
[----:B------:R-:W-:Y:S01]  /*30d0*/  IMAD R11, R40, R15, RZ ;  /* 0x0000000f280b7224 */ /* 0x000fe200078e02ff */
[----:B------:R-:W-:Y:S01]  /*30e0*/  IABS R40, R49 ;  /* 0x0000003100287213 */ /* 0x000fe20000000000 */
[----:B0-----:R-:W-:Y:S02]  /*30f0*/  IMAD.MOV.U32 R18, RZ, RZ, RZ ;  /* 0x000000ffff127224 */ /* 0x001fe400078e00ff */
[----:B--2---:R-:W-:Y:S02]  /*3100*/  IMAD.MOV R12, RZ, RZ, -R43 ;  /* 0x000000ffff0c7224 */ /* 0x004fe400078e0a2b */
[----:B------:R-:W-:-:S04]  /*3110*/  IMAD.HI.U32 R18, R19, R11, R18 ;  /* 0x0000000b13127227 */ /* 0x000fc800078e0012 */
[----:B------:R-:W-:Y:S01]  /*3120*/  IMAD R11, R12, R13, RZ ;  /* 0x0000000d0c0b7224 */ /* 0x000fe200078e02ff */
[----:B------:R-:W-:Y:S01]  /*3130*/  IABS R12, R10 ;  /* 0x0000000a000c7213 */ /* 0x000fe20000000000 */
[----:B------:R-:W-:-:S04]  /*3140*/  IMAD.HI.U32 R25, R25, R40, RZ ;  /* 0x0000002819197227 */ /* 0x000fc800078e00ff */
[----:B------:R-:W-:Y:S01]  /*3150*/  IMAD.HI.U32 R42, R43, R11, R42 ;  /* 0x0000000b2b2a7227 */ /* 0x000fe200078e002a */
[----:B------:R-:W-:-:S03]  /*3160*/  IABS R11, R14 ;  /* 0x0000000e000b7213 */ /* 0x000fc60000000000 */
[----:B------:R-:W-:Y:S01]  /*3170*/  IMAD.MOV R12, RZ, RZ, -R12 ;  /* 0x000000ffff0c7224 */ /* 0x000fe200078e0a0c */
[----:B------:R-:W0:Y:S03]  /*3180*/  I2F.U32.RP R41, R11 ;  /* 0x0000000b00297306 */ /* 0x000e260000209000 */
[----:B------:R-:W-:Y:S01]  /*3190*/  IMAD R12, R25, R12, R40 ;  /* 0x0000000c190c7224 */ /* 0x000fe200078e0228 */
[----:B------:R-:W-:-:S04]  /*31a0*/  IABS R40, R5 ;  /* 0x0000000500287213 */ /* 0x000fc80000000000 */
[----:B------:R-:W-:Y:S01]  /*31b0*/  ISETP.GT.U32.AND P1, PT, R17, R12, PT ;  /* 0x0000000c1100720c */ /* 0x000fe20003f24070 */
[----:B------:R-:W-:Y:S01]  /*31c0*/  IMAD.MOV R40, RZ, RZ, -R40 ;  /* 0x000000ffff287224 */ /* 0x000fe200078e0a28 */
[----:B0-----:R-:W0:Y:S11]  /*31d0*/  MUFU.RCP R19, R41 ;  /* 0x0000002900137308 */ /* 0x001e360000001000 */
[----:B------:R-:W-:-:S02]  /*31e0*/  @!P1 IMAD.IADD R12, R12, 0x1, -R17 ;  /* 0x000000010c0c9824 */ /* 0x000fc400078e0a11 */
[----:B------:R-:W-:-:S03]  /*31f0*/  @!P1 VIADD R25, R25, 0x1 ;  /* 0x0000000119199836 */ /* 0x000fc60000000000 */
[----:B------:R-:W-:Y:S01]  /*3200*/  ISETP.GE.U32.AND P3, PT, R12, R17, PT ;  /* 0x000000110c00720c */ /* 0x000fe20003f66070 */
[----:B------:R-:W-:Y:S01]  /*3210*/  IMAD.HI.U32 R17, R18, R23, RZ ;  /* 0x0000001712117227 */ /* 0x000fe200078e00ff */
[----:B------:R-:W-:-:S03]  /*3220*/  LOP3.LUT R18, R49, R10, RZ, 0x3c, !PT ;  /* 0x0000000a31127212 */ /* 0x000fc600078e3cff */
[----:B------:R-:W-:Y:S01]  /*3230*/  IMAD R40, R17, R40, R23 ;  /* 0x0000002811287224 */ /* 0x000fe200078e0217 */
[----:B------:R-:W-:Y:S02]  /*3240*/  ISETP.GE.AND P0, PT, R18, RZ, PT ;  /* 0x000000ff1200720c */ /* 0x000fe40003f06270 */
[----:B0-----:R-:W-:Y:S02]  /*3250*/  IADD3 R19, PT, PT, R19, 0xffffffe, RZ ;  /* 0x0ffffffe13137810 */ /* 0x001fe40007ffe0ff */
[----:B------:R-:W-:Y:S02]  /*3260*/  ISETP.GT.U32.AND P1, PT, R15, R40, PT ;  /* 0x000000280f00720c */ /* 0x000fe40003f24070 */
[----:B------:R-:W-:Y:S01]  /*3270*/  MOV R18, RZ ;  /* 0x000000ff00127202 */ /* 0x000fe20000000f00 */
[----:B------:R-:W-:Y:S01]  /*3280*/  @P3 VIADD R25, R25, 0x1 ;  /* 0x0000000119193836 */ /* 0x000fe20000000000 */
[----:B------:R-:W0:Y:S05]  /*3290*/  F2I.FTZ.U32.TRUNC.NTZ R19, R19 ;  /* 0x0000001300137305 */ /* 0x000e2a000021f000 */
[----:B------:R-:W-:-:S02]  /*32a0*/  @!P0 IADD3 R25, PT, PT, -R25, RZ, RZ ;  /* 0x000000ff19198210 */ /* 0x000fc40007ffe1ff */
[----:B------:R-:W-:Y:S02]  /*32b0*/  @!P2 LOP3.LUT R25, RZ, R10, RZ, 0x33, !PT ;  /* 0x0000000aff19a212 */ /* 0x000fe400078e33ff */
[----:B------:R-:W-:Y:S01]  /*32c0*/  @!P1 IMAD.IADD R40, R40, 0x1, -R15 ;  /* 0x0000000128289824 */ /* 0x000fe200078e0a0f */
[----:B------:R-:W-:Y:S02]  /*32d0*/  ISETP.NE.AND P2, PT, R5, RZ, PT ;  /* 0x000000ff0500720c */ /* 0x000fe40003f45270 */
[----:B------:R-:W-:Y:S02]  /*32e0*/  @!P1 IADD3 R17, PT, PT, R17, 0x1, RZ ;  /* 0x0000000111119810 */ /* 0x000fe40007ffe0ff */
[----:B------:R-:W-:Y:S01]  /*32f0*/  ISETP.GE.U32.AND P3, PT, R40, R15, PT ;  /* 0x0000000f2800720c */ /* 0x000fe20003f66070 */
[----:B0-----:R-:W-:Y:S01]  /*3300*/  IMAD.MOV R12, RZ, RZ, -R19 ;  /* 0x000000ffff0c7224 */ /* 0x001fe200078e0a13 */
[----:B------:R-:W-:-:S03]  /*3310*/  LOP3.LUT R15, R0, R5, RZ, 0x3c, !PT ;  /* 0x00000005000f7212 */ /* 0x000fc600078e3cff */
[----:B------:R-:W-:Y:S01]  /*3320*/  IMAD R23, R12, R11, RZ ;  /* 0x0000000b0c177224 */ /* 0x000fe200078e02ff */
[----:B------:R-:W-:Y:S01]  /*3330*/  ISETP.GE.AND P0, PT, R15, RZ, PT ;  /* 0x000000ff0f00720c */ /* 0x000fe20003f06270 */
[----:B------:R-:W-:Y:S01]  /*3340*/  IMAD.MOV R12, RZ, RZ, -R25 ;  /* 0x000000ffff0c7224 */ /* 0x000fe200078e0a19 */
[----:B------:R-:W-:Y:S01]  /*3350*/  IABS R15, R25 ;  /* 0x00000019000f7213 */ /* 0x000fe20000000000 */
[----:B------:R-:W-:Y:S01]  /*3360*/  IMAD.HI.U32 R23, R19, R23, R18 ;  /* 0x0000001713177227 */ /* 0x000fe200078e0012 */
[----:B------:R-:W-:-:S03]  /*3370*/  IABS R18, R7 ;  /* 0x0000000700127213 */ /* 0x000fc60000000000 */
[----:B------:R-:W-:Y:S01]  /*3380*/  IMAD R49, R10, R12, R49 ;  /* 0x0000000c0a317224 */ /* 0x000fe200078e0231 */
[----:B------:R-:W-:Y:S01]  /*3390*/  IABS R10, R14 ;  /* 0x0000000e000a7213 */ /* 0x000fe20000000000 */
[----:B------:R-:W-:Y:S01]  /*33a0*/  IMAD.HI.U32 R23, R23, R18, RZ ;  /* 0x0000001217177227 */ /* 0x000fe200078e00ff */
[----:B------:R-:W-:Y:S02]  /*33b0*/  IABS R12, R8 ;  /* 0x00000008000c7213 */ /* 0x000fe40000000000 */
[----:B------:R-:W-:Y:S01]  /*33c0*/  @P3 IADD3 R17, PT, PT, R17, 0x1, RZ ;  /* 0x0000000111113810 */ /* 0x000fe20007ffe0ff */
[----:B------:R-:W-:Y:S02]  /*33d0*/  IMAD.MOV R10, RZ, RZ, -R10 ;  /* 0x000000ffff0a7224 */ /* 0x000fe400078e0a0a */
[----:B------:R-:W-:Y:S02]  /*33e0*/  IMAD.MOV R12, RZ, RZ, -R12 ;  /* 0x000000ffff0c7224 */ /* 0x000fe400078e0a0c */
[----:B------:R-:W-:Y:S01]  /*33f0*/  @!P0 IMAD.MOV R17, RZ, RZ, -R17 ;  /* 0x000000ffff118224 */ /* 0x000fe200078e0a11 */
[----:B------:R-:W-:Y:S01]  /*3400*/  @!P2 LOP3.LUT R17, RZ, R5, RZ, 0x33, !PT ;  /* 0x00000005ff11a212 */ /* 0x000fe200078e33ff */
[----:B------:R-:W-:-:S04]  /*3410*/  IMAD.HI.U32 R22, R22, R15, RZ ;  /* 0x0000000f16167227 */ /* 0x000fc800078e00ff */
[----:B------:R-:W-:Y:S02]  /*3420*/  IMAD R10, R23, R10, R18 ;  /* 0x0000000a170a7224 */ /* 0x000fe400078e0212 */
[----:B------:R-:W-:Y:S01]  /*3430*/  IMAD R19, R22, R12, R15 ;  /* 0x0000000c16137224 */ /* 0x000fe200078e020f */
[----:B------:R-:W-:Y:S02]  /*3440*/  IABS R12, R4 ;  /* 0x00000004000c7213 */ /* 0x000fe40000000000 */
[----:B------:R-:W-:Y:S02]  /*3450*/  IABS R15, R17 ;  /* 0x00000011000f7213 */ /* 0x000fe40000000000 */
[----:B------:R-:W-:Y:S01]  /*3460*/  ISETP.GT.U32.AND P4, PT, R11, R10, PT ;  /* 0x0000000a0b00720c */ /* 0x000fe20003f84070 */
[----:B------:R-:W-:Y:S01]  /*3470*/  IMAD.MOV R12, RZ, RZ, -R12 ;  /* 0x000000ffff0c7224 */ /* 0x000fe200078e0a0c */
[----:B------:R-:W-:Y:S01]  /*3480*/  ISETP.GT.U32.AND P3, PT, R16, R19, PT ;  /* 0x000000131000720c */ /* 0x000fe20003f64070 */
[----:B------:R-:W-:-:S04]  /*3490*/  IMAD.HI.U32 R42, R42, R15, RZ ;  /* 0x0000000f2a2a7227 */ /* 0x000fc800078e00ff */
[----:B------:R-:W-:-:S05]  /*34a0*/  IMAD R12, R42, R12, R15 ;  /* 0x0000000c2a0c7224 */ /* 0x000fca00078e020f */
[----:B------:R-:W-:Y:S01]  /*34b0*/  ISETP.GT.U32.AND P1, PT, R13, R12, PT ;  /* 0x0000000c0d00720c */ /* 0x000fe20003f24070 */
[----:B------:R-:W-:Y:S01]  /*34c0*/  @!P4 VIADD R23, R23, 0x1 ;  /* 0x000000011717c836 */ /* 0x000fe20000000000 */
[-C--:B------:R-:W-:Y:S02]  /*34d0*/  @!P4 IADD3 R10, PT, PT, R10, -R11.reuse, RZ ;  /* 0x8000000b0a0ac210 */ /* 0x080fe40007ffe0ff */
[----:B------:R-:W-:Y:S02]  /*34e0*/  ISETP.NE.AND P4, PT, R14, RZ, PT ;  /* 0x000000ff0e00720c */ /* 0x000fe40003f85270 */
[----:B------:R-:W-:Y:S02]  /*34f0*/  ISETP.GE.U32.AND P2, PT, R10, R11, PT ;  /* 0x0000000b0a00720c */ /* 0x000fe40003f46070 */
[----:B------:R-:W-:Y:S02]  /*3500*/  LOP3.LUT R10, R7, R14, RZ, 0x3c, !PT ;  /* 0x0000000e070a7212 */ /* 0x000fe400078e3cff */
[----:B------:R-:W-:-:S02]  /*3510*/  @!P3 IADD3 R19, PT, PT, R19, -R16, RZ ;  /* 0x800000101313b210 */ /* 0x000fc40007ffe0ff */
[----:B------:R-:W-:Y:S01]  /*3520*/  ISETP.GE.AND P0, PT, R10, RZ, PT ;  /* 0x000000ff0a00720c */ /* 0x000fe20003f06270 */
[----:B------:R-:W-:Y:S01]  /*3530*/  @!P1 IMAD.IADD R12, R12, 0x1, -R13 ;  /* 0x000000010c0c9824 */ /* 0x000fe200078e0a0d */
[----:B------:R-:W-:Y:S01]  /*3540*/  LOP3.LUT R10, R25, R8, RZ, 0x3c, !PT ;  /* 0x00000008190a7212 */ /* 0x000fe200078e3cff */
[----:B------:R-:W-:Y:S01]  /*3550*/  @!P1 VIADD R42, R42, 0x1 ;  /* 0x000000012a2a9836 */ /* 0x000fe20000000000 */
[----:B------:R-:W-:Y:S02]  /*3560*/  ISETP.GE.U32.AND P6, PT, R19, R16, PT ;  /* 0x000000101300720c */ /* 0x000fe40003fc6070 */
[----:B------:R-:W-:Y:S01]  /*3570*/  ISETP.GE.U32.AND P5, PT, R12, R13, PT ;  /* 0x0000000d0c00720c */ /* 0x000fe20003fa6070 */
[----:B------:R-:W-:Y:S01]  /*3580*/  @P2 VIADD R23, R23, 0x1 ;  /* 0x0000000117172836 */ /* 0x000fe20000000000 */
[----:B------:R-:W-:Y:S02]  /*3590*/  ISETP.GE.AND P2, PT, R10, RZ, PT ;  /* 0x000000ff0a00720c */ /* 0x000fe40003f46270 */
[----:B------:R-:W-:-:S02]  /*35a0*/  LOP3.LUT R10, R17, R4, RZ, 0x3c, !PT ;  /* 0x00000004110a7212 */ /* 0x000fc400078e3cff */
[----:B------:R-:W-:Y:S01]  /*35b0*/  @!P3 IADD3 R22, PT, PT, R22, 0x1, RZ ;  /* 0x000000011616b810 */ /* 0x000fe20007ffe0ff */
[----:B------:R-:W-:Y:S01]  /*35c0*/  @!P0 IMAD.MOV R23, RZ, RZ, -R23 ;  /* 0x000000ffff178224 */ /* 0x000fe200078e0a17 */
[----:B------:R-:W-:Y:S02]  /*35d0*/  ISETP.GE.AND P0, PT, R10, RZ, PT ;  /* 0x000000ff0a00720c */ /* 0x000fe40003f06270 */
[----:B------:R-:W-:Y:S02]  /*35e0*/  @!P4 LOP3.LUT R23, RZ, R14, RZ, 0x33, !PT ;  /* 0x0000000eff17c212 */ /* 0x000fe400078e33ff */
[----:B------:R-:W-:Y:S01]  /*35f0*/  ISETP.NE.AND P4, PT, R4, RZ, PT ;  /* 0x000000ff0400720c */ /* 0x000fe20003f85270 */
[----:B------:R-:W-:Y:S01]  /*3600*/  @P5 VIADD R42, R42, 0x1 ;  /* 0x000000012a2a5836 */ /* 0x000fe20000000000 */
[----:B------:R-:W-:Y:S01]  /*3610*/  ISETP.NE.AND P3, PT, R8, RZ, PT ;  /* 0x000000ff0800720c */ /* 0x000fe20003f65270 */
[----:B------:R-:W-:Y:S01]  /*3620*/  IMAD.MOV R10, RZ, RZ, -R23 ;  /* 0x000000ffff0a7224 */ /* 0x000fe200078e0a17 */
[----:B------:R-:W-:Y:S01]  /*3630*/  @P6 IADD3 R22, PT, PT, R22, 0x1, RZ ;  /* 0x0000000116166810 */ /* 0x000fe20007ffe0ff */
[----:B------:R-:W-:-:S03]  /*3640*/  IMAD.WIDE R12, R23, R21, RZ ;  /* 0x00000015170c7225 */ /* 0x000fc600078e02ff */
[----:B------:R-:W-:Y:S01]  /*3650*/  @!P2 IADD3 R22, PT, PT, -R22, RZ, RZ ;  /* 0x000000ff1616a210 */ /* 0x000fe20007ffe1ff */
[----:B------:R-:W-:Y:S01]  /*3660*/  IMAD R10, R14, R10, R7 ;  /* 0x0000000a0e0a7224 */ /* 0x000fe200078e0207 */
[----:B------:R-:W-:Y:S01]  /*3670*/  @!P0 IADD3 R42, PT, PT, -R42, RZ, RZ ;  /* 0x000000ff2a2a8210 */ /* 0x000fe20007ffe1ff */
[----:B------:R-:W-:Y:S02]  /*3680*/  IMAD.MOV R7, RZ, RZ, -R17 ;  /* 0x000000ffff077224 */ /* 0x000fe400078e0a11 */
[----:B------:R-:W-:Y:S01]  /*3690*/  @!P4 LOP3.LUT R42, RZ, R4, RZ, 0x33, !PT ;  /* 0x00000004ff2ac212 */ /* 0x000fe200078e33ff */
[----:B------:R-:W-:Y:S01]  /*36a0*/  IMAD.WIDE.U32 R12, R39, UR8, R12 ;  /* 0x00000008270c7c25 */ /* 0x000fe2000f8e000c */
[----:B------:R-:W-:-:S03]  /*36b0*/  @!P3 LOP3.LUT R22, RZ, R8, RZ, 0x33, !PT ;  /* 0x00000008ff16b212 */ /* 0x000fc600078e33ff */
[----:B------:R-:W-:Y:S01]  /*36c0*/  IMAD R7, R5, R7, R0 ;  /* 0x0000000705077224 */ /* 0x000fe200078e0200 */
[----:B------:R-:W-:Y:S01]  /*36d0*/  IADD3 R0, PT, PT, -R42, RZ, RZ ;  /* 0x000000ff2a007210 */ /* 0x000fe20007ffe1ff */
[----:B------:R-:W-:Y:S02]  /*36e0*/  IMAD R13, R39, UR4, R13 ;  /* 0x00000004270d7c24 */ /* 0x000fe4000f8e020d */
[----:B------:R-:W-:Y:S02]  /*36f0*/  IMAD.MOV R11, RZ, RZ, -R22 ;  /* 0x000000ffff0b7224 */ /* 0x000fe400078e0a16 */
[----:B------:R-:W-:Y:S02]  /*3700*/  IMAD R0, R4, R0, R17 ;  /* 0x0000000004007224 */ /* 0x000fe400078e0211 */
[----:B------:R-:W-:-:S04]  /*3710*/  IMAD.WIDE R12, R10, UR7, R12 ;  /* 0x000000070a0c7c25 */ /* 0x000fc8000f8e020c */
[----:B------:R-:W-:Y:S01]  /*3720*/  IMAD.WIDE R14, R49, UR5, RZ ;  /* 0x00000005310e7c25 */ /* 0x000fe2000f8e02ff */
[----:B------:R-:W0:Y:S03]  /*3730*/  LDCU.64 UR4, c[0x0][0x420] ;  /* 0x00008400ff0477ac */ /* 0x000e260008000a00 */
[----:B------:R-:W-:-:S04]  /*3740*/  IMAD.WIDE R22, R22, R6, RZ ;  /* 0x0000000616167225 */ /* 0x000fc800078e02ff */
[----:B------:R-:W-:Y:S01]  /*3750*/  IMAD R4, R29, UR8, RZ ;  /* 0x000000081d047c24 */ /* 0x000fe2000f8e02ff */
[----:B------:R-:W-:Y:S01]  /*3760*/  IADD3 R5, P1, P0, R22, R12, R14 ;  /* 0x0000000c16057210 */ /* 0x000fe2000783e00e */
[----:B------:R-:W-:Y:S02]  /*3770*/  IMAD R11, R8, R11, R25 ;  /* 0x0000000b080b7224 */ /* 0x000fe400078e0219 */
[----:B------:R-:W-:Y:S01]  /*3780*/  IMAD R6, R9, UR7, RZ ;  /* 0x0000000709067c24 */ /* 0x000fe2000f8e02ff */
[----:B------:R-:W-:Y:S01]  /*3790*/  IADD3.X R13, PT, PT, R23, R13, R15, P1, P0 ;  /* 0x0000000d170d7210 */ /* 0x000fe20000fe040f */
[----:B------:R-:W-:-:S04]  /*37a0*/  IMAD.WIDE R8, R7, R4, RZ ;  /* 0x0000000407087225 */ /* 0x000fc800078e02ff */
        /* <DEDUP_REMOVED lines=11> */
.L_x_248:
[----:B------:R-:W0:Y:S01]  /*3860*/  LDC.64 R2, c[0x0][0x420] ;  /* 0x00010800ff027b82 */ /* 0x000e220000000a00 */
[----:B------:R-:W-:-:S05]  /*3870*/  IADD3 R0, PT, PT, R28, UR6, RZ ;  /* 0x000000061c007c10 */ /* 0x000fca000fffe0ff */
[----:B0-----:R-:W-:-:S05]  /*3880*/  IMAD.WIDE.U32 R2, R0, 0x4, R2 ;  /* 0x0000000400027825 */ /* 0x001fca00078e0002 */
[----:B------:R1:W-:Y:S02]  /*3890*/  STG.E desc[UR10][R2.64], R24 ;  /* 0x0000001802007986 */ /* 0x0003e4000c10190a */
.L_x_247:
[----:B------:R-:W-:Y:S05]  /*38a0*/  BSYNC.RECONVERGENT B1 ;  /* 0x0000000000017941 */ /* 0x000fea0003800200 */
.L_x_246:
[----:B------:R-:W2:Y:S01]  /*38b0*/  LDCU UR8, c[0x0][0x534] ;  /* 0x0000a680ff0877ac */ /* 0x000ea20008000800 */
[C---:B-1----:R-:W-:Y:S01]  /*38c0*/  LOP3.LUT R3, R38.reuse, 0x10, RZ, 0xfc, !PT ;  /* 0x0000001026037812 */ /* 0x042fe200078efcff */
[----:B------:R-:W1:Y:S01]  /*38d0*/  LDC R17, c[0x0][0x44c] ;  /* 0x00011300ff117b82 */ /* 0x000e620000000800 */
[----:B------:R-:W-:Y:S01]  /*38e0*/  LOP3.LUT R0, R38, 0x30, RZ, 0xfc, !PT ;  /* 0x0000003026007812 */ /* 0x000fe200078efcff */
[----:B------:R-:W-:Y:S01]  /*38f0*/  IMAD.SHL.U32 R15, R20, 0x4, RZ ;  /* 0x00000004140f7824 */ /* 0x000fe200078e00ff */
[C---:B------:R-:W-:Y:S02]  /*3900*/  LOP3.LUT R2, R38.reuse, 0x20, RZ, 0xfc, !PT ;  /* 0x0000002026027812 */ /* 0x040fe400078efcff */
[----:B------:R-:W-:Y:S01]  /*3910*/  CS2R R10, SRZ ;  /* 0x00000000000a7805 */ /* 0x000fe2000001ff00 */
[----:B------:R-:W-:Y:S01]  /*3920*/  IMAD.MOV.U32 R13, RZ, RZ, RZ ;  /* 0x000000ffff0d7224 */ /* 0x000fe200078e00ff */
[----:B------:R-:W-:Y:S02]  /*3930*/  LOP3.LUT R15, R15, 0x3c, RZ, 0xc0, !PT ;  /* 0x0000003c0f0f7812 */ /* 0x000fe400078ec0ff */
[----:B--2---:R-:W-:Y:S01]  /*3940*/  ISETP.GE.AND P0, PT, R38, UR8, PT ;  /* 0x0000000826007c0c */ /* 0x004fe2000bf06270 */
[----:B------:R-:W-:Y:S01]  /*3950*/  UISETP.GE.AND UP0, UPT, UR8, 0x1, UPT ;  /* 0x000000010800788c */ /* 0x000fe2000bf06270 */
[----:B------:R-:W-:-:S02]  /*3960*/  ISETP.GE.AND P6, PT, R3, UR8, PT ;  /* 0x0000000803007c0c */ /* 0x000fc4000bfc6270 */
[----:B------:R-:W-:Y:S02]  /*3970*/  ISETP.GT.U32.OR P0, PT, R20, 0x7f, P0 ;  /* 0x0000007f1400780c */ /* 0x000fe40000704470 */
[----:B------:R-:W-:Y:S02]  /*3980*/  ISETP.GE.AND P4, PT, R0, UR8, PT ;  /* 0x0000000800007c0c */ /* 0x000fe4000bf86270 */
[----:B------:R-:W-:Y:S02]  /*3990*/  ISETP.GE.AND P5, PT, R2, UR8, PT ;  /* 0x0000000802007c0c */ /* 0x000fe4000bfa6270 */
[C---:B------:R-:W-:Y:S02]  /*39a0*/  LOP3.LUT R3, R38.reuse, 0x40, RZ, 0xfc, !PT ;  /* 0x0000004026037812 */ /* 0x040fe400078efcff */
[C---:B------:R-:W-:Y:S02]  /*39b0*/  LOP3.LUT R0, R38.reuse, 0x60, RZ, 0xfc, !PT ;  /* 0x0000006026007812 */ /* 0x040fe400078efcff */
[----:B------:R-:W-:-:S02]  /*39c0*/  LOP3.LUT R2, R38, 0x50, RZ, 0xfc, !PT ;  /* 0x0000005026027812 */ /* 0x000fc400078efcff */
[----:B------:R-:W-:Y:S01]  /*39d0*/  LOP3.LUT R38, R38, 0x70, RZ, 0xfc, !PT ;  /* 0x0000007026267812 */ /* 0x000fe200078efcff */
[----:B0-----:R-:W-:Y:S01]  /*39e0*/  @!P0 FADD.FTZ R5, -R24, R37 ;  /* 0x0000002518058221 */ /* 0x001fe20000010100 */
[----:B------:R-:W-:Y:S02]  /*39f0*/  ISETP.GE.AND P3, PT, R3, UR8, PT ;  /* 0x0000000803007c0c */ /* 0x000fe4000bf66270 */
[----:B------:R-:W-:Y:S01]  /*3a00*/  ISETP.GE.AND P1, PT, R0, UR8, PT ;  /* 0x0000000800007c0c */ /* 0x000fe2000bf26270 */
[----:B------:R-:W-:Y:S01]  /*3a10*/  @!P0 FMUL.FTZ R5, R5, 1.4426950216293334961 ;  /* 0x3fb8aa3b05058820 */ /* 0x000fe20000410000 */
[----:B------:R-:W-:Y:S01]  /*3a20*/  ISETP.GE.AND P2, PT, R2, UR8, PT ;  /* 0x0000000802007c0c */ /* 0x000fe2000bf46270 */
[----:B------:R-:W-:Y:S01]  /*3a30*/  IMAD.MOV.U32 R0, RZ, RZ, RZ ;  /* 0x000000ffff007224 */ /* 0x000fe200078e00ff */
[C---:B------:R-:W-:Y:S02]  /*3a40*/  ISETP.GT.U32.OR P5, PT, R20.reuse, 0x7f, P5 ;  /* 0x0000007f1400780c */ /* 0x040fe40002fa4470 */
[C---:B------:R-:W-:Y:S01]  /*3a50*/  ISETP.GT.U32.OR P3, PT, R20.reuse, 0x7f, P3 ;  /* 0x0000007f1400780c */ /* 0x040fe20001f64470 */
[----:B------:R-:W0:Y:S01]  /*3a60*/  @!P0 MUFU.EX2 R5, R5 ;  /* 0x0000000500058308 */ /* 0x000e220000000800 */
[----:B------:R-:W-:-:S02]  /*3a70*/  ISETP.GT.U32.OR P1, PT, R20, 0x7f, P1 ;  /* 0x0000007f1400780c */ /* 0x000fc40000f24470 */
[C---:B------:R-:W-:Y:S02]  /*3a80*/  ISETP.GT.U32.OR P6, PT, R20.reuse, 0x7f, P6 ;  /* 0x0000007f1400780c */ /* 0x040fe400037c4470 */
[C---:B------:R-:W-:Y:S02]  /*3a90*/  ISETP.GT.U32.OR P4, PT, R20.reuse, 0x7f, P4 ;  /* 0x0000007f1400780c */ /* 0x040fe40002784470 */
[----:B------:R-:W-:-:S03]  /*3aa0*/  ISETP.GT.U32.OR P2, PT, R20, 0x7f, P2 ;  /* 0x0000007f1400780c */ /* 0x000fc60001744470 */
[C---:B------:R-:W-:Y:S02]  /*3ab0*/  @!P5 FADD.FTZ R35, -R24.reuse, R35 ;  /* 0x000000231823d221 */ /* 0x040fe40000010100 */
[----:B------:R-:W-:Y:S01]  /*3ac0*/  @!P3 FADD.FTZ R33, -R24, R33 ;  /* 0x000000211821b221 */ /* 0x000fe20000010100 */
[----:B0-----:R0:W-:Y:S01]  /*3ad0*/  @!P0 STS [R36], R5 ;  /* 0x0000000524008388 */ /* 0x0011e20000000800 */
[----:B------:R-:W-:Y:S01]  /*3ae0*/  ISETP.GE.AND P0, PT, R38, UR8, PT ;  /* 0x0000000826007c0c */ /* 0x000fe2000bf06270 */
[C---:B------:R-:W-:Y:S01]  /*3af0*/  @!P1 FADD.FTZ R31, -R24.reuse, R31 ;  /* 0x0000001f181f9221 */ /* 0x040fe20000010100 */
[C---:B------:R-:W-:Y:S02]  /*3b00*/  @!P6 FADD.FTZ R34, -R24.reuse, R34 ;  /* 0x000000221822e221 */ /* 0x040fe40000010100 */
[----:B------:R-:W-:Y:S01]  /*3b10*/  @!P4 FADD.FTZ R32, -R24, R32 ;  /* 0x000000201820c221 */ /* 0x000fe20000010100 */
        /* <DEDUP_REMOVED lines=8> */
[----:B------:R-:W2:Y:S04]  /*3ba0*/  @!P5 MUFU.EX2 R35, R35 ;  /* 0x000000230023d308 */ /* 0x000ea80000000800 */
[----:B------:R-:W3:Y:S01]  /*3bb0*/  @!P6 MUFU.EX2 R3, R34 ;  /* 0x000000220003e308 */ /* 0x000ee20000000800 */
[----:B------:R-:W-:-:S03]  /*3bc0*/  @!P0 FADD.FTZ R24, -R24, R27 ;  /* 0x0000001b18188221 */ /* 0x000fc60000010100 */
[----:B------:R-:W4:Y:S01]  /*3bd0*/  @!P3 MUFU.EX2 R33, R33 ;  /* 0x000000210021b308 */ /* 0x000f220000000800 */
[----:B------:R-:W-:-:S03]  /*3be0*/  @!P0 FMUL.FTZ R24, R24, 1.4426950216293334961 ;  /* 0x3fb8aa3b18188820 */ /* 0x000fc60000410000 */
[----:B0-----:R-:W0:Y:S01]  /*3bf0*/  @!P4 MUFU.EX2 R5, R32 ;  /* 0x000000200005c308 */ /* 0x001e220000000800 */
[----:B--2---:R1:W-:Y:S03]  /*3c00*/  @!P5 STS [R36+0x480], R35 ;  /* 0x000480232400d388 */ /* 0x0043e60000000800 */
[----:B------:R-:W2:Y:S01]  /*3c10*/  @!P2 MUFU.EX2 R7, R26 ;  /* 0x0000001a0007a308 */ /* 0x000ea20000000800 */
[----:B---3--:R3:W-:Y:S01]  /*3c20*/  @!P6 STS [R36+0x240], R3 ;  /* 0x000240032400e388 */ /* 0x0087e20000000800 */
[----:B------:R-:W-:Y:S02]  /*3c30*/  IMAD R34, R28, 0xc0, R15 ;  /* 0x000000c01c227824 */ /* 0x000fe400078e020f */
[----:B------:R-:W5:Y:S01]  /*3c40*/  @!P1 MUFU.EX2 R31, R31 ;  /* 0x0000001f001f9308 */ /* 0x000f620000000800 */
[----:B----4-:R-:W-:Y:S03]  /*3c50*/  @!P3 STS [R36+0x900], R33 ;  /* 0x000900212400b388 */ /* 0x010fe60000000800 */
[----:B------:R-:W4:Y:S01]  /*3c60*/  @!P0 MUFU.EX2 R9, R24 ;  /* 0x0000001800098308 */ /* 0x000f220000000800 */
[----:B0-----:R0:W-:Y:S04]  /*3c70*/  @!P4 STS [R36+0x6c0], R5 ;  /* 0x0006c0052400c388 */ /* 0x0011e80000000800 */
[----:B--2---:R2:W-:Y:S04]  /*3c80*/  @!P2 STS [R36+0xb40], R7 ;  /* 0x000b40072400a388 */ /* 0x0045e80000000800 */
[----:B-----5:R-:W-:Y:S04]  /*3c90*/  @!P1 STS [R36+0xd80], R31 ;  /* 0x000d801f24009388 */ /* 0x020fe80000000800 */
[----:B----4-:R4:W-:Y:S01]  /*3ca0*/  @!P0 STS [R36+0xfc0], R9 ;  /* 0x000fc00924008388 */ /* 0x0109e20000000800 */
[----:B-1----:R-:W-:Y:S01]  /*3cb0*/  IMAD R35, R17, UR6, RZ ;  /* 0x0000000611237c24 */ /* 0x002fe2000f8e02ff */
[----:B---3--:R-:W-:Y:S01]  /*3cc0*/  CS2R R2, SRZ ;  /* 0x0000000000027805 */ /* 0x008fe2000001ff00 */
[----:B------:R-:W-:Y:S03]  /*3cd0*/  BAR.SYNC.DEFER_BLOCKING 0x0 ;  /* 0x0000000000007b1d */ /* 0x000fe60000010000 */
[----:B------:R-:W-:-:S04]  /*3ce0*/  IADD3 R34, P0, PT, R35, R34, RZ ;  /* 0x0000002223227210 */ /* 0x000fc80007f1e0ff */
[----:B------:R-:W-:Y:S02]  /*3cf0*/  LEA.HI.X.SX32 R35, R35, RZ, 0x1, P0 ;  /* 0x000000ff23237211 */ /* 0x000fe400000f0eff */
[----:B0-----:R-:W-:Y:S02]  /*3d00*/  CS2R R4, SRZ ;  /* 0x0000000000047805 */ /* 0x001fe4000001ff00 */
[----:B--2---:R-:W-:Y:S02]  /*3d10*/  CS2R R6, SRZ ;  /* 0x0000000000067805 */ /* 0x004fe4000001ff00 */
[----:B----4-:R-:W-:Y:S01]  /*3d20*/  CS2R R8, SRZ ;  /* 0x0000000000087805 */ /* 0x010fe2000001ff00 */
[----:B------:R-:W-:Y:S06]  /*3d30*/  BRA.U !UP0, `(.L_x_254) ;  /* 0x0000000908307547 */ /* 0x000fec000b800000 */
[----:B------:R-:W0:Y:S01]  /*3d40*/  LDCU.64 UR4, c[0x0][0x3f8] ;  /* 0x00007f00ff0477ac */ /* 0x000e220008000a00 */
[----:B------:R-:W-:Y:S01]  /*3d50*/  SHF.L.U64.HI R35, R34, 0x2, R35 ;  /* 0x0000000222237819 */ /* 0x000fe20000010223 */
[C---:B------:R-:W-:Y:S01]  /*3d60*/  IMAD R32, R30.reuse, R17, RZ ;  /* 0x000000111e207224 */ /* 0x040fe200078e02ff */
[----:B------:R-:W-:Y:S01]  /*3d70*/  CS2R R26, SRZ ;  /* 0x00000000001a7805 */ /* 0x000fe2000001ff00 */
[----:B------:R-:W1:Y:S01]  /*3d80*/  LDCU UR7, c[0x0][0x534] ;  /* 0x0000a680ff0777ac */ /* 0x000e620008000800 */
[----:B------:R-:W-:Y:S01]  /*3d90*/  VIADD R33, R30, -UR6 ;  /* 0x800000061e217c36 */ /* 0x000fe20008000000 */
[----:B------:R-:W-:Y:S01]  /*3da0*/  CS2R R24, SRZ ;  /* 0x0000000000187805 */ /* 0x000fe2000001ff00 */
[----:B------:R-:W-:Y:S01]  /*3db0*/  IMAD.MOV.U32 R31, RZ, RZ, RZ ;  /* 0x000000ffff1f7224 */ /* 0x000fe200078e00ff */
[----:B------:R-:W-:Y:S01]  /*3dc0*/  UISETP.GE.U32.AND UP1, UPT, UR8, 0x4, UPT ;  /* 0x000000040800788c */ /* 0x000fe2000bf26070 */
[----:B------:R-:W-:Y:S01]  /*3dd0*/  IMAD.MOV.U32 R0, RZ, RZ, RZ ;  /* 0x000000ffff007224 */ /* 0x000fe200078e00ff */
[----:B------:R-:W-:-:S02]  /*3de0*/  CS2R R22, SRZ ;  /* 0x0000000000167805 */ /* 0x000fc4000001ff00 */
[----:B------:R-:W-:Y:S02]  /*3df0*/  CS2R R20, SRZ ;  /* 0x0000000000147805 */ /* 0x000fe4000001ff00 */
[----:B------:R-:W-:Y:S02]  /*3e00*/  CS2R R18, SRZ ;  /* 0x0000000000127805 */ /* 0x000fe4000001ff00 */
[----:B------:R-:W-:Y:S02]  /*3e10*/  CS2R R16, SRZ ;  /* 0x0000000000107805 */ /* 0x000fe4000001ff00 */
[----:B0-----:R-:W-:-:S04]  /*3e20*/  LEA R34, P0, R34, UR4, 0x2 ;  /* 0x0000000422227c11 */ /* 0x001fc8000f8010ff */
[----:B------:R-:W-:Y:S01]  /*3e30*/  IADD3.X R35, PT, PT, R35, UR5, RZ, P0, !PT ;  /* 0x0000000523237c10 */ /* 0x000fe200087fe4ff */
[----:B-1----:R-:W-:Y:S01]  /*3e40*/  ULOP3.LUT UP0, UR7, UR7, 0x3, URZ, 0xc0, !UPT ;  /* 0x0000000307077892 */ /* 0x002fe2000f80c0ff */
[----:B------:R-:W-:Y:S11]  /*3e50*/  BRA.U !UP1, `(.L_x_255) ;  /* 0x0000000509647547 */ /* 0x000ff6000b800000 */
[----:B------:R-:W0:Y:S01]  /*3e60*/  S2UR UR4, SR_CgaCtaId ;  /* 0x00000000000479c3 */ /* 0x000e220000008800 */
[----:B------:R-:W-:Y:S01]  /*3e70*/  UMOV UR5, 0x400 ;  /* 0x0000040000057882 */ /* 0x000fe20000000000 */
[----:B------:R-:W-:Y:S01]  /*3e80*/  ULOP3.LUT UR8, UR8, 0x7ffffffc, URZ, 0xc0, !UPT ;  /* 0x7ffffffc08087892 */ /* 0x000fe2000f8ec0ff */
[----:B------:R-:W-:Y:S01]  /*3e90*/  ISETP.GE.AND P1, PT, R28, R33, PT ;  /* 0x000000211c00720c */ /* 0x000fe20003f26270 */
[----:B------:R-:W-:Y:S01]  /*3ea0*/  IMAD.MOV.U32 R0, RZ, RZ, RZ ;  /* 0x000000ffff007224 */ /* 0x000fe200078e00ff */
[----:B------:R-:W-:Y:S02]  /*3eb0*/  CS2R R2, SRZ ;  /* 0x0000000000027805 */ /* 0x000fe4000001ff00 */
[----:B------:R-:W-:Y:S02]  /*3ec0*/  CS2R R4, SRZ ;  /* 0x0000000000047805 */ /* 0x000fe4000001ff00 */
[----:B------:R-:W-:Y:S02]  /*3ed0*/  CS2R R6, SRZ ;  /* 0x0000000000067805 */ /* 0x000fe4000001ff00 */
[----:B------:R-:W-:-:S02]  /*3ee0*/  CS2R R8, SRZ ;  /* 0x0000000000087805 */ /* 0x000fc4000001ff00 */
[----:B------:R-:W-:Y:S01]  /*3ef0*/  CS2R R10, SRZ ;  /* 0x00000000000a7805 */ /* 0x000fe2000001ff00 */
[----:B------:R-:W-:Y:S02]  /*3f00*/  IMAD.MOV.U32 R13, RZ, RZ, RZ ;  /* 0x000000ffff0d7224 */ /* 0x000fe400078e00ff */
[----:B------:R-:W-:Y:S01]  /*3f10*/  IMAD.U32 R31, RZ, RZ, UR8 ;  /* 0x00000008ff1f7e24 */ /* 0x000fe2000f8e00ff */
[----:B0-----:R-:W-:Y:S02]  /*3f20*/  ULEA UR4, UR4, UR5, 0x18 ;  /* 0x0000000504047291 */ /* 0x001fe4000f8ec0ff */
[----:B------:R-:W-:-:S04]  /*3f30*/  UIADD3 UR5, UPT, UPT, -UR8, URZ, URZ ;  /* 0x000000ff08057290 */ /* 0x000fc8000fffe1ff */
[----:B------:R-:W-:-:S05]  /*3f40*/  LEA R14, R28, UR4, 0x2 ;  /* 0x000000041c0e7c11 */ /* 0x000fca000f8e10ff */
[----:B------:R-:W-:-:S07]  /*3f50*/  VIADD R14, R14, 0x48 ;  /* 0x000000480e0e7836 */ /* 0x000fce0000000000 */
.L_x_256:
[----:B------:R-:W2:Y:S01]  /*3f60*/  @!P1 LDG.E.128 R16, desc[UR10][R34.64] ;  /* 0x0000000a22109981 */ /* 0x000ea2000c1e1d00 */
[C-C-:B------:R-:W-:Y:S01]  /*3f70*/  @!P1 IMAD.WIDE R36, R32.reuse, 0x4, R34.reuse ;  /* 0x0000000420249825 */ /* 0x140fe200078e0222 */
[----:B------:R-:W-:Y:S02]  /*3f80*/  UIADD3 UR5, UPT, UPT, UR5, 0x4, URZ ;  /* 0x0000000405057890 */ /* 0x000fe4000fffe0ff */
[----:B------:R-:W2:Y:S01]  /*3f90*/  LDS R12, [R14+-0x48] ;  /* 0xffffb8000e0c7984 */ /* 0x000ea20000000800 */
[----:B------:R-:W-:Y:S01]  /*3fa0*/  @!P1 IMAD.WIDE R38, R32, 0x8, R34 ;  /* 0x0000000820269825 */ /* 0x000fe200078e0222 */
[----:B------:R-:W-:Y:S02]  /*3fb0*/  UISETP.NE.AND UP1, UPT, UR5, URZ, UPT ;  /* 0x000000ff0500728c */ /* 0x000fe4000bf25270 */
[----:B------:R-:W3:Y:S04]  /*3fc0*/  @!P1 LDG.E.128 R20, desc[UR10][R34.64+0x100] ;  /* 0x0001000a22149981 */ /* 0x000ee8000c1e1d00 */
[----:B------:R-:W4:Y:S01]  /*3fd0*/  @!P1 LDG.E.128 R24, desc[UR10][R34.64+0x200] ;  /* 0x0002000a22189981 */ /* 0x000f22000c1e1d00 */
[C---:B--2---:R-:W-:Y:S01]  /*3fe0*/  FFMA.FTZ R13, R12.reuse, R16, R13 ;  /* 0x000000100c0d7223 */ /* 0x044fe2000001000d */
[C---:B------:R-:W-:Y:S01]  /*3ff0*/  FFMA.FTZ R10, R12.reuse, R17, R10 ;  /* 0x000000110c0a7223 */ /* 0x040fe2000001000a */
[C---:B------:R-:W-:Y:S01]  /*4000*/  FFMA.FTZ R11, R12.reuse, R18, R11 ;  /* 0x000000120c0b7223 */ /* 0x040fe2000001000b */
[C---:B------:R-:W-:Y:S02]  /*4010*/  FFMA.FTZ R8, R12.reuse, R19, R8 ;  /* 0x000000130c087223 */ /* 0x040fe40000010008 */
[----:B------:R-:W2:Y:S01]  /*4020*/  @!P1 LDG.E.128 R16, desc[UR10][R36.64] ;  /* 0x0000000a24109981 */ /* 0x000ea2000c1e1d00 */
[C---:B---3--:R-:W-:Y:S01]  /*4030*/  FFMA.FTZ R9, R12.reuse, R20, R9 ;  /* 0x000000140c097223 */ /* 0x048fe20000010009 */
[C---:B------:R-:W-:Y:S01]  /*4040*/  FFMA.FTZ R6, R12.reuse, R21, R6 ;  /* 0x000000150c067223 */ /* 0x040fe20000010006 */
[C---:B------:R-:W-:Y:S01]  /*4050*/  FFMA.FTZ R7, R12.reuse, R22, R7 ;  /* 0x000000160c077223 */ /* 0x040fe20000010007 */
[C---:B------:R-:W-:Y:S01]  /*4060*/  FFMA.FTZ R4, R12.reuse, R23, R4 ;  /* 0x000000170c047223 */ /* 0x040fe20000010004 */
[C---:B----4-:R-:W-:Y:S01]  /*4070*/  FFMA.FTZ R5, R12.reuse, R24, R5 ;  /* 0x000000180c057223 */ /* 0x050fe20000010005 */
[----:B------:R-:W3:Y:S01]  /*4080*/  @!P1 LDG.E.128 R20, desc[UR10][R36.64+0x100] ;  /* 0x0001000a24149981 */ /* 0x000ee2000c1e1d00 */
[C---:B------:R-:W-:Y:S01]  /*4090*/  FFMA.FTZ R2, R12.reuse, R25, R2 ;  /* 0x000000190c027223 */ /* 0x040fe20000010002 */
[C---:B------:R-:W-:Y:S01]  /*40a0*/  FFMA.FTZ R3, R12.reuse, R26, R3 ;  /* 0x0000001a0c037223 */ /* 0x040fe20000010003 */
[----:B------:R-:W-:Y:S02]  /*40b0*/  FFMA.FTZ R0, R12, R27, R0 ;  /* 0x0000001b0c007223 */ /* 0x000fe40000010000 */
[----:B------:R-:W2:Y:S04]  /*40c0*/  LDS R12, [R14+-0x24] ;  /* 0xffffdc000e0c7984 */ /* 0x000ea80000000800 */
[----:B------:R0:W4:Y:S02]  /*40d0*/  @!P1 LDG.E.128 R24, desc[UR10][R36.64+0x200] ;  /* 0x0002000a24189981 */ /* 0x000124000c1e1d00 */
[C---:B0-----:R-:W-:Y:S01]  /*40e0*/  @!P1 IMAD.WIDE R36, R32.reuse, 0xc, R34 ;  /* 0x0000000c20249825 */ /* 0x041fe200078e0222 */
[C---:B------:R-:W-:Y:S04]  /*40f0*/  LEA R34, P0, R32.reuse, R34, 0x4 ;  /* 0x0000002220227211 */ /* 0x040fe800078020ff */
[----:B------:R-:W-:Y:S01]  /*4100*/  LEA.HI.X.SX32 R35, R32, R35, 0x4, P0 ;  /* 0x0000002320237211 */ /* 0x000fe200000f26ff */
        /* <DEDUP_REMOVED lines=8> */
[C---:B------:R-:W-:Y:S02]  /*4190*/  FFMA.FTZ R4, R12.reuse, R23, R4 ;  /* 0x000000170c047223 */ /* 0x040fe40000010004 */
[----:B------:R-:W3:Y:S01]  /*41a0*/  @!P1 LDG.E.128 R20, desc[UR10][R38.64+0x100] ;  /* 0x0001000a26149981 */ /* 0x000ee2000c1e1d00 */
[C---:B----4-:R-:W-:Y:S01]  /*41b0*/  FFMA.FTZ R5, R12.reuse, R24, R5 ;  /* 0x000000180c057223 */ /* 0x050fe20000010005 */
[C---:B------:R-:W-:Y:S01]  /*41c0*/  FFMA.FTZ R2, R12.reuse, R25, R2 ;  /* 0x000000190c027223 */ /* 0x040fe20000010002 */
[C---:B------:R-:W-:Y:S01]  /*41d0*/  FFMA.FTZ R3, R12.reuse, R26, R3 ;  /* 0x0000001a0c037223 */ /* 0x040fe20000010003 */
[----:B------:R-:W-:Y:S02]  /*41e0*/  FFMA.FTZ R0, R12, R27, R0 ;  /* 0x0000001b0c007223 */ /* 0x000fe40000010000 */
[----:B------:R-:W4:Y:S04]  /*41f0*/  @!P1 LDG.E.128 R24, desc[UR10][R38.64+0x200] ;  /* 0x0002000a26189981 */ /* 0x000f28000c1e1d00 */
[----:B------:R-:W2:Y:S02]  /*4200*/  LDS R12, [R14] ;  /* 0x000000000e0c7984 */ /* 0x000ea40000000800 */
        /* <DEDUP_REMOVED lines=15> */
[----:B------:R0:W2:Y:S02]  /*4300*/  LDS R12, [R14+0x24] ;  /* 0x000024000e0c7984 */ /* 0x0000a40000000800 */
[----:B0-----:R-:W-:Y:S01]  /*4310*/  IADD3 R14, PT, PT, R14, 0x90, RZ ;  /* 0x000000900e0e7810 */ /* 0x001fe20007ffe0ff */
[C---:B--2---:R-:W-:Y:S01]  /*4320*/  FFMA.FTZ R13, R12.reuse, R16, R13 ;  /* 0x000000100c0d7223 */ /* 0x044fe2000001000d */
[C---:B------:R-:W-:Y:S01]  /*4330*/  FFMA.FTZ R10, R12.reuse, R17, R10 ;  /* 0x000000110c0a7223 */ /* 0x040fe2000001000a */
[C---:B------:R-:W-:Y:S01]  /*4340*/  FFMA.FTZ R11, R12.reuse, R18, R11 ;  /* 0x000000120c0b7223 */ /* 0x040fe2000001000b */
[C---:B------:R-:W-:Y:S01]  /*4350*/  FFMA.FTZ R8, R12.reuse, R19, R8 ;  /* 0x000000130c087223 */ /* 0x040fe20000010008 */
[C---:B---3--:R-:W-:Y:S01]  /*4360*/  FFMA.FTZ R9, R12.reuse, R20, R9 ;  /* 0x000000140c097223 */ /* 0x048fe20000010009 */
[C---:B------:R-:W-:Y:S01]  /*4370*/  FFMA.FTZ R6, R12.reuse, R21, R6 ;  /* 0x000000150c067223 */ /* 0x040fe20000010006 */
[C---:B------:R-:W-:Y:S01]  /*4380*/  FFMA.FTZ R7, R12.reuse, R22, R7 ;  /* 0x000000160c077223 */ /* 0x040fe20000010007 */
[C---:B------:R-:W-:Y:S01]  /*4390*/  FFMA.FTZ R4, R12.reuse, R23, R4 ;  /* 0x000000170c047223 */ /* 0x040fe20000010004 */
[C---:B----4-:R-:W-:Y:S01]  /*43a0*/  FFMA.FTZ R5, R12.reuse, R24, R5 ;  /* 0x000000180c057223 */ /* 0x050fe20000010005 */
[C---:B------:R-:W-:Y:S01]  /*43b0*/  FFMA.FTZ R2, R12.reuse, R25, R2 ;  /* 0x000000190c027223 */ /* 0x040fe20000010002 */
[C---:B------:R-:W-:Y:S01]  /*43c0*/  FFMA.FTZ R3, R12.reuse, R26, R3 ;  /* 0x0000001a0c037223 */ /* 0x040fe20000010003 */
[----:B------:R-:W-:Y:S01]  /*43d0*/  FFMA.FTZ R0, R12, R27, R0 ;  /* 0x0000001b0c007223 */ /* 0x000fe20000010000 */
[----:B------:R-:W-:Y:S09]  /*43e0*/  BRA.U UP1, `(.L_x_256) ;  /* 0xfffffff901dc7547 */ /* 0x000ff2000b83ffff */
.L_x_255:
[----:B------:R-:W-:Y:S05]  /*43f0*/  BRA.U !UP0, `(.L_x_254) ;  /* 0x0000000108807547 */ /* 0x000fea000b800000 */
[----:B------:R-:W0:Y:S01]  /*4400*/  S2UR UR4, SR_CgaCtaId ;  /* 0x00000000000479c3 */ /* 0x000e220000008800 */
[----:B------:R-:W-:Y:S01]  /*4410*/  UMOV UR5, 0x400 ;  /* 0x0000040000057882 */ /* 0x000fe20000000000 */
[----:B------:R-:W-:Y:S01]  /*4420*/  IMAD R31, R31, 0x9, R28 ;  /* 0x000000091f1f7824 */ /* 0x000fe200078e021c */
[----:B------:R-:W-:Y:S01]  /*4430*/  IADD3 R34, P1, PT, R34, 0x200, RZ ;  /* 0x0000020022227810 */ /* 0x000fe20007f3e0ff */
[----:B------:R-:W-:Y:S01]  /*4440*/  UIADD3 UR7, UPT, UPT, -UR7, URZ, URZ ;  /* 0x000000ff07077290 */ /* 0x000fe2000fffe1ff */
[----:B------:R-:W-:Y:S01]  /*4450*/  ISETP.GE.AND P0, PT, R28, R33, PT ;  /* 0x000000211c00720c */ /* 0x000fe20003f06270 */
[----:B------:R-:W-:Y:S01]  /*4460*/  IMAD.WIDE R32, R32, 0x4, RZ ;  /* 0x0000000420207825 */ /* 0x000fe200078e02ff */
[----:B------:R-:W-:Y:S01]  /*4470*/  IADD3.X R35, PT, PT, RZ, R35, RZ, P1, !PT ;  /* 0x00000023ff237210 */ /* 0x000fe20000ffe4ff */
[----:B0-----:R-:W-:-:S06]  /*4480*/  ULEA UR4, UR4, UR5, 0x18 ;  /* 0x0000000504047291 */ /* 0x001fcc000f8ec0ff */
[----:B------:R-:W-:-:S07]  /*4490*/  LEA R14, R31, UR4, 0x2 ;  /* 0x000000041f0e7c11 */ /* 0x000fce000f8e10ff */
.L_x_257:
[----:B------:R-:W2:Y:S01]  /*44a0*/  @!P0 LDG.E.128 R16, desc[UR10][R34.64+-0x200] ;  /* 0xfffe000a22108981 */ /* 0x000ea2000c1e1d00 */
[----:B------:R-:W-:Y:S03]  /*44b0*/  UIADD3 UR7, UPT, UPT, UR7, 0x1, URZ ;  /* 0x0000000107077890 */ /* 0x000fe6000fffe0ff */
[----:B------:R-:W3:Y:S01]  /*44c0*/  @!P0 LDG.E.128 R20, desc[UR10][R34.64+-0x100] ;  /* 0xffff000a22148981 */ /* 0x000ee2000c1e1d00 */
[----:B------:R-:W-:Y:S03]  /*44d0*/  UISETP.NE.AND UP0, UPT, UR7, URZ, UPT ;  /* 0x000000ff0700728c */ /* 0x000fe6000bf05270 */
[----:B------:R0:W4:Y:S04]  /*44e0*/  @!P0 LDG.E.128 R24, desc[UR10][R34.64] ;  /* 0x0000000a22188981 */ /* 0x000128000c1e1d00 */
[----:B------:R1:W2:Y:S01]  /*44f0*/  LDS R12, [R14] ;  /* 0x000000000e0c7984 */ /* 0x0002a20000000800 */
[----:B0-----:R-:W-:Y:S02]  /*4500*/  IADD3 R34, P1, PT, R32, R34, RZ ;  /* 0x0000002220227210 */ /* 0x001fe40007f3e0ff */
[----:B-1----:R-:W-:Y:S02]  /*4510*/  IADD3 R14, PT, PT, R14, 0x24, RZ ;  /* 0x000000240e0e7810 */ /* 0x002fe40007ffe0ff */
[----:B------:R-:W-:Y:S01]  /*4520*/  IADD3.X R35, PT, PT, R33, R35, RZ, P1, !PT ;  /* 0x0000002321237210 */ /* 0x000fe20000ffe4ff */
        /* <DEDUP_REMOVED lines=13> */
.L_x_254:
[----:B------:R-:W-:-:S04]  /*4600*/  IADD3 R28, PT, PT, R28, UR6, RZ ;  /* 0x000000061c1c7c10 */ /* 0x000fc8000fffe0ff */
[----:B------:R-:W-:-:S13]  /*4610*/  ISETP.GE.AND P0, PT, R28, R30, PT ;  /* 0x0000001e1c00720c */ /* 0x000fda0003f06270 */
[----:B------:R-:W-:Y:S05]  /*4620*/  @P0 EXIT ;  /* 0x000000000000094d */ /* 0x000fea0003800000 */
[-C--:B------:R-:W-:Y:S01]  /*4630*/  IABS R18, R29.reuse ;  /* 0x0000001d00127213 */ /* 0x080fe20000000000 */
[----:B------:R-:W0:Y:S01]  /*4640*/  LDC R14, c[0x0][0x434] ;  /* 0x00010d00ff0e7b82 */ /* 0x000e220000000800 */
[----:B------:R-:W-:Y:S01]  /*4650*/  IABS R20, R28 ;  /* 0x0000001c00147213 */ /* 0x000fe20000000000 */
[----:B------:R-:W1:Y:S01]  /*4660*/  LDCU.128 UR4, c[0x0][0x400] ;  /* 0x00008000ff0477ac */ /* 0x000e620008000c00 */
[----:B------:R-:W2:Y:S01]  /*4670*/  I2F.RP R16, R18 ;  /* 0x0000001200107306 */ /* 0x000ea20000209400 */
[----:B------:R-:W-:Y:S01]  /*4680*/  IABS R19, R29 ;  /* 0x0000001d00137213 */ /* 0x000fe20000000000 */
[----:B------:R-:W3:Y:S01]  /*4690*/  LDCU.64 UR8, c[0x0][0x410] ;  /* 0x00008200ff0877ac */ /* 0x000ee20008000a00 */
[----:B------:R-:W-:Y:S02]  /*46a0*/  F2FP.BF16.F32.PACK_AB R10, R10, R13 ;  /* 0x0000000d0a0a723e */ /* 0x000fe400000010ff */
[----:B------:R-:W-:Y:S02]  /*46b0*/  IADD3 R19, PT, PT, RZ, -R19, RZ ;  /* 0x80000013ff137210 */ /* 0x000fe40007ffe0ff */
[----:B------:R-:W-:-:S02]  /*46c0*/  F2FP.BF16.F32.PACK_AB R11, R8, R11 ;  /* 0x0000000b080b723e */ /* 0x000fc400000010ff */
[----:B------:R-:W-:Y:S02]  /*46d0*/  F2FP.BF16.F32.PACK_AB R6, R6, R9 ;  /* 0x000000090606723e */ /* 0x000fe400000010ff */
[----:B------:R-:W-:Y:S02]  /*46e0*/  F2FP.BF16.F32.PACK_AB R7, R4, R7 ;  /* 0x000000070407723e */ /* 0x000fe400000010ff */
[----:B------:R-:W-:Y:S01]  /*46f0*/  F2FP.BF16.F32.PACK_AB R2, R2, R5 ;  /* 0x000000050202723e */ /* 0x000fe200000010ff */
[----:B--2---:R-:W2:Y:S01]  /*4700*/  MUFU.RCP R22, R16 ;  /* 0x0000001000167308 */ /* 0x004ea20000001000 */
[----:B------:R-:W-:Y:S01]  /*4710*/  F2FP.BF16.F32.PACK_AB R3, R0, R3 ;  /* 0x000000030003723e */ /* 0x000fe200000010ff */
[----:B--2---:R-:W-:-:S06]  /*4720*/  VIADD R22, R22, 0xffffffe ;  /* 0x0ffffffe16167836 */ /* 0x004fcc0000000000 */
[----:B------:R-:W2:Y:S02]  /*4730*/  F2I.FTZ.U32.TRUNC.NTZ R23, R22 ;  /* 0x0000001600177305 */ /* 0x000ea4000021f000 */
[----:B--2---:R-:W-:Y:S02]  /*4740*/  IMAD.MOV R12, RZ, RZ, -R23 ;  /* 0x000000ffff0c7224 */ /* 0x004fe400078e0a17 */
[----:B------:R-:W-:Y:S02]  /*4750*/  IMAD.MOV.U32 R22, RZ, RZ, RZ ;  /* 0x000000ffff167224 */ /* 0x000fe400078e00ff */
[----:B------:R-:W-:Y:S01]  /*4760*/  IMAD R17, R12, R18, RZ ;  /* 0x000000120c117224 */ /* 0x000fe200078e02ff */
[----:B0-----:R-:W-:-:S03]  /*4770*/  IABS R12, R14 ;  /* 0x0000000e000c7213 */ /* 0x001fc60000000000 */
[----:B------:R-:W-:-:S06]  /*4780*/  IMAD.HI.U32 R17, R23, R17, R22 ;  /* 0x0000001117117227 */ /* 0x000fcc00078e0016 */
[----:B------:R-:W-:Y:S02]  /*4790*/  IMAD.HI.U32 R16, R17, R20, RZ ;  /* 0x0000001411107227 */ /* 0x000fe400078e00ff */
[----:B------:R-:W0:Y:S02]  /*47a0*/  I2F.RP R17, R12 ;  /* 0x0000000c00117306 */ /* 0x000e240000209400 */
[----:B------:R-:W-:-:S05]  /*47b0*/  IMAD R19, R16, R19, R20 ;  /* 0x0000001310137224 */ /* 0x000fca00078e0214 */
[----:B------:R-:W-:Y:S01]  /*47c0*/  ISETP.GT.U32.AND P1, PT, R18, R19, PT ;  /* 0x000000131200720c */ /* 0x000fe20003f24070 */
[----:B0-----:R-:W0:-:S12]  /*47d0*/  MUFU.RCP R17, R17 ;  /* 0x0000001100117308 */ /* 0x001e180000001000 */
[----:B------:R-:W-:Y:S02]  /*47e0*/  @!P1 IMAD.IADD R19, R19, 0x1, -R18 ;  /* 0x0000000113139824 */ /* 0x000fe400078e0a12 */
[----:B------:R-:W-:Y:S01]  /*47f0*/  @!P1 VIADD R16, R16, 0x1 ;  /* 0x0000000110109836 */ /* 0x000fe20000000000 */
[----:B------:R-:W-:Y:S02]  /*4800*/  ISETP.NE.AND P1, PT, R29, RZ, PT ;  /* 0x000000ff1d00720c */ /* 0x000fe40003f25270 */
[----:B------:R-:W-:Y:S02]  /*4810*/  ISETP.GE.U32.AND P2, PT, R19, R18, PT ;  /* 0x000000121300720c */ /* 0x000fe40003f46070 */
[----:B------:R-:W-:-:S04]  /*4820*/  LOP3.LUT R18, R28, R29, RZ, 0x3c, !PT ;  /* 0x0000001d1c127212 */ /* 0x000fc800078e3cff */
[----:B------:R-:W-:Y:S02]  /*4830*/  ISETP.GE.AND P0, PT, R18, RZ, PT ;  /* 0x000000ff1200720c */ /* 0x000fe40003f06270 */
[----:B0-----:R-:W-:-:S04]  /*4840*/  IADD3 R18, PT, PT, R17, 0xffffffe, RZ ;  /* 0x0ffffffe11127810 */ /* 0x001fc80007ffe0ff */
[----:B------:R-:W0:Y:S01]  /*4850*/  F2I.FTZ.U32.TRUNC.NTZ R19, R18 ;  /* 0x0000001200137305 */ /* 0x000e22000021f000 */
[----:B------:R-:W-:-:S06]  /*4860*/  @P2 VIADD R16, R16, 0x1 ;  /* 0x0000000110102836 */ /* 0x000fcc0000000000 */
[----:B------:R-:W-:Y:S01]  /*4870*/  @!P0 IMAD.MOV R16, RZ, RZ, -R16 ;  /* 0x000000ffff108224 */ /* 0x000fe200078e0a10 */
[----:B------:R-:W-:-:S05]  /*4880*/  @!P1 LOP3.LUT R16, RZ, R29, RZ, 0x33, !PT ;  /* 0x0000001dff109212 */ /* 0x000fca00078e33ff */
[----:B------:R-:W-:Y:S01]  /*4890*/  IMAD R29, R29, R16, RZ ;  /* 0x000000101d1d7224 */ /* 0x000fe200078e02ff */
[----:B0-----:R-:W-:Y:S01]  /*48a0*/  IADD3 R17, PT, PT, RZ, -R19, RZ ;  /* 0x80000013ff117210 */ /* 0x001fe20007ffe0ff */
[----:B------:R-:W-:Y:S02]  /*48b0*/  IMAD.MOV.U32 R18, RZ, RZ, RZ ;  /* 0x000000ffff127224 */ /* 0x000fe400078e00ff */
[----:B------:R-:W-:Y:S02]  /*48c0*/  IMAD.IADD R23, R28, 0x1, -R29 ;  /* 0x000000011c177824 */ /* 0x000fe400078e0a1d */
[----:B------:R-:W-:-:S03]  /*48d0*/  IMAD R21, R17, R12, RZ ;  /* 0x0000000c11157224 */ /* 0x000fc600078e02ff */
[----:B------:R-:W-:Y:S01]  /*48e0*/  IABS R17, R23 ;  /* 0x0000001700117213 */ /* 0x000fe20000000000 */
[----:B------:R-:W-:Y:S01]  /*48f0*/  IMAD.HI.U32 R21, R19, R21, R18 ;  /* 0x0000001513157227 */ /* 0x000fe200078e0012 */
[----:B------:R-:W-:-:S04]  /*4900*/  LOP3.LUT R23, R23, R14, RZ, 0x3c, !PT ;  /* 0x0000000e17177212 */ /* 0x000fc800078e3cff */
[----:B------:R-:W-:Y:S01]  /*4910*/  ISETP.GE.AND P1, PT, R23, RZ, PT ;  /* 0x000000ff1700720c */ /* 0x000fe20003f26270 */
[----:B------:R-:W-:-:S05]  /*4920*/  IMAD.HI.U32 R21, R21, R17, RZ ;  /* 0x0000001115157227 */ /* 0x000fca00078e00ff */
[----:B------:R-:W-:-:S05]  /*4930*/  IADD3 R18, PT, PT, -R21, RZ, RZ ;  /* 0x000000ff15127210 */ /* 0x000fca0007ffe1ff */
[----:B------:R-:W-:Y:S02]  /*4940*/  IMAD R17, R12, R18, R17 ;  /* 0x000000120c117224 */ /* 0x000fe400078e0211 */
[----:B-1----:R-:W-:-:S03]  /*4950*/  IMAD.WIDE.U32 R18, R16, UR4, RZ ;  /* 0x0000000410127c25 */ /* 0x002fc6000f8e00ff */
        /* <DEDUP_REMOVED lines=9> */
[----:B------:R-:W-:Y:S02]  /*49f0*/  @P2 IADD3 R21, PT, PT, R21, 0x1, RZ ;  /* 0x0000000115152810 */ /* 0x000fe40007ffe0ff */
[----:B------:R-:W-:-:S03]  /*4a00*/  IMAD.IADD R19, R19, 0x1, R12 ;  /* 0x0000000113137824 */ /* 0x000fc600078e020c */
[----:B------:R-:W-:Y:S01]  /*4a10*/  @!P1 IMAD.MOV R21, RZ, RZ, -R21 ;  /* 0x000000ffff159224 */ /* 0x000fe200078e0a15 */
[----:B------:R-:W-:-:S04]  /*4a20*/  @!P0 LOP3.LUT R21, RZ, R14, RZ, 0x33, !PT ;  /* 0x0000000eff158212 */ /* 0x000fc800078e33ff */
[----:B------:R-:W-:Y:S01]  /*4a30*/  SHF.R.S32.HI R16, RZ, 0x1f, R21 ;  /* 0x0000001fff107819 */ /* 0x000fe20000011415 */
[C---:B------:R-:W-:Y:S02]  /*4a40*/  IMAD R29, R21.reuse, R14, R29 ;  /* 0x0000000e151d7224 */ /* 0x040fe400078e021d */
[----:B---3--:R-:W-:-:S03]  /*4a50*/  IMAD.WIDE.U32 R18, R21, UR8, R18 ;  /* 0x0000000815127c25 */ /* 0x008fc6000f8e0012 */
[----:B------:R-:W-:Y:S01]  /*4a60*/  IADD3 R29, PT, PT, R28, -R29, RZ ;  /* 0x8000001d1c1d7210 */ /* 0x000fe20007ffe0ff */
[----:B------:R-:W-:-:S03]  /*4a70*/  IMAD R16, R16, UR8, RZ ;  /* 0x0000000810107c24 */ /* 0x000fc6000f8e02ff */
[----:B------:R-:W-:Y:S01]  /*4a80*/  SHF.R.S32.HI R12, RZ, 0x1f, R29 ;  /* 0x0000001fff0c7819 */ /* 0x000fe2000001141d */
[----:B------:R-:W-:-:S04]  /*4a90*/  IMAD R21, R21, UR9, R16 ;  /* 0x0000000915157c24 */ /* 0x000fc8000f8e0210 */
[----:B------:R-:W-:Y:S02]  /*4aa0*/  IMAD.IADD R19, R19, 0x1, R21 ;  /* 0x0000000113137824 */ /* 0x000fe400078e0215 */
[----:B------:R-:W-:Y:S02]  /*4ab0*/  IMAD R12, R12, UR6, RZ ;  /* 0x000000060c0c7c24 */ /* 0x000fe4000f8e02ff */
[----:B------:R-:W-:-:S04]  /*4ac0*/  IMAD.WIDE.U32 R18, R29, UR6, R18 ;  /* 0x000000061d127c25 */ /* 0x000fc8000f8e0012 */
[----:B------:R-:W-:Y:S01]  /*4ad0*/  IMAD R29, R29, UR7, R12 ;  /* 0x000000071d1d7c24 */ /* 0x000fe2000f8e020c */
[----:B------:R-:W-:-:S04]  /*4ae0*/  IADD3 R15, P0, PT, R15, R18, RZ ;  /* 0x000000120f0f7210 */ /* 0x000fc80007f1e0ff */
[----:B------:R-:W-:Y:S02]  /*4af0*/  IADD3.X R14, PT, PT, R19, R29, RZ, P0, !PT ;  /* 0x0000001d130e7210 */ /* 0x000fe400007fe4ff */
[----:B0-----:R-:W-:-:S04]  /*4b00*/  LEA R12, P0, R15, UR4, 0x1 ;  /* 0x000000040f0c7c11 */ /* 0x001fc8000f8008ff */
[----:B------:R-:W-:-:S05]  /*4b10*/  LEA.HI.X R13, R15, UR5, R14, 0x1, P0 ;  /* 0x000000050f0d7c11 */ /* 0x000fca00080f0c0e */
[----:B------:R-:W-:Y:S04]  /*4b20*/  STG.E.64 desc[UR10][R12.64], R10 ;  /* 0x0000000a0c007986 */ /* 0x000fe8000c101b0a */
[----:B------:R-:W-:Y:S04]  /*4b30*/  STG.E.64 desc[UR10][R12.64+0x80], R6 ;  /* 0x000080060c007986 */ /* 0x000fe8000c101b0a */
[----:B------:R-:W-:Y:S01]  /*4b40*/  STG.E.64 desc[UR10][R12.64+0x100], R2 ;  /* 0x000100020c007986 */ /* 0x000fe2000c101b0a */
[----:B------:R-:W-:Y:S05]  /*4b50*/  EXIT ;  /* 0x000000000000794d */ /* 0x000fea0003800000 */
        .weak           $__internal_7_$__cuda_sm20_div_s64
        .type           $__internal_7_$__cuda_sm20_div_s64,@function
        .size           $__internal_7_$__cuda_sm20_div_s64,(.L_x_3716 - $__internal_7_$__cuda_sm20_div_s64)
$__internal_7_$__cuda_sm20_div_s64:
        /* <DEDUP_REMOVED lines=13> */
[----:B------:R-:W-:Y:S01]  /*4c30*/  IMAD R23, R42, R41, R23 ;  /* 0x000000292a177224 */ /* 0x000fe200078e0217 */
[----:B------:R-:W-:-:S03]  /*4c40*/  IADD3 R13, P0, PT, RZ, -R22, RZ ;  /* 0x80000016ff0d7210 */ /* 0x000fc60007f1e0ff */
[----:B------:R-:W-:Y:S02]  /*4c50*/  IMAD R0, R43, R40, R23 ;  /* 0x000000282b007224 */ /* 0x000fe400078e0217 */
[----:B------:R-:W-:-:S04]  /*4c60*/  IMAD.HI.U32 R22, R42, R13, RZ ;  /* 0x0000000d2a167227 */ /* 0x000fc800078e00ff */
[----:B------:R-:W-:Y:S02]  /*4c70*/  IMAD.X R0, RZ, RZ, ~R0, P0 ;  /* 0x000000ffff007224 */ /* 0x000fe400000e0e00 */
[----:B------:R-:W-:Y:S02]  /*4c80*/  IMAD.MOV.U32 R23, RZ, RZ, R42 ;  /* 0x000000ffff177224 */ /* 0x000fe400078e002a */
[----:B------:R-:W-:-:S04]  /*4c90*/  IMAD.HI.U32 R12, R43, R0, RZ ;  /* 0x000000002b0c7227 */ /* 0x000fc800078e00ff */
[----:B------:R-:W-:-:S04]  /*4ca0*/  IMAD.WIDE.U32 R22, P0, R42, R0, R22 ;  /* 0x000000002a167225 */ /* 0x000fc80007800016 */
[C---:B------:R-:W-:Y:S02]  /*4cb0*/  IMAD R0, R43.reuse, R0, RZ ;  /* 0x000000002b007224 */ /* 0x040fe400078e02ff */
[----:B------:R-:W-:-:S04]  /*4cc0*/  IMAD.HI.U32 R13, P1, R43, R13, R22 ;  /* 0x0000000d2b0d7227 */ /* 0x000fc80007820016 */
[----:B------:R-:W-:Y:S01]  /*4cd0*/  IMAD.X R12, R12, 0x1, R43, P0 ;  /* 0x000000010c0c7824 */ /* 0x000fe200000e062b */
[----:B------:R-:W-:-:S04]  /*4ce0*/  IADD3 R23, P0, PT, R0, R13, RZ ;  /* 0x0000000d00177210 */ /* 0x000fc80007f1e0ff */
[----:B------:R-:W-:Y:S01]  /*4cf0*/  IADD3.X R13, PT, PT, RZ, RZ, R12, P0, P1 ;  /* 0x000000ffff0d7210 */ /* 0x000fe200007e240c */
[----:B------:R-:W-:Y:S01]  /*4d00*/  IMAD.WIDE.U32 R42, R23, R40, RZ ;  /* 0x00000028172a7225 */ /* 0x000fe200078e00ff */
[----:B------:R-:W-:-:S03]  /*4d10*/  ISETP.GE.AND P1, PT, R19, RZ, PT ;  /* 0x000000ff1300720c */ /* 0x000fc60003f26270 */
[----:B------:R-:W-:Y:S01]  /*4d20*/  IMAD R0, R23, R41, R43 ;  /* 0x0000002917007224 */ /* 0x000fe200078e022b */
[----:B------:R-:W-:-:S03]  /*4d30*/  IADD3 R12, P0, PT, RZ, -R42, RZ ;  /* 0x8000002aff0c7210 */ /* 0x000fc60007f1e0ff */
[----:B------:R-:W-:Y:S02]  /*4d40*/  IMAD R0, R13, R40, R0 ;  /* 0x000000280d007224 */ /* 0x000fe400078e0200 */
[----:B------:R-:W-:-:S04]  /*4d50*/  IMAD.HI.U32 R22, R23, R12, RZ ;  /* 0x0000000c17167227 */ /* 0x000fc800078e00ff */
[----:B------:R-:W-:-:S04]  /*4d60*/  IMAD.X R0, RZ, RZ, ~R0, P0 ;  /* 0x000000ffff007224 */ /* 0x000fc800000e0e00 */
[----:B------:R-:W-:-:S04]  /*4d70*/  IMAD.WIDE.U32 R22, P0, R23, R0, R22 ;  /* 0x0000000017167225 */ /* 0x000fc80007800016 */
[----:B------:R-:W-:-:S04]  /*4d80*/  IMAD.HI.U32 R12, P3, R13, R12, R22 ;  /* 0x0000000c0d0c7227 */ /* 0x000fc80007860016 */
[----:B------:R-:W-:-:S04]  /*4d90*/  IMAD.HI.U32 R22, R13, R0, RZ ;  /* 0x000000000d167227 */ /* 0x000fc800078e00ff */
[----:B------:R-:W-:Y:S01]  /*4da0*/  IMAD.MOV.U32 R23, RZ, RZ, RZ ;  /* 0x000000ffff177224 */ /* 0x000fe200078e00ff */
[----:B------:R-:W-:Y:S01]  /*4db0*/  IADD3.X R43, PT, PT, R22, R13, RZ, P0, !PT ;  /* 0x0000000d162b7210 */ /* 0x000fe200007fe4ff */
[----:B------:R-:W-:Y:S01]  /*4dc0*/  IMAD R13, R13, R0, RZ ;  /* 0x000000000d0d7224 */ /* 0x000fe200078e02ff */
[----:B------:R-:W-:-:S04]  /*4dd0*/  IADD3 R0, P0, PT, RZ, -R25, RZ ;  /* 0x80000019ff007210 */ /* 0x000fc80007f1e0ff */
[----:B------:R-:W-:Y:S01]  /*4de0*/  IADD3 R13, P2, PT, R13, R12, RZ ;  /* 0x0000000c0d0d7210 */ /* 0x000fe20007f5e0ff */
[----:B------:R-:W-:Y:S01]  /*4df0*/  IMAD.X R12, RZ, RZ, ~R19, P0 ;  /* 0x000000ffff0c7224 */ /* 0x000fe200000e0e13 */
[----:B------:R-:W-:Y:S02]  /*4e00*/  SEL R0, R0, R25, !P1 ;  /* 0x0000001900007207 */ /* 0x000fe40004800000 */
[----:B------:R-:W-:Y:S02]  /*4e10*/  IADD3.X R43, PT, PT, RZ, RZ, R43, P2, P3 ;  /* 0x000000ffff2b7210 */ /* 0x000fe400017e642b */
[-C--:B------:R-:W-:Y:S01]  /*4e20*/  SEL R12, R12, R19.reuse, !P1 ;  /* 0x000000130c0c7207 */ /* 0x080fe20004800000 */
[----:B------:R-:W-:Y:S01]  /*4e30*/  IMAD.HI.U32 R22, R13, R0, RZ ;  /* 0x000000000d167227 */ /* 0x000fe200078e00ff */
[----:B------:R-:W-:-:S03]  /*4e40*/  LOP3.LUT R19, R17, R19, RZ, 0x3c, !PT ;  /* 0x0000001311137212 */ /* 0x000fc600078e3cff */
[----:B------:R-:W-:-:S04]  /*4e50*/  IMAD.WIDE.U32 R22, R13, R12, R22 ;  /* 0x0000000c0d167225 */ /* 0x000fc800078e0016 */
[----:B------:R-:W-:-:S04]  /*4e60*/  IMAD.HI.U32 R22, P2, R43, R0, R22 ;  /* 0x000000002b167227 */ /* 0x000fc80007840016 */
[----:B------:R-:W-:-:S05]  /*4e70*/  IMAD R23, R43, R12, RZ ;  /* 0x0000000c2b177224 */ /* 0x000fca00078e02ff */
[----:B------:R-:W-:-:S05]  /*4e80*/  IADD3 R23, P1, PT, R23, R22, RZ ;  /* 0x0000001617177210 */ /* 0x000fca0007f3e0ff */
[----:B------:R-:W-:-:S04]  /*4e90*/  IMAD.WIDE.U32 R46, R23, R40, RZ ;  /* 0x00000028172e7225 */ /* 0x000fc800078e00ff */
[----:B------:R-:W-:Y:S01]  /*4ea0*/  IMAD R22, R23, R41, R47 ;  /* 0x0000002917167224 */ /* 0x000fe200078e022f */
[----:B------:R-:W-:Y:S01]  /*4eb0*/  IADD3 R13, P0, PT, -R46, R0, RZ ;  /* 0x000000002e0d7210 */ /* 0x000fe20007f1e1ff */
[----:B------:R-:W-:-:S04]  /*4ec0*/  IMAD.HI.U32 R0, R43, R12, RZ ;  /* 0x0000000c2b007227 */ /* 0x000fc800078e00ff */
[----:B------:R-:W-:Y:S01]  /*4ed0*/  IMAD.X R0, RZ, RZ, R0, P2 ;  /* 0x000000ffff007224 */ /* 0x000fe200010e0600 */
[----:B------:R-:W-:-:S03]  /*4ee0*/  ISETP.GE.U32.AND P2, PT, R13, R40, PT ;  /* 0x000000280d00720c */ /* 0x000fc60003f46070 */
[----:B------:R-:W-:-:S04]  /*4ef0*/  IMAD.X R43, RZ, RZ, R0, P1 ;  /* 0x000000ffff2b7224 */ /* 0x000fc800008e0600 */
[----:B------:R-:W-:-:S05]  /*4f00*/  IMAD R47, R43, R40, R22 ;  /* 0x000000282b2f7224 */ /* 0x000fca00078e0216 */
[----:B------:R-:W-:Y:S02]  /*4f10*/  IADD3.X R47, PT, PT, ~R47, R12, RZ, P0, !PT ;  /* 0x0000000c2f2f7210 */ /* 0x000fe400007fe5ff */
[----:B------:R-:W-:Y:S02]  /*4f20*/  IADD3 R0, P0, PT, R13, -R40, RZ ;  /* 0x800000280d007210 */ /* 0x000fe40007f1e0ff */
[----:B------:R-:W-:-:S04]  /*4f30*/  ISETP.GE.U32.AND.EX P2, PT, R47, R41, PT, P2 ;  /* 0x000000292f00720c */ /* 0x000fc80003f46120 */
[----:B------:R-:W-:Y:S01]  /*4f40*/  SEL R13, R0, R13, P2 ;  /* 0x0000000d000d7207 */ /* 0x000fe20001000000 */
[----:B------:R-:W-:-:S03]  /*4f50*/  IMAD.X R0, R47, 0x1, ~R41, P0 ;  /* 0x000000012f007824 */ /* 0x000fc600000e0e29 */
[----:B------:R-:W-:Y:S02]  /*4f60*/  ISETP.GE.U32.AND P1, PT, R13, R40, PT ;  /* 0x000000280d00720c */ /* 0x000fe40003f26070 */
[----:B------:R-:W-:Y:S02]  /*4f70*/  SEL R47, R0, R47, P2 ;  /* 0x0000002f002f7207 */ /* 0x000fe40001000000 */
[----:B------:R-:W-:Y:S02]  /*4f80*/  IADD3 R0, P0, PT, R23, 0x1, RZ ;  /* 0x0000000117007810 */ /* 0x000fe40007f1e0ff */
[----:B------:R-:W-:Y:S02]  /*4f90*/  ISETP.GE.U32.AND.EX P1, PT, R47, R41, PT, P1 ;  /* 0x000000292f00720c */ /* 0x000fe40003f26110 */
[----:B------:R-:W-:Y:S01]  /*4fa0*/  SEL R23, R0, R23, P2 ;  /* 0x0000001700177207 */ /* 0x000fe20001000000 */
[----:B------:R-:W-:-:S03]  /*4fb0*/  IMAD.X R0, RZ, RZ, R43, P0 ;  /* 0x000000ffff007224 */ /* 0x000fc600000e062b */
[----:B------:R-:W-:Y:S02]  /*4fc0*/  IADD3 R12, P0, PT, R23, 0x1, RZ ;  /* 0x00000001170c7810 */ /* 0x000fe40007f1e0ff */
[----:B------:R-:W-:Y:S02]  /*4fd0*/  SEL R0, R0, R43, P2 ;  /* 0x0000002b00007207 */ /* 0x000fe40001000000 */
[----:B------:R-:W-:Y:S02]  /*4fe0*/  SEL R12, R12, R23, P1 ;  /* 0x000000170c0c7207 */ /* 0x000fe40000800000 */
[----:B------:R-:W-:Y:S01]  /*4ff0*/  ISETP.GE.AND P2, PT, R19, RZ, PT ;  /* 0x000000ff1300720c */ /* 0x000fe20003f46270 */
[----:B------:R-:W-:Y:S01]  /*5000*/  IMAD.X R13, RZ, RZ, R0, P0 ;  /* 0x000000ffff0d7224 */ /* 0x000fe200000e0600 */
[----:B------:R-:W-:-:S04]  /*5010*/  ISETP.NE.U32.AND P0, PT, R18, RZ, PT ;  /* 0x000000ff1200720c */ /* 0x000fc80003f05070 */
[----:B------:R-:W-:Y:S02]  /*5020*/  SEL R0, R13, R0, P1 ;  /* 0x000000000d007207 */ /* 0x000fe40000800000 */
[----:B------:R-:W-:Y:S02]  /*5030*/  IADD3 R13, P1, PT, RZ, -R12, RZ ;  /* 0x8000000cff0d7210 */ /* 0x000fe40007f3e0ff */
[----:B------:R-:W-:Y:S02]  /*5040*/  ISETP.NE.AND.EX P0, PT, R17, RZ, PT, P0 ;  /* 0x000000ff1100720c */ /* 0x000fe40003f05300 */
[----:B------:R-:W-:Y:S02]  /*5050*/  IADD3.X R19, PT, PT, RZ, ~R0, RZ, P1, !PT ;  /* 0x80000000ff137210 */ /* 0x000fe40000ffe4ff */
[----:B------:R-:W-:Y:S01]  /*5060*/  SEL R13, R13, R12, !P2 ;  /* 0x0000000c0d0d7207 */ /* 0x000fe20005000000 */
[----:B------:R-:W-:Y:S01]  /*5070*/  IMAD.MOV.U32 R12, RZ, RZ, R16 ;  /* 0x000000ffff0c7224 */ /* 0x000fe200078e0010 */
[----:B------:R-:W-:-:S02]  /*5080*/  SEL R19, R19, R0, !P2 ;  /* 0x0000000013137207 */ /* 0x000fc40005000000 */
[----:B------:R-:W-:Y:S01]  /*5090*/  SEL R0, R13, 0xffffffff, P0 ;  /* 0xffffffff0d007807 */ /* 0x000fe20000000000 */
[----:B------:R-:W-:Y:S01]  /*50a0*/  IMAD.MOV.U32 R13, RZ, RZ, 0x0 ;  /* 0x00000000ff0d7424 */ /* 0x000fe200078e00ff */
[----:B------:R-:W-:-:S03]  /*50b0*/  SEL R19, R19, 0xffffffff, P0 ;  /* 0xffffffff13137807 */ /* 0x000fc60000000000 */
[----:B------:R-:W-:Y:S05]  /*50c0*/  RET.REL.NODEC R12 `(_ZN5flash32flash_fwd_splitkv_combine_kernelI23Flash_fwd_kernel_traitsILi192ELi64ELi64ELi4ELb0ELb0EN7cutlass10bfloat16_tE19Flash_kernel_traitsILi192ELi64ELi64ELi4ES3_EELi8ELi7ELb1EEEvNS_16Flash_fwd_paramsE) ;  /* 0xffffffac0ccc7950 */ /* 0x000fea0003c3ffff */
.L_x_258:
        /* <DEDUP_REMOVED lines=11> */
.L_x_3716:


//--------------------- .text._ZN5flash32flash_fwd_splitkv_combine_kernelI23Flash_fwd_kernel_traitsILi192ELi64ELi64ELi4ELb0ELb0EN7cutlass10bfloat16_tE19Flash_kernel_traitsILi192ELi64ELi64ELi4ES3_EELi8ELi6ELb1EEEvNS_16Flash_fwd_paramsE --------------------------
	.section	.text._ZN5flash32flash_fwd_splitkv_combine_kernelI23Flash_fwd_kernel_traitsILi192ELi64ELi64ELi4ELb0ELb0EN7cutlass10bfloat16_tE19Flash_kernel_traitsILi192ELi64ELi64ELi4ES3_EELi8ELi6ELb1EEEvNS_16Flash_fwd_paramsE,"ax",@progbits
	.align	128
        .global         _ZN5flash32flash_fwd_splitkv_combine_kernelI23Flash_fwd_kernel_traitsILi192ELi64ELi64ELi4ELb0ELb0EN7cutlass10bfloat16_tE19Flash_kernel_traitsILi192ELi64ELi64ELi4ES3_EELi8ELi6ELb1EEEvNS_16Flash_fwd_paramsE
        .type           _ZN5flash32flash_fwd_splitkv_combine_kernelI23Flash_fwd_kernel_traitsILi192ELi64ELi64ELi4ELb0ELb0EN7cutlass10bfloat16_tE19Flash_kernel_traitsILi192ELi64ELi64ELi4ES3_EELi8ELi6ELb1EEEvNS_16Flash_fwd_paramsE,@function
        .size           _ZN5flash32flash_fwd_splitkv_combine_kernelI23Flash_fwd_kernel_traitsILi192ELi64ELi64ELi4ELb0ELb0EN7cutlass10bfloat16_tE19Flash_kernel_traitsILi192ELi64ELi64ELi4ES3_EELi8ELi6ELb1EEEvNS_16Flash_fwd_paramsE,(.L_x_3717 - _ZN5flash32flash_fwd_splitkv_combine_kernelI23Flash_fwd_kernel_traitsILi192ELi64ELi64ELi4ELb0ELb0EN7cutlass10bfloat16_tE19Flash_kernel_traitsILi192ELi64ELi64ELi4ES3_EELi8ELi6ELb1EEEvNS_16Flash_fwd_paramsE)
        .other          _ZN5flash32flash_fwd_splitkv_combine_kernelI23Flash_fwd_kernel_traitsILi192ELi64ELi64ELi4ELb0ELb0EN7cutlass10bfloat16_tE19Flash_kernel_traitsILi192ELi64ELi64ELi4ES3_EELi8ELi6ELb1EEEvNS_16Flash_fwd_paramsE,@"STO_CUDA_ENTRY STV_DEFAULT"
_ZN5flash32flash_fwd_splitkv_combine_kernelI23Flash_fwd_kernel_traitsILi192ELi64ELi64ELi4ELb0ELb0EN7cutlass10bfloat16_tE19Flash_kernel_traitsILi192ELi64ELi64ELi4ES3_EELi8ELi6ELb1EEEvNS_16Flash_fwd_paramsE:
.text._ZN5flash32flash_fwd_splitkv_combine_kernelI23Flash_fwd_kernel_traitsILi192ELi64ELi64ELi4ELb0ELb0EN7cutlass10bfloat16_tE19Flash_kernel_traitsILi192ELi64ELi64ELi4ES3_EELi8ELi6ELb1EEEvNS_16Flash_fwd_paramsE:
        /* <DEDUP_REMOVED lines=14> */
[----:B------:R-:W-:Y:S01]  /*00e0*/  IMAD.MOV R0, RZ, RZ, -R35 ;  /* 0x000000ffff007224 */ /* 0x000fe200078e0a23 */
[----:B------:R-:W-:Y:S02]  /*00f0*/  ISETP.NE.U32.AND P0, PT, R35, RZ, PT ;  /* 0x000000ff2300720c */ /* 0x000fe40003f05070 */
[----:B------:R-:W-:-:S04]  /*0100*/  MOV R13, RZ ;  /* 0x000000ff000d7202 */ /* 0x000fc80000000f00 */
[----:B0-----:R-:W0:Y:S02]  /*0110*/  MUFU.RCP R6, R2 ;  /* 0x0000000200067308 */ /* 0x001e240000001000 */
[----:B0-----:R-:W-:-:S06]  /*0120*/  VIADD R6, R6, 0xffffffe ;  /* 0x0ffffffe06067836 */ /* 0x001fcc0000000000 */
[----:B------:R0:W1:Y:S02]  /*0130*/  F2I.FTZ.U32.TRUNC.NTZ R7, R6 ;  /* 0x0000000600077305 */ /* 0x000064000021f000 */
[----:B0-----:R-:W-:Y:S02]  /*0140*/  HFMA2 R6, -RZ, RZ, 0, 0 ;  /* 0x00000000ff067431 */ /* 0x001fe400000001ff */
[----:B-1----:R-:W-:-:S04]  /*0150*/  IMAD R5, R0, R7, RZ ;  /* 0x0000000700057224 */ /* 0x002fc800078e02ff */
[----:B------:R-:W-:-:S06]  /*0160*/  IMAD.HI.U32 R5, R7, R5, R6 ;  /* 0x0000000507057227 */ /* 0x000fcc00078e0006 */
        /* <DEDUP_REMOVED lines=10> */
.L_x_259:
[----:B------:R-:W-:Y:S01]  /*0210*/  IMAD.MOV.U32 R25, RZ, RZ, R30 ;  /* 0x000000ffff197224 */ /* 0x000fe200078e001e */
[----:B------:R-:W-:Y:S01]  /*0220*/  MOV R18, R35 ;  /* 0x0000002300127202 */ /* 0x000fe20000000f00 */
[----:B------:R-:W-:Y:S01]  /*0230*/  IMAD.MOV.U32 R17, RZ, RZ, R4 ;  /* 0x000000ffff117224 */ /* 0x000fe200078e0004 */
[----:B------:R-:W-:Y:S02]  /*0240*/  MOV R15, R3 ;  /* 0x00000003000f7202 */ /* 0x000fe40000000f00 */
[----:B------:R-:W-:Y:S02]  /*0250*/  MOV R16, 0x270 ;  /* 0x0000027000107802 */ /* 0x000fe40000000f00 */
[----:B------:R-:W-:Y:S05]  /*0260*/  CALL.REL.NOINC `($__internal_8_$__cuda_sm20_div_s64) ;  /* 0x00000040008c7944 */ /* 0x000fea0003c00000 */
.L_x_260:
        /* <DEDUP_REMOVED lines=30> */
.L_x_262:
[----:B------:R-:W-:Y:S01]  /*0450*/  IMAD.MOV.U32 R25, RZ, RZ, R12 ;  /* 0x000000ffff197224 */ /* 0x000fe200078e000c */
[----:B------:R-:W-:Y:S02]  /*0460*/  MOV R17, R13 ;  /* 0x0000000d00117202 */ /* 0x000fe40000000f00 */
[----:B------:R-:W-:Y:S02]  /*0470*/  MOV R16, 0x490 ;  /* 0x0000049000107802 */ /* 0x000fe40000000f00 */
[----:B------:R-:W-:Y:S05]  /*0480*/  CALL.REL.NOINC `($__internal_8_$__cuda_sm20_div_s64) ;  /* 0x0000004000047944 */ /* 0x000fea0003c00000 */
[----:B------:R-:W-:Y:S02]  /*0490*/  MOV R26, R12 ;  /* 0x0000000c001a7202 */ /* 0x000fe40000000f00 */
[----:B------:R-:W-:Y:S02]  /*04a0*/  MOV R27, R13 ;  /* 0x0000000d001b7202 */ /* 0x000fe40000000f00 */
.L_x_263:
[----:B------:R-:W-:Y:S05]  /*04b0*/  BSYNC.RECONVERGENT B0 ;  /* 0x0000000000007941 */ /* 0x000fea0003800200 */
.L_x_261:
        /* <DEDUP_REMOVED lines=55> */
.L_x_265:
[----:B------:R-:W-:Y:S01]  /*0830*/  IMAD.MOV.U32 R25, RZ, RZ, R18 ;  /* 0x000000ffff197224 */ /* 0x000fe200078e0012 */
[----:B------:R-:W-:Y:S01]  /*0840*/  MOV R18, R10 ;  /* 0x0000000a00127202 */ /* 0x000fe20000000f00 */
[----:B------:R-:W-:Y:S01]  /*0850*/  IMAD.MOV.U32 R17, RZ, RZ, R15 ;  /* 0x000000ffff117224 */ /* 0x000fe200078e000f */
[----:B------:R-:W-:Y:S02]  /*0860*/  MOV R15, R11 ;  /* 0x0000000b000f7202 */ /* 0x000fe40000000f00 */
[----:B------:R-:W-:Y:S02]  /*0870*/  MOV R16, 0x890 ;  /* 0x0000089000107802 */ /* 0x000fe40000000f00 */
[----:B------:R-:W-:Y:S05]  /*0880*/  CALL.REL.NOINC `($__internal_8_$__cuda_sm20_div_s64) ;  /* 0x0000003c00047944 */ /* 0x000fea0003c00000 */
.L_x_266:
[----:B------:R-:W-:Y:S05]  /*0890*/  BSYNC.RECONVERGENT B0 ;  /* 0x0000000000007941 */ /* 0x000fea0003800200 */
.L_x_264:
[----:B------:R-:W0:Y:S01]  /*08a0*/  LDC R21, c[0x0][0x434] ;  /* 0x00010d00ff157b82 */ /* 0x000e220000000800 */
[----:B------:R-:W-:Y:S01]  /*08b0*/  IMAD.MOV.U32 R8, RZ, RZ, RZ ;  /* 0x000000ffff087224 */ /* 0x000fe200078e00ff */
[----:B------:R-:W-:Y:S01]  /*08c0*/  BSSY.RECONVERGENT B0, `(.L_x_267) ;  /* 0x0000078000007945 */ /* 0x000fe20003800200 */
[----:B0-----:R-:W-:-:S04]  /*08d0*/  IABS R6, R21 ;  /* 0x0000001500067213 */ /* 0x001fc80000000000 */
[----:B------:R-:W0:Y:S08]  /*08e0*/  I2F.RP R14, R6 ;  /* 0x00000006000e7306 */ /* 0x000e300000209400 */
        /* <DEDUP_REMOVED lines=9> */
[----:B------:R-:W-:Y:S01]  /*0980*/  IMAD.MOV.U32 R7, RZ, RZ, R2 ;  /* 0x000000ffff077224 */ /* 0x000fe200078e0002 */
[----:B------:R-:W-:-:S03]  /*0990*/  SHF.R.S32.HI R0, RZ, 0x1f, R21 ;  /* 0x0000001fff007819 */ /* 0x000fc60000011415 */
[----:B------:R-:W-:Y:S01]  /*09a0*/  IMAD.HI.U32 R2, R8, R7, RZ ;  /* 0x0000000708027227 */ /* 0x000fe200078e00ff */
[----:B------:R-:W-:-:S03]  /*09b0*/  LOP3.LUT R0, R0, 0x1, RZ, 0xfc, !PT ;  /* 0x0000000100007812 */ /* 0x000fc600078efcff */
[----:B------:R-:W-:-:S04]  /*09c0*/  IMAD.MOV R5, RZ, RZ, -R2 ;  /* 0x000000ffff057224 */ /* 0x000fc800078e0a02 */
[----:B------:R-:W-:-:S05]  /*09d0*/  IMAD R5, R6, R5, R7 ;  /* 0x0000000506057224 */ /* 0x000fca00078e0207 */
[----:B------:R-:W-:-:S13]  /*09e0*/  ISETP.GT.U32.AND P1, PT, R6, R5, PT ;  /* 0x000000050600720c */ /* 0x000fda0003f24070 */
[----:B------:R-:W-:Y:S02]  /*09f0*/  @!P1 IMAD.IADD R5, R5, 0x1, -R6 ;  /* 0x0000000105059824 */ /* 0x000fe400078e0a06 */
[----:B------:R-:W-:Y:S01]  /*0a00*/  @!P1 VIADD R2, R2, 0x1 ;  /* 0x0000000102029836 */ /* 0x000fe20000000000 */
[----:B------:R-:W-:Y:S02]  /*0a10*/  ISETP.NE.AND P1, PT, R21, RZ, PT ;  /* 0x000000ff1500720c */ /* 0x000fe40003f25270 */
[----:B------:R-:W-:-:S13]  /*0a20*/  ISETP.GE.U32.AND P0, PT, R5, R6, PT ;  /* 0x000000060500720c */ /* 0x000fda0003f06070 */
[----:B------:R-:W-:-:S04]  /*0a30*/  @P0 VIADD R2, R2, 0x1 ;  /* 0x0000000102020836 */ /* 0x000fc80000000000 */
[----:B------:R-:W-:-:S04]  /*0a40*/  IMAD.MOV.U32 R5, RZ, RZ, R2 ;  /* 0x000000ffff057224 */ /* 0x000fc800078e0002 */
[----:B------:R-:W-:Y:S01]  /*0a50*/  @!P2 IMAD.MOV R5, RZ, RZ, -R5 ;  /* 0x000000ffff05a224 */ /* 0x000fe200078e0a05 */
[----:B------:R-:W-:-:S05]  /*0a60*/  @!P1 LOP3.LUT R5, RZ, R21, RZ, 0x33, !PT ;  /* 0x00000015ff059212 */ /* 0x000fca00078e33ff */
[----:B------:R-:W-:Y:S02]  /*0a70*/  IMAD R9, R5, R0, RZ ;  /* 0x0000000005097224 */ /* 0x000fe400078e02ff */
[----:B------:R-:W0:Y:S03]  /*0a80*/  LDC R0, c[0x0][0x3e0] ;  /* 0x0000f800ff007b82 */ /* 0x000e260000000800 */
[-C--:B------:R-:W-:Y:S02]  /*0a90*/  IABS R14, R9.reuse ;  /* 0x00000009000e7213 */ /* 0x080fe40000000000 */
[----:B------:R-:W-:Y:S02]  /*0aa0*/  IABS R17, R9 ;  /* 0x0000000900117213 */ /* 0x000fe40000000000 */
[----:B------:R-:W1:Y:S03]  /*0ab0*/  I2F.RP R7, R14 ;  /* 0x0000000e00077306 */ /* 0x000e660000209400 */
[----:B------:R-:W-:-:S05]  /*0ac0*/  IMAD.MOV R17, RZ, RZ, -R17 ;  /* 0x000000ffff117224 */ /* 0x000fca00078e0a11 */
[----:B-1----:R-:W1:Y:S01]  /*0ad0*/  MUFU.RCP R2, R7 ;  /* 0x0000000700027308 */ /* 0x002e620000001000 */
[----:B0-----:R-:W-:Y:S02]  /*0ae0*/  IABS R8, R0 ;  /* 0x0000000000087213 */ /* 0x001fe40000000000 */
[----:B------:R-:W-:-:S05]  /*0af0*/  ISETP.NE.AND P5, PT, R0, RZ, PT ;  /* 0x000000ff0000720c */ /* 0x000fca0003fa5270 */
[----:B------:R-:W0:Y:S01]  /*0b00*/  I2F.RP R6, R8 ;  /* 0x0000000800067306 */ /* 0x000e220000209400 */
[----:B-1----:R-:W-:Y:S02]  /*0b10*/  VIADD R22, R2, 0xffffffe ;  /* 0x0ffffffe02167836 */ /* 0x002fe40000000000 */
[----:B------:R-:W-:-:S05]  /*0b20*/  VIADD R2, R0, 0xffffffff ;  /* 0xffffffff00027836 */ /* 0x000fca0000000000 */
[----:B------:R-:W1:Y:S01]  /*0b30*/  F2I.FTZ.U32.TRUNC.NTZ R23, R22 ;  /* 0x0000001600177305 */ /* 0x000e62000021f000 */
[----:B------:R-:W-:-:S07]  /*0b40*/  IADD3 R7, PT, PT, R2, R14, RZ ;  /* 0x0000000e02077210 */ /* 0x000fce0007ffe0ff */
[----:B0-----:R-:W0:Y:S01]  /*0b50*/  MUFU.RCP R18, R6 ;  /* 0x0000000600127308 */ /* 0x001e220000001000 */
[----:B-1----:R-:W-:Y:S02]  /*0b60*/  IMAD.MOV R15, RZ, RZ, -R23 ;  /* 0x000000ffff0f7224 */ /* 0x002fe400078e0a17 */
[----:B------:R-:W-:Y:S02]  /*0b70*/  IMAD.MOV.U32 R22, RZ, RZ, RZ ;  /* 0x000000ffff167224 */ /* 0x000fe400078e00ff */
[----:B------:R-:W-:Y:S01]  /*0b80*/  IMAD R16, R15, R14, RZ ;  /* 0x0000000e0f107224 */ /* 0x000fe200078e02ff */
[----:B------:R-:W-:-:S03]  /*0b90*/  IABS R15, R7 ;  /* 0x00000007000f7213 */ /* 0x000fc60000000000 */
[----:B------:R-:W-:-:S04]  /*0ba0*/  IMAD.HI.U32 R16, R23, R16, R22 ;  /* 0x0000001017107227 */ /* 0x000fc800078e0016 */
[----:B0-----:R-:W-:Y:S02]  /*0bb0*/  VIADD R18, R18, 0xffffffe ;  /* 0x0ffffffe12127836 */ /* 0x001fe40000000000 */
[----:B------:R-:W-:Y:S02]  /*0bc0*/  IMAD.HI.U32 R16, R16, R15, RZ ;  /* 0x0000000f10107227 */ /* 0x000fe400078e00ff */
[----:B------:R-:W0:Y:S02]  /*0bd0*/  F2I.FTZ.U32.TRUNC.NTZ R19, R18 ;  /* 0x0000001200137305 */ /* 0x000e24000021f000 */
[----:B------:R-:W-:-:S05]  /*0be0*/  IMAD R17, R16, R17, R15 ;  /* 0x0000001110117224 */ /* 0x000fca00078e020f */
[----:B------:R-:W-:Y:S01]  /*0bf0*/  ISETP.GT.U32.AND P1, PT, R14, R17, PT ;  /* 0x000000110e00720c */ /* 0x000fe20003f24070 */
[----:B0-----:R-:W-:Y:S02]  /*0c00*/  IMAD.MOV R6, RZ, RZ, -R19 ;  /* 0x000000ffff067224 */ /* 0x001fe400078e0a13 */
[----:B------:R-:W-:Y:S02]  /*0c10*/  IMAD.MOV.U32 R18, RZ, RZ, RZ ;  /* 0x000000ffff127224 */ /* 0x000fe400078e00ff */
[----:B------:R-:W-:-:S08]  /*0c20*/  IMAD R6, R6, R8, RZ ;  /* 0x0000000806067224 */ /* 0x000fd000078e02ff */
[----:B------:R-:W-:Y:S02]  /*0c30*/  @!P1 IMAD.IADD R17, R17, 0x1, -R14 ;  /* 0x0000000111119824 */ /* 0x000fe400078e0a0e */
[----:B------:R-:W-:-:S03]  /*0c40*/  IMAD.HI.U32 R6, R19, R6, R18 ;  /* 0x0000000613067227 */ /* 0x000fc600078e0012 */
[-C--:B------:R-:W-:Y:S01]  /*0c50*/  ISETP.GE.U32.AND P2, PT, R17, R14.reuse, PT ;  /* 0x0000000e1100720c */ /* 0x080fe20003f46070 */
[----:B------:R-:W-:Y:S01]  /*0c60*/  @!P1 VIADD R16, R16, 0x1 ;  /* 0x0000000110109836 */ /* 0x000fe20000000000 */
[----:B------:R-:W-:Y:S01]  /*0c70*/  ISETP.NE.AND P1, PT, R9, RZ, PT ;  /* 0x000000ff0900720c */ /* 0x000fe20003f25270 */
[----:B------:R-:W-:Y:S01]  /*0c80*/  IMAD.HI.U32 R20, R6, R15, RZ ;  /* 0x0000000f06147227 */ /* 0x000fe200078e00ff */
[C---:B------:R-:W-:Y:S02]  /*0c90*/  LOP3.LUT R6, R7.reuse, R14, RZ, 0x3c, !PT ;  /* 0x0000000e07067212 */ /* 0x040fe400078e3cff */
[----:B------:R-:W-:Y:S01]  /*0ca0*/  LOP3.LUT R7, R7, R0, RZ, 0x3c, !PT ;  /* 0x0000000007077212 */ /* 0x000fe200078e3cff */
[----:B------:R-:W-:Y:S01]  /*0cb0*/  IMAD.MOV R17, RZ, RZ, -R20 ;  /* 0x000000ffff117224 */ /* 0x000fe200078e0a14 */
[----:B------:R-:W-:Y:S02]  /*0cc0*/  ISETP.GE.AND P0, PT, R6, RZ, PT ;  /* 0x000000ff0600720c */ /* 0x000fe40003f06270 */
[----:B------:R-:W0:Y:S01]  /*0cd0*/  LDC.U8 R6, c[0x0][0x549] ;  /* 0x00015240ff067b82 */ /* 0x000e220000000000 */
[----:B------:R-:W-:-:S02]  /*0ce0*/  IMAD R15, R8, R17, R15 ;  /* 0x00000011080f7224 */ /* 0x000fc400078e020f */
[----:B------:R-:W-:Y:S02]  /*0cf0*/  @P2 IADD3 R16, PT, PT, R16, 0x1, RZ ;  /* 0x0000000110102810 */ /* 0x000fe40007ffe0ff */
[----:B------:R-:W-:Y:S02]  /*0d00*/  ISETP.GE.AND P2, PT, R7, RZ, PT ;  /* 0x000000ff0700720c */ /* 0x000fe40003f46270 */
[----:B------:R-:W-:-:S04]  /*0d10*/  ISETP.GT.U32.AND P3, PT, R8, R15, PT ;  /* 0x0000000f0800720c */ /* 0x000fc80003f64070 */
[----:B------:R-:W-:Y:S01]  /*0d20*/  @!P0 IMAD.MOV R16, RZ, RZ, -R16 ;  /* 0x000000ffff108224 */ /* 0x000fe200078e0a10 */
[----:B------:R-:W-:-:S04]  /*0d30*/  @!P1 LOP3.LUT R16, RZ, R14, RZ, 0x33, !PT ;  /* 0x0000000eff109212 */ /* 0x000fc800078e33ff */
[----:B------:R-:W-:-:S04]  /*0d40*/  ISETP.LT.U32.AND P0, PT, R12, R16, PT ;  /* 0x000000100c00720c */ /* 0x000fc80003f01070 */
[----:B------:R-:W-:Y:S02]  /*0d50*/  @!P3 IMAD.IADD R15, R15, 0x1, -R8 ;  /* 0x000000010f0fb824 */ /* 0x000fe400078e0a08 */
[----:B------:R-:W-:Y:S01]  /*0d60*/  @!P3 VIADD R20, R20, 0x1 ;  /* 0x000000011414b836 */ /* 0x000fe20000000000 */
[----:B------:R-:W-:Y:S02]  /*0d70*/  ISETP.NE.AND P3, PT, R5, RZ, PT ;  /* 0x000000ff0500720c */ /* 0x000fe40003f65270 */
[----:B------:R-:W-:Y:S02]  /*0d80*/  ISETP.GE.U32.AND P1, PT, R15, R8, PT ;  /* 0x000000080f00720c */ /* 0x000fe40003f26070 */
[----:B------:R-:W-:Y:S02]  /*0d90*/  SHF.R.S32.HI R15, RZ, 0x1f, R16 ;  /* 0x0000001fff0f7819 */ /* 0x000fe40000011410 */
[----:B0-----:R-:W-:Y:S02]  /*0da0*/  ISETP.NE.AND P4, PT, R6, RZ, PT ;  /* 0x000000ff0600720c */ /* 0x001fe40003f85270 */
[----:B------:R-:W-:-:S02]  /*0db0*/  ISETP.LT.AND.EX P0, PT, R13, R15, PT, P0 ;  /* 0x0000000f0d00720c */ /* 0x000fc40003f01300 */
[----:B------:R-:W-:Y:S02]  /*0dc0*/  SEL R6, RZ, 0x1, !P3 ;  /* 0x00000001ff067807 */ /* 0x000fe40005800000 */
[C---:B------:R-:W-:Y:S02]  /*0dd0*/  SEL R7, R13.reuse, R15, P0 ;  /* 0x0000000f0d077207 */ /* 0x040fe40000000000 */
[----:B------:R-:W-:Y:S01]  /*0de0*/  SHF.R.S32.HI R5, RZ, 0x1f, R9 ;  /* 0x0000001fff057819 */ /* 0x000fe20000011409 */
[----:B------:R-:W-:Y:S01]  /*0df0*/  @P1 VIADD R20, R20, 0x1 ;  /* 0x0000000114141836 */ /* 0x000fe20000000000 */
[----:B------:R-:W-:Y:S02]  /*0e00*/  LOP3.LUT R8, R13, R7, RZ, 0xfc, !PT ;  /* 0x000000070d087212 */ /* 0x000fe400078efcff */
[----:B------:R-:W-:Y:S01]  /*0e10*/  LOP3.LUT R6, R5, R6, RZ, 0xfc, !PT ;  /* 0x0000000605067212 */ /* 0x000fe200078efcff */
[----:B------:R-:W-:Y:S01]  /*0e20*/  @!P2 IMAD.MOV R20, RZ, RZ, -R20 ;  /* 0x000000ffff14a224 */ /* 0x000fe200078e0a14 */
[----:B------:R-:W-:-:S02]  /*0e30*/  ISETP.NE.U32.AND P1, PT, R8, RZ, PT ;  /* 0x000000ff0800720c */ /* 0x000fc40003f25070 */
[----:B------:R-:W-:Y:S02]  /*0e40*/  @!P5 LOP3.LUT R20, RZ, R0, RZ, 0x33, !PT ;  /* 0x00000000ff14d212 */ /* 0x000fe400078e33ff */
[----:B------:R-:W-:Y:S02]  /*0e50*/  SEL R21, R21, 0x1, !P4 ;  /* 0x0000000115157807 */ /* 0x000fe40006000000 */
[----:B------:R-:W-:-:S07]  /*0e60*/  SEL R8, R12, R16, P0 ;  /* 0x000000100c087207 */ /* 0x000fce0000000000 */
        /* <DEDUP_REMOVED lines=21> */
.L_x_268:
[----:B------:R-:W-:Y:S01]  /*0fc0*/  IMAD.MOV.U32 R25, RZ, RZ, R12 ;  /* 0x000000ffff197224 */ /* 0x000fe200078e000c */
[----:B------:R-:W-:Y:S01]  /*0fd0*/  MOV R18, R8 ;  /* 0x0000000800127202 */ /* 0x000fe20000000f00 */
[----:B------:R-:W-:Y:S01]  /*0fe0*/  IMAD.MOV.U32 R17, RZ, RZ, R13 ;  /* 0x000000ffff117224 */ /* 0x000fe200078e000d */
[----:B------:R-:W-:Y:S02]  /*0ff0*/  MOV R15, R7 ;  /* 0x00000007000f7202 */ /* 0x000fe40000000f00 */
[----:B------:R-:W-:Y:S02]  /*1000*/  MOV R16, 0x1020 ;  /* 0x0000102000107802 */ /* 0x000fe40000000f00 */
[----:B------:R-:W-:Y:S05]  /*1010*/  CALL.REL.NOINC `($__internal_8_$__cuda_sm20_div_s64) ;  /* 0x0000003400207944 */ /* 0x000fea0003c00000 */
[----:B------:R-:W-:Y:S02]  /*1020*/  MOV R38, R12 ;  /* 0x0000000c00267202 */ /* 0x000fe40000000f00 */
[----:B------:R-:W-:Y:S02]  /*1030*/  MOV R39, R13 ;  /* 0x0000000d00277202 */ /* 0x000fe40000000f00 */
.L_x_269:
[----:B------:R-:W-:Y:S05]  /*1040*/  BSYNC.RECONVERGENT B0 ;  /* 0x0000000000007941 */ /* 0x000fea0003800200 */
.L_x_267:
[-C--:B------:R-:W-:Y:S01]  /*1050*/  IABS R15, R29.reuse ;  /* 0x0000001d000f7213 */ /* 0x080fe20000000000 */
[----:B------:R-:W0:Y:S01]  /*1060*/  LDC R0, c[0x0][0x434] ;  /* 0x00010d00ff007b82 */ /* 0x000e220000000800 */
[----:B------:R-:W-:Y:S01]  /*1070*/  IABS R5, R29 ;  /* 0x0000001d00057213 */ /* 0x000fe20000000000 */
[----:B------:R-:W-:Y:S01]  /*1080*/  BSSY.RECONVERGENT B0, `(.L_x_270) ;  /* 0x000003e000007945 */ /* 0x000fe20003800200 */
[----:B------:R-:W1:Y:S03]  /*1090*/  I2F.RP R14, R15 ;  /* 0x0000000f000e7306 */ /* 0x000e660000209400 */
[----:B------:R-:W-:-:S05]  /*10a0*/  IMAD.MOV R5, RZ, RZ, -R5 ;  /* 0x000000ffff057224 */ /* 0x000fca00078e0a05 */
[----:B-1----:R-:W1:Y:S01]  /*10b0*/  MUFU.RCP R16, R14 ;  /* 0x0000000e00107308 */ /* 0x002e620000001000 */
[----:B0-----:R-:W-:Y:S01]  /*10c0*/  IADD3 R0, PT, PT, R0, -0x1, R15 ;  /* 0xffffffff00007810 */ /* 0x001fe20007ffe00f */
[----:B-1----:R-:W-:-:S06]  /*10d0*/  VIADD R16, R16, 0xffffffe ;  /* 0x0ffffffe10107836 */ /* 0x002fcc0000000000 */
[----:B------:R-:W0:Y:S02]  /*10e0*/  F2I.FTZ.U32.TRUNC.NTZ R17, R16 ;  /* 0x0000001000117305 */ /* 0x000e24000021f000 */
[----:B0-----:R-:W-:Y:S02]  /*10f0*/  IMAD.MOV R12, RZ, RZ, -R17 ;  /* 0x000000ffff0c7224 */ /* 0x001fe400078e0a11 */
[----:B------:R-:W-:Y:S02]  /*1100*/  IMAD.MOV.U32 R16, RZ, RZ, RZ ;  /* 0x000000ffff107224 */ /* 0x000fe400078e00ff */
[----:B------:R-:W-:Y:S01]  /*1110*/  IMAD R13, R12, R15, RZ ;  /* 0x0000000f0c0d7224 */ /* 0x000fe200078e02ff */
[----:B------:R-:W-:-:S03]  /*1120*/  IABS R12, R0 ;  /* 0x00000000000c7213 */ /* 0x000fc60000000000 */
        /* <DEDUP_REMOVED lines=11> */
[----:B------:R-:W-:Y:S02]  /*11e0*/  IMAD.MOV.U32 R5, RZ, RZ, R13 ;  /* 0x000000ffff057224 */ /* 0x000fe400078e000d */
[----:B------:R-:W-:Y:S02]  /*11f0*/  IMAD R13, R20, R21, RZ ;  /* 0x00000015140d7224 */ /* 0x000fe400078e02ff */
        /* <DEDUP_REMOVED lines=31> */
.L_x_271:
[----:B------:R-:W-:Y:S01]  /*13f0*/  IMAD.MOV.U32 R25, RZ, RZ, R26 ;  /* 0x000000ffff197224 */ /* 0x000fe200078e001a */
[----:B------:R-:W-:Y:S01]  /*1400*/  MOV R17, R27 ;  /* 0x0000001b00117202 */ /* 0x000fe20000000f00 */
[----:B------:R-:W-:Y:S01]  /*1410*/  IMAD.MOV.U32 R18, RZ, RZ, R5 ;  /* 0x000000ffff127224 */ /* 0x000fe200078e0005 */
[----:B------:R-:W-:Y:S02]  /*1420*/  MOV R16, 0x1440 ;  /* 0x0000144000107802 */ /* 0x000fe40000000f00 */
[----:B------:R-:W-:Y:S05]  /*1430*/  CALL.REL.NOINC `($__internal_8_$__cuda_sm20_div_s64) ;  /* 0x0000003000187944 */ /* 0x000fea0003c00000 */
[----:B------:R-:W-:Y:S02]  /*1440*/  MOV R36, R12 ;  /* 0x0000000c00247202 */ /* 0x000fe40000000f00 */
[----:B------:R-:W-:Y:S02]  /*1450*/  MOV R37, R13 ;  /* 0x0000000d00257202 */ /* 0x000fe40000000f00 */
.L_x_272:
[----:B------:R-:W-:Y:S05]  /*1460*/  BSYNC.RECONVERGENT B0 ;  /* 0x0000000000007941 */ /* 0x000fea0003800200 */
.L_x_270:
        /* <DEDUP_REMOVED lines=11> */
[C---:B------:R-:W-:Y:S02]  /*1520*/  VIADD R27, R33.reuse, 0x20 ;  /* 0x00000020211b7836 */ /* 0x040fe40000000000 */
[C---:B------:R-:W-:Y:S01]  /*1530*/  VIADD R25, R33.reuse, 0x30 ;  /* 0x0000003021197836 */ /* 0x040fe20000000000 */
[----:B-1----:R-:W-:Y:S01]  /*1540*/  ISETP.GE.OR P0, PT, R33, UR4, !P3 ;  /* 0x0000000421007c0c */ /* 0x002fe2000df06670 */
[----:B------:R-:W-:Y:S01]  /*1550*/  IMAD.X R41, RZ, RZ, RZ, P1 ;  /* 0x000000ffff297224 */ /* 0x000fe200008e06ff */
[----:B------:R-:W-:-:S02]  /*1560*/  ISETP.GE.OR P6, PT, R31, UR4, !P3 ;  /* 0x000000041f007c0c */ /* 0x000fc4000dfc6670 */
[----:B------:R-:W-:Y:S02]  /*1570*/  ISETP.GE.OR P5, PT, R27, UR4, !P3 ;  /* 0x000000041b007c0c */ /* 0x000fe4000dfa6670 */
[----:B------:R-:W-:-:S07]  /*1580*/  ISETP.GE.OR P3, PT, R25, UR4, !P3 ;  /* 0x0000000419007c0c */ /* 0x000fce000df66670 */
[----:B------:R-:W0:Y:S01]  /*1590*/  @!P0 LDC.64 R22, c[0x0][0x428] ;  /* 0x00010a00ff168b82 */ /* 0x000e220000000a00 */
[----:B------:R-:W-:Y:S01]  /*15a0*/  @!P0 IMAD.WIDE.U32 R42, R30, R33, R40 ;  /* 0x000000211e2a8225 */ /* 0x000fe200078e0028 */
[----:B------:R-:W-:-:S03]  /*15b0*/  @!P6 MOV R44, R40 ;  /* 0x00000028002ce202 */ /* 0x000fc60000000f00 */
[----:B------:R-:W-:Y:S02]  /*15c0*/  @!P0 IMAD R20, R33, R4, R43 ;  /* 0x0000000421148224 */ /* 0x000fe400078e022b */
[--C-:B------:R-:W-:Y:S01]  /*15d0*/  @!P6 IMAD.MOV.U32 R45, RZ, RZ, R41.reuse ;  /* 0x000000ffff2de224 */ /* 0x100fe200078e0029 */
[----:B------:R-:W1:Y:S01]  /*15e0*/  @!P6 LDC.64 R16, c[0x0][0x428] ;  /* 0x00010a00ff10eb82 */ /* 0x000e620000000a00 */
[----:B------:R-:W-:Y:S02]  /*15f0*/  @!P5 IMAD.MOV.U32 R43, RZ, RZ, R41 ;  /* 0x000000ffff2bd224 */ /* 0x000fe400078e0029 */
[----:B------:R-:W-:-:S05]  /*1600*/  @!P6 IMAD.WIDE.U32 R44, R30, R31, R44 ;  /* 0x0000001f1e2ce225 */ /* 0x000fca00078e002c */
[----:B------:R-:W3:Y:S08]  /*1610*/  @!P3 LDC.64 R12, c[0x0][0x428] ;  /* 0x00010a00ff0cbb82 */ /* 0x000ef00000000a00 */
[----:B------:R-:W4:Y:S01]  /*1620*/  @!P5 LDC.64 R14, c[0x0][0x428] ;  /* 0x00010a00ff0edb82 */ /* 0x000f220000000a00 */
[----:B0-----:R-:W-:-:S04]  /*1630*/  @!P0 LEA R22, P1, R42, R22, 0x2 ;  /* 0x000000162a168211 */ /* 0x001fc800078210ff */
[----:B------:R-:W-:Y:S01]  /*1640*/  @!P0 LEA.HI.X R23, R42, R23, R20, 0x2, P1 ;  /* 0x000000172a178211 */ /* 0x000fe200008f1414 */
[--C-:B------:R-:W-:Y:S02]  /*1650*/  @!P5 IMAD.MOV.U32 R42, RZ, RZ, R40.reuse ;  /* 0x000000ffff2ad224 */ /* 0x100fe400078e0028 */
[----:B------:R-:W-:Y:S01]  /*1660*/  @!P3 IMAD.WIDE.U32 R40, R30, R25, R40 ;  /* 0x000000191e28b225 */ /* 0x000fe200078e0028 */
[----:B-1----:R-:W-:-:S03]  /*1670*/  @!P6 LEA R16, P2, R44, R16, 0x2 ;  /* 0x000000102c10e211 */ /* 0x002fc600078410ff */
[----:B------:R-:W-:-:S04]  /*1680*/  @!P5 IMAD.WIDE.U32 R42, R30, R27, R42 ;  /* 0x0000001b1e2ad225 */ /* 0x000fc800078e002a */
[-C--:B------:R-:W-:Y:S02]  /*1690*/  @!P6 IMAD R20, R31, R4.reuse, R45 ;  /* 0x000000041f14e224 */ /* 0x080fe400078e022d */
[-C--:B------:R-:W-:Y:S02]  /*16a0*/  @!P5 IMAD R24, R27, R4.reuse, R43 ;  /* 0x000000041b18d224 */ /* 0x080fe400078e022b */
[----:B------:R-:W-:Y:S02]  /*16b0*/  @!P3 IMAD R25, R25, R4, R41 ;  /* 0x000000041919b224 */ /* 0x000fe400078e0229 */
[----:B------:R-:W-:Y:S01]  /*16c0*/  IMAD.MOV.U32 R4, RZ, RZ, -0x800000 ;  /* 0xff800000ff047424 */ /* 0x000fe200078e00ff */
[----:B----4-:R-:W-:-:S05]  /*16d0*/  @!P5 LEA R14, P1, R42, R14, 0x2 ;  /* 0x0000000e2a0ed211 */ /* 0x010fca00078210ff */
[----:B--2---:R-:W2:Y:S01]  /*16e0*/  @!P0 LDG.E R4, desc[UR10][R22.64] ;  /* 0x0000000a16048981 */ /* 0x004ea2000c1e1900 */
[----:B---3--:R-:W-:Y:S02]  /*16f0*/  @!P3 LEA R26, P0, R40, R12, 0x2 ;  /* 0x0000000c281ab211 */ /* 0x008fe400078010ff */
[----:B------:R-:W-:Y:S01]  /*1700*/  @!P6 LEA.HI.X R17, R44, R17, R20, 0x2, P2 ;  /* 0x000000112c11e211 */ /* 0x000fe200010f1414 */
[----:B------:R-:W-:Y:S01]  /*1710*/  IMAD.MOV.U32 R20, RZ, RZ, -0x800000 ;  /* 0xff800000ff147424 */ /* 0x000fe200078e00ff */
[----:B------:R-:W-:Y:S01]  /*1720*/  @!P3 LEA.HI.X R27, R40, R13, R25, 0x2, P0 ;  /* 0x0000000d281bb211 */ /* 0x000fe200000f1419 */
[----:B------:R-:W-:Y:S01]  /*1730*/  IMAD.MOV.U32 R13, RZ, RZ, -0x800000 ;  /* 0xff800000ff0d7424 */ /* 0x000fe200078e00ff */
[----:B------:R-:W-:Y:S02]  /*1740*/  MOV R12, 0xff800000 ;  /* 0xff800000000c7802 */ /* 0x000fe40000000f00 */
[----:B------:R-:W-:-:S03]  /*1750*/  @!P5 LEA.HI.X R15, R42, R15, R24, 0x2, P1 ;  /* 0x0000000f2a0fd211 */ /* 0x000fc600008f1418 */
[----:B------:R-:W3:Y:S04]  /*1760*/  @!P3 LDG.E R13, desc[UR10][R26.64] ;  /* 0x0000000a1a0db981 */ /* 0x000ee8000c1e1900 */
[----:B------:R0:W4:Y:S04]  /*1770*/  @!P6 LDG.E R12, desc[UR10][R16.64] ;  /* 0x0000000a100ce981 */ /* 0x000128000c1e1900 */
[----:B------:R1:W5:Y:S01]  /*1780*/  @!P5 LDG.E R20, desc[UR10][R14.64] ;  /* 0x0000000a0e14d981 */ /* 0x000362000c1e1900 */
        /* <DEDUP_REMOVED lines=11> */
[----:B-1----:R-:W-:Y:S01]  /*1840*/  LEA R15, R28, UR4, 0x2 ;  /* 0x000000041c0f7c11 */ /* 0x002fe2000f8e10ff */
[----:B------:R-:W-:Y:S01]  /*1850*/  IMAD.MOV.U32 R33, RZ, RZ, -0x800000 ;  /* 0xff800000ff217424 */ /* 0x000fe200078e00ff */
[----:B------:R-:W-:Y:S01]  /*1860*/  MOV R31, 0xff800000 ;  /* 0xff800000001f7802 */ /* 0x000fe20000000f00 */
[----:B------:R-:W-:Y:S01]  /*1870*/  IMAD.MOV.U32 R26, RZ, RZ, -0x800000 ;  /* 0xff800000ff1a7424 */ /* 0x000fe200078e00ff */
[----:B------:R-:W0:Y:S01]  /*1880*/  LDCU UR4, c[0x0][0x430] ;  /* 0x00008600ff0477ac */ /* 0x000e220008000800 */
[----:B------:R-:W-:-:S02]  /*1890*/  IMAD R32, R34, 0x24, R15 ;  /* 0x0000002422207824 */ /* 0x000fc400078e020f */
[----:B------:R-:W-:Y:S01]  /*18a0*/  IMAD.MOV.U32 R27, RZ, RZ, -0x800000 ;  /* 0xff800000ff1b7424 */ /* 0x000fe200078e00ff */
[----:B------:R-:W1:Y:S01]  /*18b0*/  LDC R15, c[0x0][0x434] ;  /* 0x00010d00ff0f7b82 */ /* 0x000e620000000800 */
[----:B--2---:R-:W-:Y:S04]  /*18c0*/  @!P3 STS [R17], R4 ;  /* 0x000000041100b388 */ /* 0x004fe80000000800 */
[----:B---3--:R1:W-:Y:S04]  /*18d0*/  @!P0 STS [R17+0x6c0], R13 ;  /* 0x0006c00d11008388 */ /* 0x0083e80000000800 */
[----:B----4-:R-:W-:Y:S04]  /*18e0*/  @!P2 STS [R17+0x240], R12 ;  /* 0x0002400c1100a388 */ /* 0x010fe80000000800 */
[----:B-----5:R-:W-:Y:S01]  /*18f0*/  @!P1 STS [R17+0x480], R20 ;  /* 0x0004801411009388 */ /* 0x020fe20000000800 */
[----:B------:R-:W-:Y:S06]  /*1900*/  BAR.SYNC.DEFER_BLOCKING 0x0 ;  /* 0x0000000000007b1d */ /* 0x000fec0000010000 */
[----:B------:R-:W-:Y:S04]  /*1910*/  @!P0 LDS R33, [R32] ;  /* 0x0000000020218984 */ /* 0x000fe80000000800 */
[----:B------:R-:W-:Y:S04]  /*1920*/  @!P0 LDS R26, [R32+0x240] ;  /* 0x00024000201a8984 */ /* 0x000fe80000000800 */
[----:B------:R-:W2:Y:S04]  /*1930*/  @!P0 LDS R31, [R32+0x480] ;  /* 0x00048000201f8984 */ /* 0x000ea80000000800 */
[----:B------:R-:W3:Y:S01]  /*1940*/  @!P0 LDS R27, [R32+0x6c0] ;  /* 0x0006c000201b8984 */ /* 0x000ee20000000800 */
[----:B-1----:R-:W-:-:S04]  /*1950*/  IABS R13, R15 ;  /* 0x0000000f000d7213 */ /* 0x002fc80000000000 */
[----:B------:R-:W1:Y:S01]  /*1960*/  I2F.RP R18, R13 ;  /* 0x0000000d00127306 */ /* 0x000e620000209400 */
[----:B--2---:R-:W-:-:S04]  /*1970*/  FMNMX3.FTZ R4, R33, R26, R31, !PT ;  /* 0x0000001a21047276 */ /* 0x004fc8000781001f */
[----:B---3--:R-:W-:-:S05]  /*1980*/  FMNMX.FTZ R25, R4, R27, !PT ;  /* 0x0000001b04197209 */ /* 0x008fca0007810000 */
[----:B------:R-:W2:Y:S01]  /*1990*/  SHFL.BFLY PT, R16, R25, 0x8, 0x1f ;  /* 0x0d001f0019107f89 */ /* 0x000ea200000e0000 */
[----:B-1----:R-:W1:Y:S01]  /*19a0*/  MUFU.RCP R22, R18 ;  /* 0x0000001200167308 */ /* 0x002e620000001000 */
[----:B--2---:R-:W-:-:S05]  /*19b0*/  FMNMX.FTZ R16, R25, R16, !PT ;  /* 0x0000001019107209 */ /* 0x004fca0007810000 */
[----:B------:R-:W2:Y:S01]  /*19c0*/  SHFL.BFLY PT, R17, R16, 0x4, 0x1f ;  /* 0x0c801f0010117f89 */ /* 0x000ea200000e0000 */
[----:B-1----:R-:W-:-:S04]  /*19d0*/  VIADD R22, R22, 0xffffffe ;  /* 0x0ffffffe16167836 */ /* 0x002fc80000000000 */
[----:B------:R-:W1:Y:S01]  /*19e0*/  F2I.FTZ.U32.TRUNC.NTZ R23, R22 ;  /* 0x0000001600177305 */ /* 0x000e62000021f000 */
[----:B--2---:R-:W-:-:S05]  /*19f0*/  FMNMX.FTZ R17, R16, R17, !PT ;  /* 0x0000001110117209 */ /* 0x004fca0007810000 */
[----:B------:R-:W2:Y:S01]  /*1a00*/  SHFL.BFLY PT, R14, R17, 0x2, 0x1f ;  /* 0x0c401f00110e7f89 */ /* 0x000ea200000e0000 */
[----:B-1----:R-:W-:Y:S02]  /*1a10*/  IMAD.MOV R4, RZ, RZ, -R23 ;  /* 0x000000ffff047224 */ /* 0x002fe400078e0a17 */
[----:B------:R-:W-:Y:S02]  /*1a20*/  IMAD.MOV.U32 R22, RZ, RZ, RZ ;  /* 0x000000ffff167224 */ /* 0x000fe400078e00ff */
[----:B------:R-:W-:Y:S01]  /*1a30*/  IMAD R12, R4, R13, RZ ;  /* 0x0000000d040c7224 */ /* 0x000fe200078e02ff */
[----:B------:R-:W-:-:S03]  /*1a40*/  IABS R4, R0 ;  /* 0x0000000000047213 */ /* 0x000fc60000000000 */
[----:B------:R-:W-:Y:S01]  /*1a50*/  IMAD.HI.U32 R23, R23, R12, R22 ;  /* 0x0000000c17177227 */ /* 0x000fe200078e0016 */
[----:B------:R-:W-:-:S05]  /*1a60*/  MOV R12, R4 ;  /* 0x00000004000c7202 */ /* 0x000fca0000000f00 */
[----:B------:R-:W-:-:S04]  /*1a70*/  IMAD.HI.U32 R4, R23, R12, RZ ;  /* 0x0000000c17047227 */ /* 0x000fc800078e00ff */
[----:B------:R-:W-:Y:S01]  /*1a80*/  IMAD.MOV R16, RZ, RZ, -R4 ;  /* 0x000000ffff107224 */ /* 0x000fe200078e0a04 */
[----:B--2---:R-:W-:-:S03]  /*1a90*/  FMNMX.FTZ R14, R17, R14, !PT ;  /* 0x0000000e110e7209 */ /* 0x004fc60007810000 */
[C---:B------:R-:W-:Y:S02]  /*1aa0*/  IMAD R12, R13.reuse, R16, R12 ;  /* 0x000000100d0c7224 */ /* 0x040fe400078e020c */
[----:B------:R-:W1:Y:S03]  /*1ab0*/  SHFL.BFLY PT, R17, R14, 0x1, 0x1f ;  /* 0x0c201f000e117f89 */ /* 0x000e6600000e0000 */
[----:B------:R-:W-:Y:S02]  /*1ac0*/  ISETP.GT.U32.AND P2, PT, R13, R12, PT ;  /* 0x0000000c0d00720c */ /* 0x000fe40003f44070 */
[----:B------:R-:W-:-:S11]  /*1ad0*/  LOP3.LUT R0, R0, R15, RZ, 0x3c, !PT ;  /* 0x0000000f00007212 */ /* 0x000fd600078e3cff */
[----:B------:R-:W-:-:S05]  /*1ae0*/  @!P2 IMAD.IADD R12, R12, 0x1, -R13 ;  /* 0x000000010c0ca824 */ /* 0x000fca00078e0a0d */
[----:B------:R-:W-:Y:S02]  /*1af0*/  ISETP.GE.U32.AND P3, PT, R12, R13, PT ;  /* 0x0000000d0c00720c */ /* 0x000fe40003f66070 */
[----:B-1----:R-:W-:Y:S01]  /*1b00*/  FMNMX.FTZ R17, R14, R17, !PT ;  /* 0x000000110e117209 */ /* 0x002fe20007810000 */
[----:B------:R-:W-:Y:S01]  /*1b10*/  @!P2 VIADD R4, R4, 0x1 ;  /* 0x000000010404a836 */ /* 0x000fe20000000000 */
[----:B------:R-:W-:Y:S01]  /*1b20*/  ISETP.GE.AND P1, PT, R0, RZ, PT ;  /* 0x000000ff0000720c */ /* 0x000fe20003f26270 */
[----:B------:R-:W1:Y:S01]  /*1b30*/  LDC R12, c[0x0][0x3e0] ;  /* 0x0000f800ff0c7b82 */ /* 0x000e620000000800 */
[----:B------:R-:W-:-:S04]  /*1b40*/  FSETP.NEU.FTZ.AND P0, PT, R17, -INF , PT ;  /* 0xff8000001100780b */ /* 0x000fc80003f1d000 */
[----:B------:R-:W-:Y:S02]  /*1b50*/  FSEL R0, R17, RZ, P0 ;  /* 0x000000ff11007208 */ /* 0x000fe40000000000 */
[----:B------:R-:W-:Y:S01]  /*1b60*/  ISETP.NE.AND P0, PT, R15, RZ, PT ;  /* 0x000000ff0f00720c */ /* 0x000fe20003f05270 */
[----:B------:R-:W-:Y:S02]  /*1b70*/  @P3 VIADD R4, R4, 0x1 ;  /* 0x0000000104043836 */ /* 0x000fe40000000000 */
[C---:B------:R-:W-:Y:S01]  /*1b80*/  FADD.FTZ R41, -R0.reuse, R33 ;  /* 0x0000002100297221 */ /* 0x040fe20000010100 */
[C---:B------:R-:W-:Y:S01]  /*1b90*/  FADD.FTZ R20, -R0.reuse, R26 ;  /* 0x0000001a00147221 */ /* 0x040fe20000010100 */
[----:B------:R-:W-:Y:S02]  /*1ba0*/  FADD.FTZ R24, -R0, R31 ;  /* 0x0000001f00187221 */ /* 0x000fe40000010100 */
[----:B------:R-:W-:Y:S01]  /*1bb0*/  FMUL.FTZ R41, R41, 1.4426950216293334961 ;  /* 0x3fb8aa3b29297820 */ /* 0x000fe20000410000 */
[----:B------:R-:W-:Y:S01]  /*1bc0*/  MOV R17, R4 ;  /* 0x0000000400117202 */ /* 0x000fe20000000f00 */
[----:B------:R-:W-:Y:S01]  /*1bd0*/  FMUL.FTZ R20, R20, 1.4426950216293334961 ;  /* 0x3fb8aa3b14147820 */ /* 0x000fe20000410000 */
[----:B------:R-:W-:Y:S01]  /*1be0*/  SHF.R.S32.HI R13, RZ, 0x1f, R29 ;  /* 0x0000001fff0d7819 */ /* 0x000fe2000001141d */
[----:B------:R-:W-:Y:S01]  /*1bf0*/  FADD.FTZ R18, -R0, R27 ;  /* 0x0000001b00127221 */ /* 0x000fe20000010100 */
[----:B------:R-:W-:Y:S01]  /*1c00*/  FMUL.FTZ R24, R24, 1.4426950216293334961 ;  /* 0x3fb8aa3b18187820 */ /* 0x000fe20000410000 */
[----:B------:R-:W-:Y:S01]  /*1c10*/  MUFU.EX2 R41, R41 ;  /* 0x0000002900297308 */ /* 0x000fe20000000800 */
[----:B------:R-:W-:Y:S01]  /*1c20*/  @!P1 IMAD.MOV R17, RZ, RZ, -R17 ;  /* 0x000000ffff119224 */ /* 0x000fe200078e0a11 */
[----:B------:R-:W-:-:S02]  /*1c30*/  LOP3.LUT R4, R13, 0x1, RZ, 0xfc, !PT ;  /* 0x000000010d047812 */ /* 0x000fc400078efcff */
[----:B------:R-:W2:Y:S01]  /*1c40*/  MUFU.EX2 R14, R20 ;  /* 0x00000014000e7308 */ /* 0x000ea20000000800 */
[----:B------:R-:W-:Y:S01]  /*1c50*/  @!P0 LOP3.LUT R17, RZ, R15, RZ, 0x33, !PT ;  /* 0x0000000fff118212 */ /* 0x000fe200078e33ff */
[----:B------:R-:W-:Y:S02]  /*1c60*/  FMUL.FTZ R18, R18, 1.4426950216293334961 ;  /* 0x3fb8aa3b12127820 */ /* 0x000fe40000410000 */
[----:B------:R-:W3:Y:S02]  /*1c70*/  MUFU.EX2 R25, R24 ;  /* 0x0000001800197308 */ /* 0x000ee40000000800 */
[----:B------:R-:W-:Y:S02]  /*1c80*/  IMAD R13, R17, R4, RZ ;  /* 0x00000004110d7224 */ /* 0x000fe400078e02ff */
[----:B------:R-:W4:Y:S01]  /*1c90*/  MUFU.EX2 R4, R18 ;  /* 0x0000001200047308 */ /* 0x000f220000000800 */
[----:B--2---:R-:W-:-:S04]  /*1ca0*/  FADD.FTZ R14, R41, R14 ;  /* 0x0000000e290e7221 */ /* 0x004fc80000010000 */
[----:B---3--:R-:W-:-:S04]  /*1cb0*/  FADD.FTZ R25, R14, R25 ;  /* 0x000000190e197221 */ /* 0x008fc80000010000 */
[----:B----4-:R-:W-:Y:S01]  /*1cc0*/  FADD.FTZ R4, R25, R4 ;  /* 0x0000000419047221 */ /* 0x010fe20000010000 */
[----:B------:R-:W-:-:S04]  /*1cd0*/  IABS R23, R13 ;  /* 0x0000000d00177213 */ /* 0x000fc80000000000 */
[----:B------:R-:W2:Y:S01]  /*1ce0*/  SHFL.BFLY PT, R25, R4, 0x8, 0x1f ;  /* 0x0d001f0004197f89 */ /* 0x000ea200000e0000 */
[----:B-1----:R-:W-:Y:S01]  /*1cf0*/  IABS R16, R12 ;  /* 0x0000000c00107213 */ /* 0x002fe20000000000 */
[----:B------:R-:W1:Y:S08]  /*1d00*/  I2F.RP R22, R23 ;  /* 0x0000001700167306 */ /* 0x000e700000209400 */
[----:B------:R-:W3:Y:S08]  /*1d10*/  I2F.RP R20, R16 ;  /* 0x0000001000147306 */ /* 0x000ef00000209400 */
[----:B-1----:R-:W1:Y:S01]  /*1d20*/  MUFU.RCP R42, R22 ;  /* 0x00000016002a7308 */ /* 0x002e620000001000 */
[----:B--2---:R-:W-:-:S07]  /*1d30*/  FADD.FTZ R25, R4, R25 ;  /* 0x0000001904197221 */ /* 0x004fce0000010000 */
[----:B---3--:R-:W2:Y:S01]  /*1d40*/  MUFU.RCP R40, R20 ;  /* 0x0000001400287308 */ /* 0x008ea20000001000 */
[----:B------:R-:W3:Y:S01]  /*1d50*/  SHFL.BFLY PT, R18, R25, 0x4, 0x1f ;  /* 0x0c801f0019127f89 */ /* 0x000ee200000e0000 */
[----:B-1----:R-:W-:-:S06]  /*1d60*/  VIADD R42, R42, 0xffffffe ;  /* 0x0ffffffe2a2a7836 */ /* 0x002fcc0000000000 */
[----:B------:R-:W1:Y:S01]  /*1d70*/  F2I.FTZ.U32.TRUNC.NTZ R43, R42 ;  /* 0x0000002a002b7305 */ /* 0x000e62000021f000 */
[----:B--2---:R-:W-:-:S07]  /*1d80*/  VIADD R40, R40, 0xffffffe ;  /* 0x0ffffffe28287836 */ /* 0x004fce0000000000 */
[----:B------:R-:W2:Y:S01]  /*1d90*/  F2I.FTZ.U32.TRUNC.NTZ R41, R40 ;  /* 0x0000002800297305 */ /* 0x000ea2000021f000 */
[----:B---3--:R-:W-:Y:S01]  /*1da0*/  FADD.FTZ R18, R25, R18 ;  /* 0x0000001219127221 */ /* 0x008fe20000010000 */
[----:B-1----:R-:W-:-:S04]  /*1db0*/  IMAD.MOV R14, RZ, RZ, -R43 ;  /* 0x000000ffff0e7224 */ /* 0x002fc800078e0a2b */
[----:B------:R-:W1:Y:S01]  /*1dc0*/  SHFL.BFLY PT, R25, R18, 0x2, 0x1f ;  /* 0x0c401f0012197f89 */ /* 0x000e6200000e0000 */
[----:B------:R-:W-:Y:S02]  /*1dd0*/  IMAD R14, R14, R23, RZ ;  /* 0x000000170e0e7224 */ /* 0x000fe400078e02ff */
[----:B------:R-:W-:Y:S01]  /*1de0*/  IMAD.MOV.U32 R42, RZ, RZ, RZ ;  /* 0x000000ffff2a7224 */ /* 0x000fe200078e00ff */
[----:B--2---:R-:W-:Y:S01]  /*1df0*/  IADD3 R4, PT, PT, RZ, -R41, RZ ;  /* 0x80000029ff047210 */ /* 0x004fe20007ffe0ff */
[----:B------:R-:W-:Y:S02]  /*1e00*/  IMAD.IADD R2, R2, 0x1, R23 ;  /* 0x0000000102027824 */ /* 0x000fe400078e0217 */
[----:B------:R-:W-:-:S04]  /*1e10*/  IMAD.HI.U32 R14, R43, R14, R42 ;  /* 0x0000000e2b0e7227 */ /* 0x000fc800078e002a */
[----:B------:R-:W-:Y:S02]  /*1e20*/  IMAD R43, R4, R16, RZ ;  /* 0x00000010042b7224 */ /* 0x000fe400078e02ff */
[----:B------:R-:W-:Y:S01]  /*1e30*/  IMAD.MOV.U32 R40, RZ, RZ, RZ ;  /* 0x000000ffff287224 */ /* 0x000fe200078e00ff */
[----:B------:R-:W-:-:S03]  /*1e40*/  IABS R4, R13 ;  /* 0x0000000d00047213 */ /* 0x000fc60000000000 */
[----:B------:R-:W-:Y:S01]  /*1e50*/  IMAD.HI.U32 R43, R41, R43, R40 ;  /* 0x0000002b292b7227 */ /* 0x000fe200078e0028 */
[----:B------:R-:W-:Y:S02]  /*1e60*/  IABS R41, R2 ;  /* 0x0000000200297213 */ /* 0x000fe40000000000 */
[----:B------:R-:W-:-:S03]  /*1e70*/  IADD3 R4, PT, PT, RZ, -R4, RZ ;  /* 0x80000004ff047210 */ /* 0x000fc60007ffe0ff */
[----:B------:R-:W-:-:S04]  /*1e80*/  IMAD.HI.U32 R14, R14, R41, RZ ;  /* 0x000000290e0e7227 */ /* 0x000fc800078e00ff */
[----:B------:R-:W-:-:S04]  /*1e90*/  IMAD.HI.U32 R43, R43, R41, RZ ;  /* 0x000000292b2b7227 */ /* 0x000fc800078e00ff */
[----:B-1----:R-:W-:Y:S01]  /*1ea0*/  FADD.FTZ R25, R18, R25 ;  /* 0x0000001912197221 */ /* 0x002fe20000010000 */
[----:B------:R-:W-:Y:S02]  /*1eb0*/  IMAD R20, R14, R4, R41 ;  /* 0x000000040e147224 */ /* 0x000fe400078e0229 */
[----:B------:R-:W-:-:S03]  /*1ec0*/  IMAD.MOV R4, RZ, RZ, -R43 ;  /* 0x000000ffff047224 */ /* 0x000fc600078e0a2b */
[----:B------:R-:W-:Y:S01]  /*1ed0*/  ISETP.GT.U32.AND P1, PT, R23, R20, PT ;  /* 0x000000141700720c */ /* 0x000fe20003f24070 */
[C---:B------:R-:W-:Y:S02]  /*1ee0*/  IMAD R41, R16.reuse, R4, R41 ;  /* 0x0000000410297224 */ /* 0x040fe400078e0229 */
[----:B------:R-:W1:Y:S03]  /*1ef0*/  SHFL.BFLY PT, R4, R25, 0x1, 0x1f ;  /* 0x0c201f0019047f89 */ /* 0x000e6600000e0000 */
[----:B------:R-:W-:-:S07]  /*1f00*/  ISETP.GT.U32.AND P2, PT, R16, R41, PT ;  /* 0x000000291000720c */ /* 0x000fce0003f44070 */
[----:B------:R-:W-:-:S05]  /*1f10*/  @!P1 IMAD.IADD R20, R20, 0x1, -R23 ;  /* 0x0000000114149824 */ /* 0x000fca00078e0a17 */
[-C--:B------:R-:W-:Y:S01]  /*1f20*/  ISETP.GE.U32.AND P0, PT, R20, R23.reuse, PT ;  /* 0x000000171400720c */ /* 0x080fe20003f06070 */
[----:B------:R-:W-:Y:S01]  /*1f30*/  @!P2 IMAD.IADD R41, R41, 0x1, -R16 ;  /* 0x000000012929a824 */ /* 0x000fe200078e0a10 */
[----:B------:R-:W-:Y:S02]  /*1f40*/  LOP3.LUT R18, R2, R23, RZ, 0x3c, !PT ;  /* 0x0000001702127212 */ /* 0x000fe400078e3cff */
[----:B------:R-:W-:Y:S02]  /*1f50*/  @!P1 IADD3 R14, PT, PT, R14, 0x1, RZ ;  /* 0x000000010e0e9810 */ /* 0x000fe40007ffe0ff */
[----:B------:R-:W-:Y:S01]  /*1f60*/  ISETP.GE.U32.AND P5, PT, R41, R16, PT ;  /* 0x000000102900720c */ /* 0x000fe20003fa6070 */
[----:B-1----:R-:W-:Y:S01]  /*1f70*/  FADD.FTZ R4, R25, R4 ;  /* 0x0000000419047221 */ /* 0x002fe20000010000 */
[----:B------:R-:W-:Y:S02]  /*1f80*/  LOP3.LUT R2, R2, R12, RZ, 0x3c, !PT ;  /* 0x0000000c02027212 */ /* 0x000fe400078e3cff */
[----:B------:R-:W-:-:S03]  /*1f90*/  ISETP.GE.AND P3, PT, R18, RZ, PT ;  /* 0x000000ff1200720c */ /* 0x000fc60003f66270 */
[----:B------:R-:W-:Y:S01]  /*1fa0*/  @P0 VIADD R14, R14, 0x1 ;  /* 0x000000010e0e0836 */ /* 0x000fe20000000000 */
[----:B------:R-:W-:Y:S01]  /*1fb0*/  FSETP.NE.FTZ.AND P0, PT, R4, RZ, PT ;  /* 0x000000ff0400720b */ /* 0x000fe20003f15000 */
[----:B------:R-:W-:Y:S01]  /*1fc0*/  @!P2 VIADD R43, R43, 0x1 ;  /* 0x000000012b2ba836 */ /* 0x000fe20000000000 */
[----:B------:R-:W-:Y:S02]  /*1fd0*/  ISETP.GE.AND P1, PT, R2, RZ, PT ;  /* 0x000000ff0200720c */ /* 0x000fe40003f26270 */
[----:B------:R-:W-:Y:S02]  /*1fe0*/  ISETP.NE.AND P2, PT, R12, RZ, PT ;  /* 0x000000ff0c00720c */ /* 0x000fe40003f45270 */
[----:B------:R-:W-:Y:S02]  /*1ff0*/  ISETP.NE.AND P6, PT, R13, RZ, PT ;  /* 0x000000ff0d00720c */ /* 0x000fe40003fc5270 */
[----:B------:R-:W-:Y:S01]  /*2000*/  @P5 IADD3 R43, PT, PT, R43, 0x1, RZ ;  /* 0x000000012b2b5810 */ /* 0x000fe20007ffe0ff */
[----:B------:R-:W-:Y:S01]  /*2010*/  @!P3 IMAD.MOV R14, RZ, RZ, -R14 ;  /* 0x000000ffff0eb224 */ /* 0x000fe200078e0a0e */
[----:B------:R-:W-:-:S03]  /*2020*/  ISETP.NE.AND P3, PT, R17, RZ, PT ;  /* 0x000000ff1100720c */ /* 0x000fc60003f65270 */
[----:B------:R1:W2:Y:S02]  /*2030*/  @P0 MUFU.LG2 R17, R4 ;  /* 0x0000000400110308 */ /* 0x0002a40000000c00 */
[----:B------:R-:W-:Y:S02]  /*2040*/  @!P1 IMAD.MOV R43, RZ, RZ, -R43 ;  /* 0x000000ffff2b9224 */ /* 0x000fe400078e0a2b */
[----:B------:R-:W-:Y:S02]  /*2050*/  @!P2 LOP3.LUT R43, RZ, R12, RZ, 0x33, !PT ;  /* 0x0000000cff2ba212 */ /* 0x000fe400078e33ff */
[----:B------:R-:W-:Y:S02]  /*2060*/  LOP3.LUT P2, RZ, R19, 0x38f, RZ, 0xc0, !PT ;  /* 0x0000038f13ff7812 */ /* 0x000fe4000784c0ff */
[----:B------:R-:W-:Y:S02]  /*2070*/  @!P6 LOP3.LUT R14, RZ, R23, RZ, 0x33, !PT ;  /* 0x00000017ff0ee212 */ /* 0x000fe400078e33ff */
[----:B------:R-:W-:-:S02]  /*2080*/  SEL R23, RZ, 0x1, !P3 ;  /* 0x00000001ff177807 */ /* 0x000fc40005800000 */
[----:B------:R-:W-:Y:S02]  /*2090*/  SHF.R.S32.HI R2, RZ, 0x1f, R13 ;  /* 0x0000001fff027819 */ /* 0x000fe4000001140d */
[-C--:B------:R-:W-:Y:S02]  /*20a0*/  ISETP.LT.U32.AND P1, PT, R36, R14.reuse, PT ;  /* 0x0000000e2400720c */ /* 0x080fe40003f21070 */
[----:B------:R-:W-:Y:S02]  /*20b0*/  SHF.R.S32.HI R25, RZ, 0x1f, R14 ;  /* 0x0000001fff197819 */ /* 0x000fe4000001140e */
[----:B------:R-:W-:Y:S01]  /*20c0*/  LOP3.LUT R23, R2, R23, RZ, 0xfc, !PT ;  /* 0x0000001702177212 */ /* 0x000fe200078efcff */
[----:B------:R-:W-:Y:S01]  /*20d0*/  IMAD R2, R43, R21, RZ ;  /* 0x000000152b027224 */ /* 0x000fe200078e02ff */
[----:B------:R-:W-:Y:S01]  /*20e0*/  ISETP.LT.AND.EX P1, PT, R37, R25, PT, P1 ;  /* 0x000000192500720c */ /* 0x000fe20003f21310 */
[----:B0-----:R-:W-:Y:S01]  /*20f0*/  IMAD R20, R15, UR4, RZ ;  /* 0x000000040f147c24 */ /* 0x001fe2000f8e02ff */
[----:B------:R-:W-:Y:S01]  /*2100*/  BSSY.RECONVERGENT B1, `(.L_x_273) ;  /* 0x000012a000017945 */ /* 0x000fe20003800200 */
[----:B------:R-:W-:Y:S01]  /*2110*/  IMAD.MOV.U32 R24, RZ, RZ, 0x7f800000 ;  /* 0x7f800000ff187424 */ /* 0x000fe200078e00ff */
[----:B-1----:R-:W-:Y:S01]  /*2120*/  SEL R4, R36, R14, P1 ;  /* 0x0000000e24047207 */ /* 0x002fe20000800000 */
[----:B------:R-:W-:-:S02]  /*2130*/  IMAD R2, R23, R2, RZ ;  /* 0x0000000217027224 */ /* 0x000fc400078e02ff */
[----:B--2---:R-:W-:Y:S01]  /*2140*/  @P0 FFMA.FTZ R24, R17, 0.69314718246459960938, R0 ;  /* 0x3f31721811180823 */ /* 0x004fe20000010000 */
        /* <DEDUP_REMOVED lines=24> */
[----:B------:R-:W-:Y:S02]  /*22d0*/  IMAD R15, R12, R14, R3 ;  /* 0x0000000e0c0f7224 */ /* 0x000fe400078e0203 */
[----:B------:R-:W-:-:S03]  /*22e0*/  IMAD R3, R13, R20, RZ ;  /* 0x000000140d037224 */ /* 0x000fc600078e02ff */
        /* <DEDUP_REMOVED lines=26> */
.L_x_276:
[----:B------:R-:W-:Y:S01]  /*2490*/  IMAD.MOV.U32 R17, RZ, RZ, RZ ;  /* 0x000000ffff117224 */ /* 0x000fe200078e00ff */
[----:B------:R-:W-:Y:S02]  /*24a0*/  MOV R18, R40 ;  /* 0x0000002800127202 */ /* 0x000fe40000000f00 */
[----:B------:R-:W-:Y:S02]  /*24b0*/  MOV R16, 0x24d0 ;  /* 0x000024d000107802 */ /* 0x000fe40000000f00 */
[----:B------:R-:W-:Y:S05]  /*24c0*/  CALL.REL.NOINC `($__internal_8_$__cuda_sm20_div_s64) ;  /* 0x0000001c00f47944 */ /* 0x000fea0003c00000 */
[----:B------:R-:W-:Y:S02]  /*24d0*/  IADD3 R14, PT, PT, -R12, RZ, RZ ;  /* 0x000000ff0c0e7210 */ /* 0x000fe40007ffe1ff */
[----:B------:R-:W-:-:S03]  /*24e0*/  MOV R41, R13 ;  /* 0x0000000d00297202 */ /* 0x000fc60000000f00 */
[----:B------:R-:W-:Y:S01]  /*24f0*/  IMAD R14, R40, R14, R25 ;  /* 0x0000000e280e7224 */ /* 0x000fe200078e0219 */
[----:B------:R-:W-:-:S07]  /*2500*/  MOV R40, R12 ;  /* 0x0000000c00287202 */ /* 0x000fce0000000f00 */
.L_x_277:
[-C--:B------:R-:W-:Y:S01]  /*2510*/  IABS R16, R35.reuse ;  /* 0x0000002300107213 */ /* 0x080fe20000000000 */
[----:B------:R-:W-:Y:S01]  /*2520*/  IMAD R7, R7, R10, RZ ;  /* 0x0000000a07077224 */ /* 0x000fe200078e02ff */
[----:B------:R-:W-:Y:S01]  /*2530*/  MOV R22, RZ ;  /* 0x000000ff00167202 */ /* 0x000fe20000000f00 */
[----:B------:R-:W-:Y:S01]  /*2540*/  BSSY.RECONVERGENT B0, `(.L_x_278) ;  /* 0x0000040000007945 */ /* 0x000fe20003800200 */
[----:B------:R-:W0:Y:S01]  /*2550*/  I2F.U32.RP R17, R16 ;  /* 0x0000001000117306 */ /* 0x000e220000209000 */
[----:B------:R-:W-:Y:S01]  /*2560*/  IABS R12, R35 ;  /* 0x00000023000c7213 */ /* 0x000fe20000000000 */
[----:B------:R-:W-:Y:S01]  /*2570*/  IMAD R7, R8, R11, R7 ;  /* 0x0000000b08077224 */ /* 0x000fe200078e0207 */
[----:B------:R-:W-:Y:S02]  /*2580*/  IABS R13, R14 ;  /* 0x0000000e000d7213 */ /* 0x000fe40000000000 */
[----:B------:R-:W-:-:S04]  /*2590*/  LOP3.LUT R11, R14, R35, RZ, 0x3c, !PT ;  /* 0x000000230e0b7212 */ /* 0x000fc800078e3cff */
[----:B------:R-:W-:Y:S01]  /*25a0*/  ISETP.GE.AND P0, PT, R11, RZ, PT ;  /* 0x000000ff0b00720c */ /* 0x000fe20003f06270 */
[----:B0-----:R-:W0:Y:S02]  /*25b0*/  MUFU.RCP R23, R17 ;  /* 0x0000001100177308 */ /* 0x001e240000001000 */
[----:B0-----:R-:W-:-:S06]  /*25c0*/  VIADD R23, R23, 0xffffffe ;  /* 0x0ffffffe17177836 */ /* 0x001fcc0000000000 */
[----:B------:R-:W0:Y:S02]  /*25d0*/  F2I.FTZ.U32.TRUNC.NTZ R23, R23 ;  /* 0x0000001700177305 */ /* 0x000e24000021f000 */
[----:B0-----:R-:W-:-:S04]  /*25e0*/  IMAD.MOV R15, RZ, RZ, -R23 ;  /* 0x000000ffff0f7224 */ /* 0x001fc800078e0a17 */
        /* <DEDUP_REMOVED lines=15> */
[----:B------:R-:W-:Y:S02]  /*26e0*/  ISETP.NE.AND P1, PT, R35, RZ, PT ;  /* 0x000000ff2300720c */ /* 0x000fe40003f25270 */
[----:B------:R-:W-:-:S09]  /*26f0*/  LOP3.LUT R11, R41, R15, RZ, 0xfc, !PT ;  /* 0x0000000f290b7212 */ /* 0x000fd200078efcff */
[----:B------:R-:W-:-:S05]  /*2700*/  @P2 VIADD R12, R12, 0x1 ;  /* 0x000000010c0c2836 */ /* 0x000fca0000000000 */
[----:B------:R-:W-:-:S04]  /*2710*/  MOV R7, R12 ;  /* 0x0000000c00077202 */ /* 0x000fc80000000f00 */
[----:B------:R-:W-:Y:S02]  /*2720*/  @!P0 IADD3 R7, PT, PT, -R7, RZ, RZ ;  /* 0x000000ff07078210 */ /* 0x000fe40007ffe1ff */
[----:B------:R-:W-:Y:S02]  /*2730*/  ISETP.NE.U32.AND P0, PT, R11, RZ, PT ;  /* 0x000000ff0b00720c */ /* 0x000fe40003f05070 */
[----:B------:R-:W-:-:S04]  /*2740*/  @!P1 LOP3.LUT R7, RZ, R35, RZ, 0x33, !PT ;  /* 0x00000023ff079212 */ /* 0x000fc800078e33ff */
[----:B------:R-:W-:-:S05]  /*2750*/  IADD3 R11, PT, PT, -R7, RZ, RZ ;  /* 0x000000ff070b7210 */ /* 0x000fca0007ffe1ff */
[----:B------:R-:W-:Y:S02]  /*2760*/  IMAD R35, R35, R11, R14 ;  /* 0x0000000b23237224 */ /* 0x000fe400078e020e */
        /* <DEDUP_REMOVED lines=22> */
.L_x_279:
[----:B------:R-:W-:Y:S01]  /*28d0*/  IMAD.MOV.U32 R25, RZ, RZ, R40 ;  /* 0x000000ffff197224 */ /* 0x000fe200078e0028 */
[----:B------:R-:W-:Y:S01]  /*28e0*/  MOV R17, R41 ;  /* 0x0000002900117202 */ /* 0x000fe20000000f00 */
[----:B------:R-:W-:Y:S01]  /*28f0*/  IMAD.MOV.U32 R18, RZ, RZ, R44 ;  /* 0x000000ffff127224 */ /* 0x000fe200078e002c */
[----:B------:R-:W-:Y:S02]  /*2900*/  MOV R16, 0x2920 ;  /* 0x0000292000107802 */ /* 0x000fe40000000f00 */
[----:B------:R-:W-:Y:S05]  /*2910*/  CALL.REL.NOINC `($__internal_8_$__cuda_sm20_div_s64) ;  /* 0x0000001800e07944 */ /* 0x000fea0003c00000 */
[----:B------:R-:W-:-:S05]  /*2920*/  IADD3 R41, PT, PT, -R12, RZ, RZ ;  /* 0x000000ff0c297210 */ /* 0x000fca0007ffe1ff */
[----:B------:R-:W-:Y:S02]  /*2930*/  IMAD R41, R41, R44, R40 ;  /* 0x0000002c29297224 */ /* 0x000fe400078e0228 */
.L_x_280:
[----:B------:R-:W-:Y:S05]  /*2940*/  BSYNC.RECONVERGENT B0 ;  /* 0x0000000000007941 */ /* 0x000fea0003800200 */
.L_x_278:
[----:B------:R-:W-:Y:S01]  /*2950*/  IABS R14, R10 ;  /* 0x0000000a000e7213 */ /* 0x000fe20000000000 */
[----:B------:R-:W0:Y:S01]  /*2960*/  LDC R16, c[0x0][0x3e0] ;  /* 0x0000f800ff107b82 */ /* 0x000e220000000800 */
[----:B------:R-:W-:Y:S01]  /*2970*/  IABS R11, R5 ;  /* 0x00000005000b7213 */ /* 0x000fe20000000000 */
[----:B------:R-:W-:Y:S01]  /*2980*/  IMAD.MOV.U32 R44, RZ, RZ, RZ ;  /* 0x000000ffff2c7224 */ /* 0x000fe200078e00ff */
[----:B------:R-:W1:Y:S01]  /*2990*/  I2F.U32.RP R22, R14 ;  /* 0x0000000e00167306 */ /* 0x000e620000209000 */
[----:B------:R-:W-:Y:S01]  /*29a0*/  IABS R13, R8 ;  /* 0x00000008000d7213 */ /* 0x000fe20000000000 */
[----:B------:R-:W2:Y:S01]  /*29b0*/  LDCU UR4, c[0x0][0x434] ;  /* 0x00008680ff0477ac */ /* 0x000ea20008000800 */
[----:B------:R-:W-:Y:S01]  /*29c0*/  IABS R18, R4 ;  /* 0x0000000400127213 */ /* 0x000fe20000000000 */
[----:B------:R-:W-:-:S04]  /*29d0*/  IMAD R9, R9, R20, RZ ;  /* 0x0000001409097224 */ /* 0x000fc800078e02ff */
[----:B------:R-:W3:Y:S08]  /*29e0*/  I2F.U32.RP R17, R11 ;  /* 0x0000000b00117306 */ /* 0x000ef00000209000 */
[----:B-1----:R-:W1:Y:S01]  /*29f0*/  MUFU.RCP R15, R22 ;  /* 0x00000016000f7308 */ /* 0x002e620000001000 */
[----:B0-----:R-:W-:-:S07]  /*2a00*/  ISETP.LT.U32.AND P0, PT, R16, 0x1, PT ;  /* 0x000000011000780c */ /* 0x001fce0003f01070 */
[----:B---3--:R0:W3:Y:S01]  /*2a10*/  MUFU.RCP R38, R17 ;  /* 0x0000001100267308 */ /* 0x0080e20000001000 */
[----:B------:R-:W-:-:S04]  /*2a20*/  ISETP.LT.AND.EX P0, PT, R0, RZ, PT, P0 ;  /* 0x000000ff0000720c */ /* 0x000fc80003f01300 */
[----:B------:R-:W-:-:S03]  /*2a30*/  SEL R16, R16, 0x1, P0 ;  /* 0x0000000110107807 */ /* 0x000fc60000000000 */
[----:B------:R-:W-:Y:S01]  /*2a40*/  I2F.U32.RP R42, R13 ;  /* 0x0000000d002a7306 */ /* 0x000fe20000209000 */
[----:B-1----:R-:W-:Y:S01]  /*2a50*/  VIADD R15, R15, 0xffffffe ;  /* 0x0ffffffe0f0f7836 */ /* 0x002fe20000000000 */
[----:B------:R-:W-:-:S06]  /*2a60*/  IABS R22, R12 ;  /* 0x0000000c00167213 */ /* 0x000fcc0000000000 */
[----:B------:R-:W1:Y:S01]  /*2a70*/  F2I.FTZ.U32.TRUNC.NTZ R45, R15 ;  /* 0x0000000f002d7305 */ /* 0x000e62000021f000 */
[----:B0-----:R-:W-:Y:S01]  /*2a80*/  IABS R17, R16 ;  /* 0x0000001000117213 */ /* 0x001fe20000000000 */
[----:B---3--:R-:W-:-:S06]  /*2a90*/  VIADD R38, R38, 0xffffffe ;  /* 0x0ffffffe26267836 */ /* 0x008fcc0000000000 */
[----:B------:R-:W-:Y:S01]  /*2aa0*/  I2F.U32.RP R23, R17 ;  /* 0x0000001100177306 */ /* 0x000fe20000209000 */
[----:B-1----:R-:W-:-:S07]  /*2ab0*/  IMAD.MOV R15, RZ, RZ, -R45 ;  /* 0x000000ffff0f7224 */ /* 0x002fce00078e0a2d */
[----:B------:R-:W0:Y:S01]  /*2ac0*/  F2I.FTZ.U32.TRUNC.NTZ R39, R38 ;  /* 0x0000002600277305 */ /* 0x000e22000021f000 */
[----:B------:R-:W-:Y:S01]  /*2ad0*/  IMAD R36, R15, R14, RZ ;  /* 0x0000000e0f247224 */ /* 0x000fe200078e02ff */
[----:B------:R-:W-:-:S03]  /*2ae0*/  IABS R15, R41 ;  /* 0x00000029000f7213 */ /* 0x000fc60000000000 */
[----:B------:R-:W-:-:S03]  /*2af0*/  IMAD.HI.U32 R36, R45, R36, R44 ;  /* 0x000000242d247227 */ /* 0x000fc600078e002c */
[----:B------:R-:W1:Y:S03]  /*2b00*/  MUFU.RCP R42, R42 ;  /* 0x0000002a002a7308 */ /* 0x000e660000001000 */
[----:B------:R-:W-:Y:S01]  /*2b10*/  IMAD.HI.U32 R36, R36, R15, RZ ;  /* 0x0000000f24247227 */ /* 0x000fe200078e00ff */
[----:B0-----:R-:W-:-:S04]  /*2b20*/  IADD3 R0, PT, PT, RZ, -R39, RZ ;  /* 0x80000027ff007210 */ /* 0x001fc80007ffe0ff */
[----:B------:R-:W0:Y:S01]  /*2b30*/  MUFU.RCP R23, R23 ;  /* 0x0000001700177308 */ /* 0x000e220000001000 */
[----:B------:R-:W-:Y:S02]  /*2b40*/  IMAD.MOV.U32 R38, RZ, RZ, RZ ;  /* 0x000000ffff267224 */ /* 0x000fe400078e00ff */
[----:B------:R-:W-:Y:S01]  /*2b50*/  IMAD R37, R0, R11, RZ ;  /* 0x0000000b00257224 */ /* 0x000fe200078e02ff */
[----:B------:R-:W-:-:S03]  /*2b60*/  IABS R0, R10 ;  /* 0x0000000a00007213 */ /* 0x000fc60000000000 */
[----:B------:R-:W-:Y:S01]  /*2b70*/  IMAD.HI.U32 R37, R39, R37, R38 ;  /* 0x0000002527257227 */ /* 0x000fe200078e0026 */
[----:B------:R-:W-:Y:S01]  /*2b80*/  IADD3 R39, PT, PT, RZ, -R0, RZ ;  /* 0x80000000ff277210 */ /* 0x000fe20007ffe0ff */
[----:B------:R-:W3:Y:S01]  /*2b90*/  I2F.U32.RP R25, R18 ;  /* 0x0000001200197306 */ /* 0x000ee20000209000 */
[----:B------:R-:W-:Y:S01]  /*2ba0*/  IABS R0, R5 ;  /* 0x0000000500007213 */ /* 0x000fe20000000000 */
[----:B-1----:R-:W-:Y:S02]  /*2bb0*/  VIADD R42, R42, 0xffffffe ;  /* 0x0ffffffe2a2a7836 */ /* 0x002fe40000000000 */
[----:B------:R-:W-:-:S04]  /*2bc0*/  IMAD.HI.U32 R37, R37, R22, RZ ;  /* 0x0000001625257227 */ /* 0x000fc800078e00ff */
[----:B------:R-:W1:Y:S01]  /*2bd0*/  F2I.FTZ.U32.TRUNC.NTZ R43, R42 ;  /* 0x0000002a002b7305 */ /* 0x000e62000021f000 */
[----:B------:R-:W-:Y:S02]  /*2be0*/  IMAD.MOV R0, RZ, RZ, -R0 ;  /* 0x000000ffff007224 */ /* 0x000fe400078e0a00 */
[----:B0-----:R-:W-:Y:S02]  /*2bf0*/  VIADD R23, R23, 0xffffffe ;  /* 0x0ffffffe17177836 */ /* 0x001fe40000000000 */
[----:B------:R-:W-:Y:S02]  /*2c00*/  IMAD R39, R36, R39, R15 ;  /* 0x0000002724277224 */ /* 0x000fe400078e020f */
[----:B------:R-:W-:Y:S01]  /*2c10*/  IMAD R0, R37, R0, R22 ;  /* 0x0000000025007224 */ /* 0x000fe200078e0216 */
[----:B---3--:R-:W0:Y:S01]  /*2c20*/  MUFU.RCP R25, R25 ;  /* 0x0000001900197308 */ /* 0x008e220000001000 */
[----:B------:R-:W-:Y:S02]  /*2c30*/  LOP3.LUT R22, R12, R5, RZ, 0x3c, !PT ;  /* 0x000000050c167212 */ /* 0x000fe400078e3cff */
[----:B------:R-:W-:-:S02]  /*2c40*/  ISETP.GT.U32.AND P2, PT, R14, R39, PT ;  /* 0x000000270e00720c */ /* 0x000fc40003f44070 */
[----:B------:R-:W-:Y:S01]  /*2c50*/  ISETP.GT.U32.AND P3, PT, R11, R0, PT ;  /* 0x000000000b00720c */ /* 0x000fe20003f64070 */
[--C-:B-1----:R-:W-:Y:S02]  /*2c60*/  IMAD.MOV R15, RZ, RZ, -R43.reuse ;  /* 0x000000ffff0f7224 */ /* 0x102fe400078e0a2b */
[----:B------:R-:W1:Y:S01]  /*2c70*/  F2I.FTZ.U32.TRUNC.NTZ R23, R23 ;  /* 0x0000001700177305 */ /* 0x000e62000021f000 */
[----:B------:R-:W-:Y:S01]  /*2c80*/  HFMA2 R42, -RZ, RZ, 0, 0 ;  /* 0x00000000ff2a7431 */ /* 0x000fe200000001ff */
[----:B------:R-:W-:Y:S01]  /*2c90*/  ISETP.GE.AND P0, PT, R22, RZ, PT ;  /* 0x000000ff1600720c */ /* 0x000fe20003f06270 */
[----:B------:R-:W-:Y:S02]  /*2ca0*/  IMAD R15, R15, R13, RZ ;  /* 0x0000000d0f0f7224 */ /* 0x000fe400078e02ff */
[----:B------:R-:W-:Y:S02]  /*2cb0*/  IMAD.MOV.U32 R22, RZ, RZ, RZ ;  /* 0x000000ffff167224 */ /* 0x000fe400078e00ff */
[----:B------:R-:W-:-:S03]  /*2cc0*/  IMAD.HI.U32 R42, R43, R15, R42 ;  /* 0x0000000f2b2a7227 */ /* 0x000fc600078e002a */
[-C--:B------:R-:W-:Y:S01]  /*2cd0*/  @!P3 IADD3 R0, PT, PT, R0, -R11.reuse, RZ ;  /* 0x8000000b0000b210 */ /* 0x080fe20007ffe0ff */
[----:B------:R-:W-:Y:S01]  /*2ce0*/  @!P2 IMAD.IADD R39, R39, 0x1, -R14 ;  /* 0x000000012727a824 */ /* 0x000fe200078e0a0e */
[----:B------:R-:W-:Y:S01]  /*2cf0*/  @!P3 IADD3 R37, PT, PT, R37, 0x1, RZ ;  /* 0x000000012525b810 */ /* 0x000fe20007ffe0ff */
[----:B0-----:R-:W-:Y:S01]  /*2d00*/  VIADD R25, R25, 0xffffffe ;  /* 0x0ffffffe19197836 */ /* 0x001fe20000000000 */
[----:B------:R-:W-:Y:S01]  /*2d10*/  ISETP.GE.U32.AND P6, PT, R0, R11, PT ;  /* 0x0000000b0000720c */ /* 0x000fe20003fc6070 */
[--C-:B-1----:R-:W-:Y:S01]  /*2d20*/  IMAD.MOV R15, RZ, RZ, -R23.reuse ;  /* 0x000000ffff0f7224 */ /* 0x102fe200078e0a17 */
[----:B------:R-:W-:Y:S01]  /*2d30*/  ISETP.GE.U32.AND P1, PT, R39, R14, PT ;  /* 0x0000000e2700720c */ /* 0x000fe20003f26070 */
[----:B------:R-:W-:Y:S01]  /*2d40*/  @!P2 VIADD R36, R36, 0x1 ;  /* 0x000000012424a836 */ /* 0x000fe20000000000 */
[----:B------:R-:W-:Y:S01]  /*2d50*/  LOP3.LUT R14, R41, R10, RZ, 0x3c, !PT ;  /* 0x0000000a290e7212 */ /* 0x000fe200078e3cff */
[----:B------:R-:W-:Y:S01]  /*2d60*/  IMAD R15, R15, R17, RZ ;  /* 0x000000110f0f7224 */ /* 0x000fe200078e02ff */
[----:B------:R-:W-:Y:S01]  /*2d70*/  IABS R0, R16 ;  /* 0x0000001000007213 */ /* 0x000fe20000000000 */
[----:B------:R-:W0:Y:S01]  /*2d80*/  F2I.FTZ.U32.TRUNC.NTZ R39, R25 ;  /* 0x0000001900277305 */ /* 0x000e22000021f000 */
[----:B------:R-:W-:Y:S01]  /*2d90*/  ISETP.GE.AND P5, PT, R14, RZ, PT ;  /* 0x000000ff0e00720c */ /* 0x000fe20003fa6270 */
[----:B------:R-:W-:Y:S01]  /*2da0*/  IMAD.HI.U32 R11, R23, R15, R22 ;  /* 0x0000000f170b7227 */ /* 0x000fe200078e0016 */
[----:B------:R-:W-:-:S02]  /*2db0*/  IABS R14, R7 ;  /* 0x00000007000e7213 */ /* 0x000fc40000000000 */
[----:B------:R-:W-:Y:S01]  /*2dc0*/  ISETP.NE.AND P2, PT, R10, RZ, PT ;  /* 0x000000ff0a00720c */ /* 0x000fe20003f45270 */
[----:B------:R-:W-:Y:S01]  /*2dd0*/  @P6 VIADD R37, R37, 0x1 ;  /* 0x0000000125256836 */ /* 0x000fe20000000000 */
[----:B------:R-:W-:Y:S01]  /*2de0*/  IADD3 R0, PT, PT, RZ, -R0, RZ ;  /* 0x80000000ff007210 */ /* 0x000fe20007ffe0ff */
[----:B------:R-:W-:Y:S01]  /*2df0*/  IMAD.HI.U32 R11, R11, R14, RZ ;  /* 0x0000000e0b0b7227 */ /* 0x000fe200078e00ff */
[----:B------:R-:W-:Y:S02]  /*2e00*/  IABS R22, R8 ;  /* 0x0000000800167213 */ /* 0x000fe40000000000 */
[----:B------:R-:W-:Y:S01]  /*2e10*/  @!P0 IADD3 R37, PT, PT, -R37, RZ, RZ ;  /* 0x000000ff25258210 */ /* 0x000fe20007ffe1ff */
[----:B------:R-:W-:Y:S01]  /*2e20*/  @P1 VIADD R36, R36, 0x1 ;  /* 0x0000000124241836 */ /* 0x000fe20000000000 */
[----:B------:R-:W-:Y:S01]  /*2e30*/  ISETP.NE.AND P1, PT, R5, RZ, PT ;  /* 0x000000ff0500720c */ /* 0x000fe20003f25270 */
[----:B------:R-:W-:Y:S01]  /*2e40*/  IMAD R0, R11, R0, R14 ;  /* 0x000000000b007224 */ /* 0x000fe200078e020e */
[----:B------:R-:W-:Y:S01]  /*2e50*/  IABS R14, R4 ;  /* 0x00000004000e7213 */ /* 0x000fe20000000000 */
[----:B0-----:R-:W-:-:S02]  /*2e60*/  IMAD.MOV R15, RZ, RZ, -R39 ;  /* 0x000000ffff0f7224 */ /* 0x001fc400078e0a27 */
[----:B------:R-:W-:Y:S01]  /*2e70*/  @!P5 IMAD.MOV R36, RZ, RZ, -R36 ;  /* 0x000000ffff24d224 */ /* 0x000fe200078e0a24 */
[----:B------:R-:W-:Y:S01]  /*2e80*/  ISETP.GT.U32.AND P0, PT, R17, R0, PT ;  /* 0x000000001100720c */ /* 0x000fe20003f04070 */
[----:B------:R-:W-:Y:S01]  /*2e90*/  IMAD R15, R15, R18, RZ ;  /* 0x000000120f0f7224 */ /* 0x000fe200078e02ff */
[----:B------:R-:W-:Y:S01]  /*2ea0*/  @!P2 LOP3.LUT R36, RZ, R10, RZ, 0x33, !PT ;  /* 0x0000000aff24a212 */ /* 0x000fe200078e33ff */
[----:B------:R-:W-:Y:S02]  /*2eb0*/  IMAD.MOV R22, RZ, RZ, -R22 ;  /* 0x000000ffff167224 */ /* 0x000fe400078e0a16 */
[----:B------:R-:W-:Y:S01]  /*2ec0*/  IMAD.HI.U32 R38, R39, R15, R38 ;  /* 0x0000000f27267227 */ /* 0x000fe200078e0026 */
[----:B------:R-:W-:Y:S02]  /*2ed0*/  IABS R23, R36 ;  /* 0x0000002400177213 */ /* 0x000fe40000000000 */
[----:B------:R-:W-:Y:S01]  /*2ee0*/  @!P1 LOP3.LUT R37, RZ, R5, RZ, 0x33, !PT ;  /* 0x00000005ff259212 */ /* 0x000fe200078e33ff */
[----:B------:R-:W-:-:S02]  /*2ef0*/  IMAD.MOV R14, RZ, RZ, -R14 ;  /* 0x000000ffff0e7224 */ /* 0x000fc400078e0a0e */
[----:B------:R-:W-:Y:S01]  /*2f00*/  IMAD.HI.U32 R42, R42, R23, RZ ;  /* 0x000000172a2a7227 */ /* 0x000fe200078e00ff */
[----:B------:R-:W-:Y:S02]  /*2f10*/  IABS R15, R37 ;  /* 0x00000025000f7213 */ /* 0x000fe40000000000 */
[----:B------:R-:W-:Y:S01]  /*2f20*/  @!P0 IADD3 R0, PT, PT, R0, -R17, RZ ;  /* 0x8000001100008210 */ /* 0x000fe20007ffe0ff */
[----:B------:R-:W-:Y:S02]  /*2f30*/  IMAD R22, R42, R22, R23 ;  /* 0x000000162a167224 */ /* 0x000fe400078e0217 */
[----:B------:R-:W-:Y:S01]  /*2f40*/  IMAD.HI.U32 R38, R38, R15, RZ ;  /* 0x0000000f26267227 */ /* 0x000fe200078e00ff */
[----:B------:R-:W-:Y:S02]  /*2f50*/  ISETP.GE.U32.AND P2, PT, R0, R17, PT ;  /* 0x000000110000720c */ /* 0x000fe40003f46070 */
[----:B------:R-:W0:Y:S01]  /*2f60*/  LDC R0, c[0x0][0x430] ;  /* 0x00010c00ff007b82 */ /* 0x000e220000000800 */
[----:B------:R-:W-:Y:S01]  /*2f70*/  IMAD R15, R38, R14, R15 ;  /* 0x0000000e260f7224 */ /* 0x000fe200078e020f */
[----:B------:R-:W-:Y:S01]  /*2f80*/  ISETP.GT.U32.AND P3, PT, R13, R22, PT ;  /* 0x000000160d00720c */ /* 0x000fe20003f64070 */
[----:B------:R-:W-:Y:S01]  /*2f90*/  @!P0 VIADD R11, R11, 0x1 ;  /* 0x000000010b0b8836 */ /* 0x000fe20000000000 */
[----:B------:R-:W-:-:S02]  /*2fa0*/  LOP3.LUT R14, R7, R16, RZ, 0x3c, !PT ;  /* 0x00000010070e7212 */ /* 0x000fc400078e3cff */
[----:B------:R-:W-:Y:S02]  /*2fb0*/  ISETP.GT.U32.AND P1, PT, R18, R15, PT ;  /* 0x0000000f1200720c */ /* 0x000fe40003f24070 */
[----:B------:R-:W-:Y:S01]  /*2fc0*/  ISETP.GE.AND P5, PT, R14, RZ, PT ;  /* 0x000000ff0e00720c */ /* 0x000fe20003fa6270 */
[----:B------:R-:W-:Y:S01]  /*2fd0*/  IMAD.MOV R14, RZ, RZ, -R36 ;  /* 0x000000ffff0e7224 */ /* 0x000fe200078e0a24 */
[----:B------:R-:W-:Y:S02]  /*2fe0*/  ISETP.NE.AND P0, PT, R16, RZ, PT ;  /* 0x000000ff1000720c */ /* 0x000fe40003f05270 */
[----:B------:R-:W-:Y:S01]  /*2ff0*/  @P2 IADD3 R11, PT, PT, R11, 0x1, RZ ;  /* 0x000000010b0b2810 */ /* 0x000fe20007ffe0ff */
[----:B------:R-:W-:Y:S01]  /*3000*/  IMAD R14, R10, R14, R41 ;  /* 0x0000000e0a0e7224 */ /* 0x000fe200078e0229 */
[----:B------:R-:W-:Y:S01]  /*3010*/  LOP3.LUT R17, R36, R8, RZ, 0x3c, !PT ;  /* 0x0000000824117212 */ /* 0x000fe200078e3cff */
[----:B------:R-:W-:Y:S01]  /*3020*/  @!P3 IMAD.IADD R22, R22, 0x1, -R13 ;  /* 0x000000011616b824 */ /* 0x000fe200078e0a0d */
[----:B------:R-:W-:Y:S01]  /*3030*/  LOP3.LUT R10, R37, R4, RZ, 0x3c, !PT ;  /* 0x00000004250a7212 */ /* 0x000fe200078e3cff */
[----:B------:R-:W-:Y:S01]  /*3040*/  @!P3 VIADD R42, R42, 0x1 ;  /* 0x000000012a2ab836 */ /* 0x000fe20000000000 */
[----:B------:R-:W-:Y:S01]  /*3050*/  ISETP.GE.AND P2, PT, R17, RZ, PT ;  /* 0x000000ff1100720c */ /* 0x000fe20003f46270 */
[----:B------:R-:W-:Y:S01]  /*3060*/  @!P1 IMAD.IADD R15, R15, 0x1, -R18 ;  /* 0x000000010f0f9824 */ /* 0x000fe200078e0a12 */
[----:B------:R-:W-:Y:S01]  /*3070*/  ISETP.GE.U32.AND P6, PT, R22, R13, PT ;  /* 0x0000000d1600720c */ /* 0x000fe20003fc6070 */
[----:B------:R-:W-:Y:S01]  /*3080*/  @!P1 VIADD R38, R38, 0x1 ;  /* 0x0000000126269836 */ /* 0x000fe20000000000 */
[----:B------:R-:W-:-:S02]  /*3090*/  @!P5 IADD3 R11, PT, PT, -R11, RZ, RZ ;  /* 0x000000ff0b0bd210 */ /* 0x000fc40007ffe1ff */
[----:B------:R-:W-:Y:S02]  /*30a0*/  ISETP.GE.U32.AND P5, PT, R15, R18, PT ;  /* 0x000000120f00720c */ /* 0x000fe40003fa6070 */
[----:B0-----:R-:W-:Y:S02]  /*30b0*/  SEL R0, R0, 0x1, P4 ;  /* 0x0000000100007807 */ /* 0x001fe40002000000 */
[----:B------:R-:W-:Y:S02]  /*30c0*/  ISETP.NE.AND P4, PT, R8, RZ, PT ;  /* 0x000000ff0800720c */ /* 0x000fe40003f85270 */
[----:B------:R-:W-:Y:S02]  /*30d0*/  @!P0 LOP3.LUT R11, RZ, R16, RZ, 0x33, !PT ;  /* 0x00000010ff0b8212 */ /* 0x000fe400078e33ff */
[----:B------:R-:W-:Y:S01]  /*30e0*/  ISETP.GE.AND P0, PT, R10, RZ, PT ;  /* 0x000000ff0a00720c */ /* 0x000fe20003f06270 */
[----:B------:R-:W-:Y:S01]  /*30f0*/  @P6 VIADD R42, R42, 0x1 ;  /* 0x000000012a2a6836 */ /* 0x000fe20000000000 */
[----:B------:R-:W-:Y:S01]  /*3100*/  ISETP.NE.AND P3, PT, R4, RZ, PT ;  /* 0x000000ff0400720c */ /* 0x000fe20003f65270 */
[----:B------:R-:W-:Y:S01]  /*3110*/  IMAD.WIDE R22, R11, R21, RZ ;  /* 0x000000150b167225 */ /* 0x000fe200078e02ff */
[----:B------:R-:W-:-:S02]  /*3120*/  IADD3 R10, PT, PT, -R37, RZ, RZ ;  /* 0x000000ff250a7210 */ /* 0x000fc40007ffe1ff */
[----:B------:R-:W-:Y:S01]  /*3130*/  IADD3 R11, PT, PT, -R11, RZ, RZ ;  /* 0x000000ff0b0b7210 */ /* 0x000fe20007ffe1ff */
[----:B------:R-:W-:Y:S01]  /*3140*/  @P5 VIADD R38, R38, 0x1 ;  /* 0x0000000126265836 */ /* 0x000fe20000000000 */
[----:B------:R-:W-:Y:S01]  /*3150*/  SHF.R.S32.HI R18, RZ, 0x1f, R0 ;  /* 0x0000001fff127819 */ /* 0x000fe20000011400 */
[----:B------:R-:W-:Y:S01]  /*3160*/  @!P2 IMAD.MOV R42, RZ, RZ, -R42 ;  /* 0x000000ffff2aa224 */ /* 0x000fe200078e0a2a */
[----:B------:R-:W-:Y:S01]  /*3170*/  @!P4 LOP3.LUT R42, RZ, R8, RZ, 0x33, !PT ;  /* 0x00000008ff2ac212 */ /* 0x000fe200078e33ff */
[----:B------:R-:W-:-:S04]  /*3180*/  IMAD.WIDE.U32 R22, R35, R0, R22 ;  /* 0x0000000023167225 */ /* 0x000fc800078e0016 */
[----:B------:R-:W-:Y:S01]  /*3190*/  IMAD R10, R5, R10, R12 ;  /* 0x0000000a050a7224 */ /* 0x000fe200078e020c */
[----:B------:R-:W-:Y:S01]  /*31a0*/  IADD3 R5, PT, PT, -R42, RZ, RZ ;  /* 0x000000ff2a057210 */ /* 0x000fe20007ffe1ff */
[----:B------:R-:W-:Y:S02]  /*31b0*/  IMAD R11, R16, R11, R7 ;  /* 0x0000000b100b7224 */ /* 0x000fe400078e0207 */
[----:B------:R-:W-:Y:S01]  /*31c0*/  @!P0 IMAD.MOV R38, RZ, RZ, -R38 ;  /* 0x000000ffff268224 */ /* 0x000fe200078e0a26 */
[----:B------:R-:W-:Y:S01]  /*31d0*/  @!P3 LOP3.LUT R38, RZ, R4, RZ, 0x33, !PT ;  /* 0x00000004ff26b212 */ /* 0x000fe200078e33ff */
[----:B------:R-:W-:Y:S02]  /*31e0*/  IMAD R23, R35, R18, R23 ;  /* 0x0000001223177224 */ /* 0x000fe400078e0217 */
[----:B--2---:R-:W-:Y:S01]  /*31f0*/  IMAD R7, R0, UR4, RZ ;  /* 0x0000000400077c24 */ /* 0x004fe2000f8e02ff */
[----:B------:R-:W0:Y:S01]  /*3200*/  LDCU.64 UR4, c[0x0][0x420] ;  /* 0x00008400ff0477ac */ /* 0x000e220008000a00 */
[----:B------:R-:W-:-:S04]  /*3210*/  IMAD.WIDE R20, R11, R20, R22 ;  /* 0x000000140b147225 */ /* 0x000fc800078e0216 */
[----:B------:R-:W-:-:S04]  /*3220*/  IMAD.WIDE R14, R14, R7, RZ ;  /* 0x000000070e0e7225 */ /* 0x000fc800078e02ff */
[----:B------:R-:W-:Y:S02]  /*3230*/  IMAD.MOV R11, RZ, RZ, -R38 ;  /* 0x000000ffff0b7224 */ /* 0x000fe400078e0a26 */
[----:B------:R-:W-:-:S04]  /*3240*/  IMAD.WIDE R6, R42, R6, RZ ;  /* 0x000000062a067225 */ /* 0x000fc800078e02ff */
[----:B------:R-:W-:Y:S02]  /*3250*/  IMAD R8, R8, R5, R36 ;  /* 0x0000000508087224 */ /* 0x000fe400078e0224 */
[----:B------:R-:W-:Y:S01]  /*3260*/  IMAD R5, R29, R0, RZ ;  /* 0x000000001d057224 */ /* 0x000fe200078e02ff */
[----:B------:R-:W-:Y:S01]  /*3270*/  IADD3 R0, P1, P0, R6, R20, R14 ;  /* 0x0000001406007210 */ /* 0x000fe2000783e00e */
[----:B------:R-:W-:Y:S02]  /*3280*/  IMAD R4, R4, R11, R37 ;  /* 0x0000000b04047224 */ /* 0x000fe400078e0225 */
[----:B------:R-:W-:Y:S01]  /*3290*/  IMAD.WIDE R10, R10, R5, RZ ;  /* 0x000000050a0a7225 */ /* 0x000fe200078e02ff */
        /* <DEDUP_REMOVED lines=12> */
.L_x_275:
[----:B------:R-:W0:Y:S01]  /*3360*/  LDC.64 R2, c[0x0][0x420] ;  /* 0x00010800ff027b82 */ /* 0x000e220000000a00 */
[----:B------:R-:W-:-:S05]  /*3370*/  IADD3 R0, PT, PT, R28, UR6, RZ ;  /* 0x000000061c007c10 */ /* 0x000fca000fffe0ff */
[----:B0-----:R-:W-:-:S05]  /*3380*/  IMAD.WIDE.U32 R2, R0, 0x4, R2 ;  /* 0x0000000400027825 */ /* 0x001fca00078e0002 */
[----:B------:R0:W-:Y:S02]  /*3390*/  STG.E desc[UR10][R2.64], R24 ;  /* 0x0000001802007986 */ /* 0x0001e4000c10190a */
.L_x_274:
[----:B------:R-:W-:Y:S05]  /*33a0*/  BSYNC.RECONVERGENT B1 ;  /* 0x0000000000017941 */ /* 0x000fea0003800200 */
.L_x_273:
[----:B------:R-:W2:Y:S01]  /*33b0*/  LDCU UR7, c[0x0][0x534] ;  /* 0x0000a680ff0777ac */ /* 0x000ea20008000800 */
[C---:B------:R-:W-:Y:S01]  /*33c0*/  LOP3.LUT R0, R34.reuse, 0x20, RZ, 0xfc, !PT ;  /* 0x0000002022007812 */ /* 0x040fe200078efcff */
[----:B------:R-:W3:Y:S01]  /*33d0*/  LDC R17, c[0x0][0x44c] ;  /* 0x00011300ff117b82 */ /* 0x000ee20000000800 */
[----:B01----:R-:W-:Y:S01]  /*33e0*/  LOP3.LUT R2, R34, 0x10, RZ, 0xfc, !PT ;  /* 0x0000001022027812 */ /* 0x003fe200078efcff */
[----:B------:R-:W-:Y:S01]  /*33f0*/  IMAD.SHL.U32 R15, R19, 0x4, RZ ;  /* 0x00000004130f7824 */ /* 0x000fe200078e00ff */
[----:B------:R-:W-:Y:S01]  /*3400*/  CS2R R4, SRZ ;  /* 0x0000000000047805 */ /* 0x000fe2000001ff00 */
[----:B------:R-:W-:-:S03]  /*3410*/  IMAD.MOV.U32 R13, RZ, RZ, RZ ;  /* 0x000000ffff0d7224 */ /* 0x000fc600078e00ff */
[----:B------:R-:W-:Y:S02]  /*3420*/  LOP3.LUT R15, R15, 0x3c, RZ, 0xc0, !PT ;  /* 0x0000003c0f0f7812 */ /* 0x000fe400078ec0ff */
[C---:B--2---:R-:W-:Y:S01]  /*3430*/  ISETP.GE.AND P3, PT, R34.reuse, UR7, PT ;  /* 0x0000000722007c0c */ /* 0x044fe2000bf66270 */
[----:B------:R-:W-:Y:S01]  /*3440*/  UISETP.GE.AND UP0, UPT, UR7, 0x1, UPT ;  /* 0x000000010700788c */ /* 0x000fe2000bf06270 */
[----:B------:R-:W-:Y:S02]  /*3450*/  LOP3.LUT R34, R34, 0x30, RZ, 0xfc, !PT ;  /* 0x0000003022227812 */ /* 0x000fe400078efcff */
[----:B------:R-:W-:Y:S02]  /*3460*/  ISETP.GE.AND P1, PT, R0, UR7, PT ;  /* 0x0000000700007c0c */ /* 0x000fe4000bf26270 */
[----:B------:R-:W-:Y:S02]  /*3470*/  ISETP.GE.AND P2, PT, R2, UR7, PT ;  /* 0x0000000702007c0c */ /* 0x000fe4000bf46270 */
[----:B------:R-:W-:-:S02]  /*3480*/  CS2R R2, SRZ ;  /* 0x0000000000027805 */ /* 0x000fc4000001ff00 */
[----:B------:R-:W-:Y:S01]  /*3490*/  ISETP.GE.AND P0, PT, R34, UR7, PT ;  /* 0x0000000722007c0c */ /* 0x000fe2000bf06270 */
[----:B---3--:R-:W-:Y:S01]  /*34a0*/  IMAD R35, R17, UR6, RZ ;  /* 0x0000000611237c24 */ /* 0x008fe2000f8e02ff */
[C---:B------:R-:W-:Y:S01]  /*34b0*/  ISETP.GT.U32.OR P1, PT, R19.reuse, 0x7f, P1 ;  /* 0x0000007f1300780c */ /* 0x040fe20000f24470 */
[----:B------:R-:W-:Y:S01]  /*34c0*/  IMAD R34, R28, 0xc0, R15 ;  /* 0x000000c01c227824 */ /* 0x000fe200078e020f */
[C---:B------:R-:W-:Y:S02]  /*34d0*/  ISETP.GT.U32.OR P3, PT, R19.reuse, 0x7f, P3 ;  /* 0x0000007f1300780c */ /* 0x040fe40001f64470 */
[C---:B------:R-:W-:Y:S02]  /*34e0*/  ISETP.GT.U32.OR P2, PT, R19.reuse, 0x7f, P2 ;  /* 0x0000007f1300780c */ /* 0x040fe40001744470 */
[----:B------:R-:W-:-:S07]  /*34f0*/  ISETP.GT.U32.OR P0, PT, R19, 0x7f, P0 ;  /* 0x0000007f1300780c */ /* 0x000fce0000704470 */
[C---:B------:R-:W-:Y:S02]  /*3500*/  @!P1 FADD.FTZ R31, -R24.reuse, R31 ;  /* 0x0000001f181f9221 */ /* 0x040fe40000010100 */
[C---:B------:R-:W-:Y:S02]  /*3510*/  @!P3 FADD.FTZ R0, -R24.reuse, R33 ;  /* 0x000000211800b221 */ /* 0x040fe40000010100 */
        /* <DEDUP_REMOVED lines=10> */
[----:B0-----:R0:W-:Y:S01]  /*35c0*/  @!P3 STS [R32], R7 ;  /* 0x000000072000b388 */ /* 0x0011e20000000800 */
[----:B------:R-:W-:-:S03]  /*35d0*/  IMAD.MOV.U32 R0, RZ, RZ, RZ ;  /* 0x000000ffff007224 */ /* 0x000fc600078e00ff */
[----:B-1----:R1:W-:Y:S04]  /*35e0*/  @!P2 STS [R32+0x240], R9 ;  /* 0x000240092000a388 */ /* 0x0023e80000000800 */
[----:B--2---:R-:W-:Y:S04]  /*35f0*/  @!P1 STS [R32+0x480], R31 ;  /* 0x0004801f20009388 */ /* 0x004fe80000000800 */
[----:B---3--:R2:W-:Y:S01]  /*3600*/  @!P0 STS [R32+0x6c0], R11 ;  /* 0x0006c00b20008388 */ /* 0x0085e20000000800 */
[----:B------:R-:W-:Y:S01]  /*3610*/  BAR.SYNC.DEFER_BLOCKING 0x0 ;  /* 0x0000000000007b1d */ /* 0x000fe20000010000 */
[----:B------:R-:W-:-:S04]  /*3620*/  IADD3 R34, P0, PT, R35, R34, RZ ;  /* 0x0000002223227210 */ /* 0x000fc80007f1e0ff */
[----:B------:R-:W-:Y:S02]  /*3630*/  LEA.HI.X.SX32 R35, R35, RZ, 0x1, P0 ;  /* 0x000000ff23237211 */ /* 0x000fe400000f0eff */
[----:B0-----:R-:W-:Y:S02]  /*3640*/  CS2R R6, SRZ ;  /* 0x0000000000067805 */ /* 0x001fe4000001ff00 */
[----:B-1----:R-:W-:Y:S02]  /*3650*/  CS2R R8, SRZ ;  /* 0x0000000000087805 */ /* 0x002fe4000001ff00 */
[----:B--2---:R-:W-:Y:S01]  /*3660*/  CS2R R10, SRZ ;  /* 0x00000000000a7805 */ /* 0x004fe2000001ff00 */
[----:B------:R-:W-:Y:S06]  /*3670*/  BRA.U !UP0, `(.L_x_281) ;  /* 0x0000000908307547 */ /* 0x000fec000b800000 */
[----:B------:R-:W0:Y:S01]  /*3680*/  LDCU.64 UR4, c[0x0][0x3f8] ;  /* 0x00007f00ff0477ac */ /* 0x000e220008000a00 */
[----:B------:R-:W-:Y:S01]  /*3690*/  SHF.L.U64.HI R35, R34, 0x2, R35 ;  /* 0x0000000222237819 */ /* 0x000fe20000010223 */
[C---:B------:R-:W-:Y:S01]  /*36a0*/  IMAD R32, R30.reuse, R17, RZ ;  /* 0x000000111e207224 */ /* 0x040fe200078e02ff */
[----:B------:R-:W-:Y:S01]  /*36b0*/  CS2R R26, SRZ ;  /* 0x00000000001a7805 */ /* 0x000fe2000001ff00 */
[----:B------:R-:W-:Y:S01]  /*36c0*/  UISETP.GE.U32.AND UP1, UPT, UR7, 0x4, UPT ;  /* 0x000000040700788c */ /* 0x000fe2000bf26070 */
[----:B------:R-:W-:Y:S01]  /*36d0*/  VIADD R33, R30, -UR6 ;  /* 0x800000061e217c36 */ /* 0x000fe20008000000 */
[----:B------:R-:W-:Y:S01]  /*36e0*/  CS2R R24, SRZ ;  /* 0x0000000000187805 */ /* 0x000fe2000001ff00 */
[----:B------:R-:W-:Y:S01]  /*36f0*/  IMAD.MOV.U32 R31, RZ, RZ, RZ ;  /* 0x000000ffff1f7224 */ /* 0x000fe200078e00ff */
[----:B------:R-:W-:Y:S01]  /*3700*/  CS2R R22, SRZ ;  /* 0x0000000000167805 */ /* 0x000fe2000001ff00 */
[----:B------:R-:W-:Y:S01]  /*3710*/  IMAD.MOV.U32 R0, RZ, RZ, RZ ;  /* 0x000000ffff007224 */ /* 0x000fe200078e00ff */
[----:B------:R-:W-:-:S02]  /*3720*/  CS2R R20, SRZ ;  /* 0x0000000000147805 */ /* 0x000fc4000001ff00 */
[----:B------:R-:W-:Y:S02]  /*3730*/  CS2R R18, SRZ ;  /* 0x0000000000127805 */ /* 0x000fe4000001ff00 */
[----:B------:R-:W-:Y:S02]  /*3740*/  CS2R R16, SRZ ;  /* 0x0000000000107805 */ /* 0x000fe4000001ff00 */
[----:B0-----:R-:W-:Y:S01]  /*3750*/  LEA R34, P0, R34, UR4, 0x2 ;  /* 0x0000000422227c11 */ /* 0x001fe2000f8010ff */
[----:B------:R-:W-:-:S03]  /*3760*/  ULOP3.LUT UR4, UR7, 0x3, URZ, 0xc0, !UPT ;  /* 0x0000000307047892 */ /* 0x000fc6000f8ec0ff */
[----:B------:R-:W-:Y:S01]  /*3770*/  IADD3.X R35, PT, PT, R35, UR5, RZ, P0, !PT ;  /* 0x0000000523237c10 */ /* 0x000fe200087fe4ff */
[----:B------:R-:W-:Y:S01]  /*3780*/  UISETP.NE.AND UP0, UPT, UR4, URZ, UPT ;  /* 0x000000ff0400728c */ /* 0x000fe2000bf05270 */
[----:B------:R-:W-:Y:S10]  /*3790*/  BRA.U !UP1, `(.L_x_282) ;  /* 0x0000000509647547 */ /* 0x000ff4000b800000 */
[----:B------:R-:W0:Y:S01]  /*37a0*/  S2UR UR5, SR_CgaCtaId ;  /* 0x00000000000579c3 */ /* 0x000e220000008800 */
[----:B------:R-:W-:Y:S01]  /*37b0*/  ULOP3.LUT UR8, UR7, 0x7ffffffc, URZ, 0xc0, !UPT ;  /* 0x7ffffffc07087892 */ /* 0x000fe2000f8ec0ff */
[----:B------:R-:W-:Y:S01]  /*37c0*/  ISETP.GE.AND P1, PT, R28, R33, PT ;  /* 0x000000211c00720c */ /* 0x000fe20003f26270 */
[----:B------:R-:W-:Y:S01]  /*37d0*/  IMAD.MOV.U32 R0, RZ, RZ, RZ ;  /* 0x000000ffff007224 */ /* 0x000fe200078e00ff */
[----:B------:R-:W-:Y:S01]  /*37e0*/  UMOV UR7, 0x400 ;  /* 0x0000040000077882 */ /* 0x000fe20000000000 */
        /* <DEDUP_REMOVED lines=11> */
.L_x_283:
        /* <DEDUP_REMOVED lines=73> */
.L_x_282:
        /* <DEDUP_REMOVED lines=11> */
.L_x_284:
        /* <DEDUP_REMOVED lines=22> */
.L_x_281:
        /* <DEDUP_REMOVED lines=86> */
        .weak           $__internal_8_$__cuda_sm20_div_s64
        .type           $__internal_8_$__cuda_sm20_div_s64,@function
        .size           $__internal_8_$__cuda_sm20_div_s64,(.L_x_3717 - $__internal_8_$__cuda_sm20_div_s64)
$__internal_8_$__cuda_sm20_div_s64:
        /* <DEDUP_REMOVED lines=28> */
[----:B------:R-:W-:Y:S01]  /*4660*/  IADD3 R14, P0, PT, RZ, -R46, RZ ;  /* 0x8000002eff0e7210 */ /* 0x000fe20007f1e0ff */
[----:B------:R-:W-:Y:S01]  /*4670*/  IMAD.MOV.U32 R47, RZ, RZ, RZ ;  /* 0x000000ffff2f7224 */ /* 0x000fe200078e00ff */
[----:B------:R-:W-:Y:S01]  /*4680*/  ISETP.GE.AND P1, PT, R17, RZ, PT ;  /* 0x000000ff1100720c */ /* 0x000fe20003f26270 */
[----:B------:R-:W-:Y:S02]  /*4690*/  IMAD R12, R23, R36, R12 ;  /* 0x00000024170c7224 */ /* 0x000fe400078e020c */
[----:B------:R-:W-:-:S03]  /*46a0*/  IMAD.HI.U32 R42, R43, R14, RZ ;  /* 0x0000000e2b2a7227 */ /* 0x000fc600078e00ff */
[----:B------:R-:W-:-:S05]  /*46b0*/  IADD3.X R12, PT, PT, RZ, ~R12, RZ, P0, !PT ;  /* 0x8000000cff0c7210 */ /* 0x000fca00007fe4ff */
[----:B------:R-:W-:-:S04]  /*46c0*/  IMAD.WIDE.U32 R42, P5, R43, R12, R42 ;  /* 0x0000000c2b2a7225 */ /* 0x000fc800078a002a */
[----:B------:R-:W-:-:S04]  /*46d0*/  IMAD.HI.U32 R13, P3, R23, R14, R42 ;  /* 0x0000000e170d7227 */ /* 0x000fc8000786002a */
[CC--:B------:R-:W-:Y:S02]  /*46e0*/  IMAD R14, R23.reuse, R12.reuse, RZ ;  /* 0x0000000c170e7224 */ /* 0x0c0fe400078e02ff */
[----:B------:R-:W-:-:S03]  /*46f0*/  IMAD.HI.U32 R12, R23, R12, RZ ;  /* 0x0000000c170c7227 */ /* 0x000fc600078e00ff */
[----:B------:R-:W-:Y:S01]  /*4700*/  IADD3 R14, P2, PT, R14, R13, RZ ;  /* 0x0000000d0e0e7210 */ /* 0x000fe20007f5e0ff */
[----:B------:R-:W-:Y:S01]  /*4710*/  IMAD.X R43, R12, 0x1, R23, P5 ;  /* 0x000000010c2b7824 */ /* 0x000fe200028e0617 */
[----:B------:R-:W-:-:S04]  /*4720*/  IADD3 R13, P0, PT, RZ, -R25, RZ ;  /* 0x80000019ff0d7210 */ /* 0x000fc80007f1e0ff */
[----:B------:R-:W-:Y:S01]  /*4730*/  SEL R13, R13, R25, !P1 ;  /* 0x000000190d0d7207 */ /* 0x000fe20004800000 */
[----:B------:R-:W-:Y:S01]  /*4740*/  IMAD.X R22, RZ, RZ, ~R17, P0 ;  /* 0x000000ffff167224 */ /* 0x000fe200000e0e11 */
[----:B------:R-:W-:-:S03]  /*4750*/  IADD3.X R43, PT, PT, RZ, RZ, R43, P2, P3 ;  /* 0x000000ffff2b7210 */ /* 0x000fc600017e642b */
[----:B------:R-:W-:Y:S01]  /*4760*/  IMAD.HI.U32 R46, R14, R13, RZ ;  /* 0x0000000d0e2e7227 */ /* 0x000fe200078e00ff */
[----:B------:R-:W-:-:S05]  /*4770*/  SEL R12, R22, R17, !P1 ;  /* 0x00000011160c7207 */ /* 0x000fca0004800000 */
        /* <DEDUP_REMOVED lines=11> */
[CC--:B------:R-:W-:Y:S02]  /*4830*/  ISETP.GE.U32.AND P3, PT, R13.reuse, R36.reuse, PT ;  /* 0x000000240d00720c */ /* 0x0c0fe40003f66070 */
[----:B------:R-:W-:Y:S01]  /*4840*/  IADD3 R14, P2, PT, R13, -R36, RZ ;  /* 0x800000240d0e7210 */ /* 0x000fe20007f5e0ff */
[----:B------:R-:W-:-:S05]  /*4850*/  IMAD.X R12, R12, 0x1, ~R43, P0 ;  /* 0x000000010c0c7824 */ /* 0x000fca00000e0e2b */
[----:B------:R-:W-:-:S04]  /*4860*/  ISETP.GE.U32.AND.EX P3, PT, R12, R37, PT, P3 ;  /* 0x000000250c00720c */ /* 0x000fc80003f66130 */
[----:B------:R-:W-:Y:S02]  /*4870*/  SEL R13, R14, R13, P3 ;  /* 0x0000000d0e0d7207 */ /* 0x000fe40001800000 */
[----:B------:R-:W-:Y:S02]  /*4880*/  IADD3 R14, P1, PT, R23, 0x1, RZ ;  /* 0x00000001170e7810 */ /* 0x000fe40007f3e0ff */
[----:B------:R-:W-:Y:S01]  /*4890*/  ISETP.GE.U32.AND P0, PT, R13, R36, PT ;  /* 0x000000240d00720c */ /* 0x000fe20003f06070 */
[----:B------:R-:W-:Y:S01]  /*48a0*/  IMAD.X R13, R12, 0x1, ~R37, P2 ;  /* 0x000000010c0d7824 */ /* 0x000fe200010e0e25 */
[----:B------:R-:W-:Y:S01]  /*48b0*/  SEL R14, R14, R23, P3 ;  /* 0x000000170e0e7207 */ /* 0x000fe20001800000 */
[----:B------:R-:W-:-:S03]  /*48c0*/  IMAD.X R23, RZ, RZ, R22, P1 ;  /* 0x000000ffff177224 */ /* 0x000fc600008e0616 */
[----:B------:R-:W-:Y:S02]  /*48d0*/  SEL R13, R13, R12, P3 ;  /* 0x0000000c0d0d7207 */ /* 0x000fe40001800000 */
[----:B------:R-:W-:Y:S02]  /*48e0*/  SEL R23, R23, R22, P3 ;  /* 0x0000001617177207 */ /* 0x000fe40001800000 */
[----:B------:R-:W-:Y:S02]  /*48f0*/  IADD3 R43, P1, PT, R14, 0x1, RZ ;  /* 0x000000010e2b7810 */ /* 0x000fe40007f3e0ff */
[----:B------:R-:W-:Y:S02]  /*4900*/  ISETP.GE.U32.AND.EX P0, PT, R13, R37, PT, P0 ;  /* 0x000000250d00720c */ /* 0x000fe40003f06100 */
[----:B------:R-:W-:Y:S02]  /*4910*/  IADD3.X R12, PT, PT, RZ, R23, RZ, P1, !PT ;  /* 0x00000017ff0c7210 */ /* 0x000fe40000ffe4ff */
[----:B------:R-:W-:-:S02]  /*4920*/  SEL R43, R43, R14, P0 ;  /* 0x0000000e2b2b7207 */ /* 0x000fc40000000000 */
[----:B------:R-:W-:Y:S02]  /*4930*/  SEL R23, R12, R23, P0 ;  /* 0x000000170c177207 */ /* 0x000fe40000000000 */
[----:B------:R-:W-:Y:S02]  /*4940*/  IADD3 R12, P1, PT, RZ, -R43, RZ ;  /* 0x8000002bff0c7210 */ /* 0x000fe40007f3e0ff */
[----:B------:R-:W-:Y:S01]  /*4950*/  LOP3.LUT R13, R15, R17, RZ, 0x3c, !PT ;  /* 0x000000110f0d7212 */ /* 0x000fe200078e3cff */
[----:B------:R-:W-:Y:S01]  /*4960*/  IMAD.MOV.U32 R17, RZ, RZ, 0x0 ;  /* 0x00000000ff117424 */ /* 0x000fe200078e00ff */
[----:B------:R-:W-:Y:S01]  /*4970*/  ISETP.NE.U32.AND P0, PT, R18, RZ, PT ;  /* 0x000000ff1200720c */ /* 0x000fe20003f05070 */
[----:B------:R-:W-:Y:S01]  /*4980*/  IMAD.X R14, RZ, RZ, ~R23, P1 ;  /* 0x000000ffff0e7224 */ /* 0x000fe200008e0e17 */
[----:B------:R-:W-:Y:S02]  /*4990*/  ISETP.GE.AND P2, PT, R13, RZ, PT ;  /* 0x000000ff0d00720c */ /* 0x000fe40003f46270 */
[----:B------:R-:W-:-:S02]  /*49a0*/  ISETP.NE.AND.EX P0, PT, R15, RZ, PT, P0 ;  /* 0x000000ff0f00720c */ /* 0x000fc40003f05300 */
[----:B------:R-:W-:Y:S02]  /*49b0*/  SEL R12, R12, R43, !P2 ;  /* 0x0000002b0c0c7207 */ /* 0x000fe40005000000 */
[----:B------:R-:W-:Y:S02]  /*49c0*/  SEL R14, R14, R23, !P2 ;  /* 0x000000170e0e7207 */ /* 0x000fe40005000000 */
[----:B------:R-:W-:Y:S02]  /*49d0*/  SEL R12, R12, 0xffffffff, P0 ;  /* 0xffffffff0c0c7807 */ /* 0x000fe40000000000 */
[----:B------:R-:W-:Y:S01]  /*49e0*/  SEL R13, R14, 0xffffffff, P0 ;  /* 0xffffffff0e0d7807 */ /* 0x000fe20000000000 */
[----:B------:R-:W-:Y:S06]  /*49f0*/  RET.REL.NODEC R16 `(_ZN5flash32flash_fwd_splitkv_combine_kernelI23Flash_fwd_kernel_traitsILi192ELi64ELi64ELi4ELb0ELb0EN7cutlass10bfloat16_tE19Flash_kernel_traitsILi192ELi64ELi64ELi4ES3_EELi8ELi6ELb1EEEvNS_16Flash_fwd_paramsE) ;  /* 0xffffffb410807950 */ /* 0x000fec0003c3ffff */
.L_x_285:
        /* <DEDUP_REMOVED lines=16> */
.L_x_3717:


//--------------------- .text._ZN5flash32flash_fwd_splitkv_combine_kernelI23Flash_fwd_kernel_traitsILi192ELi64ELi64ELi4ELb0ELb0EN7cutlass10bfloat16_tE19Flash_kernel_traitsILi192ELi64ELi64ELi4ES3_EELi8ELi5ELb1EEEvNS_16Flash_fwd_paramsE --------------------------
	.section	.text._ZN5flash32flash_fwd_splitkv_combine_kernelI23Flash_fwd_kernel_traitsILi192ELi64ELi64ELi4ELb0ELb0EN7cutlass10bfloat16_tE19Flash_kernel_traitsILi192ELi64ELi64ELi4ES3_EELi8ELi5ELb1EEEvNS_16Flash_fwd_paramsE,"ax",@progbits
	.align	128
        .global         _ZN5flash32flash_fwd_splitkv_combine_kernelI23Flash_fwd_kernel_traitsILi192ELi64ELi64ELi4ELb0ELb0EN7cutlass10bfloat16_tE19Flash_kernel_traitsILi192ELi64ELi64ELi4ES3_EELi8ELi5ELb1EEEvNS_16Flash_fwd_paramsE
        .type           _ZN5flash32flash_fwd_splitkv_combine_kernelI23Flash_fwd_kernel_traitsILi192ELi64ELi64ELi4ELb0ELb0EN7cutlass10bfloat16_tE19Flash_kernel_traitsILi192ELi64ELi64ELi4ES3_EELi8ELi5ELb1EEEvNS_16Flash_fwd_paramsE,@function
        .size           _ZN5flash32flash_fwd_splitkv_combine_kernelI23Flash_fwd_kernel_traitsILi192ELi64ELi64ELi4ELb0ELb0EN7cutlass10bfloat16_tE19Flash_kernel_traitsILi192ELi64ELi64ELi4ES3_EELi8ELi5ELb1EEEvNS_16Flash_fwd_paramsE,(.L_x_3718 - _ZN5flash32flash_fwd_splitkv_combine_kernelI23Flash_fwd_kernel_traitsILi192ELi64ELi64ELi4ELb0ELb0EN7cutlass10bfloat16_tE19Flash_kernel_traitsILi192ELi64ELi64ELi4ES3_EELi8ELi5ELb1EEEvNS_16Flash_fwd_paramsE)
        .other          _ZN5flash32flash_fwd_splitkv_combine_kernelI23Flash_fwd_kernel_traitsILi192ELi64ELi64ELi4ELb0ELb0EN7cutlass10bfloat16_tE19Flash_kernel_traitsILi192ELi64ELi64ELi4ES3_EELi8ELi5ELb1EEEvNS_16Flash_fwd_paramsE,@"STO_CUDA_ENTRY STV_DEFAULT"
_ZN5flash32flash_fwd_splitkv_combine_kernelI23Flash_fwd_kernel_traitsILi192ELi64ELi64ELi4ELb0ELb0EN7cutlass10bfloat16_tE19Flash_kernel_traitsILi192ELi64ELi64ELi4ES3_EELi8ELi5ELb1EEEvNS_16Flash_fwd_paramsE:
.text._ZN5flash32flash_fwd_splitkv_combine_kernelI23Flash_fwd_kernel_traitsILi192ELi64ELi64ELi4ELb0ELb0EN7cutlass10bfloat16_tE19Flash_kernel_traitsILi192ELi64ELi64ELi4ES3_EELi8ELi5ELb1EEEvNS_16Flash_fwd_paramsE:
        /* <DEDUP_REMOVED lines=39> */
.L_x_286:
[----:B------:R-:W-:Y:S01]  /*0270*/  IMAD.U32 R29, RZ, RZ, UR7 ;  /* 0x00000007ff1d7e24 */ /* 0x000fe2000f8e00ff */
[----:B------:R-:W-:Y:S01]  /*0280*/  MOV R18, UR14 ;  /* 0x0000000e00127c02 */ /* 0x000fe20008000f00 */
[----:B------:R-:W-:Y:S01]  /*0290*/  IMAD.U32 R17, RZ, RZ, UR4 ;  /* 0x00000004ff117e24 */ /* 0x000fe2000f8e00ff */
[----:B------:R-:W-:Y:S02]  /*02a0*/  MOV R15, UR8 ;  /* 0x00000008000f7c02 */ /* 0x000fe40008000f00 */
[----:B------:R-:W-:Y:S02]  /*02b0*/  MOV R16, 0x2d0 ;  /* 0x000002d000107802 */ /* 0x000fe40000000f00 */
[----:B------:R-:W-:Y:S05]  /*02c0*/  CALL.REL.NOINC `($__internal_9_$__cuda_sm20_div_s64) ;  /* 0x0000003c00f47944 */ /* 0x000fea0003c00000 */
[----:B------:R-:W-:-:S07]  /*02d0*/  MOV R10, R14 ;  /* 0x0000000e000a7202 */ /* 0x000fce0000000f00 */
.L_x_287:
        /* <DEDUP_REMOVED lines=30> */
.L_x_289:
[----:B------:R-:W-:Y:S01]  /*04c0*/  IMAD.MOV.U32 R29, RZ, RZ, R10 ;  /* 0x000000ffff1d7224 */ /* 0x000fe200078e000a */
[----:B------:R-:W-:Y:S02]  /*04d0*/  MOV R17, R11 ;  /* 0x0000000b00117202 */ /* 0x000fe40000000f00 */
[----:B------:R-:W-:Y:S02]  /*04e0*/  MOV R16, 0x500 ;  /* 0x0000050000107802 */ /* 0x000fe40000000f00 */
[----:B------:R-:W-:Y:S05]  /*04f0*/  CALL.REL.NOINC `($__internal_9_$__cuda_sm20_div_s64) ;  /* 0x0000003c00687944 */ /* 0x000fea0003c00000 */
[----:B------:R-:W-:Y:S02]  /*0500*/  MOV R22, R14 ;  /* 0x0000000e00167202 */ /* 0x000fe40000000f00 */
[----:B------:R-:W-:Y:S02]  /*0510*/  MOV R23, R11 ;  /* 0x0000000b00177202 */ /* 0x000fe40000000f00 */
.L_x_290:
[----:B------:R-:W-:Y:S05]  /*0520*/  BSYNC.RECONVERGENT B0 ;  /* 0x0000000000007941 */ /* 0x000fea0003800200 */
.L_x_288:
        /* <DEDUP_REMOVED lines=55> */
.L_x_292:
[----:B------:R-:W-:Y:S01]  /*08a0*/  IMAD.MOV.U32 R29, RZ, RZ, R18 ;  /* 0x000000ffff1d7224 */ /* 0x000fe200078e0012 */
[----:B------:R-:W-:Y:S01]  /*08b0*/  MOV R18, R12 ;  /* 0x0000000c00127202 */ /* 0x000fe20000000f00 */
[----:B------:R-:W-:Y:S01]  /*08c0*/  IMAD.MOV.U32 R17, RZ, RZ, R15 ;  /* 0x000000ffff117224 */ /* 0x000fe200078e000f */
[----:B------:R-:W-:Y:S02]  /*08d0*/  MOV R15, R2 ;  /* 0x00000002000f7202 */ /* 0x000fe40000000f00 */
[----:B------:R-:W-:Y:S02]  /*08e0*/  MOV R16, 0x900 ;  /* 0x0000090000107802 */ /* 0x000fe40000000f00 */
[----:B------:R-:W-:Y:S05]  /*08f0*/  CALL.REL.NOINC `($__internal_9_$__cuda_sm20_div_s64) ;  /* 0x0000003800687944 */ /* 0x000fea0003c00000 */
[----:B------:R-:W-:Y:S02]  /*0900*/  MOV R15, R11 ;  /* 0x0000000b000f7202 */ /* 0x000fe40000000f00 */
.L_x_293:
[----:B------:R-:W-:Y:S05]  /*0910*/  BSYNC.RECONVERGENT B0 ;  /* 0x0000000000007941 */ /* 0x000fea0003800200 */
.L_x_291:
        /* <DEDUP_REMOVED lines=116> */
.L_x_295:
[----:B------:R-:W-:Y:S01]  /*1060*/  IMAD.MOV.U32 R17, RZ, RZ, R15 ;  /* 0x000000ffff117224 */ /* 0x000fe200078e000f */
[----:B------:R-:W-:Y:S01]  /*1070*/  MOV R18, R9 ;  /* 0x0000000900127202 */ /* 0x000fe20000000f00 */
[----:B------:R-:W-:Y:S01]  /*1080*/  IMAD.MOV.U32 R29, RZ, RZ, R14 ;  /* 0x000000ffff1d7224 */ /* 0x000fe200078e000e */
[----:B------:R-:W-:Y:S02]  /*1090*/  MOV R15, R3 ;  /* 0x00000003000f7202 */ /* 0x000fe40000000f00 */
[----:B------:R-:W-:Y:S02]  /*10a0*/  MOV R16, 0x10c0 ;  /* 0x000010c000107802 */ /* 0x000fe40000000f00 */
[----:B------:R-:W-:Y:S05]  /*10b0*/  CALL.REL.NOINC `($__internal_9_$__cuda_sm20_div_s64) ;  /* 0x0000003000787944 */ /* 0x000fea0003c00000 */
[----:B------:R-:W-:Y:S02]  /*10c0*/  MOV R34, R14 ;  /* 0x0000000e00227202 */ /* 0x000fe40000000f00 */
[----:B------:R-:W-:Y:S02]  /*10d0*/  MOV R35, R11 ;  /* 0x0000000b00237202 */ /* 0x000fe40000000f00 */
.L_x_296:
[----:B------:R-:W-:Y:S05]  /*10e0*/  BSYNC.RECONVERGENT B0 ;  /* 0x0000000000007941 */ /* 0x000fea0003800200 */
.L_x_294:
        /* <DEDUP_REMOVED lines=58> */
.L_x_298:
[----:B------:R-:W-:Y:S01]  /*1490*/  IMAD.MOV.U32 R29, RZ, RZ, R22 ;  /* 0x000000ffff1d7224 */ /* 0x000fe200078e0016 */
[----:B------:R-:W-:Y:S01]  /*14a0*/  MOV R17, R23 ;  /* 0x0000001700117202 */ /* 0x000fe20000000f00 */
[----:B------:R-:W-:Y:S01]  /*14b0*/  IMAD.MOV.U32 R18, RZ, RZ, R7 ;  /* 0x000000ffff127224 */ /* 0x000fe200078e0007 */
[----:B------:R-:W-:Y:S02]  /*14c0*/  MOV R16, 0x14e0 ;  /* 0x000014e000107802 */ /* 0x000fe40000000f00 */
[----:B------:R-:W-:Y:S05]  /*14d0*/  CALL.REL.NOINC `($__internal_9_$__cuda_sm20_div_s64) ;  /* 0x0000002c00707944 */ /* 0x000fea0003c00000 */
[----:B------:R-:W-:Y:S02]  /*14e0*/  MOV R20, R14 ;  /* 0x0000000e00147202 */ /* 0x000fe40000000f00 */
[----:B------:R-:W-:Y:S02]  /*14f0*/  MOV R21, R11 ;  /* 0x0000000b00157202 */ /* 0x000fe40000000f00 */
.L_x_299:
[----:B------:R-:W-:Y:S05]  /*1500*/  BSYNC.RECONVERGENT B0 ;  /* 0x0000000000007941 */ /* 0x000fea0003800200 */
.L_x_297:
[----:B------:R-:W0:Y:S01]  /*1510*/  S2R R19, SR_TID.X ;  /* 0x0000000000137919 */ /* 0x000e220000002100 */
[----:B------:R-:W-:Y:S01]  /*1520*/  UIADD3 UR12, UP0, UPT, UR7, -UR6, URZ ;  /* 0x80000006070c7290 */ /* 0x000fe2000ff1e0ff */
[----:B------:R-:W-:Y:S01]  /*1530*/  IMAD.MOV.U32 R13, RZ, RZ, -0x800000 ;  /* 0xff800000ff0d7424 */ /* 0x000fe200078e00ff */
[----:B------:R-:W1:Y:S02]  /*1540*/  LDCU UR5, c[0x0][0x534] ;  /* 0x0000a680ff0577ac */ /* 0x000e640008000800 */
        /* <DEDUP_REMOVED lines=84> */
[----:B------:R-:W-:-:S03]  /*1a90*/  FMUL.FTZ R17, R17, 1.4426950216293334961 ;  /* 0x3fb8aa3b11117820 */ /* 0x000fc60000410000 */
        /* <DEDUP_REMOVED lines=132> */
.L_x_303:
[----:B------:R-:W-:Y:S01]  /*22e0*/  IMAD.MOV.U32 R17, RZ, RZ, RZ ;  /* 0x000000ffff117224 */ /* 0x000fe200078e00ff */
[----:B------:R-:W-:Y:S02]  /*22f0*/  MOV R18, R32 ;  /* 0x0000002000127202 */ /* 0x000fe40000000f00 */
[----:B------:R-:W-:Y:S02]  /*2300*/  MOV R16, 0x2320 ;  /* 0x0000232000107802 */ /* 0x000fe40000000f00 */
[----:B------:R-:W-:Y:S05]  /*2310*/  CALL.REL.NOINC `($__internal_9_$__cuda_sm20_div_s64) ;  /* 0x0000001c00e07944 */ /* 0x000fea0003c00000 */
[----:B------:R-:W-:Y:S02]  /*2320*/  IADD3 R13, PT, PT, -R14, RZ, RZ ;  /* 0x000000ff0e0d7210 */ /* 0x000fe40007ffe1ff */
[----:B------:R-:W-:-:S03]  /*2330*/  MOV R33, R11 ;  /* 0x0000000b00217202 */ /* 0x000fc60000000f00 */
[----:B------:R-:W-:Y:S01]  /*2340*/  IMAD R29, R32, R13, R29 ;  /* 0x0000000d201d7224 */ /* 0x000fe200078e021d */
[----:B------:R-:W-:-:S07]  /*2350*/  MOV R32, R14 ;  /* 0x0000000e00207202 */ /* 0x000fce0000000f00 */
.L_x_304:
        /* <DEDUP_REMOVED lines=60> */
.L_x_306:
[----:B------:R-:W-:Y:S01]  /*2720*/  IMAD.MOV.U32 R29, RZ, RZ, R32 ;  /* 0x000000ffff1d7224 */ /* 0x000fe200078e0020 */
[----:B------:R-:W-:Y:S01]  /*2730*/  MOV R17, R33 ;  /* 0x0000002100117202 */ /* 0x000fe20000000f00 */
[----:B------:R-:W-:Y:S01]  /*2740*/  IMAD.MOV.U32 R18, RZ, RZ, R36 ;  /* 0x000000ffff127224 */ /* 0x000fe200078e0024 */
[----:B------:R-:W-:Y:S02]  /*2750*/  MOV R16, 0x2770 ;  /* 0x0000277000107802 */ /* 0x000fe40000000f00 */
[----:B------:R-:W-:Y:S05]  /*2760*/  CALL.REL.NOINC `($__internal_9_$__cuda_sm20_div_s64) ;  /* 0x0000001800cc7944 */ /* 0x000fea0003c00000 */
[----:B------:R-:W-:-:S05]  /*2770*/  IADD3 R33, PT, PT, -R14, RZ, RZ ;  /* 0x000000ff0e217210 */ /* 0x000fca0007ffe1ff */
[----:B------:R-:W-:Y:S02]  /*2780*/  IMAD R33, R33, R36, R32 ;  /* 0x0000002421217224 */ /* 0x000fe400078e0220 */
.L_x_307:
[----:B------:R-:W-:Y:S05]  /*2790*/  BSYNC.RECONVERGENT B0 ;  /* 0x0000000000007941 */ /* 0x000fea0003800200 */
.L_x_305:
[----:B------:R-:W-:Y:S01]  /*27a0*/  IABS R15, R12 ;  /* 0x0000000c000f7213 */ /* 0x000fe20000000000 */
[----:B------:R-:W0:Y:S01]  /*27b0*/  LDC R18, c[0x0][0x3e0] ;  /* 0x0000f800ff127b82 */ /* 0x000e220000000800 */
[----:B------:R-:W-:Y:S01]  /*27c0*/  IABS R11, R7 ;  /* 0x00000007000b7213 */ /* 0x000fe20000000000 */
[----:B------:R-:W1:Y:S01]  /*27d0*/  LDCU UR15, c[0x0][0x430] ;  /* 0x00008600ff0f77ac */ /* 0x000e620008000800 */
[----:B------:R-:W2:Y:S01]  /*27e0*/  I2F.U32.RP R26, R15 ;  /* 0x0000000f001a7306 */ /* 0x000ea20000209000 */
[----:B------:R-:W-:Y:S02]  /*27f0*/  IABS R13, R9 ;  /* 0x00000009000d7213 */ /* 0x000fe40000000000 */
        /* <DEDUP_REMOVED lines=16> */
[----:B0-----:R-:W-:Y:S01]  /*2900*/  VIADD R16, R16, 0xffffffe ;  /* 0x0ffffffe10107836 */ /* 0x001fe20000000000 */
[----:B------:R-:W-:-:S06]  /*2910*/  IABS R21, R6 ;  /* 0x0000000600157213 */ /* 0x000fcc0000000000 */
[----:B------:R-:W0:Y:S01]  /*2920*/  F2I.FTZ.U32.TRUNC.NTZ R17, R16 ;  /* 0x0000001000117305 */ /* 0x000e22000021f000 */
[----:B-1----:R-:W-:-:S07]  /*2930*/  IMAD.MOV R0, RZ, RZ, -R37 ;  /* 0x000000ffff007224 */ /* 0x002fce00078e0a25 */
[----:B------:R-:W1:Y:S01]  /*2940*/  I2F.U32.RP R27, R20 ;  /* 0x00000014001b7306 */ /* 0x000e620000209000 */
[----:B------:R-:W-:Y:S02]  /*2950*/  IMAD.MOV.U32 R36, RZ, RZ, RZ ;  /* 0x000000ffff247224 */ /* 0x000fe400078e00ff */
[----:B------:R-:W-:Y:S01]  /*2960*/  IMAD R31, R0, R15, RZ ;  /* 0x0000000f001f7224 */ /* 0x000fe200078e02ff */
[----:B------:R-:W-:Y:S01]  /*2970*/  IABS R0, R7 ;  /* 0x0000000700007213 */ /* 0x000fe20000000000 */
[----:B0-----:R-:W-:-:S03]  /*2980*/  IMAD.MOV R30, RZ, RZ, -R17 ;  /* 0x000000ffff1e7224 */ /* 0x001fc600078e0a11 */
[----:B------:R-:W0:Y:S01]  /*2990*/  MUFU.RCP R34, R34 ;  /* 0x0000002200227308 */ /* 0x000e220000001000 */
[----:B------:R-:W-:Y:S02]  /*29a0*/  IMAD.MOV.U32 R16, RZ, RZ, RZ ;  /* 0x000000ffff107224 */ /* 0x000fe400078e00ff */
[----:B------:R-:W-:Y:S02]  /*29b0*/  IMAD R30, R30, R11, RZ ;  /* 0x0000000b1e1e7224 */ /* 0x000fe400078e02ff */
[----:B------:R-:W-:-:S03]  /*29c0*/  IMAD.HI.U32 R31, R37, R31, R36 ;  /* 0x0000001f251f7227 */ /* 0x000fc600078e0024 */
[----:B-1----:R-:W1:Y:S01]  /*29d0*/  MUFU.RCP R27, R27 ;  /* 0x0000001b001b7308 */ /* 0x002e620000001000 */
[----:B------:R-:W-:Y:S01]  /*29e0*/  IMAD.HI.U32 R30, R17, R30, R16 ;  /* 0x0000001e111e7227 */ /* 0x000fe200078e0010 */
[----:B------:R-:W-:Y:S02]  /*29f0*/  IABS R17, R12 ;  /* 0x0000000c00117213 */ /* 0x000fe40000000000 */
[----:B------:R-:W-:Y:S01]  /*2a00*/  IABS R16, R14 ;  /* 0x0000000e00107213 */ /* 0x000fe20000000000 */
[----:B------:R-:W-:Y:S01]  /*2a10*/  IMAD.HI.U32 R31, R31, R26, RZ ;  /* 0x0000001a1f1f7227 */ /* 0x000fe200078e00ff */
[----:B------:R-:W-:Y:S02]  /*2a20*/  IADD3 R17, PT, PT, RZ, -R17, RZ ;  /* 0x80000011ff117210 */ /* 0x000fe40007ffe0ff */
[----:B------:R-:W2:Y:S01]  /*2a30*/  I2F.U32.RP R29, R21 ;  /* 0x00000015001d7306 */ /* 0x000ea20000209000 */
[----:B------:R-:W-:Y:S01]  /*2a40*/  IMAD.MOV R0, RZ, RZ, -R0 ;  /* 0x000000ffff007224 */ /* 0x000fe200078e0a00 */
[----:B0-----:R-:W-:Y:S01]  /*2a50*/  IADD3 R34, PT, PT, R34, 0xffffffe, RZ ;  /* 0x0ffffffe22227810 */ /* 0x001fe20007ffe0ff */
[----:B------:R-:W-:-:S02]  /*2a60*/  IMAD R26, R31, R17, R26 ;  /* 0x000000111f1a7224 */ /* 0x000fc400078e021a */
[----:B------:R-:W-:-:S03]  /*2a70*/  IMAD.HI.U32 R37, R30, R16, RZ ;  /* 0x000000101e257227 */ /* 0x000fc600078e00ff */
[----:B------:R0:W3:Y:S01]  /*2a80*/  F2I.FTZ.U32.TRUNC.NTZ R35, R34 ;  /* 0x0000002200237305 */ /* 0x0000e2000021f000 */
[----:B------:R-:W-:Y:S01]  /*2a90*/  ISETP.GT.U32.AND P3, PT, R15, R26, PT ;  /* 0x0000001a0f00720c */ /* 0x000fe20003f64070 */
[----:B-1----:R-:W-:Y:S02]  /*2aa0*/  VIADD R27, R27, 0xffffffe ;  /* 0x0ffffffe1b1b7836 */ /* 0x002fe40000000000 */
[----:B------:R-:W-:-:S04]  /*2ab0*/  IMAD R0, R37, R0, R16 ;  /* 0x0000000025007224 */ /* 0x000fc800078e0210 */
[----:B--2---:R-:W1:Y:S01]  /*2ac0*/  MUFU.RCP R29, R29 ;  /* 0x0000001d001d7308 */ /* 0x004e620000001000 */
[----:B------:R-:W-:-:S05]  /*2ad0*/  ISETP.GT.U32.AND P1, PT, R11, R0, PT ;  /* 0x000000000b00720c */ /* 0x000fca0003f24070 */
[----:B------:R-:W-:Y:S02]  /*2ae0*/  @!P3 IMAD.IADD R26, R26, 0x1, -R15 ;  /* 0x000000011a1ab824 */ /* 0x000fe400078e0a0f */
[----:B0-----:R-:W-:Y:S01]  /*2af0*/  HFMA2 R34, -RZ, RZ, 0, 0 ;  /* 0x00000000ff227431 */ /* 0x001fe200000001ff */
[----:B------:R-:W0:Y:S01]  /*2b00*/  F2I.FTZ.U32.TRUNC.NTZ R27, R27 ;  /* 0x0000001b001b7305 */ /* 0x000e22000021f000 */
[--C-:B---3--:R-:W-:Y:S01]  /*2b10*/  IMAD.MOV R16, RZ, RZ, -R35.reuse ;  /* 0x000000ffff107224 */ /* 0x108fe200078e0a23 */
[----:B------:R-:W-:Y:S01]  /*2b20*/  ISETP.GE.U32.AND P6, PT, R26, R15, PT ;  /* 0x0000000f1a00720c */ /* 0x000fe20003fc6070 */
[----:B------:R-:W-:Y:S01]  /*2b30*/  @!P3 VIADD R31, R31, 0x1 ;  /* 0x000000011f1fb836 */ /* 0x000fe20000000000 */
[----:B------:R-:W-:Y:S01]  /*2b40*/  LOP3.LUT R26, R33, R12, RZ, 0x3c, !PT ;  /* 0x0000000c211a7212 */ /* 0x000fe200078e3cff */
[----:B------:R-:W-:Y:S01]  /*2b50*/  IMAD R17, R16, R13, RZ ;  /* 0x0000000d10117224 */ /* 0x000fe200078e02ff */
[-C--:B------:R-:W-:Y:S01]  /*2b60*/  @!P1 IADD3 R0, PT, PT, R0, -R11.reuse, RZ ;  /* 0x8000000b00009210 */ /* 0x080fe20007ffe0ff */
[----:B------:R-:W-:Y:S01]  /*2b70*/  @!P1 VIADD R37, R37, 0x1 ;  /* 0x0000000125259836 */ /* 0x000fe20000000000 */
[----:B------:R-:W-:Y:S01]  /*2b80*/  ISETP.GE.AND P2, PT, R26, RZ, PT ;  /* 0x000000ff1a00720c */ /* 0x000fe20003f46270 */
[----:B-1----:R-:W-:Y:S01]  /*2b90*/  VIADD R29, R29, 0xffffffe ;  /* 0x0ffffffe1d1d7836 */ /* 0x002fe20000000000 */
[----:B------:R-:W-:Y:S01]  /*2ba0*/  ISETP.GE.U32.AND P4, PT, R0, R11, PT ;  /* 0x0000000b0000720c */ /* 0x000fe20003f86070 */
[----:B------:R-:W-:Y:S01]  /*2bb0*/  IMAD.HI.U32 R17, R35, R17, R34 ;  /* 0x0000001123117227 */ /* 0x000fe200078e0022 */
[----:B------:R-:W-:Y:S01]  /*2bc0*/  LOP3.LUT R16, R14, R7, RZ, 0x3c, !PT ;  /* 0x000000070e107212 */ /* 0x000fe200078e3cff */
[----:B------:R-:W1:Y:S01]  /*2bd0*/  F2I.FTZ.U32.TRUNC.NTZ R35, R29 ;  /* 0x0000001d00237305 */ /* 0x000e62000021f000 */
[----:B------:R-:W-:Y:S01]  /*2be0*/  IABS R0, R18 ;  /* 0x0000001200007213 */ /* 0x000fe20000000000 */
[--C-:B0-----:R-:W-:Y:S01]  /*2bf0*/  IMAD.MOV R15, RZ, RZ, -R27.reuse ;  /* 0x000000ffff0f7224 */ /* 0x101fe200078e0a1b */
[----:B------:R-:W-:Y:S01]  /*2c00*/  ISETP.GE.AND P0, PT, R16, RZ, PT ;  /* 0x000000ff1000720c */ /* 0x000fe20003f06270 */
[----:B------:R-:W-:Y:S01]  /*2c10*/  IMAD.MOV.U32 R26, RZ, RZ, RZ ;  /* 0x000000ffff1a7224 */ /* 0x000fe200078e00ff */
[----:B------:R-:W-:Y:S01]  /*2c20*/  IABS R11, R3 ;  /* 0x00000003000b7213 */ /* 0x000fe20000000000 */
[----:B------:R-:W-:Y:S01]  /*2c30*/  IMAD R15, R15, R20, RZ ;  /* 0x000000140f0f7224 */ /* 0x000fe200078e02ff */
[----:B------:R-:W-:Y:S01]  /*2c40*/  ISETP.NE.AND P1, PT, R7, RZ, PT ;  /* 0x000000ff0700720c */ /* 0x000fe20003f25270 */
[----:B------:R-:W-:Y:S01]  /*2c50*/  IMAD.MOV R0, RZ, RZ, -R0 ;  /* 0x000000ffff007224 */ /* 0x000fe200078e0a00 */
[----:B------:R-:W-:Y:S01]  /*2c60*/  @P6 IADD3 R31, PT, PT, R31, 0x1, RZ ;  /* 0x000000011f1f6810 */ /* 0x000fe20007ffe0ff */
[----:B------:R-:W-:Y:S01]  /*2c70*/  IMAD.HI.U32 R15, R27, R15, R26 ;  /* 0x0000000f1b0f7227 */ /* 0x000fe200078e001a */
[----:B------:R-:W-:-:S03]  /*2c80*/  IABS R26, R9 ;  /* 0x00000009001a7213 */ /* 0x000fc60000000000 */
[----:B------:R-:W-:Y:S01]  /*2c90*/  @P4 VIADD R37, R37, 0x1 ;  /* 0x0000000125254836 */ /* 0x000fe20000000000 */
[----:B-1----:R-:W-:Y:S01]  /*2ca0*/  IADD3 R16, PT, PT, RZ, -R35, RZ ;  /* 0x80000023ff107210 */ /* 0x002fe20007ffe0ff */
[----:B------:R-:W-:-:S03]  /*2cb0*/  IMAD.HI.U32 R15, R15, R11, RZ ;  /* 0x0000000b0f0f7227 */ /* 0x000fc600078e00ff */
[----:B------:R-:W-:Y:S01]  /*2cc0*/  @!P0 IADD3 R37, PT, PT, -R37, RZ, RZ ;  /* 0x000000ff25258210 */ /* 0x000fe20007ffe1ff */
[----:B------:R-:W-:Y:S01]  /*2cd0*/  IMAD R11, R15, R0, R11 ;  /* 0x000000000f0b7224 */ /* 0x000fe200078e020b */
[----:B------:R-:W-:Y:S01]  /*2ce0*/  @!P1 LOP3.LUT R37, RZ, R7, RZ, 0x33, !PT ;  /* 0x00000007ff259212 */ /* 0x000fe200078e33ff */
[----:B------:R-:W-:Y:S01]  /*2cf0*/  IMAD R27, R16, R21, RZ ;  /* 0x00000015101b7224 */ /* 0x000fe200078e02ff */
[----:B------:R-:W-:Y:S01]  /*2d00*/  IABS R0, R6 ;  /* 0x0000000600007213 */ /* 0x000fe20000000000 */
[----:B------:R-:W-:Y:S01]  /*2d10*/  @!P2 IMAD.MOV R31, RZ, RZ, -R31 ;  /* 0x000000ffff1fa224 */ /* 0x000fe200078e0a1f */
[----:B------:R-:W-:Y:S01]  /*2d20*/  @!P5 LOP3.LUT R31, RZ, R12, RZ, 0x33, !PT ;  /* 0x0000000cff1fd212 */ /* 0x000fe200078e33ff */
[----:B------:R-:W-:Y:S01]  /*2d30*/  IMAD.HI.U32 R34, R35, R27, R34 ;  /* 0x0000001b23227227 */ /* 0x000fe200078e0022 */
[----:B------:R-:W-:Y:S02]  /*2d40*/  ISETP.GT.U32.AND P4, PT, R20, R11, PT ;  /* 0x0000000b1400720c */ /* 0x000fe40003f84070 */
[----:B------:R-:W-:Y:S01]  /*2d50*/  IABS R27, R31 ;  /* 0x0000001f001b7213 */ /* 0x000fe20000000000 */
[----:B------:R-:W-:Y:S01]  /*2d60*/  IMAD.MOV R26, RZ, RZ, -R26 ;  /* 0x000000ffff1a7224 */ /* 0x000fe200078e0a1a */
[----:B------:R-:W-:Y:S01]  /*2d70*/  IABS R16, R37 ;  /* 0x0000002500107213 */ /* 0x000fe20000000000 */
[----:B------:R-:W-:-:S02]  /*2d80*/  IMAD.MOV R0, RZ, RZ, -R0 ;  /* 0x000000ffff007224 */ /* 0x000fc400078e0a00 */
[----:B------:R-:W-:-:S04]  /*2d90*/  IMAD.HI.U32 R17, R17, R27, RZ ;  /* 0x0000001b11117227 */ /* 0x000fc800078e00ff */
[----:B------:R-:W-:Y:S02]  /*2da0*/  IMAD.HI.U32 R29, R34, R16, RZ ;  /* 0x00000010221d7227 */ /* 0x000fe400078e00ff */
[----:B------:R-:W-:Y:S02]  /*2db0*/  @!P4 IADD3 R11, PT, PT, R11, -R20, RZ ;  /* 0x800000140b0bc210 */ /* 0x000fe40007ffe0ff */
[----:B------:R-:W-:Y:S02]  /*2dc0*/  IMAD R26, R17, R26, R27 ;  /* 0x0000001a111a7224 */ /* 0x000fe400078e021b */
[----:B------:R-:W-:Y:S01]  /*2dd0*/  IMAD R16, R29, R0, R16 ;  /* 0x000000001d107224 */ /* 0x000fe200078e0210 */
[----:B------:R-:W-:Y:S01]  /*2de0*/  ISETP.GE.U32.AND P2, PT, R11, R20, PT ;  /* 0x000000140b00720c */ /* 0x000fe20003f46070 */
[----:B------:R-:W-:Y:S01]  /*2df0*/  @!P4 VIADD R15, R15, 0x1 ;  /* 0x000000010f0fc836 */ /* 0x000fe20000000000 */
[----:B------:R-:W-:Y:S02]  /*2e00*/  ISETP.GT.U32.AND P3, PT, R13, R26, PT ;  /* 0x0000001a0d00720c */ /* 0x000fe40003f64070 */
[----:B------:R-:W-:-:S02]  /*2e10*/  LOP3.LUT R0, R3, R18, RZ, 0x3c, !PT ;  /* 0x0000001203007212 */ /* 0x000fc400078e3cff */
[----:B------:R-:W-:Y:S02]  /*2e20*/  ISETP.GT.U32.AND P1, PT, R21, R16, PT ;  /* 0x000000101500720c */ /* 0x000fe40003f24070 */
[----:B------:R-:W-:Y:S01]  /*2e30*/  ISETP.GE.AND P0, PT, R0, RZ, PT ;  /* 0x000000ff0000720c */ /* 0x000fe20003f06270 */
[----:B------:R-:W-:Y:S01]  /*2e40*/  IMAD.MOV R0, RZ, RZ, -R31 ;  /* 0x000000ffff007224 */ /* 0x000fe200078e0a1f */
[----:B------:R-:W-:Y:S02]  /*2e50*/  ISETP.NE.AND P4, PT, R18, RZ, PT ;  /* 0x000000ff1200720c */ /* 0x000fe40003f85270 */
[----:B------:R-:W-:Y:S01]  /*2e60*/  LOP3.LUT R11, R31, R9, RZ, 0x3c, !PT ;  /* 0x000000091f0b7212 */ /* 0x000fe200078e3cff */
[----:B------:R-:W-:Y:S01]  /*2e70*/  IMAD R0, R12, R0, R33 ;  /* 0x000000000c007224 */ /* 0x000fe200078e0221 */
[----:B------:R-:W-:Y:S01]  /*2e80*/  @P2 IADD3 R15, PT, PT, R15, 0x1, RZ ;  /* 0x000000010f0f2810 */ /* 0x000fe20007ffe0ff */
[----:B------:R-:W-:Y:S01]  /*2e90*/  @!P3 IMAD.IADD R26, R26, 0x1, -R13 ;  /* 0x000000011a1ab824 */ /* 0x000fe200078e0a0d */
[----:B------:R-:W-:Y:S01]  /*2ea0*/  ISETP.GE.AND P2, PT, R11, RZ, PT ;  /* 0x000000ff0b00720c */ /* 0x000fe20003f46270 */
[----:B------:R-:W-:Y:S01]  /*2eb0*/  @!P3 VIADD R17, R17, 0x1 ;  /* 0x000000011111b836 */ /* 0x000fe20000000000 */
[----:B------:R-:W-:Y:S01]  /*2ec0*/  LOP3.LUT R11, R37, R6, RZ, 0x3c, !PT ;  /* 0x00000006250b7212 */ /* 0x000fe200078e3cff */
[----:B------:R-:W-:Y:S01]  /*2ed0*/  @!P1 IMAD.IADD R16, R16, 0x1, -R21 ;  /* 0x0000000110109824 */ /* 0x000fe200078e0a15 */
[----:B------:R-:W-:Y:S01]  /*2ee0*/  ISETP.GE.U32.AND P6, PT, R26, R13, PT ;  /* 0x0000000d1a00720c */ /* 0x000fe20003fc6070 */
[----:B------:R-:W-:Y:S01]  /*2ef0*/  @!P1 VIADD R29, R29, 0x1 ;  /* 0x000000011d1d9836 */ /* 0x000fe20000000000 */
[----:B------:R-:W-:-:S02]  /*2f00*/  @!P0 IADD3 R15, PT, PT, -R15, RZ, RZ ;  /* 0x000000ff0f0f8210 */ /* 0x000fc40007ffe1ff */
[----:B------:R-:W-:Y:S02]  /*2f10*/  @!P4 LOP3.LUT R15, RZ, R18, RZ, 0x33, !PT ;  /* 0x00000012ff0fc212 */ /* 0x000fe400078e33ff */
        /* <DEDUP_REMOVED lines=26> */
[----:B------:R-:W-:Y:S02]  /*30c0*/  IMAD R3, R10, UR9, RZ ;  /* 0x000000090a037c24 */ /* 0x000fe4000f8e02ff */
[----:B------:R-:W-:Y:S01]  /*30d0*/  IMAD R2, R6, R2, R37 ;  /* 0x0000000206027224 */ /* 0x000fe200078e0225 */
        /* <DEDUP_REMOVED lines=13> */
.L_x_302:
[----:B------:R-:W0:Y:S01]  /*31b0*/  LDC.64 R2, c[0x0][0x420] ;  /* 0x00010800ff027b82 */ /* 0x000e220000000a00 */
[----:B------:R-:W-:-:S05]  /*31c0*/  IADD3 R0, PT, PT, R28, UR6, RZ ;  /* 0x000000061c007c10 */ /* 0x000fca000fffe0ff */
[----:B0-----:R-:W-:-:S05]  /*31d0*/  IMAD.WIDE.U32 R2, R0, 0x4, R2 ;  /* 0x0000000400027825 */ /* 0x001fca00078e0002 */
[----:B------:R1:W-:Y:S02]  /*31e0*/  STG.E desc[UR12][R2.64], R22 ;  /* 0x0000001602007986 */ /* 0x0003e4000c10190c */
.L_x_301:
[----:B------:R-:W-:Y:S05]  /*31f0*/  BSYNC.RECONVERGENT B1 ;  /* 0x0000000000017941 */ /* 0x000fea0003800200 */
.L_x_300:
[----:B------:R-:W2:Y:S01]  /*3200*/  LDCU UR14, c[0x0][0x534] ;  /* 0x0000a680ff0e77ac */ /* 0x000ea20008000800 */
[C---:B------:R-:W-:Y:S01]  /*3210*/  LOP3.LUT R0, R19.reuse, 0xf, RZ, 0xc0, !PT ;  /* 0x0000000f13007812 */ /* 0x040fe200078ec0ff */
[----:B------:R-:W-:Y:S01]  /*3220*/  IMAD.SHL.U32 R15, R19, 0x4, RZ ;  /* 0x00000004130f7824 */ /* 0x000fe200078e00ff */
[----:B------:R-:W-:Y:S01]  /*3230*/  CS2R R4, SRZ ;  /* 0x0000000000047805 */ /* 0x000fe2000001ff00 */
[----:B------:R-:W3:Y:S01]  /*3240*/  LDCU UR9, c[0x0][0x44c] ;  /* 0x00008980ff0977ac */ /* 0x000ee20008000800 */
[----:B01----:R-:W-:Y:S02]  /*3250*/  LOP3.LUT R2, R0, 0x10, RZ, 0xfc, !PT ;  /* 0x0000001000027812 */ /* 0x003fe400078efcff */
[----:B------:R-:W-:Y:S02]  /*3260*/  CS2R R10, SRZ ;  /* 0x00000000000a7805 */ /* 0x000fe4000001ff00 */
[----:B------:R-:W-:Y:S01]  /*3270*/  LOP3.LUT R15, R15, 0x3c, RZ, 0xc0, !PT ;  /* 0x0000003c0f0f7812 */ /* 0x000fe200078ec0ff */
[----:B------:R-:W-:-:S04]  /*3280*/  IMAD.MOV.U32 R13, RZ, RZ, RZ ;  /* 0x000000ffff0d7224 */ /* 0x000fc800078e00ff */
[----:B------:R-:W-:Y:S01]  /*3290*/  IMAD R30, R28, 0xc0, R15 ;  /* 0x000000c01c1e7824 */ /* 0x000fe200078e020f */
[----:B--2---:R-:W-:Y:S01]  /*32a0*/  ISETP.GE.AND P1, PT, R0, UR14, PT ;  /* 0x0000000e00007c0c */ /* 0x004fe2000bf26270 */
[----:B------:R-:W-:Y:S01]  /*32b0*/  UISETP.GE.AND UP0, UPT, UR14, 0x1, UPT ;  /* 0x000000010e00788c */ /* 0x000fe2000bf06270 */
[----:B------:R-:W-:Y:S02]  /*32c0*/  ISETP.GE.AND P0, PT, R2, UR14, PT ;  /* 0x0000000e02007c0c */ /* 0x000fe4000bf06270 */
[----:B------:R-:W-:Y:S02]  /*32d0*/  CS2R R2, SRZ ;  /* 0x0000000000027805 */ /* 0x000fe4000001ff00 */
[C---:B------:R-:W-:Y:S01]  /*32e0*/  ISETP.GT.U32.OR P1, PT, R19.reuse, 0x7f, P1 ;  /* 0x0000007f1300780c */ /* 0x040fe20000f24470 */
[----:B---3--:R-:W-:Y:S01]  /*32f0*/  UIMAD UR4, UR6, UR9, URZ ;  /* 0x00000009060472a4 */ /* 0x008fe2000f8e02ff */
[----:B------:R-:W-:-:S05]  /*3300*/  ISETP.GT.U32.OR P0, PT, R19, 0x7f, P0 ;  /* 0x0000007f1300780c */ /* 0x000fca0000704470 */
[----:B------:R-:W-:-:S06]  /*3310*/  IMAD.U32 R12, RZ, RZ, UR4 ;  /* 0x00000004ff0c7e24 */ /* 0x000fcc000f8e00ff */
[----:B------:R-:W-:Y:S01]  /*3320*/  @!P1 FADD.FTZ R7, -R22, R24 ;  /* 0x0000001816079221 */ /* 0x000fe20000010100 */
[----:B------:R-:W-:Y:S02]  /*3330*/  @!P1 IMAD R6, R0, 0x24, R25 ;  /* 0x0000002400069824 */ /* 0x000fe400078e0219 */
[----:B------:R-:W-:Y:S01]  /*3340*/  @!P0 FADD.FTZ R22, -R22, R23 ;  /* 0x0000001716168221 */ /* 0x000fe20000010100 */
[----:B------:R-:W-:Y:S02]  /*3350*/  @!P0 IMAD R25, R0, 0x24, R25 ;  /* 0x0000002400198824 */ /* 0x000fe400078e0219 */
[----:B------:R-:W-:Y:S01]  /*3360*/  @!P1 FMUL.FTZ R7, R7, 1.4426950216293334961 ;  /* 0x3fb8aa3b07079820 */ /* 0x000fe20000410000 */
[----:B------:R-:W-:Y:S02]  /*3370*/  IMAD.MOV.U32 R0, RZ, RZ, RZ ;  /* 0x000000ffff007224 */ /* 0x000fe400078e00ff */
[----:B------:R-:W-:-:S03]  /*3380*/  @!P0 FMUL.FTZ R8, R22, 1.4426950216293334961 ;  /* 0x3fb8aa3b16088820 */ /* 0x000fc60000410000 */
[----:B------:R-:W0:Y:S04]  /*3390*/  @!P1 MUFU.EX2 R7, R7 ;  /* 0x0000000700079308 */ /* 0x000e280000000800 */
[----:B------:R-:W1:Y:S01]  /*33a0*/  @!P0 MUFU.EX2 R8, R8 ;  /* 0x0000000800088308 */ /* 0x000e620000000800 */
[----:B0-----:R0:W-:Y:S04]  /*33b0*/  @!P1 STS [R6], R7 ;  /* 0x0000000706009388 */ /* 0x0011e80000000800 */
[----:B-1----:R1:W-:Y:S01]  /*33c0*/  @!P0 STS [R25+0x240], R8 ;  /* 0x0002400819008388 */ /* 0x0023e20000000800 */
[----:B------:R-:W-:Y:S01]  /*33d0*/  BAR.SYNC.DEFER_BLOCKING 0x0 ;  /* 0x0000000000007b1d */ /* 0x000fe20000010000 */
[----:B------:R-:W-:-:S04]  /*33e0*/  IADD3 R30, P0, PT, R30, UR4, RZ ;  /* 0x000000041e1e7c10 */ /* 0x000fc8000ff1e0ff */
        /* <DEDUP_REMOVED lines=8> */
[----:B------:R-:W-:Y:S01]  /*3470*/  UISETP.GE.U32.AND UP1, UPT, UR14, 0x4, UPT ;  /* 0x000000040e00788c */ /* 0x000fe2000bf26070 */
[----:B------:R-:W-:Y:S01]  /*3480*/  IMAD.MOV.U32 R0, RZ, RZ, RZ ;  /* 0x000000ffff007224 */ /* 0x000fe200078e00ff */
[----:B------:R-:W-:Y:S02]  /*3490*/  CS2R R24, SRZ ;  /* 0x0000000000187805 */ /* 0x000fe4000001ff00 */
[----:B------:R-:W-:Y:S02]  /*34a0*/  CS2R R22, SRZ ;  /* 0x0000000000167805 */ /* 0x000fe4000001ff00 */
[----:B------:R-:W-:-:S02]  /*34b0*/  CS2R R20, SRZ ;  /* 0x0000000000147805 */ /* 0x000fc4000001ff00 */
[----:B------:R-:W-:Y:S01]  /*34c0*/  CS2R R18, SRZ ;  /* 0x0000000000127805 */ /* 0x000fe2000001ff00 */
[----:B------:R-:W-:Y:S02]  /*34d0*/  UIADD3 UR8, UPT, UPT, UR7, -UR6, URZ ;  /* 0x8000000607087290 */ /* 0x000fe4000fffe0ff */
[----:B------:R-:W-:Y:S01]  /*34e0*/  UIMAD UR9, UR7, UR9, URZ ;  /* 0x00000009070972a4 */ /* 0x000fe2000f8e02ff */
[----:B0-----:R-:W-:Y:S01]  /*34f0*/  LEA R30, P0, R30, UR4, 0x2 ;  /* 0x000000041e1e7c11 */ /* 0x001fe2000f8010ff */
[----:B------:R-:W-:-:S03]  /*3500*/  ULOP3.LUT UR4, UR14, 0x3, URZ, 0xc0, !UPT ;  /* 0x000000030e047892 */ /* 0x000fc6000f8ec0ff */
[----:B------:R-:W-:Y:S02]  /*3510*/  IADD3.X R31, PT, PT, R17, UR5, RZ, P0, !PT ;  /* 0x00000005111f7c10 */ /* 0x000fe400087fe4ff */
[----:B------:R-:W-:Y:S01]  /*3520*/  CS2R R16, SRZ ;  /* 0x0000000000107805 */ /* 0x000fe2000001ff00 */
[----:B------:R-:W-:Y:S01]  /*3530*/  UISETP.NE.AND UP0, UPT, UR4, URZ, UPT ;  /* 0x000000ff0400728c */ /* 0x000fe2000bf05270 */
[----:B------:R-:W-:Y:S10]  /*3540*/  BRA.U !UP1, `(.L_x_309) ;  /* 0x0000000509787547 */ /* 0x000ff4000b800000 */
[----:B------:R-:W0:Y:S01]  /*3550*/  S2UR UR5, SR_CgaCtaId ;  /* 0x00000000000579c3 */ /* 0x000e220000008800 */
[----:B------:R-:W-:Y:S01]  /*3560*/  UMOV UR11, 0x400 ;  /* 0x00000400000b7882 */ /* 0x000fe20000000000 */
[----:B------:R-:W-:Y:S01]  /*3570*/  ULOP3.LUT UR14, UR14, 0x7ffffffc, URZ, 0xc0, !UPT ;  /* 0x7ffffffc0e0e7892 */ /* 0x000fe2000f8ec0ff */
[----:B------:R-:W-:Y:S01]  /*3580*/  ISETP.GE.AND P1, PT, R28, UR8, PT ;  /* 0x000000081c007c0c */ /* 0x000fe2000bf26270 */
[----:B------:R-:W-:Y:S01]  /*3590*/  IMAD.MOV.U32 R0, RZ, RZ, RZ ;  /* 0x000000ffff007224 */ /* 0x000fe200078e00ff */
[----:B------:R-:W-:Y:S02]  /*35a0*/  CS2R R2, SRZ ;  /* 0x0000000000027805 */ /* 0x000fe4000001ff00 */
[----:B------:R-:W-:Y:S02]  /*35b0*/  CS2R R4, SRZ ;  /* 0x0000000000047805 */ /* 0x000fe4000001ff00 */
[----:B------:R-:W-:Y:S02]  /*35c0*/  CS2R R6, SRZ ;  /* 0x0000000000067805 */ /* 0x000fe4000001ff00 */
[----:B------:R-:W-:-:S02]  /*35d0*/  CS2R R8, SRZ ;  /* 0x0000000000087805 */ /* 0x000fc4000001ff00 */
[----:B------:R-:W-:Y:S01]  /*35e0*/  CS2R R10, SRZ ;  /* 0x00000000000a7805 */ /* 0x000fe2000001ff00 */
[----:B------:R-:W-:Y:S01]  /*35f0*/  IMAD.MOV.U32 R13, RZ, RZ, RZ ;  /* 0x000000ffff0d7224 */ /* 0x000fe200078e00ff */
[----:B------:R-:W-:Y:S01]  /*3600*/  UIMAD.WIDE UR16, UR9, 0xc, URZ ;  /* 0x0000000c091078a5 */ /* 0x000fe2000f8e02ff */
[----:B------:R-:W-:Y:S01]  /*3610*/  IMAD.U32 R29, RZ, RZ, UR14 ;  /* 0x0000000eff1d7e24 */ /* 0x000fe2000f8e00ff */
[----:B0-----:R-:W-:Y:S02]  /*3620*/  ULEA UR5, UR5, UR11, 0x18 ;  /* 0x0000000b05057291 */ /* 0x001fe4000f8ec0ff */
[----:B------:R-:W-:-:S04]  /*3630*/  UIADD3 UR11, UPT, UPT, -UR14, URZ, URZ ;  /* 0x000000ff0e0b7290 */ /* 0x000fc8000fffe1ff */
[----:B------:R-:W-:-:S05]  /*3640*/  LEA R14, R28, UR5, 0x2 ;  /* 0x000000051c0e7c11 */ /* 0x000fca000f8e10ff */
[----:B------:R-:W-:-:S07]  /*3650*/  VIADD R14, R14, 0x48 ;  /* 0x000000480e0e7836 */ /* 0x000fce0000000000 */
.L_x_310:
[----:B------:R-:W2:Y:S01]  /*3660*/  @!P1 LDG.E.128 R16, desc[UR12][R30.64] ;  /* 0x0000000c1e109981 */ /* 0x000ea2000c1e1d00 */
[----:B------:R-:W-:Y:S01]  /*3670*/  MOV R35, UR9 ;  /* 0x0000000900237c02 */ /* 0x000fe20008000f00 */
[----:B------:R-:W-:Y:S01]  /*3680*/  UIADD3 UR11, UPT, UPT, UR11, 0x4, URZ ;  /* 0x000000040b0b7890 */ /* 0x000fe2000fffe0ff */
[----:B------:R-:W-:Y:S01]  /*3690*/  MOV R37, UR9 ;  /* 0x0000000900257c02 */ /* 0x000fe20008000f00 */
[----:B------:R-:W2:Y:S02]  /*36a0*/  LDS R12, [R14+-0x48] ;  /* 0xffffb8000e0c7984 */ /* 0x000ea40000000800 */
[--C-:B------:R-:W-:Y:S01]  /*36b0*/  @!P1 IMAD.WIDE R32, R35, 0x4, R30.reuse ;  /* 0x0000000423209825 */ /* 0x100fe200078e021e */
[----:B------:R-:W-:Y:S01]  /*36c0*/  UISETP.NE.AND UP1, UPT, UR11, URZ, UPT ;  /* 0x000000ff0b00728c */ /* 0x000fe2000bf25270 */
[----:B------:R-:W3:Y:S02]  /*36d0*/  @!P1 LDG.E.128 R20, desc[UR12][R30.64+0x100] ;  /* 0x0001000c1e149981 */ /* 0x000ee4000c1e1d00 */
[----:B------:R-:W-:Y:S02]  /*36e0*/  @!P1 IMAD.WIDE R34, R37, 0x8, R30 ;  /* 0x0000000825229825 */ /* 0x000fe400078e021e */
[----:B------:R-:W4:Y:S02]  /*36f0*/  @!P1 LDG.E.128 R24, desc[UR12][R30.64+0x200] ;  /* 0x0002000c1e189981 */ /* 0x000f24000c1e1d00 */
        /* <DEDUP_REMOVED lines=16> */
[----:B0-----:R-:W-:Y:S04]  /*3800*/  @!P1 IADD3 R32, P0, PT, R30, UR16, RZ ;  /* 0x000000101e209c10 */ /* 0x001fe8000ff1e0ff */
[----:B------:R-:W-:Y:S02]  /*3810*/  @!P1 IADD3.X R33, PT, PT, R31, UR17, RZ, P0, !PT ;  /* 0x000000111f219c10 */ /* 0x000fe400087fe4ff */
[----:B------:R-:W-:Y:S01]  /*3820*/  LEA R30, P0, R37, R30, 0x4 ;  /* 0x0000001e251e7211 */ /* 0x000fe200078020ff */
        /* <DEDUP_REMOVED lines=14> */
[----:B------:R0:W4:Y:S04]  /*3910*/  @!P1 LDG.E.128 R24, desc[UR12][R34.64+0x200] ;  /* 0x0002000c22189981 */ /* 0x000128000c1e1d00 */
[----:B------:R-:W2:Y:S01]  /*3920*/  LDS R12, [R14] ;  /* 0x000000000e0c7984 */ /* 0x000ea20000000800 */
[----:B0-----:R-:W-:Y:S04]  /*3930*/  MOV R35, UR9 ;  /* 0x0000000900237c02 */ /* 0x001fe80008000f00 */
        /* <DEDUP_REMOVED lines=31> */
.L_x_309:
[----:B------:R-:W-:Y:S05]  /*3b30*/  BRA.U !UP0, `(.L_x_308) ;  /* 0x0000000108807547 */ /* 0x000fea000b800000 */
[----:B------:R-:W0:Y:S01]  /*3b40*/  S2UR UR5, SR_CgaCtaId ;  /* 0x00000000000579c3 */ /* 0x000e220000008800 */
[----:B------:R-:W-:Y:S01]  /*3b50*/  UMOV UR11, 0x400 ;  /* 0x00000400000b7882 */ /* 0x000fe20000000000 */
[----:B------:R-:W-:Y:S01]  /*3b60*/  IMAD R29, R29, 0x9, R28 ;  /* 0x000000091d1d7824 */ /* 0x000fe200078e021c */
[----:B------:R-:W-:Y:S01]  /*3b70*/  IADD3 R30, P1, PT, R30, 0x200, RZ ;  /* 0x000002001e1e7810 */ /* 0x000fe20007f3e0ff */
[----:B------:R-:W-:Y:S01]  /*3b80*/  UIMAD.WIDE UR14, UR9, 0x4, URZ ;  /* 0x00000004090e78a5 */ /* 0x000fe2000f8e02ff */
[----:B------:R-:W-:Y:S01]  /*3b90*/  ISETP.GE.AND P0, PT, R28, UR8, PT ;  /* 0x000000081c007c0c */ /* 0x000fe2000bf06270 */
[----:B------:R-:W-:Y:S02]  /*3ba0*/  UIADD3 UR4, UPT, UPT, -UR4, URZ, URZ ;  /* 0x000000ff04047290 */ /* 0x000fe4000fffe1ff */
[----:B------:R-:W-:Y:S01]  /*3bb0*/  IMAD.X R31, RZ, RZ, R31, P1 ;  /* 0x000000ffff1f7224 */ /* 0x000fe200008e061f */
[----:B0-----:R-:W-:-:S06]  /*3bc0*/  ULEA UR5, UR5, UR11, 0x18 ;  /* 0x0000000b05057291 */ /* 0x001fcc000f8ec0ff */
[----:B------:R-:W-:-:S07]  /*3bd0*/  LEA R14, R29, UR5, 0x2 ;  /* 0x000000051d0e7c11 */ /* 0x000fce000f8e10ff */
.L_x_311:
[----:B------:R-:W2:Y:S01]  /*3be0*/  @!P0 LDG.E.128 R16, desc[UR12][R30.64+-0x200] ;  /* 0xfffe000c1e108981 */ /* 0x000ea2000c1e1d00 */
[----:B------:R-:W-:Y:S03]  /*3bf0*/  UIADD3 UR4, UPT, UPT, UR4, 0x1, URZ ;  /* 0x0000000104047890 */ /* 0x000fe6000fffe0ff */
[----:B------:R-:W3:Y:S01]  /*3c00*/  @!P0 LDG.E.128 R20, desc[UR12][R30.64+-0x100] ;  /* 0xffff000c1e148981 */ /* 0x000ee2000c1e1d00 */
[----:B------:R-:W-:Y:S03]  /*3c10*/  UISETP.NE.AND UP0, UPT, UR4, URZ, UPT ;  /* 0x000000ff0400728c */ /* 0x000fe6000bf05270 */
[----:B------:R0:W4:Y:S04]  /*3c20*/  @!P0 LDG.E.128 R24, desc[UR12][R30.64] ;  /* 0x0000000c1e188981 */ /* 0x000128000c1e1d00 */
[----:B------:R1:W2:Y:S01]  /*3c30*/  LDS R12, [R14] ;  /* 0x000000000e0c7984 */ /* 0x0002a20000000800 */
[----:B0-----:R-:W-:Y:S02]  /*3c40*/  IADD3 R30, P1, PT, R30, UR14, RZ ;  /* 0x0000000e1e1e7c10 */ /* 0x001fe4000ff3e0ff */
[----:B-1----:R-:W-:Y:S02]  /*3c50*/  IADD3 R14, PT, PT, R14, 0x24, RZ ;  /* 0x000000240e0e7810 */ /* 0x002fe40007ffe0ff */
[----:B------:R-:W-:Y:S01]  /*3c60*/  IADD3.X R31, PT, PT, R31, UR15, RZ, P1, !PT ;  /* 0x0000000f1f1f7c10 */ /* 0x000fe20008ffe4ff */
        /* <DEDUP_REMOVED lines=13> */
.L_x_308:
[----:B------:R-:W-:-:S04]  /*3d40*/  IADD3 R28, PT, PT, R28, UR6, RZ ;  /* 0x000000061c1c7c10 */ /* 0x000fc8000fffe0ff */
[----:B------:R-:W-:-:S13]  /*3d50*/  ISETP.GE.AND P0, PT, R28, UR7, PT ;  /* 0x000000071c007c0c */ /* 0x000fda000bf06270 */
[----:B------:R-:W-:Y:S05]  /*3d60*/  @P0 EXIT ;  /* 0x000000000000094d */ /* 0x000fea0003800000 */
[----:B------:R-:W-:Y:S01]  /*3d70*/  IABS R18, UR10 ;  /* 0x0000000a00127c13 */ /* 0x000fe20008000000 */
[----:B------:R-:W0:Y:S01]  /*3d80*/  LDC R17, c[0x0][0x434] ;  /* 0x00010d00ff117b82 */ /* 0x000e220000000800 */
[----:B------:R-:W-:Y:S01]  /*3d90*/  IABS R20, R28 ;  /* 0x0000001c00147213 */ /* 0x000fe20000000000 */
[----:B------:R-:W1:Y:S01]  /*3da0*/  LDCU.128 UR4, c[0x0][0x400] ;  /* 0x00008000ff0477ac */ /* 0x000e620008000c00 */
[----:B------:R-:W2:Y:S01]  /*3db0*/  I2F.RP R16, R18 ;  /* 0x0000001200107306 */ /* 0x000ea20000209400 */
[----:B------:R-:W-:Y:S01]  /*3dc0*/  IABS R14, UR10 ;  /* 0x0000000a000e7c13 */ /* 0x000fe20008000000 */
        /* <DEDUP_REMOVED lines=9> */
[----:B--2---:R-:W-:Y:S01]  /*3e60*/  VIADD R22, R22, 0xffffffe ;  /* 0x0ffffffe16167836 */ /* 0x004fe20000000000 */
        /* <DEDUP_REMOVED lines=13> */
[----:B------:R-:W-:Y:S02]  /*3f40*/  @!P1 IMAD.IADD R21, R21, 0x1, -R18 ;  /* 0x0000000115159824 */ /* 0x000fe400078e0a12 */
[----:B------:R-:W-:Y:S01]  /*3f50*/  @!P1 VIADD R19, R19, 0x1 ;  /* 0x0000000113139836 */ /* 0x000fe20000000000 */
[----:B0-----:R-:W-:Y:S02]  /*3f60*/  IADD3 R22, PT, PT, R12, 0xffffffe, RZ ;  /* 0x0ffffffe0c167810 */ /* 0x001fe40007ffe0ff */
[----:B------:R-:W-:Y:S02]  /*3f70*/  ISETP.GE.U32.AND P2, PT, R21, R18, PT ;  /* 0x000000121500720c */ /* 0x000fe40003f46070 */
[----:B------:R-:W-:Y:S01]  /*3f80*/  ISETP.NE.AND P1, PT, RZ, UR10, PT ;  /* 0x0000000aff007c0c */ /* 0x000fe2000bf25270 */
[----:B------:R0:W2:Y:S10]  /*3f90*/  F2I.FTZ.U32.TRUNC.NTZ R23, R22 ;  /* 0x0000001600177305 */ /* 0x0000b4000021f000 */
[----:B------:R-:W-:-:S04]  /*3fa0*/  @P2 VIADD R19, R19, 0x1 ;  /* 0x0000000113132836 */ /* 0x000fc80000000000 */
[----:B------:R-:W-:Y:S01]  /*3fb0*/  @!P0 IMAD.MOV R19, RZ, RZ, -R19 ;  /* 0x000000ffff138224 */ /* 0x000fe200078e0a13 */
[----:B------:R-:W-:Y:S01]  /*3fc0*/  @!P1 LOP3.LUT R19, RZ, UR10, RZ, 0x33, !PT ;  /* 0x0000000aff139c12 */ /* 0x000fe2000f8e33ff */
[----:B0-----:R-:W-:Y:S01]  /*3fd0*/  IMAD.MOV.U32 R22, RZ, RZ, RZ ;  /* 0x000000ffff167224 */ /* 0x001fe200078e00ff */
[----:B--2---:R-:W-:-:S03]  /*3fe0*/  IADD3 R21, PT, PT, RZ, -R23, RZ ;  /* 0x80000017ff157210 */ /* 0x004fc60007ffe0ff */
[----:B------:R-:W-:Y:S02]  /*3ff0*/  IMAD R18, R19, UR10, RZ ;  /* 0x0000000a13127c24 */ /* 0x000fe4000f8e02ff */
[----:B------:R-:W-:Y:S02]  /*4000*/  IMAD R14, R21, R16, RZ ;  /* 0x00000010150e7224 */ /* 0x000fe400078e02ff */
[----:B------:R-:W-:Y:S02]  /*4010*/  IMAD.IADD R20, R28, 0x1, -R18 ;  /* 0x000000011c147824 */ /* 0x000fe400078e0a12 */
[----:B------:R-:W-:-:S03]  /*4020*/  IMAD.HI.U32 R14, R23, R14, R22 ;  /* 0x0000000e170e7227 */ /* 0x000fc600078e0016 */
        /* <DEDUP_REMOVED lines=8> */
[----:B-1----:R-:W-:-:S04]  /*40b0*/  IMAD R12, R12, UR4, RZ ;  /* 0x000000040c0c7c24 */ /* 0x002fc8000f8e02ff */
        /* <DEDUP_REMOVED lines=8> */
[----:B------:R-:W-:-:S05]  /*4140*/  @P2 IADD3 R14, PT, PT, R14, 0x1, RZ ;  /* 0x000000010e0e2810 */ /* 0x000fca0007ffe0ff */
        /* <DEDUP_REMOVED lines=21> */
        .weak           $__internal_9_$__cuda_sm20_div_s64
        .type           $__internal_9_$__cuda_sm20_div_s64,@function
        .size           $__internal_9_$__cuda_sm20_div_s64,(.L_x_3718 - $__internal_9_$__cuda_sm20_div_s64)
$__internal_9_$__cuda_sm20_div_s64:
        /* <DEDUP_REMOVED lines=85> */
[----:B------:R-:W-:Y:S06]  /*47f0*/  RET.REL.NODEC R16 `(_ZN5flash32flash_fwd_splitkv_combine_kernelI23Flash_fwd_kernel_traitsILi192ELi64ELi64ELi4ELb0ELb0EN7cutlass10bfloat16_tE19Flash_kernel_traitsILi192ELi64ELi64ELi4ES3_EELi8ELi5ELb1EEEvNS_16Flash_fwd_paramsE) ;  /* 0xffffffb810007950 */ /* 0x000fec0003c3ffff */
.L_x_312:
        /* <DEDUP_REMOVED lines=16> */
.L_x_3718:


//--------------------- .text._ZN5flash32flash_fwd_splitkv_combine_kernelI23Flash_fwd_kernel_traitsILi192ELi64ELi64ELi4ELb0ELb0EN7cutlass10bfloat16_tE19Flash_kernel_traitsILi192ELi64ELi64ELi4ES3_EELi8ELi4ELb1EEEvNS_16Flash_fwd_paramsE --------------------------
	.section	.text._ZN5flash32flash_fwd_splitkv_combine_kernelI23Flash_fwd_kernel_traitsILi192ELi64ELi64ELi4ELb0ELb0EN7cutlass10bfloat16_tE19Flash_kernel_traitsILi192ELi64ELi64ELi4ES3_EELi8ELi4ELb1EEEvNS_16Flash_fwd_paramsE,"ax",@progbits
	.align	128
        .global         _ZN5flash32flash_fwd_splitkv_combine_kernelI23Flash_fwd_kernel_traitsILi192ELi64ELi64ELi4ELb0ELb0EN7cutlass10bfloat16_tE19Flash_kernel_traitsILi192ELi64ELi64ELi4ES3_EELi8ELi4ELb1EEEvNS_16Flash_fwd_paramsE
        .type           _ZN5flash32flash_fwd_splitkv_combine_kernelI23Flash_fwd_kernel_traitsILi192ELi64ELi64ELi4ELb0ELb0EN7cutlass10bfloat16_tE19Flash_kernel_traitsILi192ELi64ELi64ELi4ES3_EELi8ELi4ELb1EEEvNS_16Flash_fwd_paramsE,@function
        .size           _ZN5flash32flash_fwd_splitkv_combine_kernelI23Flash_fwd_kernel_traitsILi192ELi64ELi64ELi4ELb0ELb0EN7cutlass10bfloat16_tE19Flash_kernel_traitsILi192ELi64ELi64ELi4ES3_EELi8ELi4ELb1EEEvNS_16Flash_fwd_paramsE,(.L_x_3719 - _ZN5flash32flash_fwd_splitkv_combine_kernelI23Flash_fwd_kernel_traitsILi192ELi64ELi64ELi4ELb0ELb0EN7cutlass10bfloat16_tE19Flash_kernel_traitsILi192ELi64ELi64ELi4ES3_EELi8ELi4ELb1EEEvNS_16Flash_fwd_paramsE)
        .other          _ZN5flash32flash_fwd_splitkv_combine_kernelI23Flash_fwd_kernel_traitsILi192ELi64ELi64ELi4ELb0ELb0EN7cutlass10bfloat16_tE19Flash_kernel_traitsILi192ELi64ELi64ELi4ES3_EELi8ELi4ELb1EEEvNS_16Flash_fwd_paramsE,@"STO_CUDA_ENTRY STV_DEFAULT"
_ZN5flash32flash_fwd_splitkv_combine_kernelI23Flash_fwd_kernel_traitsILi192ELi64ELi64ELi4ELb0ELb0EN7cutlass10bfloat16_tE19Flash_kernel_traitsILi192ELi64ELi64ELi4ES3_EELi8ELi4ELb1EEEvNS_16Flash_fwd_paramsE:
.text._ZN5flash32flash_fwd_splitkv_combine_kernelI23Flash_fwd_kernel_traitsILi192ELi64ELi64ELi4ELb0ELb0EN7cutlass10bfloat16_tE19Flash_kernel_traitsILi192ELi64ELi64ELi4ES3_EELi8ELi4ELb1EEEvNS_16Flash_fwd_paramsE:
        /* <DEDUP_REMOVED lines=38> */
.L_x_313:
[----:B------:R-:W-:Y:S01]  /*0260*/  IMAD.U32 R22, RZ, RZ, UR7 ;  /* 0x00000007ff167e24 */ /* 0x000fe2000f8e00ff */
[----:B------:R-:W-:Y:S01]  /*0270*/  MOV R18, UR14 ;  /* 0x0000000e00127c02 */ /* 0x000fe20008000f00 */
[----:B------:R-:W-:Y:S01]  /*0280*/  IMAD.U32 R19, RZ, RZ, UR15 ;  /* 0x0000000fff137e24 */ /* 0x000fe2000f8e00ff */
[----:B------:R-:W-:Y:S02]  /*0290*/  MOV R17, UR8 ;  /* 0x0000000800117c02 */ /* 0x000fe40008000f00 */
[----:B------:R-:W-:Y:S02]  /*02a0*/  MOV R16, 0x2c0 ;  /* 0x000002c000107802 */ /* 0x000fe40000000f00 */
[----:B------:R-:W-:Y:S05]  /*02b0*/  CALL.REL.NOINC `($__internal_10_$__cuda_sm20_div_s64) ;  /* 0x0000003c00907944 */ /* 0x000fea0003c00000 */
[----:B------:R-:W-:-:S07]  /*02c0*/  MOV R13, R19 ;  /* 0x00000013000d7202 */ /* 0x000fce0000000f00 */
.L_x_314:
        /* <DEDUP_REMOVED lines=30> */
.L_x_316:
[----:B------:R-:W-:Y:S01]  /*04b0*/  IMAD.MOV.U32 R22, RZ, RZ, R12 ;  /* 0x000000ffff167224 */ /* 0x000fe200078e000c */
[----:B------:R-:W-:Y:S02]  /*04c0*/  MOV R19, R13 ;  /* 0x0000000d00137202 */ /* 0x000fe40000000f00 */
[----:B------:R-:W-:Y:S02]  /*04d0*/  MOV R16, 0x4f0 ;  /* 0x000004f000107802 */ /* 0x000fe40000000f00 */
[----:B------:R-:W-:Y:S05]  /*04e0*/  CALL.REL.NOINC `($__internal_10_$__cuda_sm20_div_s64) ;  /* 0x0000003c00047944 */ /* 0x000fea0003c00000 */
[----:B------:R-:W-:Y:S02]  /*04f0*/  MOV R24, R12 ;  /* 0x0000000c00187202 */ /* 0x000fe40000000f00 */
[----:B------:R-:W-:Y:S02]  /*0500*/  MOV R25, R19 ;  /* 0x0000001300197202 */ /* 0x000fe40000000f00 */
.L_x_317:
[----:B------:R-:W-:Y:S05]  /*0510*/  BSYNC.RECONVERGENT B0 ;  /* 0x0000000000007941 */ /* 0x000fea0003800200 */
.L_x_315:
        /* <DEDUP_REMOVED lines=36> */
[----:B------:R-:W-:Y:S01]  /*0760*/  IMAD.MOV.U32 R4, RZ, RZ, RZ ;  /* 0x000000ffff047224 */ /* 0x000fe200078e00ff */
[----:B------:R-:W-:Y:S01]  /*0770*/  ISETP.NE.U32.AND P0, PT, R13, RZ, PT ;  /* 0x000000ff0d00720c */ /* 0x000fe20003f05070 */
[----:B------:R-:W-:-:S05]  /*0780*/  IMAD.MOV.U32 R19, RZ, RZ, RZ ;  /* 0x000000ffff137224 */ /* 0x000fca00078e00ff */
[----:B0-----:R-:W0:Y:S02]  /*0790*/  MUFU.RCP R5, R6 ;  /* 0x0000000600057308 */ /* 0x001e240000001000 */
[----:B0-----:R-:W-:-:S06]  /*07a0*/  IADD3 R5, PT, PT, R5, 0xffffffe, RZ ;  /* 0x0ffffffe05057810 */ /* 0x001fcc0007ffe0ff */
[----:B------:R-:W0:Y:S02]  /*07b0*/  F2I.FTZ.U32.TRUNC.NTZ R5, R5 ;  /* 0x0000000500057305 */ /* 0x000e24000021f000 */
[----:B0-----:R-:W-:-:S05]  /*07c0*/  IADD3 R2, PT, PT, RZ, -R5, RZ ;  /* 0x80000005ff027210 */ /* 0x001fca0007ffe0ff */
        /* <DEDUP_REMOVED lines=13> */
.L_x_319:
[----:B------:R-:W-:Y:S01]  /*08a0*/  IMAD.MOV.U32 R22, RZ, RZ, R18 ;  /* 0x000000ffff167224 */ /* 0x000fe200078e0012 */
[----:B------:R-:W-:Y:S01]  /*08b0*/  MOV R18, R13 ;  /* 0x0000000d00127202 */ /* 0x000fe20000000f00 */
[----:B------:R-:W-:Y:S01]  /*08c0*/  IMAD.MOV.U32 R19, RZ, RZ, R17 ;  /* 0x000000ffff137224 */ /* 0x000fe200078e0011 */
[----:B------:R-:W-:Y:S02]  /*08d0*/  MOV R17, R3 ;  /* 0x0000000300117202 */ /* 0x000fe40000000f00 */
[----:B------:R-:W-:Y:S02]  /*08e0*/  MOV R16, 0x900 ;  /* 0x0000090000107802 */ /* 0x000fe40000000f00 */
[----:B------:R-:W-:Y:S05]  /*08f0*/  CALL.REL.NOINC `($__internal_10_$__cuda_sm20_div_s64) ;  /* 0x0000003800007944 */ /* 0x000fea0003c00000 */
[----:B------:R-:W-:Y:S02]  /*0900*/  MOV R18, R12 ;  /* 0x0000000c00127202 */ /* 0x000fe40000000f00 */
.L_x_320:
[----:B------:R-:W-:Y:S05]  /*0910*/  BSYNC.RECONVERGENT B0 ;  /* 0x0000000000007941 */ /* 0x000fea0003800200 */
.L_x_318:
        /* <DEDUP_REMOVED lines=80> */
[----:B------:R-:W-:Y:S02]  /*0e20*/  ISETP.GE.U32.AND P1, PT, R9, R6, PT ;  /* 0x000000060900720c */ /* 0x000fe40003f26070 */
[----:B------:R-:W-:Y:S02]  /*0e30*/  SHF.R.S32.HI R9, RZ, 0x1f, R10 ;  /* 0x0000001fff097819 */ /* 0x000fe4000001140a */
[----:B------:R-:W-:-:S02]  /*0e40*/  ISETP.NE.AND P3, PT, R5, RZ, PT ;  /* 0x000000ff0500720c */ /* 0x000fc40003f65270 */
[----:B------:R-:W-:-:S04]  /*0e50*/  ISETP.LT.AND.EX P0, PT, R19, R9, PT, P0 ;  /* 0x000000091300720c */ /* 0x000fc80003f01300 */
[C---:B------:R-:W-:Y:S02]  /*0e60*/  SEL R2, R19.reuse, R9, P0 ;  /* 0x0000000913027207 */ /* 0x040fe40000000000 */
[----:B------:R-:W-:Y:S01]  /*0e70*/  SEL R9, RZ, 0x1, !P3 ;  /* 0x00000001ff097807 */ /* 0x000fe20005800000 */
[----:B------:R-:W-:Y:S01]  /*0e80*/  @P1 VIADD R12, R12, 0x1 ;  /* 0x000000010c0c1836 */ /* 0x000fe20000000000 */
[----:B------:R-:W-:Y:S02]  /*0e90*/  LOP3.LUT R6, R19, R2, RZ, 0xfc, !PT ;  /* 0x0000000213067212 */ /* 0x000fe400078efcff */
[----:B------:R-:W-:Y:S01]  /*0ea0*/  SEL R10, R18, R10, P0 ;  /* 0x0000000a120a7207 */ /* 0x000fe20000000000 */
[----:B------:R-:W-:Y:S01]  /*0eb0*/  IMAD.MOV.U32 R5, RZ, RZ, R12 ;  /* 0x000000ffff057224 */ /* 0x000fe200078e000c */
[----:B------:R-:W-:Y:S02]  /*0ec0*/  ISETP.NE.U32.AND P1, PT, R6, RZ, PT ;  /* 0x000000ff0600720c */ /* 0x000fe40003f25070 */
[----:B------:R-:W-:Y:S01]  /*0ed0*/  SHF.R.S32.HI R6, RZ, 0x1f, R11 ;  /* 0x0000001fff067819 */ /* 0x000fe2000001140b */
[----:B------:R-:W-:Y:S01]  /*0ee0*/  @!P2 IMAD.MOV R5, RZ, RZ, -R5 ;  /* 0x000000ffff05a224 */ /* 0x000fe200078e0a05 */
[----:B------:R-:W-:-:S02]  /*0ef0*/  @!P4 LOP3.LUT R5, RZ, R4, RZ, 0x33, !PT ;  /* 0x00000004ff05c212 */ /* 0x000fc400078e33ff */
        /* <DEDUP_REMOVED lines=22> */
.L_x_322:
[----:B------:R-:W-:Y:S01]  /*1060*/  IMAD.MOV.U32 R22, RZ, RZ, R18 ;  /* 0x000000ffff167224 */ /* 0x000fe200078e0012 */
[----:B------:R-:W-:Y:S01]  /*1070*/  MOV R18, R10 ;  /* 0x0000000a00127202 */ /* 0x000fe20000000f00 */
[----:B------:R-:W-:Y:S01]  /*1080*/  IMAD.MOV.U32 R17, RZ, RZ, R2 ;  /* 0x000000ffff117224 */ /* 0x000fe200078e0002 */
[----:B------:R-:W-:Y:S02]  /*1090*/  MOV R16, 0x10b0 ;  /* 0x000010b000107802 */ /* 0x000fe40000000f00 */
[----:B------:R-:W-:Y:S05]  /*10a0*/  CALL.REL.NOINC `($__internal_10_$__cuda_sm20_div_s64) ;  /* 0x0000003000147944 */ /* 0x000fea0003c00000 */
[----:B------:R-:W-:Y:S02]  /*10b0*/  MOV R32, R12 ;  /* 0x0000000c00207202 */ /* 0x000fe40000000f00 */
[----:B------:R-:W-:Y:S02]  /*10c0*/  MOV R33, R19 ;  /* 0x0000001300217202 */ /* 0x000fe40000000f00 */
.L_x_323:
[----:B------:R-:W-:Y:S05]  /*10d0*/  BSYNC.RECONVERGENT B0 ;  /* 0x0000000000007941 */ /* 0x000fea0003800200 */
.L_x_321:
        /* <DEDUP_REMOVED lines=58> */
.L_x_325:
[----:B------:R-:W-:Y:S01]  /*1480*/  IMAD.MOV.U32 R22, RZ, RZ, R24 ;  /* 0x000000ffff167224 */ /* 0x000fe200078e0018 */
[----:B------:R-:W-:Y:S01]  /*1490*/  MOV R19, R25 ;  /* 0x0000001900137202 */ /* 0x000fe20000000f00 */
[----:B------:R-:W-:Y:S01]  /*14a0*/  IMAD.MOV.U32 R18, RZ, RZ, R7 ;  /* 0x000000ffff127224 */ /* 0x000fe200078e0007 */
[----:B------:R-:W-:Y:S02]  /*14b0*/  MOV R16, 0x14d0 ;  /* 0x000014d000107802 */ /* 0x000fe40000000f00 */
[----:B------:R-:W-:Y:S05]  /*14c0*/  CALL.REL.NOINC `($__internal_10_$__cuda_sm20_div_s64) ;  /* 0x0000002c000c7944 */ /* 0x000fea0003c00000 */
[----:B------:R-:W-:Y:S02]  /*14d0*/  MOV R18, R12 ;  /* 0x0000000c00127202 */ /* 0x000fe40000000f00 */
.L_x_326:
[----:B------:R-:W-:Y:S05]  /*14e0*/  BSYNC.RECONVERGENT B0 ;  /* 0x0000000000007941 */ /* 0x000fea0003800200 */
.L_x_324:
        /* <DEDUP_REMOVED lines=14> */
[--C-:B-1----:R-:W-:Y:S02]  /*15d0*/  SHF.R.U32.HI R16, RZ, 0x3, R20.reuse ;  /* 0x00000003ff107819 */ /* 0x102fe40000011614 */
[C---:B------:R-:W-:Y:S02]  /*15e0*/  ISETP.GT.U32.AND P1, PT, R20.reuse, 0x7f, PT ;  /* 0x0000007f1400780c */ /* 0x040fe40003f24070 */
[----:B------:R-:W-:Y:S02]  /*15f0*/  LOP3.LUT R25, R20, 0xf, RZ, 0xc0, !PT ;  /* 0x0000000f14197812 */ /* 0x000fe400078ec0ff */
[----:B------:R-:W-:Y:S01]  /*1600*/  SHF.R.U32.HI R28, RZ, 0x4, R20 ;  /* 0x00000004ff1c7819 */ /* 0x000fe20000011614 */
        /* <DEDUP_REMOVED lines=9> */
[----:B------:R-:W-:-:S02]  /*16a0*/  LOP3.LUT R15, R20, 0x7, RZ, 0xc0, !PT ;  /* 0x00000007140f7812 */ /* 0x000fc400078ec0ff */
[----:B------:R-:W-:-:S03]  /*16b0*/  ISETP.GE.AND P2, PT, R4, RZ, PT ;  /* 0x000000ff0400720c */ /* 0x000fc60003f46270 */
[----:B------:R-:W-:-:S05]  /*16c0*/  IMAD.HI.U32 R6, R6, R5, RZ ;  /* 0x0000000506067227 */ /* 0x000fca00078e00ff */
[----:B------:R-:W-:-:S05]  /*16d0*/  IADD3 R12, PT, PT, -R6, RZ, RZ ;  /* 0x000000ff060c7210 */ /* 0x000fca0007ffe1ff */
[----:B------:R-:W-:Y:S01]  /*16e0*/  IMAD R5, R8, R12, R5 ;  /* 0x0000000c08057224 */ /* 0x000fe200078e0205 */
[----:B------:R-:W-:-:S04]  /*16f0*/  MOV R12, 0xff800000 ;  /* 0xff800000000c7802 */ /* 0x000fc80000000f00 */
[----:B------:R-:W-:-:S13]  /*1700*/  ISETP.GT.U32.AND P0, PT, R8, R5, PT ;  /* 0x000000050800720c */ /* 0x000fda0003f04070 */
[----:B------:R-:W-:Y:S02]  /*1710*/  @!P0 IMAD.IADD R5, R5, 0x1, -R8 ;  /* 0x0000000105058824 */ /* 0x000fe400078e0a08 */
[----:B------:R-:W-:Y:S01]  /*1720*/  @!P0 VIADD R6, R6, 0x1 ;  /* 0x0000000106068836 */ /* 0x000fe20000000000 */
[----:B------:R-:W-:Y:S02]  /*1730*/  ISETP.NE.AND P0, PT, RZ, UR5, PT ;  /* 0x00000005ff007c0c */ /* 0x000fe4000bf05270 */
[----:B------:R-:W-:Y:S02]  /*1740*/  ISETP.GE.U32.AND P3, PT, R5, R8, PT ;  /* 0x000000080500720c */ /* 0x000fe40003f66070 */
[----:B------:R-:W-:-:S04]  /*1750*/  MOV R8, 0x400 ;  /* 0x0000040000087802 */ /* 0x000fc80000000f00 */
[----:B---3--:R-:W-:-:S05]  /*1760*/  LEA R17, R17, R8, 0x18 ;  /* 0x0000000811117211 */ /* 0x008fca00078ec0ff */
        /* <DEDUP_REMOVED lines=25> */
.L_x_328:
[----:B------:R-:W-:Y:S05]  /*1900*/  BSYNC.RECONVERGENT B0 ;  /* 0x0000000000007941 */ /* 0x000fea0003800200 */
.L_x_327:
[----:B-----5:R1:W-:Y:S01]  /*1910*/  @!P1 STS [R5], R12 ;  /* 0x0000000c05009388 */ /* 0x0203e20000000800 */
[----:B------:R-:W-:Y:S01]  /*1920*/  BAR.SYNC.DEFER_BLOCKING 0x0 ;  /* 0x0000000000007b1d */ /* 0x000fe20000010000 */
[----:B------:R-:W-:-:S05]  /*1930*/  ISETP.NE.AND P5, PT, R14, RZ, PT ;  /* 0x000000ff0e00720c */ /* 0x000fca0003fa5270 */
[----:B------:R-:W-:Y:S02]  /*1940*/  BSSY.RECONVERGENT B1, `(.L_x_329) ;  /* 0x000017c000017945 */ /* 0x000fe40003800200 */
[----:B-1----:R-:W1:Y:S01]  /*1950*/  LDC R12, c[0x0][0x3e0] ;  /* 0x0000f800ff0c7b82 */ /* 0x002e620000000800 */
[----:B------:R-:W2:Y:S04]  /*1960*/  @!P1 LDS R24, [R8] ;  /* 0x0000000008189984 */ /* 0x000ea80000000800 */
[----:B--2---:R-:W2:Y:S02]  /*1970*/  SHFL.BFLY PT, R17, R24, 0x8, 0x1f ;  /* 0x0d001f0018117f89 */ /* 0x004ea400000e0000 */
[----:B--2---:R-:W-:-:S05]  /*1980*/  FMNMX.FTZ R17, R17, R24, !PT ;  /* 0x0000001811117209 */ /* 0x004fca0007810000 */
[----:B------:R-:W2:Y:S02]  /*1990*/  SHFL.BFLY PT, R16, R17, 0x4, 0x1f ;  /* 0x0c801f0011107f89 */ /* 0x000ea400000e0000 */
[----:B--2---:R-:W-:-:S05]  /*19a0*/  FMNMX.FTZ R16, R17, R16, !PT ;  /* 0x0000001011107209 */ /* 0x004fca0007810000 */
[----:B------:R-:W2:Y:S02]  /*19b0*/  SHFL.BFLY PT, R15, R16, 0x2, 0x1f ;  /* 0x0c401f00100f7f89 */ /* 0x000ea400000e0000 */
[----:B--2---:R-:W-:-:S05]  /*19c0*/  FMNMX.FTZ R15, R16, R15, !PT ;  /* 0x0000000f100f7209 */ /* 0x004fca0007810000 */
[----:B------:R-:W2:Y:S02]  /*19d0*/  SHFL.BFLY PT, R4, R15, 0x1, 0x1f ;  /* 0x0c201f000f047f89 */ /* 0x000ea400000e0000 */
[----:B--2---:R-:W-:Y:S02]  /*19e0*/  FMNMX.FTZ R4, R15, R4, !PT ;  /* 0x000000040f047209 */ /* 0x004fe40007810000 */
[----:B------:R-:W-:Y:S02]  /*19f0*/  IABS R15, R14 ;  /* 0x0000000e000f7213 */ /* 0x000fe40000000000 */
[----:B------:R-:W-:Y:S02]  /*1a00*/  FSETP.NEU.FTZ.AND P0, PT, R4, -INF , PT ;  /* 0xff8000000400780b */ /* 0x000fe40003f1d000 */
[----:B0-----:R-:W0:Y:S01]  /*1a10*/  I2F.RP R22, R15 ;  /* 0x0000000f00167306 */ /* 0x001e220000209400 */
[----:B------:R-:W-:Y:S01]  /*1a20*/  IMAD.IADD R23, R0, 0x1, R15 ;  /* 0x0000000100177824 */ /* 0x000fe200078e020f */
[----:B------:R-:W-:-:S02]  /*1a30*/  FSEL R5, R4, RZ, P0 ;  /* 0x000000ff04057208 */ /* 0x000fc40000000000 */
[----:B-1----:R-:W-:Y:S02]  /*1a40*/  IABS R4, R12 ;  /* 0x0000000c00047213 */ /* 0x002fe40000000000 */
[----:B------:R-:W-:Y:S01]  /*1a50*/  IABS R0, R14 ;  /* 0x0000000e00007213 */ /* 0x000fe20000000000 */
[----:B------:R-:W-:Y:S01]  /*1a60*/  FADD.FTZ R21, -R5, R24 ;  /* 0x0000001805157221 */ /* 0x000fe20000010100 */
[----:B------:R-:W1:Y:S03]  /*1a70*/  I2F.RP R16, R4 ;  /* 0x0000000400107306 */ /* 0x000e660000209400 */
[----:B------:R-:W-:Y:S01]  /*1a80*/  FMUL.FTZ R21, R21, 1.4426950216293334961 ;  /* 0x3fb8aa3b15157820 */ /* 0x000fe20000410000 */
[----:B------:R-:W-:-:S04]  /*1a90*/  IMAD.MOV R0, RZ, RZ, -R0 ;  /* 0x000000ffff007224 */ /* 0x000fc800078e0a00 */
        /* <DEDUP_REMOVED lines=8> */
[--C-:B--2---:R-:W-:Y:S02]  /*1b20*/  IMAD.MOV R26, RZ, RZ, -R31.reuse ;  /* 0x000000ffff1a7224 */ /* 0x104fe400078e0a1f */
[----:B------:R-:W-:Y:S02]  /*1b30*/  HFMA2 R30, -RZ, RZ, 0, 0 ;  /* 0x00000000ff1e7431 */ /* 0x000fe400000001ff */
[----:B------:R-:W-:Y:S02]  /*1b40*/  IMAD R26, R26, R15, RZ ;  /* 0x0000000f1a1a7224 */ /* 0x000fe400078e02ff */
[----:B0-----:R-:W-:Y:S02]  /*1b50*/  FADD.FTZ R36, R21, R36 ;  /* 0x0000002415247221 */ /* 0x001fe40000010000 */
[----:B------:R-:W-:-:S03]  /*1b60*/  IMAD.HI.U32 R26, R31, R26, R30 ;  /* 0x0000001a1f1a7227 */ /* 0x000fc600078e001e */
[----:B------:R-:W0:Y:S01]  /*1b70*/  SHFL.BFLY PT, R17, R36, 0x4, 0x1f ;  /* 0x0c801f0024117f89 */ /* 0x000e2200000e0000 */
[----:B-1----:R-:W-:Y:S02]  /*1b80*/  IMAD.MOV R21, RZ, RZ, -R35 ;  /* 0x000000ffff157224 */ /* 0x002fe400078e0a23 */
[----:B------:R-:W-:Y:S02]  /*1b90*/  IMAD.MOV.U32 R34, RZ, RZ, RZ ;  /* 0x000000ffff227224 */ /* 0x000fe400078e00ff */
[----:B------:R-:W-:Y:S01]  /*1ba0*/  IMAD R22, R21, R4, RZ ;  /* 0x0000000415167224 */ /* 0x000fe200078e02ff */
[----:B------:R-:W-:-:S03]  /*1bb0*/  IABS R21, R23 ;  /* 0x0000001700157213 */ /* 0x000fc60000000000 */
[----:B------:R-:W-:-:S04]  /*1bc0*/  IMAD.HI.U32 R22, R35, R22, R34 ;  /* 0x0000001623167227 */ /* 0x000fc800078e0022 */
[----:B------:R-:W-:-:S04]  /*1bd0*/  IMAD.HI.U32 R27, R26, R21, RZ ;  /* 0x000000151a1b7227 */ /* 0x000fc800078e00ff */
[----:B------:R-:W-:Y:S02]  /*1be0*/  IMAD R0, R27, R0, R21 ;  /* 0x000000001b007224 */ /* 0x000fe400078e0215 */
[----:B------:R-:W-:-:S03]  /*1bf0*/  IMAD.HI.U32 R22, R22, R21, RZ ;  /* 0x0000001516167227 */ /* 0x000fc600078e00ff */
[----:B------:R-:W-:Y:S01]  /*1c00*/  ISETP.GT.U32.AND P1, PT, R15, R0, PT ;  /* 0x000000000f00720c */ /* 0x000fe20003f24070 */
[----:B------:R-:W-:Y:S02]  /*1c10*/  IMAD.MOV R26, RZ, RZ, -R22 ;  /* 0x000000ffff1a7224 */ /* 0x000fe400078e0a16 */
[----:B0-----:R-:W-:Y:S02]  /*1c20*/  FADD.FTZ R17, R36, R17 ;  /* 0x0000001124117221 */ /* 0x001fe40000010000 */
[----:B------:R-:W-:-:S03]  /*1c30*/  IMAD R21, R4, R26, R21 ;  /* 0x0000001a04157224 */ /* 0x000fc600078e0215 */
[----:B------:R-:W0:Y:S02]  /*1c40*/  SHFL.BFLY PT, R16, R17, 0x2, 0x1f ;  /* 0x0c401f0011107f89 */ /* 0x000e2400000e0000 */
[----:B------:R-:W-:-:S03]  /*1c50*/  ISETP.GT.U32.AND P0, PT, R4, R21, PT ;  /* 0x000000150400720c */ /* 0x000fc60003f04070 */
[----:B------:R-:W-:Y:S01]  /*1c60*/  @!P1 IMAD.IADD R0, R0, 0x1, -R15 ;  /* 0x0000000100009824 */ /* 0x000fe200078e0a0f */
[----:B------:R-:W-:-:S04]  /*1c70*/  @!P1 IADD3 R27, PT, PT, R27, 0x1, RZ ;  /* 0x000000011b1b9810 */ /* 0x000fc80007ffe0ff */
[-C--:B------:R-:W-:Y:S02]  /*1c80*/  ISETP.GE.U32.AND P2, PT, R0, R15.reuse, PT ;  /* 0x0000000f0000720c */ /* 0x080fe40003f46070 */
[C---:B------:R-:W-:Y:S02]  /*1c90*/  LOP3.LUT R0, R23.reuse, R15, RZ, 0x3c, !PT ;  /* 0x0000000f17007212 */ /* 0x040fe400078e3cff */
[----:B------:R-:W-:Y:S01]  /*1ca0*/  LOP3.LUT R23, R23, R12, RZ, 0x3c, !PT ;  /* 0x0000000c17177212 */ /* 0x000fe200078e3cff */
[----:B------:R-:W-:Y:S01]  /*1cb0*/  @!P0 IMAD.IADD R21, R21, 0x1, -R4 ;  /* 0x0000000115158824 */ /* 0x000fe200078e0a04 */
[----:B------:R-:W-:Y:S01]  /*1cc0*/  ISETP.GE.AND P3, PT, R0, RZ, PT ;  /* 0x000000ff0000720c */ /* 0x000fe20003f66270 */
[----:B------:R-:W-:Y:S01]  /*1cd0*/  @!P0 VIADD R22, R22, 0x1 ;  /* 0x0000000116168836 */ /* 0x000fe20000000000 */
[----:B------:R-:W-:Y:S02]  /*1ce0*/  ISETP.NE.AND P0, PT, R12, RZ, PT ;  /* 0x000000ff0c00720c */ /* 0x000fe40003f05270 */
[----:B------:R-:W-:-:S02]  /*1cf0*/  ISETP.GE.U32.AND P4, PT, R21, R4, PT ;  /* 0x000000041500720c */ /* 0x000fc40003f86070 */
[----:B------:R-:W-:Y:S01]  /*1d00*/  SHF.R.S32.HI R21, RZ, 0x1f, R14 ;  /* 0x0000001fff157819 */ /* 0x000fe2000001140e */
[----:B0-----:R-:W-:Y:S01]  /*1d10*/  FADD.FTZ R16, R17, R16 ;  /* 0x0000001011107221 */ /* 0x001fe20000010000 */
[----:B------:R-:W-:Y:S01]  /*1d20*/  @P2 VIADD R27, R27, 0x1 ;  /* 0x000000011b1b2836 */ /* 0x000fe20000000000 */
[----:B------:R-:W-:Y:S01]  /*1d30*/  ISETP.GE.AND P2, PT, R23, RZ, PT ;  /* 0x000000ff1700720c */ /* 0x000fe20003f46270 */
[----:B------:R-:W-:Y:S02]  /*1d40*/  IMAD.MOV.U32 R23, RZ, RZ, 0x7f800000 ;  /* 0x7f800000ff177424 */ /* 0x000fe400078e00ff */
[----:B------:R-:W0:Y:S01]  /*1d50*/  SHFL.BFLY PT, R17, R16, 0x1, 0x1f ;  /* 0x0c201f0010117f89 */ /* 0x000e2200000e0000 */
[----:B------:R-:W-:Y:S02]  /*1d60*/  @!P3 IADD3 R27, PT, PT, -R27, RZ, RZ ;  /* 0x000000ff1b1bb210 */ /* 0x000fe40007ffe1ff */
[----:B------:R-:W-:Y:S02]  /*1d70*/  ISETP.NE.AND P3, PT, R6, RZ, PT ;  /* 0x000000ff0600720c */ /* 0x000fe40003f65270 */
[----:B------:R-:W-:Y:S01]  /*1d80*/  @P4 VIADD R22, R22, 0x1 ;  /* 0x0000000116164836 */ /* 0x000fe20000000000 */
[----:B------:R-:W-:-:S02]  /*1d90*/  @!P5 LOP3.LUT R27, RZ, R15, RZ, 0x33, !PT ;  /* 0x0000000fff1bd212 */ /* 0x000fc400078e33ff */
[----:B------:R-:W-:Y:S02]  /*1da0*/  SEL R4, RZ, 0x1, !P3 ;  /* 0x00000001ff047807 */ /* 0x000fe40005800000 */
[----:B------:R-:W-:Y:S01]  /*1db0*/  @!P2 IMAD.MOV R22, RZ, RZ, -R22 ;  /* 0x000000ffff16a224 */ /* 0x000fe200078e0a16 */
[----:B------:R-:W-:Y:S02]  /*1dc0*/  @!P0 LOP3.LUT R22, RZ, R12, RZ, 0x33, !PT ;  /* 0x0000000cff168212 */ /* 0x000fe400078e33ff */
[----:B------:R-:W-:Y:S02]  /*1dd0*/  LOP3.LUT P0, RZ, R20, 0x38f, RZ, 0xc0, !PT ;  /* 0x0000038f14ff7812 */ /* 0x000fe4000780c0ff */
[----:B------:R-:W-:Y:S02]  /*1de0*/  ISETP.LT.U32.AND P2, PT, R18, R27, PT ;  /* 0x0000001b1200720c */ /* 0x000fe40003f41070 */
[----:B------:R-:W-:Y:S02]  /*1df0*/  SHF.R.S32.HI R15, RZ, 0x1f, R27 ;  /* 0x0000001fff0f7819 */ /* 0x000fe4000001141b */
[----:B------:R-:W-:-:S02]  /*1e00*/  LOP3.LUT R4, R21, R4, RZ, 0xfc, !PT ;  /* 0x0000000415047212 */ /* 0x000fc400078efcff */
[----:B------:R-:W-:Y:S01]  /*1e10*/  ISETP.LT.AND.EX P2, PT, R19, R15, PT, P2 ;  /* 0x0000000f1300720c */ /* 0x000fe20003f41320 */
[----:B------:R-:W-:Y:S02]  /*1e20*/  IMAD R15, R22, UR11, RZ ;  /* 0x0000000b160f7c24 */ /* 0x000fe4000f8e02ff */
[----:B0-----:R-:W-:Y:S01]  /*1e30*/  FADD.FTZ R17, R16, R17 ;  /* 0x0000001110117221 */ /* 0x001fe20000010000 */
[----:B------:R-:W-:Y:S01]  /*1e40*/  SEL R6, R18, R27, P2 ;  /* 0x0000001b12067207 */ /* 0x000fe20001000000 */
[----:B------:R-:W-:-:S03]  /*1e50*/  IMAD R4, R4, R15, RZ ;  /* 0x0000000f04047224 */ /* 0x000fc600078e02ff */
[----:B------:R-:W-:-:S13]  /*1e60*/  FSETP.NE.FTZ.AND P1, PT, R17, RZ, PT ;  /* 0x000000ff1100720b */ /* 0x000fda0003f35000 */
[----:B------:R-:W0:Y:S02]  /*1e70*/  @P1 MUFU.LG2 R0, R17 ;  /* 0x0000001100001308 */ /* 0x000e240000000c00 */
        /* <DEDUP_REMOVED lines=15> */
[----:B------:R-:W-:-:S03]  /*1f70*/  IMAD R17, R12, UR14, RZ ;  /* 0x0000000e0c117c24 */ /* 0x000fc6000f8e02ff */
[----:B------:R-:W-:Y:S01]  /*1f80*/  ISETP.GE.U32.AND P0, PT, R14, 0x3, PT ;  /* 0x000000030e00780c */ /* 0x000fe20003f06070 */
[----:B------:R-:W-:Y:S01]  /*1f90*/  IMAD.WIDE.U32 R14, R34, UR14, RZ ;  /* 0x0000000e220e7c25 */ /* 0x000fe2000f8e00ff */
[----:B------:R-:W-:-:S03]  /*1fa0*/  IADD3.X R16, PT, PT, RZ, R12, RZ, P1, !PT ;  /* 0x0000000cff107210 */ /* 0x000fc60000ffe4ff */
[----:B------:R-:W-:Y:S01]  /*1fb0*/  IMAD R17, R34, UR8, R17 ;  /* 0x0000000822117c24 */ /* 0x000fe2000f8e0211 */
[----:B------:R-:W-:-:S04]  /*1fc0*/  ISETP.GE.U32.AND.EX P0, PT, R16, RZ, PT, P0 ;  /* 0x000000ff1000720c */ /* 0x000fc80003f06100 */
        /* <DEDUP_REMOVED lines=32> */
.L_x_332:
[----:B------:R-:W-:Y:S01]  /*21d0*/  IMAD.MOV.U32 R22, RZ, RZ, R30 ;  /* 0x000000ffff167224 */ /* 0x000fe200078e001e */
[----:B------:R-:W-:Y:S01]  /*21e0*/  MOV R19, RZ ;  /* 0x000000ff00137202 */ /* 0x000fe20000000f00 */
[----:B------:R-:W-:Y:S01]  /*21f0*/  IMAD.MOV.U32 R18, RZ, RZ, R34 ;  /* 0x000000ffff127224 */ /* 0x000fe200078e0022 */
[----:B------:R-:W-:Y:S02]  /*2200*/  MOV R16, 0x2220 ;  /* 0x0000222000107802 */ /* 0x000fe40000000f00 */
[----:B------:R-:W-:Y:S05]  /*2210*/  CALL.REL.NOINC `($__internal_10_$__cuda_sm20_div_s64) ;  /* 0x0000001c00b87944 */ /* 0x000fea0003c00000 */
[----:B------:R-:W-:Y:S02]  /*2220*/  IADD3 R15, PT, PT, -R12, RZ, RZ ;  /* 0x000000ff0c0f7210 */ /* 0x000fe40007ffe1ff */
[----:B------:R-:W-:-:S03]  /*2230*/  MOV R31, R19 ;  /* 0x00000013001f7202 */ /* 0x000fc60000000f00 */
[----:B------:R-:W-:Y:S01]  /*2240*/  IMAD R14, R34, R15, R30 ;  /* 0x0000000f220e7224 */ /* 0x000fe200078e021e */
[----:B------:R-:W-:-:S07]  /*2250*/  MOV R30, R12 ;  /* 0x0000000c001e7202 */ /* 0x000fce0000000f00 */
.L_x_333:
[----:B------:R-:W-:Y:S01]  /*2260*/  IABS R17, UR14 ;  /* 0x0000000e00117c13 */ /* 0x000fe20008000000 */
[----:B------:R-:W-:Y:S01]  /*2270*/  IMAD R2, R2, R13, RZ ;  /* 0x0000000d02027224 */ /* 0x000fe200078e02ff */
[----:B------:R-:W-:Y:S01]  /*2280*/  MOV R18, RZ ;  /* 0x000000ff00127202 */ /* 0x000fe20000000f00 */
[----:B------:R-:W-:Y:S01]  /*2290*/  BSSY.RECONVERGENT B0, `(.L_x_334) ;  /* 0x0000040000007945 */ /* 0x000fe20003800200 */
[----:B------:R-:W0:Y:S01]  /*22a0*/  I2F.U32.RP R21, R17 ;  /* 0x0000001100157306 */ /* 0x000e220000209000 */
[----:B------:R-:W-:Y:S01]  /*22b0*/  IABS R12, UR14 ;  /* 0x0000000e000c7c13 */ /* 0x000fe20008000000 */
[----:B------:R-:W-:Y:S01]  /*22c0*/  IMAD R3, R10, R3, R2 ;  /* 0x000000030a037224 */ /* 0x000fe200078e0202 */
[----:B------:R-:W-:Y:S02]  /*22d0*/  IABS R15, R14 ;  /* 0x0000000e000f7213 */ /* 0x000fe40000000000 */
[----:B------:R-:W-:-:S04]  /*22e0*/  LOP3.LUT R2, R14, UR14, RZ, 0x3c, !PT ;  /* 0x0000000e0e027c12 */ /* 0x000fc8000f8e3cff */
        /* <DEDUP_REMOVED lines=51> */
.L_x_335:
[----:B------:R-:W-:Y:S01]  /*2620*/  IMAD.MOV.U32 R22, RZ, RZ, R30 ;  /* 0x000000ffff167224 */ /* 0x000fe200078e001e */
[----:B------:R-:W-:Y:S01]  /*2630*/  MOV R19, R31 ;  /* 0x0000001f00137202 */ /* 0x000fe20000000f00 */
[----:B------:R-:W-:Y:S01]  /*2640*/  IMAD.MOV.U32 R18, RZ, RZ, R34 ;  /* 0x000000ffff127224 */ /* 0x000fe200078e0022 */
[----:B------:R-:W-:Y:S02]  /*2650*/  MOV R16, 0x2670 ;  /* 0x0000267000107802 */ /* 0x000fe40000000f00 */
[----:B------:R-:W-:Y:S05]  /*2660*/  CALL.REL.NOINC `($__internal_10_$__cuda_sm20_div_s64) ;  /* 0x0000001800a47944 */ /* 0x000fea0003c00000 */
[----:B------:R-:W-:-:S05]  /*2670*/  IADD3 R15, PT, PT, -R12, RZ, RZ ;  /* 0x000000ff0c0f7210 */ /* 0x000fca0007ffe1ff */
[----:B------:R-:W-:Y:S02]  /*2680*/  IMAD R30, R15, R34, R30 ;  /* 0x000000220f1e7224 */ /* 0x000fe400078e021e */
.L_x_336:
[----:B------:R-:W-:Y:S05]  /*2690*/  BSYNC.RECONVERGENT B0 ;  /* 0x0000000000007941 */ /* 0x000fea0003800200 */
.L_x_334:
        /* <DEDUP_REMOVED lines=41> */
[----:B------:R-:W-:-:S03]  /*2930*/  IMAD.HI.U32 R33, R33, R26, RZ ;  /* 0x0000001a21217227 */ /* 0x000fc600078e00ff */
[----:B------:R-:W2:Y:S01]  /*2940*/  I2F.U32.RP R29, R21 ;  /* 0x00000015001d7306 */ /* 0x000ea20000209000 */
[----:B------:R-:W-:Y:S01]  /*2950*/  IMAD.HI.U32 R31, R31, R17, RZ ;  /* 0x000000111f1f7227 */ /* 0x000fe200078e00ff */
[----:B0-----:R-:W-:-:S03]  /*2960*/  IADD3 R34, PT, PT, R34, 0xffffffe, RZ ;  /* 0x0ffffffe22227810 */ /* 0x001fc60007ffe0ff */
[----:B------:R-:W-:Y:S01]  /*2970*/  IMAD R37, R33, R18, R26 ;  /* 0x0000001221257224 */ /* 0x000fe200078e021a */
[----:B------:R-:W-:Y:S01]  /*2980*/  LOP3.LUT R18, R30, R13, RZ, 0x3c, !PT ;  /* 0x0000000d1e127212 */ /* 0x000fe200078e3cff */
[----:B------:R-:W-:Y:S01]  /*2990*/  IMAD R17, R31, R0, R17 ;  /* 0x000000001f117224 */ /* 0x000fe200078e0211 */
[----:B------:R-:W0:Y:S01]  /*29a0*/  F2I.FTZ.U32.TRUNC.NTZ R35, R34 ;  /* 0x0000002200237305 */ /* 0x000e22000021f000 */
[----:B------:R-:W-:Y:S01]  /*29b0*/  HFMA2 R26, -RZ, RZ, 0, 0 ;  /* 0x00000000ff1a7431 */ /* 0x000fe200000001ff */
[----:B-1----:R-:W-:Y:S02]  /*29c0*/  IADD3 R27, PT, PT, R27, 0xffffffe, RZ ;  /* 0x0ffffffe1b1b7810 */ /* 0x002fe40007ffe0ff */
[----:B------:R-:W-:Y:S02]  /*29d0*/  ISETP.GT.U32.AND P3, PT, R16, R37, PT ;  /* 0x000000251000720c */ /* 0x000fe40003f64070 */
[----:B------:R-:W-:Y:S02]  /*29e0*/  ISETP.GT.U32.AND P1, PT, R14, R17, PT ;  /* 0x000000110e00720c */ /* 0x000fe40003f24070 */
[----:B--2---:R-:W1:Y:S01]  /*29f0*/  MUFU.RCP R29, R29 ;  /* 0x0000001d001d7308 */ /* 0x004e620000001000 */
[----:B------:R-:W-:Y:S01]  /*2a00*/  ISETP.GE.AND P2, PT, R18, RZ, PT ;  /* 0x000000ff1200720c */ /* 0x000fe20003f46270 */
[----:B0-----:R-:W-:-:S06]  /*2a10*/  IMAD.MOV R0, RZ, RZ, -R35 ;  /* 0x000000ffff007224 */ /* 0x001fcc00078e0a23 */
[----:B------:R-:W0:Y:S01]  /*2a20*/  F2I.FTZ.U32.TRUNC.NTZ R27, R27 ;  /* 0x0000001b001b7305 */ /* 0x000e22000021f000 */
[----:B------:R-:W-:Y:S01]  /*2a30*/  IMAD.MOV.U32 R34, RZ, RZ, RZ ;  /* 0x000000ffff227224 */ /* 0x000fe200078e00ff */
[----:B------:R-:W-:Y:S01]  /*2a40*/  @!P3 IADD3 R33, PT, PT, R33, 0x1, RZ ;  /* 0x000000012121b810 */ /* 0x000fe20007ffe0ff */
[----:B------:R-:W-:Y:S02]  /*2a50*/  IMAD R39, R0, R15, RZ ;  /* 0x0000000f00277224 */ /* 0x000fe400078e02ff */
[----:B------:R-:W-:Y:S02]  /*2a60*/  @!P3 IMAD.IADD R37, R37, 0x1, -R16 ;  /* 0x000000012525b824 */ /* 0x000fe400078e0a10 */
[----:B------:R-:W-:Y:S01]  /*2a70*/  IMAD.HI.U32 R39, R35, R39, R34 ;  /* 0x0000002723277227 */ /* 0x000fe200078e0022 */
[----:B-1----:R-:W-:-:S03]  /*2a80*/  IADD3 R34, PT, PT, R29, 0xffffffe, RZ ;  /* 0x0ffffffe1d227810 */ /* 0x002fc60007ffe0ff */
[----:B------:R-:W-:Y:S01]  /*2a90*/  @!P1 IMAD.IADD R17, R17, 0x1, -R14 ;  /* 0x0000000111119824 */ /* 0x000fe200078e0a0e */
[----:B------:R-:W-:Y:S01]  /*2aa0*/  ISETP.GE.U32.AND P6, PT, R37, R16, PT ;  /* 0x000000102500720c */ /* 0x000fe20003fc6070 */
[----:B------:R-:W-:Y:S01]  /*2ab0*/  @!P1 VIADD R31, R31, 0x1 ;  /* 0x000000011f1f9836 */ /* 0x000fe20000000000 */
[----:B------:R-:W1:Y:S01]  /*2ac0*/  F2I.FTZ.U32.TRUNC.NTZ R35, R34 ;  /* 0x0000002200237305 */ /* 0x000e62000021f000 */
[--C-:B0-----:R-:W-:Y:S01]  /*2ad0*/  IMAD.MOV R0, RZ, RZ, -R27.reuse ;  /* 0x000000ffff007224 */ /* 0x101fe200078e0a1b */
[----:B------:R-:W-:Y:S02]  /*2ae0*/  LOP3.LUT R16, R12, R7, RZ, 0x3c, !PT ;  /* 0x000000070c107212 */ /* 0x000fe400078e3cff */
[----:B------:R-:W-:Y:S01]  /*2af0*/  ISETP.GE.U32.AND P4, PT, R17, R14, PT ;  /* 0x0000000e1100720c */ /* 0x000fe20003f86070 */
[----:B------:R-:W-:Y:S01]  /*2b00*/  IMAD R29, R0, R19, RZ ;  /* 0x00000013001d7224 */ /* 0x000fe200078e02ff */
[----:B------:R-:W-:Y:S02]  /*2b10*/  ISETP.GE.AND P0, PT, R16, RZ, PT ;  /* 0x000000ff1000720c */ /* 0x000fe40003f06270 */
[----:B------:R-:W-:Y:S01]  /*2b20*/  ISETP.NE.AND P1, PT, R7, RZ, PT ;  /* 0x000000ff0700720c */ /* 0x000fe20003f25270 */
[----:B------:R-:W-:Y:S01]  /*2b30*/  IMAD.HI.U32 R29, R27, R29, R26 ;  /* 0x0000001d1b1d7227 */ /* 0x000fe200078e001a */
[----:B------:R-:W-:-:S02]  /*2b40*/  IABS R0, R22 ;  /* 0x0000001600007213 */ /* 0x000fc40000000000 */
[----:B------:R-:W-:Y:S01]  /*2b50*/  IABS R14, R3 ;  /* 0x00000003000e7213 */ /* 0x000fe20000000000 */
[----:B------:R-:W-:Y:S02]  /*2b60*/  @P6 VIADD R33, R33, 0x1 ;  /* 0x0000000121216836 */ /* 0x000fe40000000000 */
[----:B------:R-:W-:Y:S02]  /*2b70*/  IMAD.MOV R0, RZ, RZ, -R0 ;  /* 0x000000ffff007224 */ /* 0x000fe400078e0a00 */
[----:B-1----:R-:W-:Y:S01]  /*2b80*/  IMAD.MOV R16, RZ, RZ, -R35 ;  /* 0x000000ffff107224 */ /* 0x002fe200078e0a23 */
[----:B------:R-:W-:Y:S01]  /*2b90*/  @P4 IADD3 R31, PT, PT, R31, 0x1, RZ ;  /* 0x000000011f1f4810 */ /* 0x000fe20007ffe0ff */
[----:B------:R-:W-:-:S03]  /*2ba0*/  IMAD.HI.U32 R29, R29, R14, RZ ;  /* 0x0000000e1d1d7227 */ /* 0x000fc600078e00ff */
[----:B------:R-:W-:Y:S01]  /*2bb0*/  @!P0 IADD3 R31, PT, PT, -R31, RZ, RZ ;  /* 0x000000ff1f1f8210 */ /* 0x000fe20007ffe1ff */
[----:B------:R-:W-:Y:S01]  /*2bc0*/  IMAD R0, R29, R0, R14 ;  /* 0x000000001d007224 */ /* 0x000fe200078e020e */
[----:B------:R-:W-:Y:S01]  /*2bd0*/  @!P1 LOP3.LUT R31, RZ, R7, RZ, 0x33, !PT ;  /* 0x00000007ff1f9212 */ /* 0x000fe200078e33ff */
[----:B------:R-:W-:Y:S01]  /*2be0*/  IMAD R17, R16, R21, RZ ;  /* 0x0000001510117224 */ /* 0x000fe200078e02ff */
[----:B------:R-:W-:Y:S01]  /*2bf0*/  IABS R14, R6 ;  /* 0x00000006000e7213 */ /* 0x000fe20000000000 */
[----:B------:R-:W-:Y:S01]  /*2c00*/  IMAD.MOV.U32 R34, RZ, RZ, RZ ;  /* 0x000000ffff227224 */ /* 0x000fe200078e00ff */
[----:B------:R-:W-:Y:S01]  /*2c10*/  ISETP.GT.U32.AND P4, PT, R19, R0, PT ;  /* 0x000000001300720c */ /* 0x000fe20003f84070 */
[----:B------:R-:W-:Y:S01]  /*2c20*/  @!P2 IMAD.MOV R33, RZ, RZ, -R33 ;  /* 0x000000ffff21a224 */ /* 0x000fe200078e0a21 */
[----:B------:R-:W-:Y:S01]  /*2c30*/  @!P5 LOP3.LUT R33, RZ, R13, RZ, 0x33, !PT ;  /* 0x0000000dff21d212 */ /* 0x000fe200078e33ff */
[----:B------:R-:W-:Y:S01]  /*2c40*/  IMAD.HI.U32 R34, R35, R17, R34 ;  /* 0x0000001123227227 */ /* 0x000fe200078e0022 */
[----:B------:R-:W-:-:S02]  /*2c50*/  IABS R16, R31 ;  /* 0x0000001f00107213 */ /* 0x000fc40000000000 */
[----:B------:R-:W-:Y:S01]  /*2c60*/  IABS R17, R10 ;  /* 0x0000000a00117213 */ /* 0x000fe20000000000 */
[----:B------:R-:W-:Y:S01]  /*2c70*/  IMAD.MOV R14, RZ, RZ, -R14 ;  /* 0x000000ffff0e7224 */ /* 0x000fe200078e0a0e */
[----:B------:R-:W-:Y:S01]  /*2c80*/  IABS R18, R33 ;  /* 0x0000002100127213 */ /* 0x000fe20000000000 */
[----:B------:R-:W-:-:S04]  /*2c90*/  IMAD.HI.U32 R27, R34, R16, RZ ;  /* 0x00000010221b7227 */ /* 0x000fc800078e00ff */
[----:B------:R-:W-:Y:S01]  /*2ca0*/  IMAD.MOV R17, RZ, RZ, -R17 ;  /* 0x000000ffff117224 */ /* 0x000fe200078e0a11 */
[----:B------:R-:W-:Y:S01]  /*2cb0*/  @!P4 IADD3 R0, PT, PT, R0, -R19, RZ ;  /* 0x800000130000c210 */ /* 0x000fe20007ffe0ff */
[----:B------:R-:W-:-:S03]  /*2cc0*/  IMAD.HI.U32 R39, R39, R18, RZ ;  /* 0x0000001227277227 */ /* 0x000fc600078e00ff */
[----:B------:R-:W-:Y:S01]  /*2cd0*/  ISETP.GE.U32.AND P2, PT, R0, R19, PT ;  /* 0x000000130000720c */ /* 0x000fe20003f46070 */
[----:B------:R-:W-:Y:S01]  /*2ce0*/  IMAD R14, R27, R14, R16 ;  /* 0x0000000e1b0e7224 */ /* 0x000fe200078e0210 */
[----:B------:R-:W-:Y:S01]  /*2cf0*/  LOP3.LUT R0, R3, R22, RZ, 0x3c, !PT ;  /* 0x0000001603007212 */ /* 0x000fe200078e3cff */
        /* <DEDUP_REMOVED lines=8> */
[----:B------:R-:W-:Y:S01]  /*2d80*/  @P2 IADD3 R29, PT, PT, R29, 0x1, RZ ;  /* 0x000000011d1d2810 */ /* 0x000fe20007ffe0ff */
[----:B------:R-:W-:Y:S01]  /*2d90*/  IMAD R0, R13, R0, R30 ;  /* 0x000000000d007224 */ /* 0x000fe200078e021e */
[----:B------:R-:W-:Y:S02]  /*2da0*/  LOP3.LUT R13, R31, R6, RZ, 0x3c, !PT ;  /* 0x000000061f0d7212 */ /* 0x000fe400078e3cff */
[----:B------:R-:W-:Y:S01]  /*2db0*/  ISETP.GE.AND P2, PT, R16, RZ, PT ;  /* 0x000000ff1000720c */ /* 0x000fe20003f46270 */
[----:B------:R-:W-:Y:S02]  /*2dc0*/  @!P1 IMAD.IADD R14, R14, 0x1, -R21 ;  /* 0x000000010e0e9824 */ /* 0x000fe400078e0a15 */
        /* <DEDUP_REMOVED lines=47> */
.L_x_331:
[----:B------:R-:W0:Y:S01]  /*30c0*/  LDC.64 R2, c[0x0][0x420] ;  /* 0x00010800ff027b82 */ /* 0x000e220000000a00 */
[----:B------:R-:W-:-:S05]  /*30d0*/  IADD3 R0, PT, PT, R28, UR6, RZ ;  /* 0x000000061c007c10 */ /* 0x000fca000fffe0ff */
[----:B0-----:R-:W-:-:S05]  /*30e0*/  IMAD.WIDE.U32 R2, R0, 0x4, R2 ;  /* 0x0000000400027825 */ /* 0x001fca00078e0002 */
[----:B------:R1:W-:Y:S02]  /*30f0*/  STG.E desc[UR12][R2.64], R23 ;  /* 0x0000001702007986 */ /* 0x0003e4000c10190c */
.L_x_330:
[----:B------:R-:W-:Y:S05]  /*3100*/  BSYNC.RECONVERGENT B1 ;  /* 0x0000000000017941 */ /* 0x000fea0003800200 */
.L_x_329:
[----:B------:R-:W2:Y:S01]  /*3110*/  LDCU UR14, c[0x0][0x534] ;  /* 0x0000a680ff0e77ac */ /* 0x000ea20008000800 */
[C---:B------:R-:W-:Y:S01]  /*3120*/  IMAD.SHL.U32 R15, R25.reuse, 0x4, RZ ;  /* 0x00000004190f7824 */ /* 0x040fe200078e00ff */
[----:B01----:R-:W-:Y:S01]  /*3130*/  CS2R R2, SRZ ;  /* 0x0000000000027805 */ /* 0x003fe2000001ff00 */
[----:B------:R-:W-:Y:S01]  /*3140*/  IMAD.MOV.U32 R0, RZ, RZ, RZ ;  /* 0x000000ffff007224 */ /* 0x000fe200078e00ff */
[----:B------:R-:W0:Y:S01]  /*3150*/  LDCU UR9, c[0x0][0x44c] ;  /* 0x00008980ff0977ac */ /* 0x000e220008000800 */
[----:B------:R-:W-:Y:S01]  /*3160*/  IMAD R30, R28, 0xc0, R15 ;  /* 0x000000c01c1e7824 */ /* 0x000fe200078e020f */
[----:B------:R-:W-:Y:S02]  /*3170*/  CS2R R4, SRZ ;  /* 0x0000000000047805 */ /* 0x000fe4000001ff00 */
[----:B------:R-:W-:Y:S02]  /*3180*/  CS2R R6, SRZ ;  /* 0x0000000000067805 */ /* 0x000fe4000001ff00 */
[----:B------:R-:W-:Y:S01]  /*3190*/  CS2R R10, SRZ ;  /* 0x00000000000a7805 */ /* 0x000fe2000001ff00 */
[----:B------:R-:W-:Y:S01]  /*31a0*/  IMAD.MOV.U32 R13, RZ, RZ, RZ ;  /* 0x000000ffff0d7224 */ /* 0x000fe200078e00ff */
        /* <DEDUP_REMOVED lines=49> */
.L_x_339:
        /* <DEDUP_REMOVED lines=77> */
.L_x_338:
        /* <DEDUP_REMOVED lines=11> */
.L_x_340:
        /* <DEDUP_REMOVED lines=22> */
.L_x_337:
        /* <DEDUP_REMOVED lines=86> */
        .weak           $__internal_10_$__cuda_sm20_div_s64
        .type           $__internal_10_$__cuda_sm20_div_s64,@function
        .size           $__internal_10_$__cuda_sm20_div_s64,(.L_x_3719 - $__internal_10_$__cuda_sm20_div_s64)
$__internal_10_$__cuda_sm20_div_s64:
        /* <DEDUP_REMOVED lines=32> */
[----:B------:R-:W-:-:S04]  /*4300*/  IMAD.X R12, RZ, RZ, ~R12, P0 ;  /* 0x000000ffff0c7224 */ /* 0x000fc800000e0e0c */
[----:B------:R-:W-:-:S04]  /*4310*/  IMAD.WIDE.U32 R36, P4, R37, R12, R36 ;  /* 0x0000000c25247225 */ /* 0x000fc80007880024 */
[C---:B------:R-:W-:Y:S02]  /*4320*/  IMAD R15, R21.reuse, R12, RZ ;  /* 0x0000000c150f7224 */ /* 0x040fe400078e02ff */
[----:B------:R-:W-:-:S04]  /*4330*/  IMAD.HI.U32 R14, P3, R21, R14, R36 ;  /* 0x0000000e150e7227 */ /* 0x000fc80007860024 */
[----:B------:R-:W-:Y:S01]  /*4340*/  IMAD.HI.U32 R12, R21, R12, RZ ;  /* 0x0000000c150c7227 */ /* 0x000fe200078e00ff */
[----:B------:R-:W-:Y:S02]  /*4350*/  IADD3 R15, P2, PT, R15, R14, RZ ;  /* 0x0000000e0f0f7210 */ /* 0x000fe40007f5e0ff */
[-C--:B------:R-:W-:Y:S01]  /*4360*/  IADD3 R14, P0, PT, RZ, -R22.reuse, RZ ;  /* 0x80000016ff0e7210 */ /* 0x080fe20007f1e0ff */
[----:B------:R-:W-:Y:S02]  /*4370*/  IMAD.X R21, R12, 0x1, R21, P4 ;  /* 0x000000010c157824 */ /* 0x000fe400020e0615 */
[----:B------:R-:W-:Y:S01]  /*4380*/  IMAD.MOV.U32 R37, RZ, RZ, RZ ;  /* 0x000000ffff257224 */ /* 0x000fe200078e00ff */
[----:B------:R-:W-:Y:S02]  /*4390*/  SEL R14, R14, R22, !P1 ;  /* 0x000000160e0e7207 */ /* 0x000fe40004800000 */
[----:B------:R-:W-:-:S03]  /*43a0*/  IADD3.X R22, PT, PT, RZ, ~R19, RZ, P0, !PT ;  /* 0x80000013ff167210 */ /* 0x000fc600007fe4ff */
[----:B------:R-:W-:Y:S01]  /*43b0*/  IMAD.HI.U32 R36, R15, R14, RZ ;  /* 0x0000000e0f247227 */ /* 0x000fe200078e00ff */
[-C--:B------:R-:W-:Y:S02]  /*43c0*/  SEL R12, R22, R19.reuse, !P1 ;  /* 0x00000013160c7207 */ /* 0x080fe40004800000 */
[----:B------:R-:W-:-:S03]  /*43d0*/  LOP3.LUT R19, R17, R19, RZ, 0x3c, !PT ;  /* 0x0000001311137212 */ /* 0x000fc600078e3cff */
        /* <DEDUP_REMOVED lines=11> */
[-C--:B------:R-:W-:Y:S02]  /*4490*/  ISETP.GE.U32.AND P3, PT, R14, R26.reuse, PT ;  /* 0x0000001a0e00720c */ /* 0x080fe40003f66070 */
[----:B------:R-:W-:Y:S01]  /*44a0*/  IADD3 R29, P1, PT, R22, 0x1, RZ ;  /* 0x00000001161d7810 */ /* 0x000fe20007f3e0ff */
[----:B------:R-:W-:-:S05]  /*44b0*/  IMAD R15, R21, R26, R15 ;  /* 0x0000001a150f7224 */ /* 0x000fca00078e020f */
[----:B------:R-:W-:Y:S02]  /*44c0*/  IADD3.X R12, PT, PT, ~R15, R12, RZ, P0, !PT ;  /* 0x0000000c0f0c7210 */ /* 0x000fe400007fe5ff */
[----:B------:R-:W-:Y:S02]  /*44d0*/  IADD3 R15, P2, PT, R14, -R26, RZ ;  /* 0x8000001a0e0f7210 */ /* 0x000fe40007f5e0ff */
[----:B------:R-:W-:-:S04]  /*44e0*/  ISETP.GE.U32.AND.EX P3, PT, R12, R27, PT, P3 ;  /* 0x0000001b0c00720c */ /* 0x000fc80003f66130 */
[----:B------:R-:W-:Y:S01]  /*44f0*/  SEL R15, R15, R14, P3 ;  /* 0x0000000e0f0f7207 */ /* 0x000fe20001800000 */
[----:B------:R-:W-:Y:S01]  /*4500*/  IMAD.X R14, RZ, RZ, R21, P1 ;  /* 0x000000ffff0e7224 */ /* 0x000fe200008e0615 */
[----:B------:R-:W-:Y:S02]  /*4510*/  SEL R29, R29, R22, P3 ;  /* 0x000000161d1d7207 */ /* 0x000fe40001800000 */
[----:B------:R-:W-:Y:S01]  /*4520*/  ISETP.GE.U32.AND P0, PT, R15, R26, PT ;  /* 0x0000001a0f00720c */ /* 0x000fe20003f06070 */
[----:B------:R-:W-:Y:S01]  /*4530*/  IMAD.X R15, R12, 0x1, ~R27, P2 ;  /* 0x000000010c0f7824 */ /* 0x000fe200010e0e1b */
[----:B------:R-:W-:Y:S02]  /*4540*/  SEL R14, R14, R21, P3 ;  /* 0x000000150e0e7207 */ /* 0x000fe40001800000 */
[----:B------:R-:W-:Y:S02]  /*4550*/  ISETP.GE.AND P2, PT, R19, RZ, PT ;  /* 0x000000ff1300720c */ /* 0x000fe40003f46270 */
[----:B------:R-:W-:-:S02]  /*4560*/  SEL R15, R15, R12, P3 ;  /* 0x0000000c0f0f7207 */ /* 0x000fc40001800000 */
[----:B------:R-:W-:Y:S02]  /*4570*/  IADD3 R12, P1, PT, R29, 0x1, RZ ;  /* 0x000000011d0c7810 */ /* 0x000fe40007f3e0ff */
[----:B------:R-:W-:-:S03]  /*4580*/  ISETP.GE.U32.AND.EX P0, PT, R15, R27, PT, P0 ;  /* 0x0000001b0f00720c */ /* 0x000fc60003f06100 */
[----:B------:R-:W-:Y:S01]  /*4590*/  IMAD.X R15, RZ, RZ, R14, P1 ;  /* 0x000000ffff0f7224 */ /* 0x000fe200008e060e */
[----:B------:R-:W-:-:S04]  /*45a0*/  SEL R12, R12, R29, P0 ;  /* 0x0000001d0c0c7207 */ /* 0x000fc80000000000 */
[----:B------:R-:W-:Y:S02]  /*45b0*/  SEL R14, R15, R14, P0 ;  /* 0x0000000e0f0e7207 */ /* 0x000fe40000000000 */
[----:B------:R-:W-:Y:S02]  /*45c0*/  IADD3 R15, P1, PT, RZ, -R12, RZ ;  /* 0x8000000cff0f7210 */ /* 0x000fe40007f3e0ff */
[----:B------:R-:W-:Y:S02]  /*45d0*/  ISETP.NE.U32.AND P0, PT, R18, RZ, PT ;  /* 0x000000ff1200720c */ /* 0x000fe40003f05070 */
[----:B------:R-:W-:Y:S02]  /*45e0*/  IADD3.X R19, PT, PT, RZ, ~R14, RZ, P1, !PT ;  /* 0x8000000eff137210 */ /* 0x000fe40000ffe4ff */
[----:B------:R-:W-:Y:S02]  /*45f0*/  ISETP.NE.AND.EX P0, PT, R17, RZ, PT, P0 ;  /* 0x000000ff1100720c */ /* 0x000fe40003f05300 */
[----:B------:R-:W-:-:S02]  /*4600*/  SEL R15, R15, R12, !P2 ;  /* 0x0000000c0f0f7207 */ /* 0x000fc40005000000 */
[----:B------:R-:W-:Y:S01]  /*4610*/  SEL R19, R19, R14, !P2 ;  /* 0x0000000e13137207 */ /* 0x000fe20005000000 */
[----:B------:R-:W-:Y:S01]  /*4620*/  IMAD.MOV.U32 R14, RZ, RZ, R16 ;  /* 0x000000ffff0e7224 */ /* 0x000fe200078e0010 */
[----:B------:R-:W-:Y:S01]  /*4630*/  SEL R12, R15, 0xffffffff, P0 ;  /* 0xffffffff0f0c7807 */ /* 0x000fe20000000000 */
[----:B------:R-:W-:Y:S01]  /*4640*/  IMAD.MOV.U32 R15, RZ, RZ, 0x0 ;  /* 0x00000000ff0f7424 */ /* 0x000fe200078e00ff */
[----:B------:R-:W-:-:S03]  /*4650*/  SEL R19, R19, 0xffffffff, P0 ;  /* 0xffffffff13137807 */ /* 0x000fc60000000000 */
[----:B------:R-:W-:Y:S05]  /*4660*/  RET.REL.NODEC R14 `(_ZN5flash32flash_fwd_splitkv_combine_kernelI23Flash_fwd_kernel_traitsILi192ELi64ELi64ELi4ELb0ELb0EN7cutlass10bfloat16_tE19Flash_kernel_traitsILi192ELi64ELi64ELi4ES3_EELi8ELi4ELb1EEEvNS_16Flash_fwd_paramsE) ;  /* 0xffffffb80e647950 */ /* 0x000fea0003c3ffff */
.L_x_341:
        /* <DEDUP_REMOVED lines=9> */
.L_x_3719:


//--------------------- .text._ZN5flash32flash_fwd_splitkv_combine_kernelI23Flash_fwd_kernel_traitsILi192ELi64ELi64ELi4ELb0ELb0EN7cutlass10bfloat16_tE19Flash_kernel_traitsILi192ELi64ELi64ELi4ES3_EELi8ELi3ELb1EEEvNS_16Flash_fwd_paramsE --------------------------
	.section	.text._ZN5flash32flash_fwd_splitkv_combine_kernelI23Flash_fwd_kernel_traitsILi192ELi64ELi64ELi4ELb0ELb0EN7cutlass10bfloat16_tE19Flash_kernel_traitsILi192ELi64ELi64ELi4ES3_EELi8ELi3ELb1EEEvNS_16Flash_fwd_paramsE,"ax",@progbits
	.align	128
        .global         _ZN5flash32flash_fwd_splitkv_combine_kernelI23Flash_fwd_kernel_traitsILi192ELi64ELi64ELi4ELb0ELb0EN7cutlass10bfloat16_tE19Flash_kernel_traitsILi192ELi64ELi64ELi4ES3_EELi8ELi3ELb1EEEvNS_16Flash_fwd_paramsE
        .type           _ZN5flash32flash_fwd_splitkv_combine_kernelI23Flash_fwd_kernel_traitsILi192ELi64ELi64ELi4ELb0ELb0EN7cutlass10bfloat16_tE19Flash_kernel_traitsILi192ELi64ELi64ELi4ES3_EELi8ELi3ELb1EEEvNS_16Flash_fwd_paramsE,@function
        .size           _ZN5flash32flash_fwd_splitkv_combine_kernelI23Flash_fwd_kernel_traitsILi192ELi64ELi64ELi4ELb0ELb0EN7cutlass10bfloat16_tE19Flash_kernel_traitsILi192ELi64ELi64ELi4ES3_EELi8ELi3ELb1EEEvNS_16Flash_fwd_paramsE,(.L_x_3720 - _ZN5flash32flash_fwd_splitkv_combine_kernelI23Flash_fwd_kernel_traitsILi192ELi64ELi64ELi4ELb0ELb0EN7cutlass10bfloat16_tE19Flash_kernel_traitsILi192ELi64ELi64ELi4ES3_EELi8ELi3ELb1EEEvNS_16Flash_fwd_paramsE)
        .other          _ZN5flash32flash_fwd_splitkv_combine_kernelI23Flash_fwd_kernel_traitsILi192ELi64ELi64ELi4ELb0ELb0EN7cutlass10bfloat16_tE19Flash_kernel_traitsILi192ELi64ELi64ELi4ES3_EELi8ELi3ELb1EEEvNS_16Flash_fwd_paramsE,@"STO_CUDA_ENTRY STV_DEFAULT"
_ZN5flash32flash_fwd_splitkv_combine_kernelI23Flash_fwd_kernel_traitsILi192ELi64ELi64ELi4ELb0ELb0EN7cutlass10bfloat16_tE19Flash_kernel_traitsILi192ELi64ELi64ELi4ES3_EELi8ELi3ELb1EEEvNS_16Flash_fwd_paramsE:
.text._ZN5flash32flash_fwd_splitkv_combine_kernelI23Flash_fwd_kernel_traitsILi192ELi64ELi64ELi4ELb0ELb0EN7cutlass10bfloat16_tE19Flash_kernel_traitsILi192ELi64ELi64ELi4ES3_EELi8ELi3ELb1EEEvNS_16Flash_fwd_paramsE:
        /* <DEDUP_REMOVED lines=38> */
.L_x_342:
[----:B------:R-:W-:Y:S01]  /*0260*/  IMAD.U32 R27, RZ, RZ, UR7 ;  /* 0x00000007ff1b7e24 */ /* 0x000fe2000f8e00ff */
[----:B------:R-:W-:Y:S01]  /*0270*/  MOV R20, UR14 ;  /* 0x0000000e00147c02 */ /* 0x000fe20008000f00 */
[----:B------:R-:W-:Y:S01]  /*0280*/  IMAD.U32 R21, RZ, RZ, UR15 ;  /* 0x0000000fff157e24 */ /* 0x000fe2000f8e00ff */
[----:B------:R-:W-:Y:S02]  /*0290*/  MOV R19, UR8 ;  /* 0x0000000800137c02 */ /* 0x000fe40008000f00 */
[----:B------:R-:W-:Y:S02]  /*02a0*/  MOV R18, 0x2c0 ;  /* 0x000002c000127802 */ /* 0x000fe40000000f00 */
[----:B------:R-:W-:Y:S05]  /*02b0*/  CALL.REL.NOINC `($__internal_11_$__cuda_sm20_div_s64) ;  /* 0x0000003c007c7944 */ /* 0x000fea0003c00000 */
.L_x_343:
        /* <DEDUP_REMOVED lines=30> */
.L_x_345:
[----:B------:R-:W-:Y:S01]  /*04a0*/  IMAD.MOV.U32 R27, RZ, RZ, R16 ;  /* 0x000000ffff1b7224 */ /* 0x000fe200078e0010 */
[----:B------:R-:W-:Y:S02]  /*04b0*/  MOV R21, R17 ;  /* 0x0000001100157202 */ /* 0x000fe40000000f00 */
[----:B------:R-:W-:Y:S02]  /*04c0*/  MOV R18, 0x4e0 ;  /* 0x000004e000127802 */ /* 0x000fe40000000f00 */
[----:B------:R-:W-:Y:S05]  /*04d0*/  CALL.REL.NOINC `($__internal_11_$__cuda_sm20_div_s64) ;  /* 0x0000003800f47944 */ /* 0x000fea0003c00000 */
[----:B------:R-:W-:Y:S02]  /*04e0*/  MOV R6, R16 ;  /* 0x0000001000067202 */ /* 0x000fe40000000f00 */
[----:B------:R-:W-:Y:S02]  /*04f0*/  MOV R7, R17 ;  /* 0x0000001100077202 */ /* 0x000fe40000000f00 */
.L_x_346:
[----:B------:R-:W-:Y:S05]  /*0500*/  BSYNC.RECONVERGENT B0 ;  /* 0x0000000000007941 */ /* 0x000fea0003800200 */
.L_x_344:
        /* <DEDUP_REMOVED lines=55> */
.L_x_348:
[----:B------:R-:W-:Y:S01]  /*0880*/  IMAD.MOV.U32 R27, RZ, RZ, R20 ;  /* 0x000000ffff1b7224 */ /* 0x000fe200078e0014 */
[----:B------:R-:W-:Y:S01]  /*0890*/  MOV R20, R14 ;  /* 0x0000000e00147202 */ /* 0x000fe20000000f00 */
[----:B------:R-:W-:Y:S01]  /*08a0*/  IMAD.MOV.U32 R21, RZ, RZ, R19 ;  /* 0x000000ffff157224 */ /* 0x000fe200078e0013 */
[----:B------:R-:W-:Y:S02]  /*08b0*/  MOV R19, R4 ;  /* 0x0000000400137202 */ /* 0x000fe40000000f00 */
[----:B------:R-:W-:Y:S02]  /*08c0*/  MOV R18, 0x8e0 ;  /* 0x000008e000127802 */ /* 0x000fe40000000f00 */
[----:B------:R-:W-:Y:S05]  /*08d0*/  CALL.REL.NOINC `($__internal_11_$__cuda_sm20_div_s64) ;  /* 0x0000003400f47944 */ /* 0x000fea0003c00000 */
.L_x_349:
[----:B------:R-:W-:Y:S05]  /*08e0*/  BSYNC.RECONVERGENT B0 ;  /* 0x0000000000007941 */ /* 0x000fea0003800200 */
.L_x_347:
        /* <DEDUP_REMOVED lines=116> */
.L_x_351:
[----:B------:R-:W-:Y:S01]  /*1030*/  IMAD.MOV.U32 R27, RZ, RZ, R16 ;  /* 0x000000ffff1b7224 */ /* 0x000fe200078e0010 */
[----:B------:R-:W-:Y:S01]  /*1040*/  MOV R20, R11 ;  /* 0x0000000b00147202 */ /* 0x000fe20000000f00 */
[----:B------:R-:W-:Y:S01]  /*1050*/  IMAD.MOV.U32 R21, RZ, RZ, R17 ;  /* 0x000000ffff157224 */ /* 0x000fe200078e0011 */
[----:B------:R-:W-:Y:S02]  /*1060*/  MOV R19, R3 ;  /* 0x0000000300137202 */ /* 0x000fe40000000f00 */
[----:B------:R-:W-:Y:S02]  /*1070*/  MOV R18, 0x1090 ;  /* 0x0000109000127802 */ /* 0x000fe40000000f00 */
[----:B------:R-:W-:Y:S05]  /*1080*/  CALL.REL.NOINC `($__internal_11_$__cuda_sm20_div_s64) ;  /* 0x0000003000087944 */ /* 0x000fea0003c00000 */
[----:B------:R-:W-:Y:S02]  /*1090*/  MOV R32, R16 ;  /* 0x0000001000207202 */ /* 0x000fe40000000f00 */
[----:B------:R-:W-:Y:S02]  /*10a0*/  MOV R33, R17 ;  /* 0x0000001100217202 */ /* 0x000fe40000000f00 */
.L_x_352:
[----:B------:R-:W-:Y:S05]  /*10b0*/  BSYNC.RECONVERGENT B0 ;  /* 0x0000000000007941 */ /* 0x000fea0003800200 */
.L_x_350:
        /* <DEDUP_REMOVED lines=58> */
.L_x_354:
[----:B------:R-:W-:Y:S01]  /*1460*/  IMAD.MOV.U32 R27, RZ, RZ, R6 ;  /* 0x000000ffff1b7224 */ /* 0x000fe200078e0006 */
[----:B------:R-:W-:Y:S01]  /*1470*/  MOV R21, R7 ;  /* 0x0000000700157202 */ /* 0x000fe20000000f00 */
[----:B------:R-:W-:Y:S01]  /*1480*/  IMAD.MOV.U32 R20, RZ, RZ, R9 ;  /* 0x000000ffff147224 */ /* 0x000fe200078e0009 */
[----:B------:R-:W-:Y:S02]  /*1490*/  MOV R18, 0x14b0 ;  /* 0x000014b000127802 */ /* 0x000fe40000000f00 */
[----:B------:R-:W-:Y:S05]  /*14a0*/  CALL.REL.NOINC `($__internal_11_$__cuda_sm20_div_s64) ;  /* 0x0000002c00007944 */ /* 0x000fea0003c00000 */
[----:B------:R-:W-:Y:S02]  /*14b0*/  MOV R20, R16 ;  /* 0x0000001000147202 */ /* 0x000fe40000000f00 */
[----:B------:R-:W-:Y:S02]  /*14c0*/  MOV R21, R17 ;  /* 0x0000001100157202 */ /* 0x000fe40000000f00 */
.L_x_355:
[----:B------:R-:W-:Y:S05]  /*14d0*/  BSYNC.RECONVERGENT B0 ;  /* 0x0000000000007941 */ /* 0x000fea0003800200 */
.L_x_353:
[----:B------:R-:W0:Y:S01]  /*14e0*/  LDCU UR5, c[0x0][0x434] ;  /* 0x00008680ff0577ac */ /* 0x000e220008000800 */
[----:B------:R-:W-:Y:S01]  /*14f0*/  IABS R6, R5 ;  /* 0x0000000500067213 */ /* 0x000fe20000000000 */
[----:B------:R-:W-:Y:S01]  /*1500*/  BSSY.RECONVERGENT B0, `(.L_x_356) ;  /* 0x000003d000007945 */ /* 0x000fe20003800200 */
[----:B------:R-:W-:Y:S01]  /*1510*/  IMAD.MOV.U32 R26, RZ, RZ, -0x800000 ;  /* 0xff800000ff1a7424 */ /* 0x000fe200078e00ff */
[----:B------:R-:W1:Y:S01]  /*1520*/  LDCU UR16, c[0x0][0x534] ;  /* 0x0000a680ff1077ac */ /* 0x000e620008000800 */
[----:B------:R-:W2:Y:S01]  /*1530*/  LDCU UR9, c[0x0][0x430] ;  /* 0x00008600ff0977ac */ /* 0x000ea20008000800 */
[----:B------:R-:W-:Y:S01]  /*1540*/  USHF.R.S32.HI UR4, URZ, 0x1f, UR10 ;  /* 0x0000001fff047899 */ /* 0x000fe2000801140a */
[----:B------:R-:W3:Y:S01]  /*1550*/  LDCU.64 UR12, c[0x0][0x358] ;  /* 0x00006b00ff0c77ac */ /* 0x000ee20008000a00 */
[----:B0-----:R-:W-:Y:S01]  /*1560*/  IMAD.U32 R7, RZ, RZ, UR5 ;  /* 0x00000005ff077e24 */ /* 0x001fe2000f8e00ff */
[----:B------:R-:W-:Y:S01]  /*1570*/  LOP3.LUT R5, R5, UR5, RZ, 0x3c, !PT ;  /* 0x0000000505057c12 */ /* 0x000fe2000f8e3cff */
[----:B------:R-:W-:-:S03]  /*1580*/  ULOP3.LUT UR4, UR4, 0x1, URZ, 0xfc, !UPT ;  /* 0x0000000104047892 */ /* 0x000fc6000f8efcff */
[----:B------:R-:W-:Y:S02]  /*1590*/  IABS R7, R7 ;  /* 0x0000000700077213 */ /* 0x000fe40000000000 */
[----:B------:R-:W-:Y:S01]  /*15a0*/  ISETP.GE.AND P2, PT, R5, RZ, PT ;  /* 0x000000ff0500720c */ /* 0x000fe20003f46270 */
[----:B--2---:R-:W-:Y:S01]  /*15b0*/  UIMAD UR9, UR5, UR9, URZ ;  /* 0x00000009050972a4 */ /* 0x004fe2000f8e02ff */
[----:B------:R-:W0:Y:S01]  /*15c0*/  I2F.RP R13, R7 ;  /* 0x00000007000d7306 */ /* 0x000e220000209400 */
[----:B------:R-:W-:-:S07]  /*15d0*/  MOV R5, 0x400 ;  /* 0x0000040000057802 */ /* 0x000fce0000000f00 */
[----:B0-----:R-:W0:Y:S02]  /*15e0*/  MUFU.RCP R16, R13 ;  /* 0x0000000d00107308 */ /* 0x001e240000001000 */
[----:B0-----:R-:W-:-:S06]  /*15f0*/  VIADD R16, R16, 0xffffffe ;  /* 0x0ffffffe10107836 */ /* 0x001fcc0000000000 */
[----:B------:R-:W0:Y:S02]  /*1600*/  F2I.FTZ.U32.TRUNC.NTZ R17, R16 ;  /* 0x0000001000117305 */ /* 0x000e24000021f000 */
[----:B0-----:R-:W-:Y:S02]  /*1610*/  IMAD.MOV R0, RZ, RZ, -R17 ;  /* 0x000000ffff007224 */ /* 0x001fe400078e0a11 */
[----:B------:R-:W-:Y:S02]  /*1620*/  HFMA2 R16, -RZ, RZ, 0, 0 ;  /* 0x00000000ff107431 */ /* 0x000fe400000001ff */
[----:B------:R-:W-:-:S04]  /*1630*/  IMAD R0, R0, R7, RZ ;  /* 0x0000000700007224 */ /* 0x000fc800078e02ff */
[----:B------:R-:W-:Y:S02]  /*1640*/  IMAD.HI.U32 R17, R17, R0, R16 ;  /* 0x0000000011117227 */ /* 0x000fe400078e0010 */
[----:B------:R-:W0:Y:S04]  /*1650*/  S2R R0, SR_TID.X ;  /* 0x0000000000007919 */ /* 0x000e280000002100 */
[----:B------:R-:W-:-:S04]  /*1660*/  IMAD.HI.U32 R8, R17, R6, RZ ;  /* 0x0000000611087227 */ /* 0x000fc800078e00ff */
[----:B------:R-:W-:Y:S02]  /*1670*/  IMAD.MOV R13, RZ, RZ, -R8 ;  /* 0x000000ffff0d7224 */ /* 0x000fe400078e0a08 */
[----:B------:R-:W-:Y:S02]  /*1680*/  IMAD.MOV.U32 R17, RZ, RZ, -0x800000 ;  /* 0xff800000ff117424 */ /* 0x000fe400078e00ff */
[C---:B------:R-:W-:Y:S02]  /*1690*/  IMAD R16, R7.reuse, R13, R6 ;  /* 0x0000000d07107224 */ /* 0x040fe400078e0206 */
[----:B------:R-:W2:Y:S03]  /*16a0*/  S2R R6, SR_CgaCtaId ;  /* 0x0000000000067919 */ /* 0x000ea60000008800 */
[----:B------:R-:W-:-:S13]  /*16b0*/  ISETP.GT.U32.AND P0, PT, R7, R16, PT ;  /* 0x000000100700720c */ /* 0x000fda0003f04070 */
[----:B------:R-:W-:Y:S01]  /*16c0*/  @!P0 IMAD.IADD R16, R16, 0x1, -R7 ;  /* 0x0000000110108824 */ /* 0x000fe200078e0a07 */
[----:B------:R-:W-:Y:S02]  /*16d0*/  @!P0 IADD3 R8, PT, PT, R8, 0x1, RZ ;  /* 0x0000000108088810 */ /* 0x000fe40007ffe0ff */
[----:B------:R-:W-:Y:S02]  /*16e0*/  ISETP.NE.AND P0, PT, RZ, UR5, PT ;  /* 0x00000005ff007c0c */ /* 0x000fe4000bf05270 */
[----:B------:R-:W-:Y:S02]  /*16f0*/  ISETP.GE.U32.AND P3, PT, R16, R7, PT ;  /* 0x000000071000720c */ /* 0x000fe40003f66070 */
[C---:B0-----:R-:W-:Y:S02]  /*1700*/  ISETP.GT.U32.AND P1, PT, R0.reuse, 0x3f, PT ;  /* 0x0000003f0000780c */ /* 0x041fe40003f24070 */
[----:B------:R-:W-:Y:S02]  /*1710*/  SHF.R.U32.HI R27, RZ, 0x3, R0 ;  /* 0x00000003ff1b7819 */ /* 0x000fe40000011600 */
[----:B------:R-:W-:-:S02]  /*1720*/  LOP3.LUT R25, R0, 0x7, RZ, 0xc0, !PT ;  /* 0x0000000700197812 */ /* 0x000fc400078ec0ff */
[----:B--2---:R-:W-:-:S05]  /*1730*/  LEA R6, R6, R5, 0x18 ;  /* 0x0000000506067211 */ /* 0x004fca00078ec0ff */
[----:B------:R-:W-:Y:S02]  /*1740*/  @P3 VIADD R8, R8, 0x1 ;  /* 0x0000000108083836 */ /* 0x000fe40000000000 */
[----:B------:R-:W-:-:S03]  /*1750*/  @!P1 IMAD R16, R27, 0x24, R6 ;  /* 0x000000241b109824 */ /* 0x000fc600078e0206 */
[----:B------:R-:W-:Y:S01]  /*1760*/  @!P2 IADD3 R8, PT, PT, -R8, RZ, RZ ;  /* 0x000000ff0808a210 */ /* 0x000fe20007ffe1ff */
[----:B------:R-:W-:Y:S01]  /*1770*/  IMAD R6, R25, 0x24, R6 ;  /* 0x0000002419067824 */ /* 0x000fe200078e0206 */
[----:B-1----:R-:W-:Y:S01]  /*1780*/  ISETP.GE.AND P2, PT, R27, UR16, PT ;  /* 0x000000101b007c0c */ /* 0x002fe2000bf46270 */
[----:B------:R-:W-:Y:S01]  /*1790*/  @!P1 IMAD R16, R25, 0x4, R16 ;  /* 0x0000000419109824 */ /* 0x000fe200078e0210 */
[----:B------:R-:W-:Y:S02]  /*17a0*/  @!P0 LOP3.LUT R8, RZ, UR5, RZ, 0x33, !PT ;  /* 0x00000005ff088c12 */ /* 0x000fe4000f8e33ff */
[----:B------:R-:W-:-:S03]  /*17b0*/  LEA R6, R27, R6, 0x2 ;  /* 0x000000061b067211 */ /* 0x000fc600078e10ff */
[----:B------:R-:W-:-:S06]  /*17c0*/  IMAD R15, R8, UR4, RZ ;  /* 0x00000004080f7c24 */ /* 0x000fcc000f8e02ff */
[----:B---3--:R-:W-:Y:S05]  /*17d0*/  @P2 BRA `(.L_x_357) ;  /* 0x00000000003c2947 */ /* 0x008fea0003800000 */
        /* <DEDUP_REMOVED lines=15> */
.L_x_357:
[----:B------:R-:W-:Y:S05]  /*18d0*/  BSYNC.RECONVERGENT B0 ;  /* 0x0000000000007941 */ /* 0x000fea0003800200 */
.L_x_356:
[----:B-----5:R1:W-:Y:S01]  /*18e0*/  @!P1 STS [R16], R17 ;  /* 0x0000001110009388 */ /* 0x0203e20000000800 */
[----:B------:R-:W2:Y:S08]  /*18f0*/  LDC R13, c[0x0][0x3e0] ;  /* 0x0000f800ff0d7b82 */ /* 0x000eb00000000800 */
[----:B------:R-:W-:Y:S01]  /*1900*/  BAR.SYNC.DEFER_BLOCKING 0x0 ;  /* 0x0000000000007b1d */ /* 0x000fe20000010000 */
[----:B------:R-:W-:-:S05]  /*1910*/  ISETP.NE.AND P5, PT, R15, RZ, PT ;  /* 0x000000ff0f00720c */ /* 0x000fca0003fa5270 */
[----:B------:R-:W-:Y:S01]  /*1920*/  BSSY.RECONVERGENT B1, `(.L_x_358) ;  /* 0x0000177000017945 */ /* 0x000fe20003800200 */
[----:B-1----:R-:W-:Y:S02]  /*1930*/  IABS R17, R15 ;  /* 0x0000000f00117213 */ /* 0x002fe40000000000 */
[----:B--2---:R-:W-:Y:S01]  /*1940*/  IABS R5, R13 ;  /* 0x0000000d00057213 */ /* 0x004fe20000000000 */
[----:B------:R-:W1:Y:S01]  /*1950*/  @!P1 LDS R26, [R6] ;  /* 0x00000000061a9984 */ /* 0x000e620000000800 */
[----:B0-----:R-:W0:Y:S08]  /*1960*/  I2F.RP R23, R17 ;  /* 0x0000001100177306 */ /* 0x001e300000209400 */
[----:B------:R-:W2:Y:S08]  /*1970*/  I2F.RP R18, R5 ;  /* 0x0000000500127306 */ /* 0x000eb00000209400 */
[----:B0-----:R-:W0:Y:S08]  /*1980*/  MUFU.RCP R28, R23 ;  /* 0x00000017001c7308 */ /* 0x001e300000001000 */
[----:B--2---:R-:W2:Y:S01]  /*1990*/  MUFU.RCP R30, R18 ;  /* 0x00000012001e7308 */ /* 0x004ea20000001000 */
[----:B0-----:R-:W-:-:S07]  /*19a0*/  VIADD R28, R28, 0xffffffe ;  /* 0x0ffffffe1c1c7836 */ /* 0x001fce0000000000 */
[----:B------:R-:W0:Y:S01]  /*19b0*/  F2I.FTZ.U32.TRUNC.NTZ R29, R28 ;  /* 0x0000001c001d7305 */ /* 0x000e22000021f000 */
[----:B-1----:R-:W1:Y:S01]  /*19c0*/  SHFL.BFLY PT, R19, R26, 0x4, 0x1f ;  /* 0x0c801f001a137f89 */ /* 0x002e6200000e0000 */
[----:B--2---:R-:W-:-:S06]  /*19d0*/  VIADD R30, R30, 0xffffffe ;  /* 0x0ffffffe1e1e7836 */ /* 0x004fcc0000000000 */
[----:B------:R2:W3:Y:S01]  /*19e0*/  F2I.FTZ.U32.TRUNC.NTZ R31, R30 ;  /* 0x0000001e001f7305 */ /* 0x0004e2000021f000 */
[----:B0-----:R-:W-:Y:S02]  /*19f0*/  IMAD.MOV R18, RZ, RZ, -R29 ;  /* 0x000000ffff127224 */ /* 0x001fe400078e0a1d */
[----:B------:R-:W-:Y:S02]  /*1a00*/  IMAD.MOV.U32 R28, RZ, RZ, RZ ;  /* 0x000000ffff1c7224 */ /* 0x000fe400078e00ff */
[----:B--2---:R-:W-:Y:S01]  /*1a10*/  IMAD.MOV.U32 R30, RZ, RZ, RZ ;  /* 0x000000ffff1e7224 */ /* 0x004fe200078e00ff */
[----:B-1----:R-:W-:-:S05]  /*1a20*/  FMNMX.FTZ R19, R19, R26, !PT ;  /* 0x0000001a13137209 */ /* 0x002fca0007810000 */
[----:B------:R-:W0:Y:S02]  /*1a30*/  SHFL.BFLY PT, R22, R19, 0x2, 0x1f ;  /* 0x0c401f0013167f89 */ /* 0x000e2400000e0000 */
[----:B0-----:R-:W-:-:S05]  /*1a40*/  FMNMX.FTZ R22, R19, R22, !PT ;  /* 0x0000001613167209 */ /* 0x001fca0007810000 */
[----:B------:R-:W0:Y:S02]  /*1a50*/  SHFL.BFLY PT, R7, R22, 0x1, 0x1f ;  /* 0x0c201f0016077f89 */ /* 0x000e2400000e0000 */
[----:B0-----:R-:W-:Y:S01]  /*1a60*/  FMNMX.FTZ R7, R22, R7, !PT ;  /* 0x0000000716077209 */ /* 0x001fe20007810000 */
[----:B---3--:R-:W-:-:S03]  /*1a70*/  IMAD.MOV R22, RZ, RZ, -R31 ;  /* 0x000000ffff167224 */ /* 0x008fc600078e0a1f */
[----:B------:R-:W-:Y:S01]  /*1a80*/  FSETP.NEU.FTZ.AND P0, PT, R7, -INF , PT ;  /* 0xff8000000700780b */ /* 0x000fe20003f1d000 */
[----:B------:R-:W-:-:S03]  /*1a90*/  IMAD R22, R22, R5, RZ ;  /* 0x0000000516167224 */ /* 0x000fc600078e02ff */
[----:B------:R-:W-:Y:S01]  /*1aa0*/  FSEL R7, R7, RZ, P0 ;  /* 0x000000ff07077208 */ /* 0x000fe20000000000 */
[----:B------:R-:W-:-:S04]  /*1ab0*/  IMAD.HI.U32 R22, R31, R22, R30 ;  /* 0x000000161f167227 */ /* 0x000fc800078e001e */
[----:B------:R-:W-:-:S04]  /*1ac0*/  FADD.FTZ R16, -R7, R26 ;  /* 0x0000001a07107221 */ /* 0x000fc80000010100 */
[----:B------:R-:W-:-:S06]  /*1ad0*/  FMUL.FTZ R24, R16, 1.4426950216293334961 ;  /* 0x3fb8aa3b10187820 */ /* 0x000fcc0000410000 */
[----:B------:R-:W0:Y:S02]  /*1ae0*/  MUFU.EX2 R24, R24 ;  /* 0x0000001800187308 */ /* 0x000e240000000800 */
[----:B0-----:R-:W0:Y:S02]  /*1af0*/  SHFL.BFLY PT, R19, R24, 0x4, 0x1f ;  /* 0x0c801f0018137f89 */ /* 0x001e2400000e0000 */
        /* <DEDUP_REMOVED lines=15> */
[----:B0-----:R-:W-:Y:S01]  /*1bf0*/  FADD.FTZ R16, R19, R16 ;  /* 0x0000001013107221 */ /* 0x001fe20000010000 */
[----:B------:R-:W-:Y:S02]  /*1c00*/  IMAD.MOV.U32 R23, RZ, RZ, 0x7f800000 ;  /* 0x7f800000ff177424 */ /* 0x000fe400078e00ff */
        /* <DEDUP_REMOVED lines=11> */
[----:B------:R-:W-:Y:S01]  /*1cc0*/  ISETP.GE.AND P3, PT, R2, RZ, PT ;  /* 0x000000ff0200720c */ /* 0x000fe20003f66270 */
[----:B0-----:R-:W-:-:S02]  /*1cd0*/  FADD.FTZ R19, R16, R19 ;  /* 0x0000001310137221 */ /* 0x001fc40000010000 */
[----:B------:R-:W-:Y:S01]  /*1ce0*/  @P2 VIADD R29, R29, 0x1 ;  /* 0x000000011d1d2836 */ /* 0x000fe20000000000 */
[----:B------:R-:W-:Y:S02]  /*1cf0*/  ISETP.GE.AND P2, PT, R24, RZ, PT ;  /* 0x000000ff1800720c */ /* 0x000fe40003f46270 */
[----:B------:R-:W-:-:S03]  /*1d00*/  FSETP.NE.FTZ.AND P1, PT, R19, RZ, PT ;  /* 0x000000ff1300720b */ /* 0x000fc60003f35000 */
[----:B------:R-:W-:-:S04]  /*1d10*/  @P4 VIADD R22, R22, 0x1 ;  /* 0x0000000116164836 */ /* 0x000fc80000000000 */
[----:B------:R-:W-:Y:S02]  /*1d20*/  @!P3 IADD3 R29, PT, PT, -R29, RZ, RZ ;  /* 0x000000ff1d1db210 */ /* 0x000fe40007ffe1ff */
[----:B------:R-:W-:Y:S02]  /*1d30*/  ISETP.NE.AND P3, PT, R8, RZ, PT ;  /* 0x000000ff0800720c */ /* 0x000fe40003f65270 */
[----:B------:R-:W-:Y:S01]  /*1d40*/  @!P5 LOP3.LUT R29, RZ, R17, RZ, 0x33, !PT ;  /* 0x00000011ff1dd212 */ /* 0x000fe200078e33ff */
[----:B------:R-:W-:Y:S01]  /*1d50*/  @!P2 IMAD.MOV R22, RZ, RZ, -R22 ;  /* 0x000000ffff16a224 */ /* 0x000fe200078e0a16 */
[----:B------:R-:W-:Y:S01]  /*1d60*/  @!P0 LOP3.LUT R22, RZ, R13, RZ, 0x33, !PT ;  /* 0x0000000dff168212 */ /* 0x000fe200078e33ff */
[----:B------:R-:W0:Y:S01]  /*1d70*/  @P1 MUFU.LG2 R2, R19 ;  /* 0x0000001300021308 */ /* 0x000e220000000c00 */
[----:B------:R-:W-:Y:S02]  /*1d80*/  LOP3.LUT P0, RZ, R0, 0x3c7, RZ, 0xc0, !PT ;  /* 0x000003c700ff7812 */ /* 0x000fe4000780c0ff */
[----:B------:R-:W-:Y:S01]  /*1d90*/  SEL R5, RZ, 0x1, !P3 ;  /* 0x00000001ff057807 */ /* 0x000fe20005800000 */
[----:B------:R-:W-:Y:S01]  /*1da0*/  IMAD R22, R22, UR11, RZ ;  /* 0x0000000b16167c24 */ /* 0x000fe2000f8e02ff */
[----:B------:R-:W-:-:S02]  /*1db0*/  SHF.R.S32.HI R8, RZ, 0x1f, R15 ;  /* 0x0000001fff087819 */ /* 0x000fc4000001140f */
[----:B------:R-:W-:Y:S02]  /*1dc0*/  ISETP.LT.U32.AND P2, PT, R20, R29, PT ;  /* 0x0000001d1400720c */ /* 0x000fe40003f41070 */
[----:B------:R-:W-:Y:S02]  /*1dd0*/  SHF.R.S32.HI R17, RZ, 0x1f, R29 ;  /* 0x0000001fff117819 */ /* 0x000fe4000001141d */
[----:B------:R-:W-:Y:S02]  /*1de0*/  LOP3.LUT R5, R8, R5, RZ, 0xfc, !PT ;  /* 0x0000000508057212 */ /* 0x000fe400078efcff */
[----:B------:R-:W-:-:S03]  /*1df0*/  ISETP.LT.AND.EX P2, PT, R21, R17, PT, P2 ;  /* 0x000000111500720c */ /* 0x000fc60003f41320 */
[----:B------:R-:W-:Y:S01]  /*1e00*/  IMAD R5, R5, R22, RZ ;  /* 0x0000001605057224 */ /* 0x000fe200078e02ff */
[----:B------:R-:W-:Y:S01]  /*1e10*/  SEL R8, R20, R29, P2 ;  /* 0x0000001d14087207 */ /* 0x000fe20001000000 */
        /* <DEDUP_REMOVED lines=53> */
.L_x_361:
[----:B------:R-:W-:Y:S01]  /*2170*/  IMAD.MOV.U32 R21, RZ, RZ, RZ ;  /* 0x000000ffff157224 */ /* 0x000fe200078e00ff */
[----:B------:R-:W-:Y:S02]  /*2180*/  MOV R20, R30 ;  /* 0x0000001e00147202 */ /* 0x000fe40000000f00 */
[----:B------:R-:W-:Y:S02]  /*2190*/  MOV R18, 0x21b0 ;  /* 0x000021b000127802 */ /* 0x000fe40000000f00 */
[----:B------:R-:W-:Y:S05]  /*21a0*/  CALL.REL.NOINC `($__internal_11_$__cuda_sm20_div_s64) ;  /* 0x0000001c00c07944 */ /* 0x000fea0003c00000 */
[----:B------:R-:W-:Y:S02]  /*21b0*/  IADD3 R13, PT, PT, -R16, RZ, RZ ;  /* 0x000000ff100d7210 */ /* 0x000fe40007ffe1ff */
[----:B------:R-:W-:-:S03]  /*21c0*/  MOV R31, R17 ;  /* 0x00000011001f7202 */ /* 0x000fc60000000f00 */
[----:B------:R-:W-:Y:S01]  /*21d0*/  IMAD R27, R30, R13, R27 ;  /* 0x0000000d1e1b7224 */ /* 0x000fe200078e021b */
[----:B------:R-:W-:-:S07]  /*21e0*/  MOV R30, R16 ;  /* 0x00000010001e7202 */ /* 0x000fce0000000f00 */
.L_x_362:
        /* <DEDUP_REMOVED lines=60> */
.L_x_364:
[----:B------:R-:W-:Y:S01]  /*25b0*/  IMAD.MOV.U32 R27, RZ, RZ, R30 ;  /* 0x000000ffff1b7224 */ /* 0x000fe200078e001e */
[----:B------:R-:W-:Y:S01]  /*25c0*/  MOV R21, R31 ;  /* 0x0000001f00157202 */ /* 0x000fe20000000f00 */
[----:B------:R-:W-:Y:S01]  /*25d0*/  IMAD.MOV.U32 R20, RZ, RZ, R34 ;  /* 0x000000ffff147224 */ /* 0x000fe200078e0022 */
[----:B------:R-:W-:Y:S02]  /*25e0*/  MOV R18, 0x2600 ;  /* 0x0000260000127802 */ /* 0x000fe40000000f00 */
[----:B------:R-:W-:Y:S05]  /*25f0*/  CALL.REL.NOINC `($__internal_11_$__cuda_sm20_div_s64) ;  /* 0x0000001800ac7944 */ /* 0x000fea0003c00000 */
[----:B------:R-:W-:-:S05]  /*2600*/  IADD3 R31, PT, PT, -R16, RZ, RZ ;  /* 0x000000ff101f7210 */ /* 0x000fca0007ffe1ff */
[----:B------:R-:W-:Y:S02]  /*2610*/  IMAD R31, R31, R34, R30 ;  /* 0x000000221f1f7224 */ /* 0x000fe400078e021e */
.L_x_365:
[----:B------:R-:W-:Y:S05]  /*2620*/  BSYNC.RECONVERGENT B0 ;  /* 0x0000000000007941 */ /* 0x000fea0003800200 */
.L_x_363:
        /* <DEDUP_REMOVED lines=162> */
.L_x_360:
[----:B------:R-:W0:Y:S01]  /*3050*/  LDC.64 R2, c[0x0][0x420] ;  /* 0x00010800ff027b82 */ /* 0x000e220000000a00 */
[----:B------:R-:W-:-:S05]  /*3060*/  IADD3 R27, PT, PT, R27, UR6, RZ ;  /* 0x000000061b1b7c10 */ /* 0x000fca000fffe0ff */
[----:B0-----:R-:W-:-:S05]  /*3070*/  IMAD.WIDE.U32 R2, R27, 0x4, R2 ;  /* 0x000000041b027825 */ /* 0x001fca00078e0002 */
[----:B------:R1:W-:Y:S02]  /*3080*/  STG.E desc[UR12][R2.64], R23 ;  /* 0x0000001702007986 */ /* 0x0003e4000c10190c */
.L_x_359:
[----:B------:R-:W-:Y:S05]  /*3090*/  BSYNC.RECONVERGENT B1 ;  /* 0x0000000000017941 */ /* 0x000fea0003800200 */
.L_x_358:
        /* <DEDUP_REMOVED lines=9> */
[----:B------:R-:W-:Y:S02]  /*3130*/  IMAD.MOV.U32 R13, RZ, RZ, RZ ;  /* 0x000000ffff0d7224 */ /* 0x000fe400078e00ff */
[----:B------:R-:W-:Y:S01]  /*3140*/  IMAD R30, R28, 0xc0, R15 ;  /* 0x000000c01c1e7824 */ /* 0x000fe200078e020f */
        /* <DEDUP_REMOVED lines=50> */
.L_x_368:
        /* <DEDUP_REMOVED lines=77> */
.L_x_367:
        /* <DEDUP_REMOVED lines=11> */
.L_x_369:
        /* <DEDUP_REMOVED lines=22> */
.L_x_366:
        /* <DEDUP_REMOVED lines=86> */
        .weak           $__internal_11_$__cuda_sm20_div_s64
        .type           $__internal_11_$__cuda_sm20_div_s64,@function
        .size           $__internal_11_$__cuda_sm20_div_s64,(.L_x_3720 - $__internal_11_$__cuda_sm20_div_s64)
$__internal_11_$__cuda_sm20_div_s64:
        /* <DEDUP_REMOVED lines=86> */
[----:B------:R-:W-:Y:S06]  /*4610*/  RET.REL.NODEC R28 `(_ZN5flash32flash_fwd_splitkv_combine_kernelI23Flash_fwd_kernel_traitsILi192ELi64ELi64ELi4ELb0ELb0EN7cutlass10bfloat16_tE19Flash_kernel_traitsILi192ELi64ELi64ELi4ES3_EELi8ELi3ELb1EEEvNS_16Flash_fwd_paramsE) ;  /* 0xffffffb81c787950 */ /* 0x000fec0003c3ffff */
.L_x_370:
        /* <DEDUP_REMOVED lines=14> */
.L_x_3720:


//--------------------- .text._ZN5flash32flash_fwd_splitkv_combine_kernelI23Flash_fwd_kernel_traitsILi192ELi64ELi64ELi4ELb0ELb0EN7cutlass10bfloat16_tE19Flash_kernel_traitsILi192ELi64ELi64ELi4ES3_EELi8ELi2ELb1EEEvNS_16Flash_fwd_paramsE --------------------------
	.section	.text._ZN5flash32flash_fwd_splitkv_combine_kernelI23Flash_fwd_kernel_traitsILi192ELi64ELi64ELi4ELb0ELb0EN7cutlass10bfloat16_tE19Flash_kernel_traitsILi192ELi64ELi64ELi4ES3_EELi8ELi2ELb1EEEvNS_16Flash_fwd_paramsE,"ax",@progbits
	.align	128
        .global         _ZN5flash32flash_fwd_splitkv_combine_kernelI23Flash_fwd_kernel_traitsILi192ELi64ELi64ELi4ELb0ELb0EN7cutlass10bfloat16_tE19Flash_kernel_traitsILi192ELi64ELi64ELi4ES3_EELi8ELi2ELb1EEEvNS_16Flash_fwd_paramsE
        .type           _ZN5flash32flash_fwd_splitkv_combine_kernelI23Flash_fwd_kernel_traitsILi192ELi64ELi64ELi4ELb0ELb0EN7cutlass10bfloat16_tE19Flash_kernel_traitsILi192ELi64ELi64ELi4ES3_EELi8ELi2ELb1EEEvNS_16Flash_fwd_paramsE,@function
        .size           _ZN5flash32flash_fwd_splitkv_combine_kernelI23Flash_fwd_kernel_traitsILi192ELi64ELi64ELi4ELb0ELb0EN7cutlass10bfloat16_tE19Flash_kernel_traitsILi192ELi64ELi64ELi4ES3_EELi8ELi2ELb1EEEvNS_16Flash_fwd_paramsE,(.L_x_3721 - _ZN5flash32flash_fwd_splitkv_combine_kernelI23Flash_fwd_kernel_traitsILi192ELi64ELi64ELi4ELb0ELb0EN7cutlass10bfloat16_tE19Flash_kernel_traitsILi192ELi64ELi64ELi4ES3_EELi8ELi2ELb1EEEvNS_16Flash_fwd_paramsE)
        .other          _ZN5flash32flash_fwd_splitkv_combine_kernelI23Flash_fwd_kernel_traitsILi192ELi64ELi64ELi4ELb0ELb0EN7cutlass10bfloat16_tE19Flash_kernel_traitsILi192ELi64ELi64ELi4ES3_EELi8ELi2ELb1EEEvNS_16Flash_fwd_paramsE,@"STO_CUDA_ENTRY STV_DEFAULT"
_ZN5flash32flash_fwd_splitkv_combine_kernelI23Flash_fwd_kernel_traitsILi192ELi64ELi64ELi4ELb0ELb0EN7cutlass10bfloat16_tE19Flash_kernel_traitsILi192ELi64ELi64ELi4ES3_EELi8ELi2ELb1EEEvNS_16Flash_fwd_paramsE:
.text._ZN5flash32flash_fwd_splitkv_combine_kernelI23Flash_fwd_kernel_traitsILi192ELi64ELi64ELi4ELb0ELb0EN7cutlass10bfloat16_tE19Flash_kernel_traitsILi192ELi64ELi64ELi4ES3_EELi8ELi2ELb1EEEvNS_16Flash_fwd_paramsE:
        /* <DEDUP_REMOVED lines=39> */
.L_x_371:
[----:B------:R-:W-:Y:S01]  /*0270*/  IMAD.U32 R27, RZ, RZ, UR7 ;  /* 0x00000007ff1b7e24 */ /* 0x000fe2000f8e00ff */
[----:B------:R-:W-:Y:S01]  /*0280*/  MOV R20, UR14 ;  /* 0x0000000e00147c02 */ /* 0x000fe20008000f00 */
[----:B------:R-:W-:Y:S01]  /*0290*/  IMAD.U32 R21, RZ, RZ, UR15 ;  /* 0x0000000fff157e24 */ /* 0x000fe2000f8e00ff */
[----:B------:R-:W-:Y:S02]  /*02a0*/  MOV R19, UR8 ;  /* 0x0000000800137c02 */ /* 0x000fe40008000f00 */
[----:B------:R-:W-:Y:S02]  /*02b0*/  MOV R18, 0x2d0 ;  /* 0x000002d000127802 */ /* 0x000fe40000000f00 */
[----:B------:R-:W-:Y:S05]  /*02c0*/  CALL.REL.NOINC `($__internal_12_$__cuda_sm20_div_s64) ;  /* 0x0000003c00687944 */ /* 0x000fea0003c00000 */
.L_x_372:
        /* <DEDUP_REMOVED lines=30> */
.L_x_374:
[----:B------:R-:W-:Y:S01]  /*04b0*/  IMAD.MOV.U32 R27, RZ, RZ, R16 ;  /* 0x000000ffff1b7224 */ /* 0x000fe200078e0010 */
[----:B------:R-:W-:Y:S02]  /*04c0*/  MOV R21, R17 ;  /* 0x0000001100157202 */ /* 0x000fe40000000f00 */
[----:B------:R-:W-:Y:S02]  /*04d0*/  MOV R18, 0x4f0 ;  /* 0x000004f000127802 */ /* 0x000fe40000000f00 */
[----:B------:R-:W-:Y:S05]  /*04e0*/  CALL.REL.NOINC `($__internal_12_$__cuda_sm20_div_s64) ;  /* 0x0000003800e07944 */ /* 0x000fea0003c00000 */
[----:B------:R-:W-:Y:S02]  /*04f0*/  MOV R30, R16 ;  /* 0x00000010001e7202 */ /* 0x000fe40000000f00 */
[----:B------:R-:W-:Y:S02]  /*0500*/  MOV R31, R17 ;  /* 0x00000011001f7202 */ /* 0x000fe40000000f00 */
.L_x_375:
[----:B------:R-:W-:Y:S05]  /*0510*/  BSYNC.RECONVERGENT B0 ;  /* 0x0000000000007941 */ /* 0x000fea0003800200 */
.L_x_373:
        /* <DEDUP_REMOVED lines=54> */
.L_x_377:
[----:B------:R-:W-:Y:S01]  /*0880*/  IMAD.MOV.U32 R27, RZ, RZ, R20 ;  /* 0x000000ffff1b7224 */ /* 0x000fe200078e0014 */
[----:B------:R-:W-:Y:S01]  /*0890*/  MOV R20, R14 ;  /* 0x0000000e00147202 */ /* 0x000fe20000000f00 */
[----:B------:R-:W-:Y:S01]  /*08a0*/  IMAD.MOV.U32 R21, RZ, RZ, R19 ;  /* 0x000000ffff157224 */ /* 0x000fe200078e0013 */
[----:B------:R-:W-:Y:S02]  /*08b0*/  MOV R19, R4 ;  /* 0x0000000400137202 */ /* 0x000fe40000000f00 */
[----:B------:R-:W-:Y:S02]  /*08c0*/  MOV R18, 0x8e0 ;  /* 0x000008e000127802 */ /* 0x000fe40000000f00 */
[----:B------:R-:W-:Y:S05]  /*08d0*/  CALL.REL.NOINC `($__internal_12_$__cuda_sm20_div_s64) ;  /* 0x0000003400e47944 */ /* 0x000fea0003c00000 */
.L_x_378:
[----:B------:R-:W-:Y:S05]  /*08e0*/  BSYNC.RECONVERGENT B0 ;  /* 0x0000000000007941 */ /* 0x000fea0003800200 */
.L_x_376:
        /* <DEDUP_REMOVED lines=116> */
.L_x_380:
[----:B------:R-:W-:Y:S01]  /*1030*/  IMAD.MOV.U32 R27, RZ, RZ, R16 ;  /* 0x000000ffff1b7224 */ /* 0x000fe200078e0010 */
[----:B------:R-:W-:Y:S01]  /*1040*/  MOV R20, R11 ;  /* 0x0000000b00147202 */ /* 0x000fe20000000f00 */
[----:B------:R-:W-:Y:S01]  /*1050*/  IMAD.MOV.U32 R21, RZ, RZ, R17 ;  /* 0x000000ffff157224 */ /* 0x000fe200078e0011 */
[----:B------:R-:W-:Y:S02]  /*1060*/  MOV R19, R3 ;  /* 0x0000000300137202 */ /* 0x000fe40000000f00 */
[----:B------:R-:W-:Y:S02]  /*1070*/  MOV R18, 0x1090 ;  /* 0x0000109000127802 */ /* 0x000fe40000000f00 */
[----:B------:R-:W-:Y:S05]  /*1080*/  CALL.REL.NOINC `($__internal_12_$__cuda_sm20_div_s64) ;  /* 0x0000002c00f87944 */ /* 0x000fea0003c00000 */
[----:B------:R-:W-:Y:S02]  /*1090*/  MOV R32, R16 ;  /* 0x0000001000207202 */ /* 0x000fe40000000f00 */
[----:B------:R-:W-:Y:S02]  /*10a0*/  MOV R33, R17 ;  /* 0x0000001100217202 */ /* 0x000fe40000000f00 */
.L_x_381:
[----:B------:R-:W-:Y:S05]  /*10b0*/  BSYNC.RECONVERGENT B0 ;  /* 0x0000000000007941 */ /* 0x000fea0003800200 */
.L_x_379:
        /* <DEDUP_REMOVED lines=57> */
.L_x_383:
[----:B------:R-:W-:Y:S01]  /*1450*/  IMAD.MOV.U32 R27, RZ, RZ, R30 ;  /* 0x000000ffff1b7224 */ /* 0x000fe200078e001e */
[----:B------:R-:W-:Y:S01]  /*1460*/  MOV R21, R31 ;  /* 0x0000001f00157202 */ /* 0x000fe20000000f00 */
[----:B------:R-:W-:Y:S01]  /*1470*/  IMAD.MOV.U32 R20, RZ, RZ, R9 ;  /* 0x000000ffff147224 */ /* 0x000fe200078e0009 */
[----:B------:R-:W-:Y:S02]  /*1480*/  MOV R18, 0x14a0 ;  /* 0x000014a000127802 */ /* 0x000fe40000000f00 */
[----:B------:R-:W-:Y:S05]  /*1490*/  CALL.REL.NOINC `($__internal_12_$__cuda_sm20_div_s64) ;  /* 0x0000002800f47944 */ /* 0x000fea0003c00000 */
[----:B------:R-:W-:Y:S02]  /*14a0*/  MOV R22, R16 ;  /* 0x0000001000167202 */ /* 0x000fe40000000f00 */
[----:B------:R-:W-:Y:S02]  /*14b0*/  MOV R23, R17 ;  /* 0x0000001100177202 */ /* 0x000fe40000000f00 */
.L_x_384:
[----:B------:R-:W-:Y:S05]  /*14c0*/  BSYNC.RECONVERGENT B0 ;  /* 0x0000000000007941 */ /* 0x000fea0003800200 */
.L_x_382:
[----:B------:R-:W0:Y:S01]  /*14d0*/  LDCU UR5, c[0x0][0x434] ;  /* 0x00008680ff0577ac */ /* 0x000e220008000800 */
[----:B------:R-:W-:Y:S01]  /*14e0*/  IMAD.MOV.U32 R16, RZ, RZ, RZ ;  /* 0x000000ffff107224 */ /* 0x000fe200078e00ff */
[C---:B------:R-:W-:Y:S01]  /*14f0*/  ISETP.GT.U32.AND P1, PT, R0.reuse, 0x1f, PT ;  /* 0x0000001f0000780c */ /* 0x040fe20003f24070 */
[----:B------:R-:W-:Y:S01]  /*1500*/  BSSY.RECONVERGENT B0, `(.L_x_385) ;  /* 0x000003d000007945 */ /* 0x000fe20003800200 */
[----:B------:R-:W1:Y:S01]  /*1510*/  LDCU UR4, c[0x0][0x534] ;  /* 0x0000a680ff0477ac */ /* 0x000e620008000800 */
[----:B------:R-:W-:Y:S01]  /*1520*/  LOP3.LUT R25, R0, 0x3, RZ, 0xc0, !PT ;  /* 0x0000000300197812 */ /* 0x000fe200078ec0ff */
[----:B------:R-:W-:Y:S01]  /*1530*/  IMAD.MOV.U32 R18, RZ, RZ, -0x800000 ;  /* 0xff800000ff127424 */ /* 0x000fe200078e00ff */
[----:B------:R-:W-:Y:S01]  /*1540*/  MOV R26, 0xff800000 ;  /* 0xff800000001a7802 */ /* 0x000fe20000000f00 */
[----:B------:R-:W2:Y:S01]  /*1550*/  LDCU UR9, c[0x0][0x430] ;  /* 0x00008600ff0977ac */ /* 0x000ea20008000800 */
[----:B------:R-:W-:Y:S01]  /*1560*/  USHF.R.S32.HI UR16, URZ, 0x1f, UR10 ;  /* 0x0000001fff107899 */ /* 0x000fe2000801140a */
[----:B------:R-:W3:Y:S01]  /*1570*/  LDCU.64 UR12, c[0x0][0x358] ;  /* 0x00006b00ff0c77ac */ /* 0x000ee20008000a00 */
[----:B0-----:R-:W-:-:S05]  /*1580*/  IMAD.U32 R7, RZ, RZ, UR5 ;  /* 0x00000005ff077e24 */ /* 0x001fca000f8e00ff */
[----:B------:R-:W-:Y:S01]  /*1590*/  IABS R7, R7 ;  /* 0x0000000700077213 */ /* 0x000fe20000000000 */
[----:B--2---:R-:W-:-:S03]  /*15a0*/  UIMAD UR9, UR5, UR9, URZ ;  /* 0x00000009050972a4 */ /* 0x004fc6000f8e02ff */
[----:B------:R-:W0:Y:S08]  /*15b0*/  I2F.RP R15, R7 ;  /* 0x00000007000f7306 */ /* 0x000e300000209400 */
[----:B0-----:R-:W0:Y:S02]  /*15c0*/  MUFU.RCP R13, R15 ;  /* 0x0000000f000d7308 */ /* 0x001e240000001000 */
[----:B0-----:R-:W-:-:S06]  /*15d0*/  VIADD R13, R13, 0xffffffe ;  /* 0x0ffffffe0d0d7836 */ /* 0x001fcc0000000000 */
[----:B------:R-:W0:Y:S02]  /*15e0*/  F2I.FTZ.U32.TRUNC.NTZ R17, R13 ;  /* 0x0000000d00117305 */ /* 0x000e24000021f000 */
[----:B0-----:R-:W-:Y:S01]  /*15f0*/  IMAD.MOV R6, RZ, RZ, -R17 ;  /* 0x000000ffff067224 */ /* 0x001fe200078e0a11 */
[----:B------:R-:W-:-:S03]  /*1600*/  MOV R13, 0x400 ;  /* 0x00000400000d7802 */ /* 0x000fc60000000f00 */
[----:B------:R-:W-:Y:S01]  /*1610*/  IMAD R8, R6, R7, RZ ;  /* 0x0000000706087224 */ /* 0x000fe200078e02ff */
[----:B------:R-:W-:Y:S02]  /*1620*/  IABS R6, R5 ;  /* 0x0000000500067213 */ /* 0x000fe40000000000 */
[----:B------:R-:W-:Y:S01]  /*1630*/  LOP3.LUT R5, R5, UR5, RZ, 0x3c, !PT ;  /* 0x0000000505057c12 */ /* 0x000fe2000f8e3cff */
[----:B------:R-:W-:Y:S02]  /*1640*/  IMAD.HI.U32 R17, R17, R8, R16 ;  /* 0x0000000811117227 */ /* 0x000fe400078e0010 */
[----:B------:R-:W0:Y:S01]  /*1650*/  S2R R16, SR_CgaCtaId ;  /* 0x0000000000107919 */ /* 0x000e220000008800 */
[----:B------:R-:W-:-:S03]  /*1660*/  ISETP.GE.AND P2, PT, R5, RZ, PT ;  /* 0x000000ff0500720c */ /* 0x000fc60003f46270 */
[----:B------:R-:W-:-:S05]  /*1670*/  IMAD.HI.U32 R17, R17, R6, RZ ;  /* 0x0000000611117227 */ /* 0x000fca00078e00ff */
[----:B------:R-:W-:-:S05]  /*1680*/  IADD3 R8, PT, PT, -R17, RZ, RZ ;  /* 0x000000ff11087210 */ /* 0x000fca0007ffe1ff */
[----:B------:R-:W-:Y:S01]  /*1690*/  IMAD R6, R7, R8, R6 ;  /* 0x0000000807067224 */ /* 0x000fe200078e0206 */
[----:B------:R-:W-:-:S04]  /*16a0*/  LOP3.LUT R8, R0, 0x7, RZ, 0xc0, !PT ;  /* 0x0000000700087812 */ /* 0x000fc800078ec0ff */
[----:B------:R-:W-:-:S13]  /*16b0*/  ISETP.GT.U32.AND P0, PT, R7, R6, PT ;  /* 0x000000060700720c */ /* 0x000fda0003f04070 */
[----:B------:R-:W-:Y:S01]  /*16c0*/  @!P0 IMAD.IADD R6, R6, 0x1, -R7 ;  /* 0x0000000106068824 */ /* 0x000fe200078e0a07 */
[----:B0-----:R-:W-:Y:S01]  /*16d0*/  LEA R16, R16, R13, 0x18 ;  /* 0x0000000d10107211 */ /* 0x001fe200078ec0ff */
[----:B------:R-:W-:Y:S01]  /*16e0*/  @!P0 VIADD R17, R17, 0x1 ;  /* 0x0000000111118836 */ /* 0x000fe20000000000 */
[----:B------:R-:W-:Y:S02]  /*16f0*/  ISETP.NE.AND P0, PT, RZ, UR5, PT ;  /* 0x00000005ff007c0c */ /* 0x000fe4000bf05270 */
[----:B------:R-:W-:Y:S01]  /*1700*/  ISETP.GE.U32.AND P3, PT, R6, R7, PT ;  /* 0x000000070600720c */ /* 0x000fe20003f66070 */
[----:B------:R-:W-:Y:S01]  /*1710*/  IMAD R5, R25, 0x24, R16 ;  /* 0x0000002419057824 */ /* 0x000fe200078e0210 */
[----:B------:R-:W-:Y:S02]  /*1720*/  SHF.R.U32.HI R13, RZ, 0x3, R0 ;  /* 0x00000003ff0d7819 */ /* 0x000fe40000011600 */
[----:B------:R-:W-:-:S03]  /*1730*/  LOP3.LUT R6, R0, 0x3fc, RZ, 0xc0, !PT ;  /* 0x000003fc00067812 */ /* 0x000fc600078ec0ff */
[----:B------:R-:W-:Y:S01]  /*1740*/  @!P1 IMAD R7, R13, 0x24, R16 ;  /* 0x000000240d079824 */ /* 0x000fe200078e0210 */
[----:B------:R-:W-:-:S03]  /*1750*/  IADD3 R6, PT, PT, R5, R6, RZ ;  /* 0x0000000605067210 */ /* 0x000fc60007ffe0ff */
[----:B------:R-:W-:Y:S02]  /*1760*/  @!P1 IMAD R7, R8, 0x4, R7 ;  /* 0x0000000408079824 */ /* 0x000fe400078e0207 */
[----:B------:R-:W-:-:S04]  /*1770*/  @P3 VIADD R17, R17, 0x1 ;  /* 0x0000000111113836 */ /* 0x000fc80000000000 */
[----:B------:R-:W-:Y:S01]  /*1780*/  @!P2 IMAD.MOV R17, RZ, RZ, -R17 ;  /* 0x000000ffff11a224 */ /* 0x000fe200078e0a11 */
[----:B-1----:R-:W-:Y:S01]  /*1790*/  ISETP.GE.AND P2, PT, R13, UR4, PT ;  /* 0x000000040d007c0c */ /* 0x002fe2000bf46270 */
[----:B------:R-:W-:Y:S01]  /*17a0*/  ULOP3.LUT UR4, UR16, 0x1, URZ, 0xfc, !UPT ;  /* 0x0000000110047892 */ /* 0x000fe2000f8efcff */
[----:B------:R-:W-:-:S05]  /*17b0*/  @!P0 LOP3.LUT R17, RZ, UR5, RZ, 0x33, !PT ;  /* 0x00000005ff118c12 */ /* 0x000fca000f8e33ff */
        /* <DEDUP_REMOVED lines=17> */
.L_x_386:
[----:B------:R-:W-:Y:S05]  /*18d0*/  BSYNC.RECONVERGENT B0 ;  /* 0x0000000000007941 */ /* 0x000fea0003800200 */
.L_x_385:
[----:B-----5:R1:W-:Y:S01]  /*18e0*/  @!P1 STS [R7], R18 ;  /* 0x0000001207009388 */ /* 0x0203e20000000800 */
[----:B------:R-:W2:Y:S01]  /*18f0*/  LDC R13, c[0x0][0x3e0] ;  /* 0x0000f800ff0d7b82 */ /* 0x000ea20000000800 */
[----:B------:R-:W-:Y:S01]  /*1900*/  IABS R19, R15 ;  /* 0x0000000f00137213 */ /* 0x000fe20000000000 */
[----:B------:R-:W-:Y:S06]  /*1910*/  BSSY.RECONVERGENT B1, `(.L_x_387) ;  /* 0x0000174000017945 */ /* 0x000fec0003800200 */
[----:B------:R-:W-:Y:S01]  /*1920*/  BAR.SYNC.DEFER_BLOCKING 0x0 ;  /* 0x0000000000007b1d */ /* 0x000fe20000010000 */
[----:B------:R-:W-:-:S02]  /*1930*/  ISETP.NE.AND P5, PT, R15, RZ, PT ;  /* 0x000000ff0f00720c */ /* 0x000fc40003fa5270 */
[----:B------:R-:W-:Y:S02]  /*1940*/  IADD3 R2, PT, PT, R2, R19, RZ ;  /* 0x0000001302027210 */ /* 0x000fe40007ffe0ff */
[----:B--2---:R-:W-:Y:S01]  /*1950*/  IABS R16, R13 ;  /* 0x0000000d00107213 */ /* 0x004fe20000000000 */
[----:B-1----:R-:W-:Y:S01]  /*1960*/  I2F.RP R18, R19 ;  /* 0x0000001300127306 */ /* 0x002fe20000209400 */
[----:B------:R-:W1:Y:S07]  /*1970*/  @!P1 LDS R26, [R6] ;  /* 0x00000000061a9984 */ /* 0x000e6e0000000800 */
[----:B0-----:R-:W0:Y:S08]  /*1980*/  I2F.RP R20, R16 ;  /* 0x0000001000147306 */ /* 0x001e300000209400 */
[----:B0-----:R-:W0:Y:S02]  /*1990*/  MUFU.RCP R28, R20 ;  /* 0x00000014001c7308 */ /* 0x001e240000001000 */
[----:B0-----:R-:W-:Y:S01]  /*19a0*/  VIADD R28, R28, 0xffffffe ;  /* 0x0ffffffe1c1c7836 */ /* 0x001fe20000000000 */
[----:B-1----:R-:W0:Y:S05]  /*19b0*/  SHFL.BFLY PT, R5, R26, 0x2, 0x1f ;  /* 0x0c401f001a057f89 */ /* 0x002e2a00000e0000 */
[----:B------:R-:W1:Y:S02]  /*19c0*/  F2I.FTZ.U32.TRUNC.NTZ R29, R28 ;  /* 0x0000001c001d7305 */ /* 0x000e64000021f000 */
[----:B-1----:R-:W-:-:S02]  /*19d0*/  IMAD.MOV R27, RZ, RZ, -R29 ;  /* 0x000000ffff1b7224 */ /* 0x002fc400078e0a1d */
[----:B------:R-:W-:Y:S01]  /*19e0*/  IMAD.MOV.U32 R28, RZ, RZ, RZ ;  /* 0x000000ffff1c7224 */ /* 0x000fe200078e00ff */
[----:B0-----:R-:W-:-:S05]  /*19f0*/  FMNMX.FTZ R8, R5, R26, !PT ;  /* 0x0000001a05087209 */ /* 0x001fca0007810000 */
[----:B------:R-:W0:Y:S02]  /*1a00*/  SHFL.BFLY PT, R5, R8, 0x1, 0x1f ;  /* 0x0c201f0008057f89 */ /* 0x000e2400000e0000 */
[----:B0-----:R-:W-:Y:S01]  /*1a10*/  FMNMX.FTZ R7, R8, R5, !PT ;  /* 0x0000000508077209 */ /* 0x001fe20007810000 */
[----:B------:R-:W-:Y:S01]  /*1a20*/  IMAD R8, R27, R16, RZ ;  /* 0x000000101b087224 */ /* 0x000fe200078e02ff */
[----:B------:R-:W0:Y:S02]  /*1a30*/  MUFU.RCP R5, R18 ;  /* 0x0000001200057308 */ /* 0x000e240000001000 */
[----:B------:R-:W-:Y:S01]  /*1a40*/  FSETP.NEU.FTZ.AND P0, PT, R7, -INF , PT ;  /* 0xff8000000700780b */ /* 0x000fe20003f1d000 */
[----:B------:R-:W-:-:S03]  /*1a50*/  IMAD.HI.U32 R8, R29, R8, R28 ;  /* 0x000000081d087227 */ /* 0x000fc600078e001c */
[----:B------:R-:W-:-:S05]  /*1a60*/  FSEL R7, R7, RZ, P0 ;  /* 0x000000ff07077208 */ /* 0x000fca0000000000 */
[----:B------:R-:W-:-:S04]  /*1a70*/  FADD.FTZ R21, -R7, R26 ;  /* 0x0000001a07157221 */ /* 0x000fc80000010100 */
[----:B------:R-:W-:Y:S01]  /*1a80*/  FMUL.FTZ R21, R21, 1.4426950216293334961 ;  /* 0x3fb8aa3b15157820 */ /* 0x000fe20000410000 */
[----:B0-----:R-:W-:-:S05]  /*1a90*/  VIADD R30, R5, 0xffffffe ;  /* 0x0ffffffe051e7836 */ /* 0x001fca0000000000 */
[----:B------:R-:W0:Y:S04]  /*1aa0*/  MUFU.EX2 R21, R21 ;  /* 0x0000001500157308 */ /* 0x000e280000000800 */
[----:B------:R-:W1:Y:S01]  /*1ab0*/  F2I.FTZ.U32.TRUNC.NTZ R31, R30 ;  /* 0x0000001e001f7305 */ /* 0x000e62000021f000 */
[----:B0-----:R-:W0:Y:S01]  /*1ac0*/  SHFL.BFLY PT, R18, R21, 0x2, 0x1f ;  /* 0x0c401f0015127f89 */ /* 0x001e2200000e0000 */
[----:B-1----:R-:W-:Y:S02]  /*1ad0*/  IMAD.MOV R5, RZ, RZ, -R31 ;  /* 0x000000ffff057224 */ /* 0x002fe400078e0a1f */
[----:B------:R-:W-:Y:S02]  /*1ae0*/  IMAD.MOV.U32 R30, RZ, RZ, RZ ;  /* 0x000000ffff1e7224 */ /* 0x000fe400078e00ff */
[----:B------:R-:W-:Y:S01]  /*1af0*/  IMAD.MOV.U32 R20, RZ, RZ, R5 ;  /* 0x000000ffff147224 */ /* 0x000fe200078e0005 */
[----:B------:R-:W-:-:S03]  /*1b00*/  IABS R5, R2 ;  /* 0x0000000200057213 */ /* 0x000fc60000000000 */
[----:B------:R-:W-:Y:S01]  /*1b10*/  IMAD R27, R20, R19, RZ ;  /* 0x00000013141b7224 */ /* 0x000fe200078e02ff */
[----:B------:R-:W-:Y:S01]  /*1b20*/  IABS R20, R15 ;  /* 0x0000000f00147213 */ /* 0x000fe20000000000 */
[----:B------:R-:W-:-:S03]  /*1b30*/  IMAD.HI.U32 R8, R8, R5, RZ ;  /* 0x0000000508087227 */ /* 0x000fc600078e00ff */
[----:B------:R-:W-:Y:S01]  /*1b40*/  IADD3 R20, PT, PT, RZ, -R20, RZ ;  /* 0x80000014ff147210 */ /* 0x000fe20007ffe0ff */
[----:B------:R-:W-:-:S04]  /*1b50*/  IMAD.HI.U32 R30, R31, R27, R30 ;  /* 0x0000001b1f1e7227 */ /* 0x000fc800078e001e */
[----:B------:R-:W-:Y:S02]  /*1b60*/  IMAD.MOV R24, RZ, RZ, -R8 ;  /* 0x000000ffff187224 */ /* 0x000fe400078e0a08 */
[----:B0-----:R-:W-:Y:S01]  /*1b70*/  FADD.FTZ R18, R21, R18 ;  /* 0x0000001215127221 */ /* 0x001fe20000010000 */
[----:B------:R-:W-:-:S04]  /*1b80*/  IMAD.HI.U32 R30, R30, R5, RZ ;  /* 0x000000051e1e7227 */ /* 0x000fc800078e00ff */
[--C-:B------:R-:W-:Y:S02]  /*1b90*/  IMAD R20, R30, R20, R5.reuse ;  /* 0x000000141e147224 */ /* 0x100fe400078e0205 */
[C---:B------:R-:W-:Y:S02]  /*1ba0*/  IMAD R21, R16.reuse, R24, R5 ;  /* 0x0000001810157224 */ /* 0x040fe400078e0205 */
[----:B------:R-:W0:Y:S01]  /*1bb0*/  SHFL.BFLY PT, R5, R18, 0x1, 0x1f ;  /* 0x0c201f0012057f89 */ /* 0x000e2200000e0000 */
[----:B------:R-:W-:Y:S02]  /*1bc0*/  ISETP.GT.U32.AND P1, PT, R19, R20, PT ;  /* 0x000000141300720c */ /* 0x000fe40003f24070 */
[----:B------:R-:W-:-:S11]  /*1bd0*/  ISETP.GT.U32.AND P0, PT, R16, R21, PT ;  /* 0x000000151000720c */ /* 0x000fd60003f04070 */
[----:B------:R-:W-:Y:S01]  /*1be0*/  @!P1 IMAD.IADD R20, R20, 0x1, -R19 ;  /* 0x0000000114149824 */ /* 0x000fe200078e0a13 */
[----:B------:R-:W-:Y:S01]  /*1bf0*/  @!P1 IADD3 R30, PT, PT, R30, 0x1, RZ ;  /* 0x000000011e1e9810 */ /* 0x000fe20007ffe0ff */
[----:B------:R-:W-:Y:S02]  /*1c00*/  @!P0 IMAD.IADD R21, R21, 0x1, -R16 ;  /* 0x0000000115158824 */ /* 0x000fe400078e0a10 */
[----:B------:R-:W-:Y:S01]  /*1c10*/  @!P0 VIADD R8, R8, 0x1 ;  /* 0x0000000108088836 */ /* 0x000fe20000000000 */
[-C--:B------:R-:W-:Y:S02]  /*1c20*/  ISETP.GE.U32.AND P2, PT, R20, R19.reuse, PT ;  /* 0x000000131400720c */ /* 0x080fe40003f46070 */
[----:B------:R-:W-:Y:S02]  /*1c30*/  LOP3.LUT R20, R2, R19, RZ, 0x3c, !PT ;  /* 0x0000001302147212 */ /* 0x000fe400078e3cff */
[----:B------:R-:W-:Y:S01]  /*1c40*/  ISETP.GE.U32.AND P4, PT, R21, R16, PT ;  /* 0x000000101500720c */ /* 0x000fe20003f86070 */
[----:B0-----:R-:W-:Y:S01]  /*1c50*/  FADD.FTZ R5, R18, R5 ;  /* 0x0000000512057221 */ /* 0x001fe20000010000 */
[----:B------:R-:W-:-:S02]  /*1c60*/  LOP3.LUT R2, R2, R13, RZ, 0x3c, !PT ;  /* 0x0000000d02027212 */ /* 0x000fc400078e3cff */
[----:B------:R-:W-:Y:S02]  /*1c70*/  ISETP.NE.AND P0, PT, R13, RZ, PT ;  /* 0x000000ff0d00720c */ /* 0x000fe40003f05270 */
[----:B------:R-:W-:Y:S02]  /*1c80*/  FSETP.NE.FTZ.AND P1, PT, R5, RZ, PT ;  /* 0x000000ff0500720b */ /* 0x000fe40003f35000 */
[----:B------:R-:W-:Y:S01]  /*1c90*/  ISETP.GE.AND P3, PT, R20, RZ, PT ;  /* 0x000000ff1400720c */ /* 0x000fe20003f66270 */
[----:B------:R-:W-:Y:S01]  /*1ca0*/  @P2 VIADD R30, R30, 0x1 ;  /* 0x000000011e1e2836 */ /* 0x000fe20000000000 */
[----:B------:R-:W-:-:S03]  /*1cb0*/  ISETP.GE.AND P2, PT, R2, RZ, PT ;  /* 0x000000ff0200720c */ /* 0x000fc60003f46270 */
[----:B------:R-:W-:-:S06]  /*1cc0*/  @P4 VIADD R8, R8, 0x1 ;  /* 0x0000000108084836 */ /* 0x000fcc0000000000 */
[----:B------:R0:W1:Y:S02]  /*1cd0*/  @P1 MUFU.LG2 R2, R5 ;  /* 0x0000000500021308 */ /* 0x0000640000000c00 */
[----:B------:R-:W-:Y:S02]  /*1ce0*/  @!P3 IADD3 R30, PT, PT, -R30, RZ, RZ ;  /* 0x000000ff1e1eb210 */ /* 0x000fe40007ffe1ff */
[----:B------:R-:W-:Y:S01]  /*1cf0*/  @!P2 IMAD.MOV R8, RZ, RZ, -R8 ;  /* 0x000000ffff08a224 */ /* 0x000fe200078e0a08 */
[----:B------:R-:W-:Y:S02]  /*1d00*/  @!P0 LOP3.LUT R8, RZ, R13, RZ, 0x33, !PT ;  /* 0x0000000dff088212 */ /* 0x000fe400078e33ff */
[----:B------:R-:W-:Y:S02]  /*1d10*/  LOP3.LUT P0, RZ, R0, 0x3e3, RZ, 0xc0, !PT ;  /* 0x000003e300ff7812 */ /* 0x000fe4000780c0ff */
[----:B------:R-:W-:Y:S02]  /*1d20*/  ISETP.NE.AND P3, PT, R17, RZ, PT ;  /* 0x000000ff1100720c */ /* 0x000fe40003f65270 */
[----:B------:R-:W-:-:S02]  /*1d30*/  @!P5 LOP3.LUT R30, RZ, R19, RZ, 0x33, !PT ;  /* 0x00000013ff1ed212 */ /* 0x000fc400078e33ff */
[----:B------:R-:W-:Y:S02]  /*1d40*/  SEL R16, RZ, 0x1, !P3 ;  /* 0x00000001ff107807 */ /* 0x000fe40005800000 */
[----:B------:R-:W-:Y:S02]  /*1d50*/  SHF.R.S32.HI R19, RZ, 0x1f, R15 ;  /* 0x0000001fff137819 */ /* 0x000fe4000001140f */
[----:B------:R-:W-:Y:S01]  /*1d60*/  ISETP.LT.U32.AND P2, PT, R22, R30, PT ;  /* 0x0000001e1600720c */ /* 0x000fe20003f41070 */
[----:B0-----:R-:W-:Y:S01]  /*1d70*/  IMAD R5, R8, UR11, RZ ;  /* 0x0000000b08057c24 */ /* 0x001fe2000f8e02ff */
[----:B------:R-:W-:Y:S02]  /*1d80*/  SHF.R.S32.HI R17, RZ, 0x1f, R30 ;  /* 0x0000001fff117819 */ /* 0x000fe4000001141e */
[----:B------:R-:W-:Y:S02]  /*1d90*/  LOP3.LUT R16, R19, R16, RZ, 0xfc, !PT ;  /* 0x0000001013107212 */ /* 0x000fe400078efcff */
[----:B------:R-:W-:Y:S01]  /*1da0*/  ISETP.LT.AND.EX P2, PT, R23, R17, PT, P2 ;  /* 0x000000111700720c */ /* 0x000fe20003f41320 */
[----:B------:R-:W-:-:S02]  /*1db0*/  IMAD.MOV.U32 R23, RZ, RZ, 0x7f800000 ;  /* 0x7f800000ff177424 */ /* 0x000fc400078e00ff */
[----:B-1----:R-:W-:Y:S01]  /*1dc0*/  @P1 FFMA.FTZ R23, R2, 0.69314718246459960938, R7 ;  /* 0x3f31721802171823 */ /* 0x002fe20000010007 */
[----:B------:R-:W-:Y:S01]  /*1dd0*/  IMAD R5, R16, R5, RZ ;  /* 0x0000000510057224 */ /* 0x000fe200078e02ff */
[----:B------:R-:W-:Y:S01]  /*1de0*/  SEL R8, R22, R30, P2 ;  /* 0x0000001e16087207 */ /* 0x000fe20001000000 */
[----:B------:R-:W-:Y:S01]  /*1df0*/  IMAD R7, R15, UR9, RZ ;  /* 0x000000090f077c24 */ /* 0x000fe2000f8e02ff */
[----:B------:R-:W-:Y:S05]  /*1e00*/  @P0 BRA `(.L_x_388) ;  /* 0x0000001000900947 */ /* 0x000fea0003800000 */
        /* <DEDUP_REMOVED lines=50> */
.L_x_390:
[----:B------:R-:W-:Y:S01]  /*2130*/  IMAD.MOV.U32 R21, RZ, RZ, RZ ;  /* 0x000000ffff157224 */ /* 0x000fe200078e00ff */
[----:B------:R-:W-:Y:S02]  /*2140*/  MOV R20, R30 ;  /* 0x0000001e00147202 */ /* 0x000fe40000000f00 */
[----:B------:R-:W-:Y:S02]  /*2150*/  MOV R18, 0x2170 ;  /* 0x0000217000127802 */ /* 0x000fe40000000f00 */
[----:B------:R-:W-:Y:S05]  /*2160*/  CALL.REL.NOINC `($__internal_12_$__cuda_sm20_div_s64) ;  /* 0x0000001c00c07944 */ /* 0x000fea0003c00000 */
[----:B------:R-:W-:Y:S02]  /*2170*/  IADD3 R13, PT, PT, -R16, RZ, RZ ;  /* 0x000000ff100d7210 */ /* 0x000fe40007ffe1ff */
[----:B------:R-:W-:-:S03]  /*2180*/  MOV R31, R17 ;  /* 0x00000011001f7202 */ /* 0x000fc60000000f00 */
[----:B------:R-:W-:Y:S01]  /*2190*/  IMAD R27, R30, R13, R27 ;  /* 0x0000000d1e1b7224 */ /* 0x000fe200078e021b */
[----:B------:R-:W-:-:S07]  /*21a0*/  MOV R30, R16 ;  /* 0x00000010001e7202 */ /* 0x000fce0000000f00 */
.L_x_391:
        /* <DEDUP_REMOVED lines=60> */
.L_x_393:
[----:B------:R-:W-:Y:S01]  /*2570*/  IMAD.MOV.U32 R27, RZ, RZ, R30 ;  /* 0x000000ffff1b7224 */ /* 0x000fe200078e001e */
[----:B------:R-:W-:Y:S01]  /*2580*/  MOV R21, R31 ;  /* 0x0000001f00157202 */ /* 0x000fe20000000f00 */
[----:B------:R-:W-:Y:S01]  /*2590*/  IMAD.MOV.U32 R20, RZ, RZ, R34 ;  /* 0x000000ffff147224 */ /* 0x000fe200078e0022 */
[----:B------:R-:W-:Y:S02]  /*25a0*/  MOV R18, 0x25c0 ;  /* 0x000025c000127802 */ /* 0x000fe40000000f00 */
[----:B------:R-:W-:Y:S05]  /*25b0*/  CALL.REL.NOINC `($__internal_12_$__cuda_sm20_div_s64) ;  /* 0x0000001800ac7944 */ /* 0x000fea0003c00000 */
[----:B------:R-:W-:-:S05]  /*25c0*/  IADD3 R31, PT, PT, -R16, RZ, RZ ;  /* 0x000000ff101f7210 */ /* 0x000fca0007ffe1ff */
[----:B------:R-:W-:Y:S02]  /*25d0*/  IMAD R31, R31, R34, R30 ;  /* 0x000000221f1f7224 */ /* 0x000fe400078e021e */
.L_x_394:
[----:B------:R-:W-:Y:S05]  /*25e0*/  BSYNC.RECONVERGENT B0 ;  /* 0x0000000000007941 */ /* 0x000fea0003800200 */
.L_x_392:
        /* <DEDUP_REMOVED lines=162> */
.L_x_389:
[----:B------:R-:W0:Y:S01]  /*3010*/  LDC.64 R4, c[0x0][0x420] ;  /* 0x00010800ff047b82 */ /* 0x000e220000000a00 */
[----:B------:R-:W-:-:S05]  /*3020*/  LEA.HI R2, R0, UR6, RZ, 0x1e ;  /* 0x0000000600027c11 */ /* 0x000fca000f8ff0ff */
[----:B0-----:R-:W-:-:S05]  /*3030*/  IMAD.WIDE.U32 R2, R2, 0x4, R4 ;  /* 0x0000000402027825 */ /* 0x001fca00078e0004 */
[----:B------:R1:W-:Y:S02]  /*3040*/  STG.E desc[UR12][R2.64], R23 ;  /* 0x0000001702007986 */ /* 0x0003e4000c10190c */
.L_x_388:
[----:B------:R-:W-:Y:S05]  /*3050*/  BSYNC.RECONVERGENT B1 ;  /* 0x0000000000017941 */ /* 0x000fea0003800200 */
.L_x_387:
        /* <DEDUP_REMOVED lines=61> */
.L_x_397:
        /* <DEDUP_REMOVED lines=77> */
.L_x_396:
        /* <DEDUP_REMOVED lines=11> */
.L_x_398:
        /* <DEDUP_REMOVED lines=22> */
.L_x_395:
        /* <DEDUP_REMOVED lines=86> */
        .weak           $__internal_12_$__cuda_sm20_div_s64
        .type           $__internal_12_$__cuda_sm20_div_s64,@function
        .size           $__internal_12_$__cuda_sm20_div_s64,(.L_x_3721 - $__internal_12_$__cuda_sm20_div_s64)
$__internal_12_$__cuda_sm20_div_s64:
        /* <DEDUP_REMOVED lines=86> */
[----:B------:R-:W-:Y:S06]  /*45d0*/  RET.REL.NODEC R28 `(_ZN5flash32flash_fwd_splitkv_combine_kernelI23Flash_fwd_kernel_traitsILi192ELi64ELi64ELi4ELb0ELb0EN7cutlass10bfloat16_tE19Flash_kernel_traitsILi192ELi64ELi64ELi4ES3_EELi8ELi2ELb1EEEvNS_16Flash_fwd_paramsE) ;  /* 0xffffffb81c887950 */ /* 0x000fec0003c3ffff */
.L_x_399:
        /* <DEDUP_REMOVED lines=10> */
.L_x_3721:


//--------------------- .text._ZN5flash32flash_fwd_splitkv_combine_kernelI23Flash_fwd_kernel_traitsILi192ELi64ELi64ELi4ELb0ELb0EN7cutlass10bfloat16_tE19Flash_kernel_traitsILi192ELi64ELi64ELi4ES3_EELi8ELi1ELb1EEEvNS_16Flash_fwd_paramsE --------------------------
	.section	.text._ZN5flash32flash_fwd_splitkv_combine_kernelI23Flash_fwd_kernel_traitsILi192ELi64ELi64ELi4ELb0ELb0EN7cutlass10bfloat16_tE19Flash_kernel_traitsILi192ELi64ELi64ELi4ES3_EELi8ELi1ELb1EEEvNS_16Flash_fwd_paramsE,"ax",@progbits
	.align	128
        .global         _ZN5flash32flash_fwd_splitkv_combine_kernelI23Flash_fwd_kernel_traitsILi192ELi64ELi64ELi4ELb0ELb0EN7cutlass10bfloat16_tE19Flash_kernel_traitsILi192ELi64ELi64ELi4ES3_EELi8ELi1ELb1EEEvNS_16Flash_fwd_paramsE
        .type           _ZN5flash32flash_fwd_splitkv_combine_kernelI23Flash_fwd_kernel_traitsILi192ELi64ELi64ELi4ELb0ELb0EN7cutlass10bfloat16_tE19Flash_kernel_traitsILi192ELi64ELi64ELi4ES3_EELi8ELi1ELb1EEEvNS_16Flash_fwd_paramsE,@function
        .size           _ZN5flash32flash_fwd_splitkv_combine_kernelI23Flash_fwd_kernel_traitsILi192ELi64ELi64ELi4ELb0ELb0EN7cutlass10bfloat16_tE19Flash_kernel_traitsILi192ELi64ELi64ELi4ES3_EELi8ELi1ELb1EEEvNS_16Flash_fwd_paramsE,(.L_x_3722 - _ZN5flash32flash_fwd_splitkv_combine_kernelI23Flash_fwd_kernel_traitsILi192ELi64ELi64ELi4ELb0ELb0EN7cutlass10bfloat16_tE19Flash_kernel_traitsILi192ELi64ELi64ELi4ES3_EELi8ELi1ELb1EEEvNS_16Flash_fwd_paramsE)
        .other          _ZN5flash32flash_fwd_splitkv_combine_kernelI23Flash_fwd_kernel_traitsILi192ELi64ELi64ELi4ELb0ELb0EN7cutlass10bfloat16_tE19Flash_kernel_traitsILi192ELi64ELi64ELi4ES3_EELi8ELi1ELb1EEEvNS_16Flash_fwd_paramsE,@"STO_CUDA_ENTRY STV_DEFAULT"
_ZN5flash32flash_fwd_splitkv_combine_kernelI23Flash_fwd_kernel_traitsILi192ELi64ELi64ELi4ELb0ELb0EN7cutlass10bfloat16_tE19Flash_kernel_traitsILi192ELi64ELi64ELi4ES3_EELi8ELi1ELb1EEEvNS_16Flash_fwd_paramsE:
.text._ZN5flash32flash_fwd_splitkv_combine_kernelI23Flash_fwd_kernel_traitsILi192ELi64ELi64ELi4ELb0ELb0EN7cutlass10bfloat16_tE19Flash_kernel_traitsILi192ELi64ELi64ELi4ES3_EELi8ELi1ELb1EEEvNS_16Flash_fwd_paramsE:
        /* <DEDUP_REMOVED lines=38> */
.L_x_400:
[----:B------:R-:W-:Y:S01]  /*0260*/  IMAD.U32 R27, RZ, RZ, UR7 ;  /* 0x00000007ff1b7e24 */ /* 0x000fe2000f8e00ff */
[----:B------:R-:W-:Y:S01]  /*0270*/  MOV R20, UR14 ;  /* 0x0000000e00147c02 */ /* 0x000fe20008000f00 */
[----:B------:R-:W-:Y:S01]  /*0280*/  IMAD.U32 R21, RZ, RZ, UR15 ;  /* 0x0000000fff157e24 */ /* 0x000fe2000f8e00ff */
[----:B------:R-:W-:Y:S02]  /*0290*/  MOV R19, UR8 ;  /* 0x0000000800137c02 */ /* 0x000fe40008000f00 */
[----:B------:R-:W-:Y:S02]  /*02a0*/  MOV R18, 0x2c0 ;  /* 0x000002c000127802 */ /* 0x000fe40000000f00 */
[----:B------:R-:W-:Y:S05]  /*02b0*/  CALL.REL.NOINC `($__internal_13_$__cuda_sm20_div_s64) ;  /* 0x0000003c00607944 */ /* 0x000fea0003c00000 */
.L_x_401:
        /* <DEDUP_REMOVED lines=30> */
.L_x_403:
[----:B------:R-:W-:Y:S01]  /*04a0*/  IMAD.MOV.U32 R27, RZ, RZ, R16 ;  /* 0x000000ffff1b7224 */ /* 0x000fe200078e0010 */
[----:B------:R-:W-:Y:S02]  /*04b0*/  MOV R21, R17 ;  /* 0x0000001100157202 */ /* 0x000fe40000000f00 */
[----:B------:R-:W-:Y:S02]  /*04c0*/  MOV R18, 0x4e0 ;  /* 0x000004e000127802 */ /* 0x000fe40000000f00 */
[----:B------:R-:W-:Y:S05]  /*04d0*/  CALL.REL.NOINC `($__internal_13_$__cuda_sm20_div_s64) ;  /* 0x0000003800d87944 */ /* 0x000fea0003c00000 */
[----:B------:R-:W-:Y:S02]  /*04e0*/  MOV R6, R16 ;  /* 0x0000001000067202 */ /* 0x000fe40000000f00 */
[----:B------:R-:W-:Y:S02]  /*04f0*/  MOV R7, R17 ;  /* 0x0000001100077202 */ /* 0x000fe40000000f00 */
.L_x_404:
[----:B------:R-:W-:Y:S05]  /*0500*/  BSYNC.RECONVERGENT B0 ;  /* 0x0000000000007941 */ /* 0x000fea0003800200 */
.L_x_402:
        /* <DEDUP_REMOVED lines=55> */
.L_x_406:
[----:B------:R-:W-:Y:S01]  /*0880*/  IMAD.MOV.U32 R27, RZ, RZ, R20 ;  /* 0x000000ffff1b7224 */ /* 0x000fe200078e0014 */
[----:B------:R-:W-:Y:S01]  /*0890*/  MOV R20, R14 ;  /* 0x0000000e00147202 */ /* 0x000fe20000000f00 */
[----:B------:R-:W-:Y:S01]  /*08a0*/  IMAD.MOV.U32 R21, RZ, RZ, R19 ;  /* 0x000000ffff157224 */ /* 0x000fe200078e0013 */
[----:B------:R-:W-:Y:S02]  /*08b0*/  MOV R19, R4 ;  /* 0x0000000400137202 */ /* 0x000fe40000000f00 */
[----:B------:R-:W-:Y:S02]  /*08c0*/  MOV R18, 0x8e0 ;  /* 0x000008e000127802 */ /* 0x000fe40000000f00 */
[----:B------:R-:W-:Y:S05]  /*08d0*/  CALL.REL.NOINC `($__internal_13_$__cuda_sm20_div_s64) ;  /* 0x0000003400d87944 */ /* 0x000fea0003c00000 */
.L_x_407:
[----:B------:R-:W-:Y:S05]  /*08e0*/  BSYNC.RECONVERGENT B0 ;  /* 0x0000000000007941 */ /* 0x000fea0003800200 */
.L_x_405:
        /* <DEDUP_REMOVED lines=116> */
.L_x_409:
[----:B------:R-:W-:Y:S01]  /*1030*/  IMAD.MOV.U32 R27, RZ, RZ, R16 ;  /* 0x000000ffff1b7224 */ /* 0x000fe200078e0010 */
[----:B------:R-:W-:Y:S01]  /*1040*/  MOV R20, R11 ;  /* 0x0000000b00147202 */ /* 0x000fe20000000f00 */
[----:B------:R-:W-:Y:S01]  /*1050*/  IMAD.MOV.U32 R21, RZ, RZ, R17 ;  /* 0x000000ffff157224 */ /* 0x000fe200078e0011 */
[----:B------:R-:W-:Y:S02]  /*1060*/  MOV R19, R3 ;  /* 0x0000000300137202 */ /* 0x000fe40000000f00 */
[----:B------:R-:W-:Y:S02]  /*1070*/  MOV R18, 0x1090 ;  /* 0x0000109000127802 */ /* 0x000fe40000000f00 */
[----:B------:R-:W-:Y:S05]  /*1080*/  CALL.REL.NOINC `($__internal_13_$__cuda_sm20_div_s64) ;  /* 0x0000002c00ec7944 */ /* 0x000fea0003c00000 */
[----:B------:R-:W-:Y:S02]  /*1090*/  MOV R32, R16 ;  /* 0x0000001000207202 */ /* 0x000fe40000000f00 */
[----:B------:R-:W-:Y:S02]  /*10a0*/  MOV R33, R17 ;  /* 0x0000001100217202 */ /* 0x000fe40000000f00 */
.L_x_410:
[----:B------:R-:W-:Y:S05]  /*10b0*/  BSYNC.RECONVERGENT B0 ;  /* 0x0000000000007941 */ /* 0x000fea0003800200 */
.L_x_408:
        /* <DEDUP_REMOVED lines=58> */
.L_x_412:
[----:B------:R-:W-:Y:S01]  /*1460*/  IMAD.MOV.U32 R27, RZ, RZ, R6 ;  /* 0x000000ffff1b7224 */ /* 0x000fe200078e0006 */
[----:B------:R-:W-:Y:S01]  /*1470*/  MOV R21, R7 ;  /* 0x0000000700157202 */ /* 0x000fe20000000f00 */
[----:B------:R-:W-:Y:S01]  /*1480*/  IMAD.MOV.U32 R20, RZ, RZ, R9 ;  /* 0x000000ffff147224 */ /* 0x000fe200078e0009 */
[----:B------:R-:W-:Y:S02]  /*1490*/  MOV R18, 0x14b0 ;  /* 0x000014b000127802 */ /* 0x000fe40000000f00 */
[----:B------:R-:W-:Y:S05]  /*14a0*/  CALL.REL.NOINC `($__internal_13_$__cuda_sm20_div_s64) ;  /* 0x0000002800e47944 */ /* 0x000fea0003c00000 */
[----:B------:R-:W-:Y:S02]  /*14b0*/  MOV R18, R16 ;  /* 0x0000001000127202 */ /* 0x000fe40000000f00 */
[----:B------:R-:W-:Y:S02]  /*14c0*/  MOV R19, R17 ;  /* 0x0000001100137202 */ /* 0x000fe40000000f00 */
.L_x_413:
[----:B------:R-:W-:Y:S05]  /*14d0*/  BSYNC.RECONVERGENT B0 ;  /* 0x0000000000007941 */ /* 0x000fea0003800200 */
.L_x_411:
[----:B------:R-:W0:Y:S01]  /*14e0*/  LDCU UR5, c[0x0][0x434] ;  /* 0x00008680ff0577ac */ /* 0x000e220008000800 */
[----:B------:R-:W-:Y:S01]  /*14f0*/  IABS R6, R5 ;  /* 0x0000000500067213 */ /* 0x000fe20000000000 */
[----:B------:R-:W1:Y:S01]  /*1500*/  S2R R15, SR_CgaCtaId ;  /* 0x00000000000f7919 */ /* 0x000e620000008800 */
[----:B------:R-:W-:Y:S01]  /*1510*/  BSSY.RECONVERGENT B0, `(.L_x_414) ;  /* 0x000003f000007945 */ /* 0x000fe20003800200 */
[----:B------:R-:W2:Y:S01]  /*1520*/  LDCU UR16, c[0x0][0x534] ;  /* 0x0000a680ff1077ac */ /* 0x000ea20008000800 */
[----:B------:R-:W-:Y:S01]  /*1530*/  IMAD.MOV.U32 R26, RZ, RZ, -0x800000 ;  /* 0xff800000ff1a7424 */ /* 0x000fe200078e00ff */
[----:B------:R-:W3:Y:S01]  /*1540*/  LDCU UR9, c[0x0][0x430] ;  /* 0x00008600ff0977ac */ /* 0x000ee20008000800 */
[----:B------:R-:W-:Y:S01]  /*1550*/  USHF.R.S32.HI UR4, URZ, 0x1f, UR10 ;  /* 0x0000001fff047899 */ /* 0x000fe2000801140a */
[----:B------:R-:W4:Y:S01]  /*1560*/  LDCU.64 UR12, c[0x0][0x358] ;  /* 0x00006b00ff0c77ac */ /* 0x000f220008000a00 */
[----:B0-----:R-:W-:Y:S01]  /*1570*/  IMAD.U32 R7, RZ, RZ, UR5 ;  /* 0x00000005ff077e24 */ /* 0x001fe2000f8e00ff */
[----:B------:R-:W-:Y:S01]  /*1580*/  LOP3.LUT R5, R5, UR5, RZ, 0x3c, !PT ;  /* 0x0000000505057c12 */ /* 0x000fe2000f8e3cff */
[----:B------:R-:W-:-:S03]  /*1590*/  ULOP3.LUT UR4, UR4, 0x1, URZ, 0xfc, !UPT ;  /* 0x0000000104047892 */ /* 0x000fc6000f8efcff */
[----:B------:R-:W-:Y:S02]  /*15a0*/  IABS R7, R7 ;  /* 0x0000000700077213 */ /* 0x000fe40000000000 */
[----:B------:R-:W-:Y:S01]  /*15b0*/  ISETP.GE.AND P2, PT, R5, RZ, PT ;  /* 0x000000ff0500720c */ /* 0x000fe20003f46270 */
[----:B---3--:R-:W-:Y:S01]  /*15c0*/  UIMAD UR9, UR5, UR9, URZ ;  /* 0x00000009050972a4 */ /* 0x008fe2000f8e02ff */
[----:B------:R-:W0:Y:S08]  /*15d0*/  I2F.RP R13, R7 ;  /* 0x00000007000d7306 */ /* 0x000e300000209400 */
[----:B0-----:R-:W0:Y:S02]  /*15e0*/  MUFU.RCP R16, R13 ;  /* 0x0000000d00107308 */ /* 0x001e240000001000 */
[----:B0-----:R-:W-:-:S06]  /*15f0*/  VIADD R16, R16, 0xffffffe ;  /* 0x0ffffffe10107836 */ /* 0x001fcc0000000000 */
[----:B------:R-:W0:Y:S02]  /*1600*/  F2I.FTZ.U32.TRUNC.NTZ R17, R16 ;  /* 0x0000001000117305 */ /* 0x000e24000021f000 */
[----:B0-----:R-:W-:Y:S02]  /*1610*/  IMAD.MOV R0, RZ, RZ, -R17 ;  /* 0x000000ffff007224 */ /* 0x001fe400078e0a11 */
[----:B------:R-:W-:Y:S02]  /*1620*/  IMAD.MOV.U32 R16, RZ, RZ, RZ ;  /* 0x000000ffff107224 */ /* 0x000fe400078e00ff */
[----:B------:R-:W-:-:S04]  /*1630*/  IMAD R0, R0, R7, RZ ;  /* 0x0000000700007224 */ /* 0x000fc800078e02ff */
[----:B------:R-:W-:Y:S01]  /*1640*/  IMAD.HI.U32 R17, R17, R0, R16 ;  /* 0x0000000011117227 */ /* 0x000fe200078e0010 */
[----:B------:R-:W-:Y:S01]  /*1650*/  MOV R16, 0xff800000 ;  /* 0xff80000000107802 */ /* 0x000fe20000000f00 */
[----:B------:R-:W0:Y:S04]  /*1660*/  S2R R0, SR_TID.X ;  /* 0x0000000000007919 */ /* 0x000e280000002100 */
[----:B------:R-:W-:-:S05]  /*1670*/  IMAD.HI.U32 R8, R17, R6, RZ ;  /* 0x0000000611087227 */ /* 0x000fca00078e00ff */
[----:B------:R-:W-:-:S05]  /*1680*/  IADD3 R13, PT, PT, -R8, RZ, RZ ;  /* 0x000000ff080d7210 */ /* 0x000fca0007ffe1ff */
[C---:B------:R-:W-:Y:S02]  /*1690*/  IMAD R6, R7.reuse, R13, R6 ;  /* 0x0000000d07067224 */ /* 0x040fe400078e0206 */
[----:B------:R-:W3:Y:S03]  /*16a0*/  LDC R13, c[0x0][0x3e0] ;  /* 0x0000f800ff0d7b82 */ /* 0x000ee60000000800 */
[----:B------:R-:W-:-:S13]  /*16b0*/  ISETP.GT.U32.AND P0, PT, R7, R6, PT ;  /* 0x000000060700720c */ /* 0x000fda0003f04070 */
[----:B------:R-:W-:Y:S01]  /*16c0*/  @!P0 IMAD.IADD R6, R6, 0x1, -R7 ;  /* 0x0000000106068824 */ /* 0x000fe200078e0a07 */
[----:B0-----:R-:W-:Y:S01]  /*16d0*/  SHF.R.U32.HI R20, RZ, 0x3, R0 ;  /* 0x00000003ff147819 */ /* 0x001fe20000011600 */
[----:B------:R-:W-:Y:S01]  /*16e0*/  @!P0 VIADD R8, R8, 0x1 ;  /* 0x0000000108088836 */ /* 0x000fe20000000000 */
[----:B------:R-:W-:Y:S02]  /*16f0*/  ISETP.NE.AND P0, PT, RZ, UR5, PT ;  /* 0x00000005ff007c0c */ /* 0x000fe4000bf05270 */
[----:B------:R-:W-:Y:S02]  /*1700*/  ISETP.GE.U32.AND P3, PT, R6, R7, PT ;  /* 0x000000070600720c */ /* 0x000fe40003f66070 */
[C---:B------:R-:W-:Y:S02]  /*1710*/  ISETP.GT.U32.AND P1, PT, R0.reuse, 0xf, PT ;  /* 0x0000000f0000780c */ /* 0x040fe40003f24070 */
[----:B------:R-:W-:Y:S02]  /*1720*/  MOV R6, 0x400 ;  /* 0x0000040000067802 */ /* 0x000fe40000000f00 */
[----:B------:R-:W-:-:S02]  /*1730*/  LOP3.LUT R25, R0, 0x1, RZ, 0xc0, !PT ;  /* 0x0000000100197812 */ /* 0x000fc400078ec0ff */
[----:B-1----:R-:W-:Y:S02]  /*1740*/  LEA R6, R15, R6, 0x18 ;  /* 0x000000060f067211 */ /* 0x002fe400078ec0ff */
[----:B------:R-:W-:Y:S02]  /*1750*/  SHF.R.U32.HI R27, RZ, 0x1, R0 ;  /* 0x00000001ff1b7819 */ /* 0x000fe40000011600 */
[----:B------:R-:W-:Y:S01]  /*1760*/  LOP3.LUT R17, R0, 0x7, RZ, 0xc0, !PT ;  /* 0x0000000700117812 */ /* 0x000fe200078ec0ff */
[----:B------:R-:W-:Y:S02]  /*1770*/  @P3 VIADD R8, R8, 0x1 ;  /* 0x0000000108083836 */ /* 0x000fe40000000000 */
[C---:B------:R-:W-:Y:S02]  /*1780*/  @!P1 IMAD R22, R20.reuse, 0x24, R6 ;  /* 0x0000002414169824 */ /* 0x040fe400078e0206 */
[----:B------:R-:W-:Y:S01]  /*1790*/  @!P2 IMAD.MOV R8, RZ, RZ, -R8 ;  /* 0x000000ffff08a224 */ /* 0x000fe200078e0a08 */
[----:B--2---:R-:W-:Y:S01]  /*17a0*/  ISETP.GE.AND P2, PT, R20, UR16, PT ;  /* 0x0000001014007c0c */ /* 0x004fe2000bf46270 */
[----:B------:R-:W-:Y:S01]  /*17b0*/  IMAD R6, R25, 0x24, R6 ;  /* 0x0000002419067824 */ /* 0x000fe200078e0206 */
[----:B------:R-:W-:-:S02]  /*17c0*/  @!P0 LOP3.LUT R8, RZ, UR5, RZ, 0x33, !PT ;  /* 0x00000005ff088c12 */ /* 0x000fc4000f8e33ff */
[----:B------:R-:W-:Y:S01]  /*17d0*/  @!P1 LEA R7, R17, R22, 0x2 ;  /* 0x0000001611079211 */ /* 0x000fe200078e10ff */
[----:B------:R-:W-:Y:S02]  /*17e0*/  IMAD R6, R27, 0x4, R6 ;  /* 0x000000041b067824 */ /* 0x000fe400078e0206 */
[----:B------:R-:W-:-:S06]  /*17f0*/  IMAD R15, R8, UR4, RZ ;  /* 0x00000004080f7c24 */ /* 0x000fcc000f8e02ff */
[----:B---34-:R-:W-:Y:S05]  /*1800*/  @P2 BRA `(.L_x_415) ;  /* 0x00000000003c2947 */ /* 0x018fea0003800000 */
        /* <DEDUP_REMOVED lines=15> */
.L_x_415:
[----:B------:R-:W-:Y:S05]  /*1900*/  BSYNC.RECONVERGENT B0 ;  /* 0x0000000000007941 */ /* 0x000fea0003800200 */
.L_x_414:
[----:B-----5:R-:W-:Y:S01]  /*1910*/  @!P1 STS [R7], R16 ;  /* 0x0000001007009388 */ /* 0x020fe20000000800 */
[----:B0-----:R-:W-:Y:S01]  /*1920*/  IABS R17, R15 ;  /* 0x0000000f00117213 */ /* 0x001fe20000000000 */
[----:B------:R-:W-:Y:S01]  /*1930*/  BSSY.RECONVERGENT B1, `(.L_x_416) ;  /* 0x000016f000017945 */ /* 0x000fe20003800200 */
[----:B------:R-:W-:Y:S01]  /*1940*/  IABS R5, R13 ;  /* 0x0000000d00057213 */ /* 0x000fe20000000000 */
[----:B------:R-:W-:Y:S01]  /*1950*/  BAR.SYNC.DEFER_BLOCKING 0x0 ;  /* 0x0000000000007b1d */ /* 0x000fe20000010000 */
[----:B------:R-:W-:Y:S01]  /*1960*/  ISETP.NE.AND P5, PT, R15, RZ, PT ;  /* 0x000000ff0f00720c */ /* 0x000fe20003fa5270 */
[----:B------:R-:W-:Y:S01]  /*1970*/  IMAD.IADD R22, R2, 0x1, R17 ;  /* 0x0000000102167824 */ /* 0x000fe200078e0211 */
[----:B------:R-:W-:-:S03]  /*1980*/  IABS R2, R15 ;  /* 0x0000000f00027213 */ /* 0x000fc60000000000 */
[----:B------:R-:W0:Y:S02]  /*1990*/  I2F.RP R20, R17 ;  /* 0x0000001100147306 */ /* 0x000e240000209400 */
[----:B------:R-:W-:-:S06]  /*19a0*/  IMAD.MOV R2, RZ, RZ, -R2 ;  /* 0x000000ffff027224 */ /* 0x000fcc00078e0a02 */
[----:B------:R-:W1:Y:S08]  /*19b0*/  I2F.RP R21, R5 ;  /* 0x0000000500157306 */ /* 0x000e700000209400 */
[----:B0-----:R-:W0:Y:S01]  /*19c0*/  MUFU.RCP R28, R20 ;  /* 0x00000014001c7308 */ /* 0x001e220000001000 */
[----:B------:R-:W2:Y:S07]  /*19d0*/  @!P1 LDS R26, [R6] ;  /* 0x00000000061a9984 */ /* 0x000eae0000000800 */
[----:B-1----:R-:W1:Y:S01]  /*19e0*/  MUFU.RCP R30, R21 ;  /* 0x00000015001e7308 */ /* 0x002e620000001000 */
[----:B0-----:R-:W-:-:S07]  /*19f0*/  VIADD R28, R28, 0xffffffe ;  /* 0x0ffffffe1c1c7836 */ /* 0x001fce0000000000 */
[----:B------:R-:W0:Y:S01]  /*1a00*/  F2I.FTZ.U32.TRUNC.NTZ R29, R28 ;  /* 0x0000001c001d7305 */ /* 0x000e22000021f000 */
[----:B-1----:R-:W-:-:S07]  /*1a10*/  VIADD R30, R30, 0xffffffe ;  /* 0x0ffffffe1e1e7836 */ /* 0x002fce0000000000 */
[----:B------:R-:W1:Y:S01]  /*1a20*/  F2I.FTZ.U32.TRUNC.NTZ R31, R30 ;  /* 0x0000001e001f7305 */ /* 0x000e62000021f000 */
[----:B0-----:R-:W-:Y:S02]  /*1a30*/  IMAD.MOV R20, RZ, RZ, -R29 ;  /* 0x000000ffff147224 */ /* 0x001fe400078e0a1d */
[----:B------:R-:W-:Y:S02]  /*1a40*/  HFMA2 R28, -RZ, RZ, 0, 0 ;  /* 0x00000000ff1c7431 */ /* 0x000fe400000001ff */
[----:B------:R-:W-:Y:S01]  /*1a50*/  IMAD R20, R20, R17, RZ ;  /* 0x0000001114147224 */ /* 0x000fe200078e02ff */
[----:B--2---:R-:W0:Y:S01]  /*1a60*/  SHFL.BFLY PT, R7, R26, 0x1, 0x1f ;  /* 0x0c201f001a077f89 */ /* 0x004e2200000e0000 */
[----:B-1----:R-:W-:Y:S02]  /*1a70*/  IMAD.MOV R16, RZ, RZ, -R31 ;  /* 0x000000ffff107224 */ /* 0x002fe400078e0a1f */
[----:B------:R-:W-:Y:S02]  /*1a80*/  IMAD.MOV.U32 R30, RZ, RZ, RZ ;  /* 0x000000ffff1e7224 */ /* 0x000fe400078e00ff */
[----:B------:R-:W-:Y:S01]  /*1a90*/  IMAD R21, R16, R5, RZ ;  /* 0x0000000510157224 */ /* 0x000fe200078e02ff */
[----:B------:R-:W-:Y:S01]  /*1aa0*/  IABS R16, R22 ;  /* 0x0000001600107213 */ /* 0x000fe20000000000 */
[----:B------:R-:W-:-:S04]  /*1ab0*/  IMAD.HI.U32 R29, R29, R20, R28 ;  /* 0x000000141d1d7227 */ /* 0x000fc800078e001c */
[----:B------:R-:W-:-:S04]  /*1ac0*/  IMAD.HI.U32 R21, R31, R21, R30 ;  /* 0x000000151f157227 */ /* 0x000fc800078e001e */
[----:B------:R-:W-:-:S04]  /*1ad0*/  IMAD.HI.U32 R29, R29, R16, RZ ;  /* 0x000000101d1d7227 */ /* 0x000fc800078e00ff */
[----:B------:R-:W-:Y:S01]  /*1ae0*/  IMAD.HI.U32 R21, R21, R16, RZ ;  /* 0x0000001015157227 */ /* 0x000fe200078e00ff */
[----:B0-----:R-:W-:-:S03]  /*1af0*/  FMNMX.FTZ R7, R7, R26, !PT ;  /* 0x0000001a07077209 */ /* 0x001fc60007810000 */
[--C-:B------:R-:W-:Y:S02]  /*1b00*/  IMAD R2, R29, R2, R16.reuse ;  /* 0x000000021d027224 */ /* 0x100fe400078e0210 */
[----:B------:R-:W-:Y:S01]  /*1b10*/  IMAD.MOV R20, RZ, RZ, -R21 ;  /* 0x000000ffff147224 */ /* 0x000fe200078e0a15 */
[----:B------:R-:W-:Y:S02]  /*1b20*/  FSETP.NEU.FTZ.AND P0, PT, R7, -INF , PT ;  /* 0xff8000000700780b */ /* 0x000fe40003f1d000 */
[----:B------:R-:W-:Y:S01]  /*1b30*/  ISETP.GT.U32.AND P1, PT, R17, R2, PT ;  /* 0x000000021100720c */ /* 0x000fe20003f24070 */
[----:B------:R-:W-:Y:S01]  /*1b40*/  IMAD R20, R5, R20, R16 ;  /* 0x0000001405147224 */ /* 0x000fe200078e0210 */
[----:B------:R-:W-:-:S04]  /*1b50*/  FSEL R7, R7, RZ, P0 ;  /* 0x000000ff07077208 */ /* 0x000fc80000000000 */
[----:B------:R-:W-:Y:S01]  /*1b60*/  ISETP.GT.U32.AND P0, PT, R5, R20, PT ;  /* 0x000000140500720c */ /* 0x000fe20003f04070 */
[----:B------:R-:W-:-:S04]  /*1b70*/  FADD.FTZ R23, -R7, R26 ;  /* 0x0000001a07177221 */ /* 0x000fc80000010100 */
[----:B------:R-:W-:Y:S02]  /*1b80*/  FMUL.FTZ R23, R23, 1.4426950216293334961 ;  /* 0x3fb8aa3b17177820 */ /* 0x000fe40000410000 */
[----:B------:R-:W-:Y:S01]  /*1b90*/  @!P1 IMAD.IADD R2, R2, 0x1, -R17 ;  /* 0x0000000102029824 */ /* 0x000fe200078e0a11 */
[----:B------:R-:W-:-:S03]  /*1ba0*/  @!P1 IADD3 R29, PT, PT, R29, 0x1, RZ ;  /* 0x000000011d1d9810 */ /* 0x000fc60007ffe0ff */
[----:B------:R-:W0:Y:S01]  /*1bb0*/  MUFU.EX2 R23, R23 ;  /* 0x0000001700177308 */ /* 0x000e220000000800 */
[-C--:B------:R-:W-:Y:S01]  /*1bc0*/  ISETP.GE.U32.AND P2, PT, R2, R17.reuse, PT ;  /* 0x000000110200720c */ /* 0x080fe20003f46070 */
[----:B------:R-:W-:Y:S01]  /*1bd0*/  @!P0 IMAD.IADD R20, R20, 0x1, -R5 ;  /* 0x0000000114148824 */ /* 0x000fe200078e0a05 */
[C---:B------:R-:W-:Y:S01]  /*1be0*/  LOP3.LUT R2, R22.reuse, R17, RZ, 0x3c, !PT ;  /* 0x0000001116027212 */ /* 0x040fe200078e3cff */
[----:B------:R-:W-:Y:S01]  /*1bf0*/  @!P0 VIADD R21, R21, 0x1 ;  /* 0x0000000115158836 */ /* 0x000fe20000000000 */
[----:B------:R-:W-:Y:S02]  /*1c00*/  LOP3.LUT R22, R22, R13, RZ, 0x3c, !PT ;  /* 0x0000000d16167212 */ /* 0x000fe400078e3cff */
[----:B------:R-:W-:Y:S02]  /*1c10*/  ISETP.GE.U32.AND P4, PT, R20, R5, PT ;  /* 0x000000051400720c */ /* 0x000fe40003f86070 */
[----:B------:R-:W-:Y:S02]  /*1c20*/  ISETP.NE.AND P0, PT, R13, RZ, PT ;  /* 0x000000ff0d00720c */ /* 0x000fe40003f05270 */
[----:B------:R-:W-:-:S02]  /*1c30*/  ISETP.GE.AND P3, PT, R2, RZ, PT ;  /* 0x000000ff0200720c */ /* 0x000fc40003f66270 */
[----:B------:R-:W-:Y:S01]  /*1c40*/  SHF.R.S32.HI R2, RZ, 0x1f, R15 ;  /* 0x0000001fff027819 */ /* 0x000fe2000001140f */
[----:B0-----:R-:W0:Y:S01]  /*1c50*/  SHFL.BFLY PT, R16, R23, 0x1, 0x1f ;  /* 0x0c201f0017107f89 */ /* 0x001e2200000e0000 */
[----:B------:R-:W-:Y:S01]  /*1c60*/  @P2 VIADD R29, R29, 0x1 ;  /* 0x000000011d1d2836 */ /* 0x000fe20000000000 */
[----:B------:R-:W-:-:S04]  /*1c70*/  ISETP.GE.AND P2, PT, R22, RZ, PT ;  /* 0x000000ff1600720c */ /* 0x000fc80003f46270 */
[----:B------:R-:W-:-:S04]  /*1c80*/  @P4 VIADD R21, R21, 0x1 ;  /* 0x0000000115154836 */ /* 0x000fc80000000000 */
[----:B------:R-:W-:Y:S02]  /*1c90*/  @!P3 IADD3 R29, PT, PT, -R29, RZ, RZ ;  /* 0x000000ff1d1db210 */ /* 0x000fe40007ffe1ff */
[----:B------:R-:W-:Y:S02]  /*1ca0*/  ISETP.NE.AND P3, PT, R8, RZ, PT ;  /* 0x000000ff0800720c */ /* 0x000fe40003f65270 */
[----:B------:R-:W-:Y:S01]  /*1cb0*/  @!P5 LOP3.LUT R29, RZ, R17, RZ, 0x33, !PT ;  /* 0x00000011ff1dd212 */ /* 0x000fe200078e33ff */
[----:B------:R-:W-:Y:S01]  /*1cc0*/  @!P2 IMAD.MOV R21, RZ, RZ, -R21 ;  /* 0x000000ffff15a224 */ /* 0x000fe200078e0a15 */
[----:B------:R-:W-:Y:S02]  /*1cd0*/  @!P0 LOP3.LUT R21, RZ, R13, RZ, 0x33, !PT ;  /* 0x0000000dff158212 */ /* 0x000fe400078e33ff */
[----:B------:R-:W-:Y:S02]  /*1ce0*/  LOP3.LUT P0, RZ, R0, 0x3f1, RZ, 0xc0, !PT ;  /* 0x000003f100ff7812 */ /* 0x000fe4000780c0ff */
[----:B------:R-:W-:-:S02]  /*1cf0*/  SEL R5, RZ, 0x1, !P3 ;  /* 0x00000001ff057807 */ /* 0x000fc40005800000 */
[----:B------:R-:W-:Y:S01]  /*1d00*/  ISETP.LT.U32.AND P2, PT, R18, R29, PT ;  /* 0x0000001d1200720c */ /* 0x000fe20003f41070 */
[----:B0-----:R-:W-:Y:S01]  /*1d10*/  FADD.FTZ R16, R23, R16 ;  /* 0x0000001017107221 */ /* 0x001fe20000010000 */
[----:B------:R-:W-:Y:S01]  /*1d20*/  SHF.R.S32.HI R17, RZ, 0x1f, R29 ;  /* 0x0000001fff117819 */ /* 0x000fe2000001141d */
[----:B------:R-:W-:Y:S01]  /*1d30*/  IMAD.MOV.U32 R23, RZ, RZ, 0x7f800000 ;  /* 0x7f800000ff177424 */ /* 0x000fe200078e00ff */
[----:B------:R-:W-:Y:S01]  /*1d40*/  LOP3.LUT R5, R2, R5, RZ, 0xfc, !PT ;  /* 0x0000000502057212 */ /* 0x000fe200078efcff */
[----:B------:R-:W-:Y:S01]  /*1d50*/  IMAD R2, R21, UR11, RZ ;  /* 0x0000000b15027c24 */ /* 0x000fe2000f8e02ff */
[----:B------:R-:W-:Y:S02]  /*1d60*/  FSETP.NE.FTZ.AND P1, PT, R16, RZ, PT ;  /* 0x000000ff1000720b */ /* 0x000fe40003f35000 */
[----:B------:R-:W-:Y:S01]  /*1d70*/  ISETP.LT.AND.EX P2, PT, R19, R17, PT, P2 ;  /* 0x000000111300720c */ /* 0x000fe20003f41320 */
[----:B------:R-:W-:-:S03]  /*1d80*/  IMAD R5, R5, R2, RZ ;  /* 0x0000000205057224 */ /* 0x000fc600078e02ff */
[----:B------:R-:W-:-:S07]  /*1d90*/  SEL R8, R18, R29, P2 ;  /* 0x0000001d12087207 */ /* 0x000fce0001000000 */
        /* <DEDUP_REMOVED lines=54> */
.L_x_419:
[----:B------:R-:W-:Y:S01]  /*2100*/  IMAD.MOV.U32 R21, RZ, RZ, RZ ;  /* 0x000000ffff157224 */ /* 0x000fe200078e00ff */
[----:B------:R-:W-:Y:S02]  /*2110*/  MOV R20, R30 ;  /* 0x0000001e00147202 */ /* 0x000fe40000000f00 */
[----:B------:R-:W-:Y:S02]  /*2120*/  MOV R18, 0x2140 ;  /* 0x0000214000127802 */ /* 0x000fe40000000f00 */
[----:B------:R-:W-:Y:S05]  /*2130*/  CALL.REL.NOINC `($__internal_13_$__cuda_sm20_div_s64) ;  /* 0x0000001c00c07944 */ /* 0x000fea0003c00000 */
[----:B------:R-:W-:Y:S02]  /*2140*/  IADD3 R13, PT, PT, -R16, RZ, RZ ;  /* 0x000000ff100d7210 */ /* 0x000fe40007ffe1ff */
[----:B------:R-:W-:-:S03]  /*2150*/  MOV R31, R17 ;  /* 0x00000011001f7202 */ /* 0x000fc60000000f00 */
[----:B------:R-:W-:Y:S01]  /*2160*/  IMAD R27, R30, R13, R27 ;  /* 0x0000000d1e1b7224 */ /* 0x000fe200078e021b */
[----:B------:R-:W-:-:S07]  /*2170*/  MOV R30, R16 ;  /* 0x00000010001e7202 */ /* 0x000fce0000000f00 */
.L_x_420:
        /* <DEDUP_REMOVED lines=60> */
.L_x_422:
[----:B------:R-:W-:Y:S01]  /*2540*/  IMAD.MOV.U32 R27, RZ, RZ, R30 ;  /* 0x000000ffff1b7224 */ /* 0x000fe200078e001e */
[----:B------:R-:W-:Y:S01]  /*2550*/  MOV R21, R31 ;  /* 0x0000001f00157202 */ /* 0x000fe20000000f00 */
[----:B------:R-:W-:Y:S01]  /*2560*/  IMAD.MOV.U32 R20, RZ, RZ, R34 ;  /* 0x000000ffff147224 */ /* 0x000fe200078e0022 */
[----:B------:R-:W-:Y:S02]  /*2570*/  MOV R18, 0x2590 ;  /* 0x0000259000127802 */ /* 0x000fe40000000f00 */
[----:B------:R-:W-:Y:S05]  /*2580*/  CALL.REL.NOINC `($__internal_13_$__cuda_sm20_div_s64) ;  /* 0x0000001800ac7944 */ /* 0x000fea0003c00000 */
[----:B------:R-:W-:-:S05]  /*2590*/  IADD3 R31, PT, PT, -R16, RZ, RZ ;  /* 0x000000ff101f7210 */ /* 0x000fca0007ffe1ff */
[----:B------:R-:W-:Y:S02]  /*25a0*/  IMAD R31, R31, R34, R30 ;  /* 0x000000221f1f7224 */ /* 0x000fe400078e021e */
.L_x_423:
[----:B------:R-:W-:Y:S05]  /*25b0*/  BSYNC.RECONVERGENT B0 ;  /* 0x0000000000007941 */ /* 0x000fea0003800200 */
.L_x_421:
        /* <DEDUP_REMOVED lines=162> */
.L_x_418:
[----:B------:R-:W0:Y:S01]  /*2fe0*/  LDC.64 R2, c[0x0][0x420] ;  /* 0x00010800ff027b82 */ /* 0x000e220000000a00 */
[----:B------:R-:W-:-:S05]  /*2ff0*/  IADD3 R27, PT, PT, R27, UR6, RZ ;  /* 0x000000061b1b7c10 */ /* 0x000fca000fffe0ff */
[----:B0-----:R-:W-:-:S05]  /*3000*/  IMAD.WIDE.U32 R2, R27, 0x4, R2 ;  /* 0x000000041b027825 */ /* 0x001fca00078e0002 */
[----:B------:R1:W-:Y:S02]  /*3010*/  STG.E desc[UR12][R2.64], R23 ;  /* 0x0000001702007986 */ /* 0x0003e4000c10190c */
.L_x_417:
[----:B------:R-:W-:Y:S05]  /*3020*/  BSYNC.RECONVERGENT B1 ;  /* 0x0000000000017941 */ /* 0x000fea0003800200 */
.L_x_416:
        /* <DEDUP_REMOVED lines=61> */
.L_x_426:
        /* <DEDUP_REMOVED lines=77> */
.L_x_425:
        /* <DEDUP_REMOVED lines=11> */
.L_x_427:
        /* <DEDUP_REMOVED lines=22> */
.L_x_424:
        /* <DEDUP_REMOVED lines=86> */
        .weak           $__internal_13_$__cuda_sm20_div_s64
        .type           $__internal_13_$__cuda_sm20_div_s64,@function
        .size           $__internal_13_$__cuda_sm20_div_s64,(.L_x_3722 - $__internal_13_$__cuda_sm20_div_s64)
$__internal_13_$__cuda_sm20_div_s64:
        /* <DEDUP_REMOVED lines=86> */
[----:B------:R-:W-:Y:S06]  /*45a0*/  RET.REL.NODEC R28 `(_ZN5flash32flash_fwd_splitkv_combine_kernelI23Flash_fwd_kernel_traitsILi192ELi64ELi64ELi4ELb0ELb0EN7cutlass10bfloat16_tE19Flash_kernel_traitsILi192ELi64ELi64ELi4ES3_EELi8ELi1ELb1EEEvNS_16Flash_fwd_paramsE) ;  /* 0xffffffb81c947950 */ /* 0x000fec0003c3ffff */
.L_x_428:
        /* <DEDUP_REMOVED lines=13> */
.L_x_3722:


//--------------------- .text._ZN5flash24flash_fwd_splitkv_kernelI23Flash_fwd_kernel_traitsILi192ELi64ELi64ELi4ELb0ELb0EN7cutlass10bfloat16_tE19Flash_kernel_traitsILi192ELi64ELi64ELi4ES3_EELb1ELb0ELb0ELb0ELb0ELb0ELb0ELb0EEEvNS_16Flash_fwd_paramsE --------------------------
	.section	.text._ZN5flash24flash_fwd_splitkv_kernelI23Flash_fwd_kernel_traitsILi192ELi64ELi64ELi4ELb0ELb0EN7cutlass10bfloat16_tE19Flash_kernel_traitsILi192ELi64ELi64ELi4ES3_EELb1ELb0ELb0ELb0ELb0ELb0ELb0ELb0EEEvNS_16Flash_fwd_paramsE,"ax",@progbits
	.align	128
        .global         _ZN5flash24flash_fwd_splitkv_kernelI23Flash_fwd_kernel_traitsILi192ELi64ELi64ELi4ELb0ELb0EN7cutlass10bfloat16_tE19Flash_kernel_traitsILi192ELi64ELi64ELi4ES3_EELb1ELb0ELb0ELb0ELb0ELb0ELb0ELb0EEEvNS_16Flash_fwd_paramsE
        .type           _ZN5flash24flash_fwd_splitkv_kernelI23Flash_fwd_kernel_traitsILi192ELi64ELi64ELi4ELb0ELb0EN7cutlass10bfloat16_tE19Flash_kernel_traitsILi192ELi64ELi64ELi4ES3_EELb1ELb0ELb0ELb0ELb0ELb0ELb0ELb0EEEvNS_16Flash_fwd_paramsE,@function
        .size           _ZN5flash24flash_fwd_splitkv_kernelI23Flash_fwd_kernel_traitsILi192ELi64ELi64ELi4ELb0ELb0EN7cutlass10bfloat16_tE19Flash_kernel_traitsILi192ELi64ELi64ELi4ES3_EELb1ELb0ELb0ELb0ELb0ELb0ELb0ELb0EEEvNS_16Flash_fwd_paramsE,(.L_x_3737 - _ZN5flash24flash_fwd_splitkv_kernelI23Flash_fwd_kernel_traitsILi192ELi64ELi64ELi4ELb0ELb0EN7cutlass10bfloat16_tE19Flash_kernel_traitsILi192ELi64ELi64ELi4ES3_EELb1ELb0ELb0ELb0ELb0ELb0ELb0ELb0EEEvNS_16Flash_fwd_paramsE)
        .other          _ZN5flash24flash_fwd_splitkv_kernelI23Flash_fwd_kernel_traitsILi192ELi64ELi64ELi4ELb0ELb0EN7cutlass10bfloat16_tE19Flash_kernel_traitsILi192ELi64ELi64ELi4ES3_EELb1ELb0ELb0ELb0ELb0ELb0ELb0ELb0EEEvNS_16Flash_fwd_paramsE,@"STO_CUDA_ENTRY STV_DEFAULT"
_ZN5flash24flash_fwd_splitkv_kernelI23Flash_fwd_kernel_traitsILi192ELi64ELi64ELi4ELb0ELb0EN7cutlass10bfloat16_tE19Flash_kernel_traitsILi192ELi64ELi64ELi4ES3_EELb1ELb0ELb0ELb0ELb0ELb0ELb0ELb0EEEvNS_16Flash_fwd_paramsE:
.text._ZN5flash24flash_fwd_splitkv_kernelI23Flash_fwd_kernel_traitsILi192ELi64ELi64ELi4ELb0ELb0EN7cutlass10bfloat16_tE19Flash_kernel_traitsILi192ELi64ELi64ELi4ES3_EELb1ELb0ELb0ELb0ELb0ELb0ELb0ELb0EEEvNS_16Flash_fwd_paramsE:
[----:B------:R-:W-:Y:S08]  /*0000*/  LDC R1, c[0x0][0x37c] ;  /* 0x0000df00ff017b82 */ /* 0x000ff00000000800 */
[----:B------:R-:W1:Y:S01]  /*0010*/  LDC.64 R4, c[0x0][0x460] ;  /* 0x00011800ff047b82 */ /* 0x000e620000000a00 */
[----:B------:R-:W2:Y:S01]  /*0020*/  S2R R3, SR_CTAID.Y ;  /* 0x0000000000037919 */ /* 0x000ea20000002600 */
[----:B------:R-:W3:Y:S01]  /*0030*/  LDCU.64 UR16, c[0x0][0x358] ;  /* 0x00006b00ff1077ac */ /* 0x000ee20008000a00 */
[----:B------:R-:W-:Y:S01]  /*0040*/  IMAD.MOV.U32 R200, RZ, RZ, -0x1 ;  /* 0xffffffffffc87424 */ /* 0x000fe200078e00ff */
[----:B------:R-:W4:Y:S04]  /*0050*/  LDCU.64 UR4, c[0x0][0x478] ;  /* 0x00008f00ff0477ac */ /* 0x000f280008000a00 */
[----:B------:R-:W2:Y:S01]  /*0060*/  LDC.64 R6, c[0x0][0x460] ;  /* 0x00011800ff067b82 */ /* 0x000ea20000000a00 */
[----:B------:R-:W3:Y:S07]  /*0070*/  LDCU.64 UR6, c[0x0][0x470] ;  /* 0x00008e00ff0677ac */ /* 0x000eee0008000a00 */
[----:B------:R-:W3:Y:S01]  /*0080*/  LDC.64 R8, c[0x0][0x468] ;  /* 0x00011a00ff087b82 */ /* 0x000ee20000000a00 */
[----:B-1----:R-:W-:-:S02]  /*0090*/  ISETP.NE.U32.AND P0, PT, R4, RZ, PT ;  /* 0x000000ff0400720c */ /* 0x002fc40003f05070 */
[----:B------:R-:W-:Y:S02]  /*00a0*/  ISETP.NE.U32.AND P4, PT, R4, RZ, PT ;  /* 0x000000ff0400720c */ /* 0x000fe40003f85070 */
[C---:B------:R-:W-:Y:S02]  /*00b0*/  ISETP.NE.AND.EX P0, PT, R5.reuse, RZ, PT, P0 ;  /* 0x000000ff0500720c */ /* 0x040fe40003f05300 */
[----:B------:R-:W-:Y:S02]  /*00c0*/  ISETP.NE.AND.EX P4, PT, R5, RZ, PT, P4 ;  /* 0x000000ff0500720c */ /* 0x000fe40003f85340 */
[----:B----4-:R-:W-:Y:S01]  /*00d0*/  ISETP.NE.U32.AND P2, PT, RZ, UR4, PT ;  /* 0x00000004ff007c0c */ /* 0x010fe2000bf45070 */
[----:B--2---:R-:W-:Y:S01]  /*00e0*/  IMAD.WIDE.U32 R16, R3, 0x4, R6 ;  /* 0x0000000403107825 */ /* 0x004fe200078e0006 */
[----:B---3--:R-:W-:Y:S02]  /*00f0*/  ISETP.NE.U32.AND P3, PT, RZ, UR6, PT ;  /* 0x00000006ff007c0c */ /* 0x008fe4000bf65070 */
[----:B------:R-:W-:-:S02]  /*0100*/  ISETP.NE.AND.EX P2, PT, RZ, UR5, PT, P2 ;  /* 0x00000005ff007c0c */ /* 0x000fc4000bf45320 */
[----:B------:R-:W-:-:S03]  /*0110*/  ISETP.NE.AND.EX P3, PT, RZ, UR7, PT, P3 ;  /* 0x00000007ff007c0c */ /* 0x000fc6000bf65330 */
[----:B------:R-:W2:Y:S04]  /*0120*/  @P0 LDG.E R200, desc[UR16][R16.64] ;  /* 0x0000001010c80981 */ /* 0x000ea8000c1e1900 */
[----:B------:R1:W2:Y:S01]  /*0130*/  @P4 LDG.E R19, desc[UR16][R16.64+0x4] ;  /* 0x0000041010134981 */ /* 0x0002a2000c1e1900 */
[----:B------:R-:W-:Y:S01]  /*0140*/  IMAD.SHL.U32 R13, R3, 0x4, RZ ;  /* 0x00000004030d7824 */ /* 0x000fe200078e00ff */
[----:B------:R-:W-:Y:S01]  /*0150*/  SHF.R.U32.HI R10, RZ, 0x1e, R3 ;  /* 0x0000001eff0a7819 */ /* 0x000fe20000011603 */
[----:B------:R-:W-:Y:S01]  /*0160*/  IMAD.MOV.U32 R4, RZ, RZ, RZ ;  /* 0x000000ffff047224 */ /* 0x000fe200078e00ff */
[----:B------:R-:W3:Y:S02]  /*0170*/  @!P4 LDC R11, c[0x0][0x434] ;  /* 0x00010d00ff0bcb82 */ /* 0x000ee40000000800 */
[----:B------:R-:W-:-:S02]  /*0180*/  @P2 IADD3 R6, P0, PT, R13, UR4, RZ ;  /* 0x000000040d062c10 */ /* 0x000fc4000ff1e0ff */
[C---:B------:R-:W-:Y:S01]  /*0190*/  @P3 IADD3 R14, P1, PT, R13.reuse, UR6, RZ ;  /* 0x000000060d0e3c10 */ /* 0x040fe2000ff3e0ff */
[----:B------:R-:W4:Y:S01]  /*01a0*/  LDCU.U8 UR4, c[0x0][0x532] ;  /* 0x0000a640ff0477ac */ /* 0x000f220008000000 */
[C---:B------:R-:W-:Y:S02]  /*01b0*/  @P2 IADD3.X R7, PT, PT, R10.reuse, UR5, RZ, P0, !PT ;  /* 0x000000050a072c10 */ /* 0x040fe400087fe4ff */
[----:B------:R-:W-:Y:S01]  /*01c0*/  @P3 IADD3.X R15, PT, PT, R10, UR7, RZ, P1, !PT ;  /* 0x000000070a0f3c10 */ /* 0x000fe20008ffe4ff */
[----:B------:R-:W2:Y:S02]  /*01d0*/  @!P2 LDC R0, c[0x0][0x43c] ;  /* 0x00010f00ff00ab82 */ /* 0x000ea40000000800 */
[----:B------:R-:W5:Y:S04]  /*01e0*/  @P2 LDG.E R87, desc[UR16][R6.64] ;  /* 0x0000001006572981 */ /* 0x000f68000c1e1900 */
[----:B------:R4:W5:Y:S01]  /*01f0*/  @P3 LDG.E R4, desc[UR16][R14.64] ;  /* 0x000000100e043981 */ /* 0x000962000c1e1900 */
[----:B-1----:R-:W-:-:S05]  /*0200*/  IADD3 R16, P0, PT, R13, R8, RZ ;  /* 0x000000080d107210 */ /* 0x002fca0007f1e0ff */
[----:B------:R-:W-:Y:S01]  /*0210*/  IMAD.X R17, R10, 0x1, R9, P0 ;  /* 0x000000010a117824 */ /* 0x000fe200000e0609 */
[----:B------:R-:W-:-:S04]  /*0220*/  ISETP.NE.U32.AND P0, PT, R8, RZ, PT ;  /* 0x000000ff0800720c */ /* 0x000fc80003f05070 */
[----:B------:R-:W-:Y:S02]  /*0230*/  ISETP.NE.AND.EX P0, PT, R9, RZ, PT, P0 ;  /* 0x000000ff0900720c */ /* 0x000fe40003f05300 */
[----:B----4-:R-:W-:Y:S01]  /*0240*/  ISETP.NE.AND P1, PT, RZ, UR4, PT ;  /* 0x00000004ff007c0c */ /* 0x010fe2000bf25270 */
[----:B------:R-:W1:Y:S01]  /*0250*/  @!P2 LDC.64 R6, c[0x0][0x488] ;  /* 0x00012200ff06ab82 */ /* 0x000e620000000a00 */
[----:B------:R-:W4:Y:S01]  /*0260*/  S2R R15, SR_CTAID.X ;  /* 0x00000000000f7919 */ /* 0x000f220000002500 */
[----:B------:R-:W-:-:S04]  /*0270*/  ISETP.EQ.U32.AND P3, PT, R8, RZ, PT ;  /* 0x000000ff0800720c */ /* 0x000fc80003f62070 */
[----:B------:R-:W-:-:S04]  /*0280*/  ISETP.EQ.OR.EX P3, PT, R9, RZ, !P1, P3 ;  /* 0x000000ff0900720c */ /* 0x000fc80004f62730 */
[----:B------:R-:W1:Y:S01]  /*0290*/  @!P0 LDC R9, c[0x0][0x438] ;  /* 0x00010e00ff098b82 */ /* 0x000e620000000800 */
[----:B------:R-:W-:-:S08]  /*02a0*/  IMAD.MOV.U32 R5, RZ, RZ, -0x1 ;  /* 0xffffffffff057424 */ /* 0x000fd000078e00ff */
[----:B------:R1:W5:Y:S01]  /*02b0*/  @!P3 LDG.E R5, desc[UR16][R16.64] ;  /* 0x000000101005b981 */ /* 0x000362000c1e1900 */
[----:B----4-:R-:W-:Y:S02]  /*02c0*/  IMAD.SHL.U32 R2, R15, 0x40, RZ ;  /* 0x000000400f027824 */ /* 0x010fe400078e00ff */
[----:B--2---:R-:W-:-:S05]  /*02d0*/  @P4 IMAD.IADD R11, R19, 0x1, -R200 ;  /* 0x00000001130b4824 */ /* 0x004fca00078e0ac8 */
[----:B---3--:R-:W-:Y:S01]  /*02e0*/  ISETP.GT.AND P3, PT, R11, R2, PT ;  /* 0x000000020b00720c */ /* 0x008fe20003f64270 */
[----:B-1----:R-:W-:-:S12]  /*02f0*/  @!P0 BRA `(.L_x_429) ;  /* 0x00000000000c8947 */ /* 0x002fd80003800000 */
[----:B------:R-:W2:Y:S02]  /*0300*/  @P1 LDG.E R8, desc[UR16][R16.64+0x4] ;  /* 0x0000041010081981 */ /* 0x000ea4000c1e1900 */
[----:B--2--5:R-:W-:-:S06]  /*0310*/  @P1 IADD3 R9, PT, PT, R8, -R5, RZ ;  /* 0x8000000508091210 */ /* 0x024fcc0007ffe0ff */
[----:B------:R1:W5:Y:S02]  /*0320*/  @!P1 LDG.E R9, desc[UR16][R16.64] ;  /* 0x0000001010099981 */ /* 0x000364000c1e1900 */
.L_x_429:
[----:B------:R-:W-:Y:S01]  /*0330*/  @!P2 ISETP.NE.U32.AND P0, PT, R6, RZ, PT ;  /* 0x000000ff0600a20c */ /* 0x000fe20003f05070 */
[----:B------:R-:W-:-:S12]  /*0340*/  @!P3 EXIT ;  /* 0x000000000000b94d */ /* 0x000fd80003800000 */
[----:B------:R-:W2:Y:S01]  /*0350*/  LDCU UR5, c[0x0][0x438] ;  /* 0x00008700ff0577ac */ /* 0x000ea20008000800 */
[----:B------:R-:W-:Y:S01]  /*0360*/  @!P2 ISETP.NE.AND.EX P0, PT, R7, RZ, PT, P0 ;  /* 0x000000ff0700a20c */ /* 0x000fe20003f05300 */
[--C-:B-----5:R-:W-:Y:S01]  /*0370*/  @P2 IMAD.IADD R87, R87, 0x1, -R4.reuse ;  /* 0x0000000157572824 */ /* 0x120fe200078e0a04 */
[----:B------:R-:W3:Y:S01]  /*0380*/  S2R R19, SR_CTAID.Z ;  /* 0x0000000000137919 */ /* 0x000ee20000002700 */
[----:B------:R-:W4:Y:S01]  /*0390*/  LDCU UR14, c[0x0][0x508] ;  /* 0x0000a100ff0e77ac */ /* 0x000f220008000800 */
[----:B------:R-:W-:Y:S01]  /*03a0*/  @!P2 SEL R0, R0, RZ, P0 ;  /* 0x000000ff0000a207 */ /* 0x000fe20000000000 */
[----:B------:R-:W-:Y:S01]  /*03b0*/  IMAD.MOV.U32 R8, RZ, RZ, R3 ;  /* 0x000000ffff087224 */ /* 0x000fe200078e0003 */
[----:B------:R-:W1:Y:S02]  /*03c0*/  S2R R188, SR_TID.X ;  /* 0x0000000000bc7919 */ /* 0x000e640000002100 */
[----:B------:R-:W-:Y:S01]  /*03d0*/  @!P2 IADD3 R87, PT, PT, R0, R9, -R4 ;  /* 0x000000090057a210 */ /* 0x000fe20007ffe804 */
[----:B------:R-:W-:-:S04]  /*03e0*/  VIADD R0, R15, 0x1 ;  /* 0x000000010f007836 */ /* 0x000fc80000000000 */
[----:B------:R-:W-:Y:S02]  /*03f0*/  VIADD R9, R87, 0x3f ;  /* 0x0000003f57097836 */ /* 0x000fe40000000000 */
[----:B------:R-:W-:Y:S01]  /*0400*/  IMAD R0, R0, 0x40, -R11 ;  /* 0x0000004000007824 */ /* 0x000fe200078e0a0b */
[----:B--2---:R-:W-:Y:S02]  /*0410*/  UIADD3 UR5, UPT, UPT, UR5, 0x3f, URZ ;  /* 0x0000003f05057890 */ /* 0x004fe4000fffe0ff */
[----:B------:R-:W-:Y:S02]  /*0420*/  SHF.R.S32.HI R6, RZ, 0x1f, R9 ;  /* 0x0000001fff067819 */ /* 0x000fe40000011409 */
[----:B----4-:R-:W-:Y:S01]  /*0430*/  IADD3 R7, PT, PT, R9, UR14, R0 ;  /* 0x0000000e09077c10 */ /* 0x010fe2000fffe000 */
[----:B------:R-:W-:Y:S01]  /*0440*/  USHF.R.S32.HI UR4, URZ, 0x1f, UR5 ;  /* 0x0000001fff047899 */ /* 0x000fe20008011405 */
[----:B------:R-:W-:Y:S02]  /*0450*/  LEA.HI R6, R6, R9, RZ, 0x6 ;  /* 0x0000000906067211 */ /* 0x000fe400078f30ff */
[----:B------:R-:W-:Y:S01]  /*0460*/  SHF.R.S32.HI R0, RZ, 0x1f, R7 ;  /* 0x0000001fff007819 */ /* 0x000fe20000011407 */
[----:B------:R-:W-:Y:S01]  /*0470*/  ULEA.HI UR4, UR4, UR5, URZ, 0x6 ;  /* 0x0000000504047291 */ /* 0x000fe2000f8f30ff */
[----:B------:R-:W-:-:S02]  /*0480*/  SHF.R.S32.HI R6, RZ, 0x6, R6 ;  /* 0x00000006ff067819 */ /* 0x000fc40000011406 */
[----:B------:R-:W-:Y:S01]  /*0490*/  LEA.HI R0, R0, R7, RZ, 0x6 ;  /* 0x0000000700007211 */ /* 0x000fe200078f30ff */
[----:B------:R-:W-:-:S03]  /*04a0*/  USHF.R.S32.HI UR4, URZ, 0x6, UR4 ;  /* 0x00000006ff047899 */ /* 0x000fc60008011404 */
[----:B------:R-:W-:-:S04]  /*04b0*/  SHF.R.S32.HI R7, RZ, 0x6, R0 ;  /* 0x00000006ff077819 */ /* 0x000fc80000011400 */
[----:B------:R-:W-:-:S04]  /*04c0*/  VIMNMX3 R0, R6, UR4, R7, PT ;  /* 0x0000000406007c0f */ /* 0x000fc8000b800107 */
[----:B------:R-:W-:-:S13]  /*04d0*/  ISETP.GT.AND P0, PT, R0, RZ, PT ;  /* 0x000000ff0000720c */ /* 0x000fda0003f04270 */
[----:B-1-3--:R-:W-:Y:S05]  /*04e0*/  @P0 BRA `(.L_x_430) ;  /* 0x00000008000c0947 */ /* 0x00afea0003800000 */
[----:B------:R-:W-:Y:S01]  /*04f0*/  ISETP.NE.AND P0, PT, R200, -0x1, PT ;  /* 0xffffffffc800780c */ /* 0x000fe20003f05270 */
[----:B------:R-:W1:Y:S01]  /*0500*/  LDC.64 R4, c[0x0][0x408] ;  /* 0x00010200ff047b82 */ /* 0x000e620000000a00 */
[----:B------:R-:W-:Y:S01]  /*0510*/  IMAD.SHL.U32 R0, R188, 0x8, RZ ;  /* 0x00000008bc007824 */ /* 0x000fe200078e00ff */
[----:B------:R-:W2:Y:S01]  /*0520*/  LDCU UR7, c[0x0][0x3e0] ;  /* 0x00007c00ff0777ac */ /* 0x000ea20008000800 */
[----:B------:R-:W-:Y:S01]  /*0530*/  SHF.R.U32.HI R188, RZ, 0x3, R188 ;  /* 0x00000003ffbc7819 */ /* 0x000fe200000116bc */
[----:B------:R-:W-:Y:S01]  /*0540*/  BSSY.RECONVERGENT B0, `(.L_x_431) ;  /* 0x000002b000007945 */ /* 0x000fe20003800200 */
[----:B------:R-:W-:Y:S01]  /*0550*/  IADD3 R11, PT, PT, -R2, R11, RZ ;  /* 0x0000000b020b7210 */ /* 0x000fe20007ffe1ff */
[----:B------:R-:W3:Y:S02]  /*0560*/  LDCU.64 UR4, c[0x0][0x410] ;  /* 0x00008200ff0477ac */ /* 0x000ee40008000a00 */
[----:B------:R-:W-:Y:S01]  /*0570*/  VIADD R10, R188, 0x10 ;  /* 0x00000010bc0a7836 */ /* 0x000fe20000000000 */
[----:B------:R-:W4:Y:S03]  /*0580*/  LDCU UR6, c[0x0][0x434] ;  /* 0x00008680ff0677ac */ /* 0x000f260008000800 */
[----:B------:R-:W5:Y:S01]  /*0590*/  @!P0 LDC.64 R6, c[0x0][0x400] ;  /* 0x00010000ff068b82 */ /* 0x000f620000000a00 */
[----:B------:R-:W-:Y:S01]  /*05a0*/  ISETP.GE.AND P3, PT, R10, R11, PT ;  /* 0x0000000b0a00720c */ /* 0x000fe20003f66270 */
[----:B-1----:R-:W-:-:S04]  /*05b0*/  @P0 IMAD.WIDE.U32 R14, R200, R4, RZ ;  /* 0x00000004c80e0225 */ /* 0x002fc800078e00ff */
[C---:B-----5:R-:W-:Y:S01]  /*05c0*/  @!P0 IMAD.WIDE.U32 R12, R3.reuse, R6, RZ ;  /* 0x00000006030c8225 */ /* 0x060fe200078e00ff */
[----:B------:R-:W-:Y:S02]  /*05d0*/  LOP3.LUT R6, R0, 0x38, RZ, 0xc0, !PT ;  /* 0x0000003800067812 */ /* 0x000fe400078ec0ff */
[----:B------:R-:W-:Y:S01]  /*05e0*/  @P0 MOV R12, R14 ;  /* 0x0000000e000c0202 */ /* 0x000fe20000000f00 */
[----:B------:R-:W-:Y:S01]  /*05f0*/  @!P0 IMAD R0, R3, R7, R13 ;  /* 0x0000000703008224 */ /* 0x000fe200078e020d */
[----:B------:R-:W-:Y:S01]  /*0600*/  LOP3.LUT R14, R6, 0x80, RZ, 0xfc, !PT ;  /* 0x00000080060e7812 */ /* 0x000fe200078efcff */
[----:B------:R-:W-:Y:S02]  /*0610*/  IMAD.MOV.U32 R7, RZ, RZ, RZ ;  /* 0x000000ffff077224 */ /* 0x000fe400078e00ff */
[----:B------:R-:W-:Y:S01]  /*0620*/  @P0 IMAD R0, R200, R5, R15 ;  /* 0x00000005c8000224 */ /* 0x000fe200078e020f */
[----:B------:R-:W-:Y:S01]  /*0630*/  LOP3.LUT R15, R6, 0x40, RZ, 0xfc, !PT ;  /* 0x00000040060f7812 */ /* 0x000fe200078efcff */
[----:B------:R-:W-:-:S04]  /*0640*/  IMAD.WIDE.U32 R16, R2, R4, R6 ;  /* 0x0000000402107225 */ /* 0x000fc800078e0006 */
[----:B------:R-:W-:Y:S01]  /*0650*/  IMAD R3, R2, R5, R17 ;  /* 0x0000000502037224 */ /* 0x000fe200078e0211 */
[----:B------:R-:W-:-:S05]  /*0660*/  IADD3 R12, P0, PT, R12, R16, RZ ;  /* 0x000000100c0c7210 */ /* 0x000fca0007f1e0ff */
[----:B------:R-:W-:Y:S01]  /*0670*/  IMAD.X R13, R0, 0x1, R3, P0 ;  /* 0x00000001000d7824 */ /* 0x000fe200000e0603 */
[-C--:B------:R-:W-:Y:S01]  /*0680*/  ISETP.GE.AND P0, PT, R188, R11.reuse, PT ;  /* 0x0000000bbc00720c */ /* 0x080fe20003f06270 */
[----:B--2---:R-:W-:Y:S01]  /*0690*/  IMAD R3, R8, UR7, R19 ;  /* 0x0000000708037c24 */ /* 0x004fe2000f8e0213 */
[C---:B------:R-:W-:Y:S01]  /*06a0*/  IADD3 R8, PT, PT, R188.reuse, 0x20, RZ ;  /* 0x00000020bc087810 */ /* 0x040fe20007ffe0ff */
[----:B---3--:R-:W-:Y:S01]  /*06b0*/  IMAD.WIDE.U32 R12, R19, UR4, R12 ;  /* 0x00000004130c7c25 */ /* 0x008fe2000f8e000c */
[----:B------:R-:W-:Y:S02]  /*06c0*/  IADD3 R0, PT, PT, R188, 0x30, RZ ;  /* 0x00000030bc007810 */ /* 0x000fe40007ffe0ff */
[-C--:B------:R-:W-:Y:S01]  /*06d0*/  ISETP.GE.AND P2, PT, R8, R11.reuse, PT ;  /* 0x0000000b0800720c */ /* 0x080fe20003f46270 */
[----:B----4-:R-:W-:Y:S01]  /*06e0*/  IMAD R3, R3, UR6, R2 ;  /* 0x0000000603037c24 */ /* 0x010fe2000f8e0202 */
[----:B------:R-:W-:Y:S01]  /*06f0*/  ISETP.GE.AND P1, PT, R0, R11, PT ;  /* 0x0000000b0000720c */ /* 0x000fe20003f26270 */
[----:B------:R-:W-:-:S04]  /*0700*/  IMAD R19, R19, UR5, R13 ;  /* 0x0000000513137c24 */ /* 0x000fc8000f8e020d */
[----:B------:R-:W-:Y:S08]  /*0710*/  @P0 BRA `(.L_x_432) ;  /* 0x0000000000340947 */ /* 0x000ff00003800000 */
[----:B------:R-:W1:Y:S01]  /*0720*/  LDCU UR6, c[0x0][0x440] ;  /* 0x00008800ff0677ac */ /* 0x000e620008000800 */
[----:B------:R-:W-:Y:S01]  /*0730*/  IMAD.MOV.U32 R18, RZ, RZ, R12 ;  /* 0x000000ffff127224 */ /* 0x000fe200078e000c */
[----:B------:R-:W2:Y:S03]  /*0740*/  LDCU.64 UR4, c[0x0][0x3f0] ;  /* 0x00007e00ff0477ac */ /* 0x000ea60008000a00 */
[----:B------:R-:W-:-:S04]  /*0750*/  IMAD.WIDE.U32 R20, R188, R4, R18 ;  /* 0x00000004bc147225 */ /* 0x000fc800078e0012 */
[----:B------:R-:W-:Y:S01]  /*0760*/  IMAD R2, R188, R5, R21 ;  /* 0x00000005bc027224 */ /* 0x000fe200078e0215 */
[----:B-1----:R-:W-:Y:S02]  /*0770*/  ISETP.GE.AND P6, PT, R6, UR6, PT ;  /* 0x0000000606007c0c */ /* 0x002fe4000bfc6270 */
[----:B------:R-:W-:Y:S02]  /*0780*/  ISETP.GE.AND P5, PT, R15, UR6, PT ;  /* 0x000000060f007c0c */ /* 0x000fe4000bfa6270 */
[----:B------:R-:W-:Y:S02]  /*0790*/  ISETP.GE.AND P4, PT, R14, UR6, PT ;  /* 0x000000060e007c0c */ /* 0x000fe4000bf86270 */
[----:B--2---:R-:W-:-:S04]  /*07a0*/  LEA R16, P0, R20, UR4, 0x1 ;  /* 0x0000000414107c11 */ /* 0x004fc8000f8008ff */
[----:B------:R-:W-:-:S05]  /*07b0*/  LEA.HI.X R17, R20, UR5, R2, 0x1, P0 ;  /* 0x0000000514117c11 */ /* 0x000fca00080f0c02 */
[----:B------:R1:W-:Y:S04]  /*07c0*/  @!P6 STG.E.128 desc[UR16][R16.64], RZ ;  /* 0x000000ff1000e986 */ /* 0x0003e8000c101d10 */
[----:B------:R1:W-:Y:S04]  /*07d0*/  @!P5 STG.E.128 desc[UR16][R16.64+0x80], RZ ;  /* 0x000080ff1000d986 */ /* 0x0003e8000c101d10 */
[----:B------:R1:W-:Y:S02]  /*07e0*/  @!P4 STG.E.128 desc[UR16][R16.64+0x100], RZ ;  /* 0x000100ff1000c986 */ /* 0x0003e4000c101d10 */
.L_x_432:
[----:B------:R-:W-:Y:S05]  /*07f0*/  BSYNC.RECONVERGENT B0 ;  /* 0x0000000000007941 */ /* 0x000fea0003800200 */
.L_x_431:
[----:B------:R-:W-:Y:S04]  /*0800*/  BSSY.RECONVERGENT B0, `(.L_x_433) ;  /* 0x0000014000007945 */ /* 0x000fe80003800200 */
[----:B------:R-:W-:Y:S05]  /*0810*/  @P3 BRA `(.L_x_434) ;  /* 0x0000000000483947 */ /* 0x000fea0003800000 */
[----:B------:R-:W2:Y:S01]  /*0820*/  LDCU UR6, c[0x0][0x440] ;  /* 0x00008800ff0677ac */ /* 0x000ea20008000800 */
[----:B------:R-:W-:Y:S01]  /*0830*/  IADD3 R9, P0, PT, R188, 0x10, RZ ;  /* 0x00000010bc097810 */ /* 0x000fe20007f1e0ff */
[----:B-1----:R-:W-:Y:S01]  /*0840*/  IMAD.MOV.U32 R16, RZ, RZ, R12 ;  /* 0x000000ffff107224 */ /* 0x002fe200078e000c */
[----:B------:R-:W1:Y:S03]  /*0850*/  LDCU.64 UR4, c[0x0][0x3f0] ;  /* 0x00007e00ff0477ac */ /* 0x000e660008000a00 */
[----:B------:R-:W-:-:S04]  /*0860*/  IMAD.X R17, RZ, RZ, RZ, P0 ;  /* 0x000000ffff117224 */ /* 0x000fc800000e06ff */
[----:B------:R-:W-:Y:S01]  /*0870*/  IMAD R2, R17, R4, RZ ;  /* 0x0000000411027224 */ /* 0x000fe200078e02ff */
[----:B------:R-:W-:-:S03]  /*0880*/  MOV R17, R19 ;  /* 0x0000001300117202 */ /* 0x000fc60000000f00 */
[C---:B------:R-:W-:Y:S02]  /*0890*/  IMAD R2, R9.reuse, R5, R2 ;  /* 0x0000000509027224 */ /* 0x040fe400078e0202 */
[----:B------:R-:W-:Y:S01]  /*08a0*/  IMAD.WIDE.U32 R16, R9, R4, R16 ;  /* 0x0000000409107225 */ /* 0x000fe200078e0010 */
[----:B--2---:R-:W-:Y:S02]  /*08b0*/  ISETP.GE.AND P4, PT, R6, UR6, PT ;  /* 0x0000000606007c0c */ /* 0x004fe4000bf86270 */
[----:B------:R-:W-:Y:S01]  /*08c0*/  ISETP.GE.AND P3, PT, R15, UR6, PT ;  /* 0x000000060f007c0c */ /* 0x000fe2000bf66270 */
[----:B------:R-:W-:Y:S01]  /*08d0*/  IMAD.IADD R2, R17, 0x1, R2 ;  /* 0x0000000111027824 */ /* 0x000fe200078e0202 */
[----:B------:R-:W-:Y:S02]  /*08e0*/  ISETP.GE.AND P0, PT, R14, UR6, PT ;  /* 0x000000060e007c0c */ /* 0x000fe4000bf06270 */
[----:B-1----:R-:W-:-:S04]  /*08f0*/  LEA R20, P5, R16, UR4, 0x1 ;  /* 0x0000000410147c11 */ /* 0x002fc8000f8a08ff */
[----:B------:R-:W-:-:S05]  /*0900*/  LEA.HI.X R21, R16, UR5, R2, 0x1, P5 ;  /* 0x0000000510157c11 */ /* 0x000fca000a8f0c02 */
[----:B------:R2:W-:Y:S04]  /*0910*/  @!P4 STG.E.128 desc[UR16][R20.64], RZ ;  /* 0x000000ff1400c986 */ /* 0x0005e8000c101d10 */
[----:B------:R2:W-:Y:S04]  /*0920*/  @!P3 STG.E.128 desc[UR16][R20.64+0x80], RZ ;  /* 0x000080ff1400b986 */ /* 0x0005e8000c101d10 */
[----:B------:R2:W-:Y:S02]  /*0930*/  @!P0 STG.E.128 desc[UR16][R20.64+0x100], RZ ;  /* 0x000100ff14008986 */ /* 0x0005e4000c101d10 */
.L_x_434:
[----:B------:R-:W-:Y:S05]  /*0940*/  BSYNC.RECONVERGENT B0 ;  /* 0x0000000000007941 */ /* 0x000fea0003800200 */
.L_x_433:
[----:B------:R-:W-:Y:S04]  /*0950*/  BSSY.RECONVERGENT B0, `(.L_x_435) ;  /* 0x0000014000007945 */ /* 0x000fe80003800200 */
[----:B------:R-:W-:Y:S05]  /*0960*/  @P2 BRA `(.L_x_436) ;  /* 0x0000000000482947 */ /* 0x000fea0003800000 */
[----:B------:R-:W3:Y:S01]  /*0970*/  LDCU UR6, c[0x0][0x440] ;  /* 0x00008800ff0677ac */ /* 0x000ee20008000800 */
[----:B------:R-:W-:Y:S01]  /*0980*/  IADD3 R9, P0, PT, R188, 0x20, RZ ;  /* 0x00000020bc097810 */ /* 0x000fe20007f1e0ff */
[----:B-1----:R-:W-:Y:S01]  /*0990*/  IMAD.MOV.U32 R16, RZ, RZ, R12 ;  /* 0x000000ffff107224 */ /* 0x002fe200078e000c */
[----:B------:R-:W2:Y:S03]  /*09a0*/  LDCU.64 UR4, c[0x0][0x3f0] ;  /* 0x00007e00ff0477ac */ /* 0x000ea60008000a00 */
[----:B------:R-:W-:-:S04]  /*09b0*/  IMAD.X R17, RZ, RZ, RZ, P0 ;  /* 0x000000ffff117224 */ /* 0x000fc800000e06ff */
[----:B------:R-:W-:Y:S01]  /*09c0*/  IMAD R2, R17, R4, RZ ;  /* 0x0000000411027224 */ /* 0x000fe200078e02ff */
[----:B------:R-:W-:-:S03]  /*09d0*/  MOV R17, R19 ;  /* 0x0000001300117202 */ /* 0x000fc60000000f00 */
[C---:B------:R-:W-:Y:S02]  /*09e0*/  IMAD R2, R9.reuse, R5, R2 ;  /* 0x0000000509027224 */ /* 0x040fe400078e0202 */
[----:B------:R-:W-:Y:S01]  /*09f0*/  IMAD.WIDE.U32 R16, R9, R4, R16 ;  /* 0x0000000409107225 */ /* 0x000fe200078e0010 */
[----:B---3--:R-:W-:Y:S02]  /*0a00*/  ISETP.GE.AND P3, PT, R6, UR6, PT ;  /* 0x0000000606007c0c */ /* 0x008fe4000bf66270 */
[----:B------:R-:W-:Y:S01]  /*0a10*/  ISETP.GE.AND P2, PT, R15, UR6, PT ;  /* 0x000000060f007c0c */ /* 0x000fe2000bf46270 */
[----:B------:R-:W-:Y:S01]  /*0a20*/  IMAD.IADD R9, R17, 0x1, R2 ;  /* 0x0000000111097824 */ /* 0x000fe200078e0202 */
[----:B------:R-:W-:Y:S02]  /*0a30*/  ISETP.GE.AND P0, PT, R14, UR6, PT ;  /* 0x000000060e007c0c */ /* 0x000fe4000bf06270 */
[----:B--2---:R-:W-:-:S04]  /*0a40*/  LEA R20, P4, R16, UR4, 0x1 ;  /* 0x0000000410147c11 */ /* 0x004fc8000f8808ff */
[----:B------:R-:W-:-:S05]  /*0a50*/  LEA.HI.X R21, R16, UR5, R9, 0x1, P4 ;  /* 0x0000000510157c11 */ /* 0x000fca000a0f0c09 */
[----:B------:R3:W-:Y:S04]  /*0a60*/  @!P3 STG.E.128 desc[UR16][R20.64], RZ ;  /* 0x000000ff1400b986 */ /* 0x0007e8000c101d10 */
[----:B------:R3:W-:Y:S04]  /*0a70*/  @!P2 STG.E.128 desc[UR16][R20.64+0x80], RZ ;  /* 0x000080ff1400a986 */ /* 0x0007e8000c101d10 */
[----:B------:R3:W-:Y:S02]  /*0a80*/  @!P0 STG.E.128 desc[UR16][R20.64+0x100], RZ ;  /* 0x000100ff14008986 */ /* 0x0007e4000c101d10 */
.L_x_436:
[----:B------:R-:W-:Y:S05]  /*0a90*/  BSYNC.RECONVERGENT B0 ;  /* 0x0000000000007941 */ /* 0x000fea0003800200 */
.L_x_435:
[----:B------:R-:W-:Y:S04]  /*0aa0*/  BSSY.RECONVERGENT B0, `(.L_x_437) ;  /* 0x0000013000007945 */ /* 0x000fe80003800200 */
[----:B------:R-:W-:Y:S05]  /*0ab0*/  @P1 BRA `(.L_x_438) ;  /* 0x0000000000441947 */ /* 0x000fea0003800000 */
[----:B------:R-:W4:Y:S01]  /*0ac0*/  LDCU UR6, c[0x0][0x440] ;  /* 0x00008800ff0677ac */ /* 0x000f220008000800 */
[----:B------:R-:W-:Y:S01]  /*0ad0*/  IADD3 R9, P0, PT, R188, 0x30, RZ ;  /* 0x00000030bc097810 */ /* 0x000fe20007f1e0ff */
[----:B------:R-:W5:Y:S04]  /*0ae0*/  LDCU.64 UR4, c[0x0][0x3f0] ;  /* 0x00007e00ff0477ac */ /* 0x000f680008000a00 */
[----:B------:R-:W-:-:S04]  /*0af0*/  IMAD.X R13, RZ, RZ, RZ, P0 ;  /* 0x000000ffff0d7224 */ /* 0x000fc800000e06ff */
[-C--:B------:R-:W-:Y:S02]  /*0b00*/  IMAD R2, R13, R4.reuse, RZ ;  /* 0x000000040d027224 */ /* 0x080fe400078e02ff */
[----:B------:R-:W-:Y:S02]  /*0b10*/  IMAD.MOV.U32 R13, RZ, RZ, R19 ;  /* 0x000000ffff0d7224 */ /* 0x000fe400078e0013 */
[C---:B------:R-:W-:Y:S02]  /*0b20*/  IMAD R5, R9.reuse, R5, R2 ;  /* 0x0000000509057224 */ /* 0x040fe400078e0202 */
[----:B------:R-:W-:Y:S01]  /*0b30*/  IMAD.WIDE.U32 R12, R9, R4, R12 ;  /* 0x00000004090c7225 */ /* 0x000fe200078e000c */
[----:B----4-:R-:W-:Y:S02]  /*0b40*/  ISETP.GE.AND P1, PT, R15, UR6, PT ;  /* 0x000000060f007c0c */ /* 0x010fe4000bf26270 */
[----:B------:R-:W-:Y:S01]  /*0b50*/  ISETP.GE.AND P2, PT, R6, UR6, PT ;  /* 0x0000000606007c0c */ /* 0x000fe2000bf46270 */
[----:B------:R-:W-:Y:S01]  /*0b60*/  IMAD.IADD R5, R13, 0x1, R5 ;  /* 0x000000010d057824 */ /* 0x000fe200078e0205 */
[----:B------:R-:W-:-:S02]  /*0b70*/  ISETP.GE.AND P0, PT, R14, UR6, PT ;  /* 0x000000060e007c0c */ /* 0x000fc4000bf06270 */
[----:B-----5:R-:W-:-:S04]  /*0b80*/  LEA R4, P3, R12, UR4, 0x1 ;  /* 0x000000040c047c11 */ /* 0x020fc8000f8608ff */
[----:B------:R-:W-:-:S05]  /*0b90*/  LEA.HI.X R5, R12, UR5, R5, 0x1, P3 ;  /* 0x000000050c057c11 */ /* 0x000fca00098f0c05 */
[----:B------:R4:W-:Y:S04]  /*0ba0*/  @!P2 STG.E.128 desc[UR16][R4.64], RZ ;  /* 0x000000ff0400a986 */ /* 0x0009e8000c101d10 */
[----:B------:R4:W-:Y:S04]  /*0bb0*/  @!P1 STG.E.128 desc[UR16][R4.64+0x80], RZ ;  /* 0x000080ff04009986 */ /* 0x0009e8000c101d10 */
[----:B------:R4:W-:Y:S02]  /*0bc0*/  @!P0 STG.E.128 desc[UR16][R4.64+0x100], RZ ;  /* 0x000100ff04008986 */ /* 0x0009e4000c101d10 */
.L_x_438:
[----:B------:R-:W-:Y:S05]  /*0bd0*/  BSYNC.RECONVERGENT B0 ;  /* 0x0000000000007941 */ /* 0x000fea0003800200 */
.L_x_437:
[----:B------:R-:W5:Y:S01]  /*0be0*/  LDCU.64 UR4, c[0x0][0x420] ;  /* 0x00008400ff0477ac */ /* 0x000f620008000a00 */
[----:B------:R-:W-:-:S04]  /*0bf0*/  ISETP.NE.AND P4, PT, R6, RZ, PT ;  /* 0x000000ff0600720c */ /* 0x000fc80003f85270 */
[-C--:B------:R-:W-:Y:S02]  /*0c00*/  ISETP.GE.OR P3, PT, R188, R11.reuse, P4 ;  /* 0x0000000bbc00720c */ /* 0x080fe40002766670 */
[-C--:B------:R-:W-:Y:S02]  /*0c10*/  ISETP.GE.OR P2, PT, R10, R11.reuse, P4 ;  /* 0x0000000b0a00720c */ /* 0x080fe40002746670 */
[-C--:B------:R-:W-:Y:S02]  /*0c20*/  ISETP.GE.OR P1, PT, R8, R11.reuse, P4 ;  /* 0x0000000b0800720c */ /* 0x080fe40002726670 */
[C---:B------:R-:W-:Y:S02]  /*0c30*/  IADD3 R188, P0, PT, R3.reuse, R188, RZ ;  /* 0x000000bc03bc7210 */ /* 0x040fe40007f1e0ff */
[----:B------:R-:W-:Y:S02]  /*0c40*/  ISETP.GE.OR P4, PT, R0, R11, P4 ;  /* 0x0000000b0000720c */ /* 0x000fe40002786670 */
[----:B------:R-:W-:-:S02]  /*0c50*/  LEA.HI.X.SX32 R3, R3, RZ, 0x1, P0 ;  /* 0x000000ff03037211 */ /* 0x000fc400000f0eff */
[C---:B-----5:R-:W-:Y:S01]  /*0c60*/  LEA R2, P0, R188.reuse, UR4, 0x2 ;  /* 0x00000004bc027c11 */ /* 0x060fe2000f8010ff */
[----:B------:R-:W-:Y:S02]  /*0c70*/  @!P3 IMAD.MOV.U32 R9, RZ, RZ, 0x7f800000 ;  /* 0x7f800000ff09b424 */ /* 0x000fe400078e00ff */
[----:B------:R-:W-:Y:S01]  /*0c80*/  @!P2 IMAD.MOV.U32 R7, RZ, RZ, 0x7f800000 ;  /* 0x7f800000ff07a424 */ /* 0x000fe200078e00ff */
[----:B------:R-:W-:Y:S01]  /*0c90*/  LEA.HI.X R3, R188, UR5, R3, 0x2, P0 ;  /* 0x00000005bc037c11 */ /* 0x000fe200080f1403 */
[----:B----4-:R-:W-:-:S04]  /*0ca0*/  @!P1 IMAD.MOV.U32 R5, RZ, RZ, 0x7f800000 ;  /* 0x7f800000ff059424 */ /* 0x010fc800078e00ff */
[----:B------:R4:W-:Y:S04]  /*0cb0*/  @!P3 STG.E desc[UR16][R2.64], R9 ;  /* 0x000000090200b986 */ /* 0x0009e8000c101910 */
[----:B------:R4:W-:Y:S04]  /*0cc0*/  @!P2 STG.E desc[UR16][R2.64+0x40], R7 ;  /* 0x000040070200a986 */ /* 0x0009e8000c101910 */
[----:B------:R4:W-:Y:S01]  /*0cd0*/  @!P1 STG.E desc[UR16][R2.64+0x80], R5 ;  /* 0x0000800502009986 */ /* 0x0009e2000c101910 */
[----:B------:R-:W-:Y:S05]  /*0ce0*/  @P4 EXIT ;  /* 0x000000000000494d */ /* 0x000fea0003800000 */
[----:B----4-:R-:W-:-:S05]  /*0cf0*/  MOV R5, 0x7f800000 ;  /* 0x7f80000000057802 */ /* 0x010fca0000000f00 */
[----:B------:R-:W-:Y:S01]  /*0d00*/  STG.E desc[UR16][R2.64+0xc0], R5 ;  /* 0x0000c00502007986 */ /* 0x000fe2000c101910 */
[----:B------:R-:W-:Y:S05]  /*0d10*/  EXIT ;  /* 0x000000000000794d */ /* 0x000fea0003800000 */
.L_x_430:
[----:B------:R-:W1:Y:S01]  /*0d20*/  LDCU.64 UR4, c[0x0][0x4d8] ;  /* 0x00009b00ff0477ac */ /* 0x000e620008000a00 */
[----:B------:R-:W2:Y:S01]  /*0d30*/  LDCU.64 UR8, c[0x0][0x4e0] ;  /* 0x00009c00ff0877ac */ /* 0x000ea20008000a00 */
[----:B-1----:R-:W-:-:S04]  /*0d40*/  UISETP.NE.U32.AND UP0, UPT, UR4, URZ, UPT ;  /* 0x000000ff0400728c */ /* 0x002fc8000bf05070 */
[----:B------:R-:W-:Y:S02]  /*0d50*/  UISETP.NE.AND.EX UP0, UPT, UR5, URZ, UPT, UP0 ;  /* 0x000000ff0500728c */ /* 0x000fe4000bf05300 */
[----:B--2---:R-:W-:-:S04]  /*0d60*/  UISETP.NE.U32.AND UP1, UPT, UR8, URZ, UPT ;  /* 0x000000ff0800728c */ /* 0x004fc8000bf25070 */
[----:B------:R-:W-:-:S03]  /*0d70*/  UISETP.NE.AND.EX UP1, UPT, UR9, URZ, UPT, UP1 ;  /* 0x000000ff0900728c */ /* 0x000fc6000bf25310 */
[----:B------:R-:W-:Y:S08]  /*0d80*/  BRA.U !UP0, `(.L_x_439) ;  /* 0x00000001080c7547 */ /* 0x000ff0000b800000 */
[----:B------:R-:W-:-:S04]  /*0d90*/  IADD3 R8, P0, PT, R13, UR4, RZ ;  /* 0x000000040d087c10 */ /* 0x000fc8000ff1e0ff */
[----:B------:R-:W-:-:S05]  /*0da0*/  IADD3.X R9, PT, PT, R10, UR5, RZ, P0, !PT ;  /* 0x000000050a097c10 */ /* 0x000fca00087fe4ff */
[----:B------:R1:W5:Y:S04]  /*0db0*/  LDG.E R8, desc[UR16][R8.64] ;  /* 0x0000001008087981 */ /* 0x000368000c1e1900 */
.L_x_439:
[----:B------:R-:W-:Y:S05]  /*0dc0*/  BRA.U !UP1, `(.L_x_440) ;  /* 0x0000000509887547 */ /* 0x000fea000b800000 */
[----:B-1----:R-:W1:Y:S01]  /*0dd0*/  LDC R9, c[0x0][0x4f0] ;  /* 0x00013c00ff097b82 */ /* 0x002e620000000800 */
[----:B------:R-:W-:Y:S01]  /*0de0*/  LEA R4, R0, 0xffffffc0, 0x6 ;  /* 0xffffffc000047811 */ /* 0x000fe200078e30ff */
[----:B------:R-:W2:Y:S03]  /*0df0*/  LDCU.64 UR4, c[0x0][0x4e8] ;  /* 0x00009d00ff0477ac */ /* 0x000ea60008000a00 */
[----:B------:R-:W-:Y:S01]  /*0e00*/  IABS R5, R4 ;  /* 0x0000000400057213 */ /* 0x000fe20000000000 */
[----:B------:R-:W3:Y:S04]  /*0e10*/  LDCU.64 UR6, c[0x0][0x3a0] ;  /* 0x00007400ff0677ac */ /* 0x000ee80008000a00 */
[----:B-----5:R-:W-:Y:S01]  /*0e20*/  IMAD.MOV.U32 R8, RZ, RZ, R5 ;  /* 0x000000ffff087224 */ /* 0x020fe200078e0005 */
[----:B------:R-:W4:Y:S01]  /*0e30*/  LDCU.64 UR12, c[0x0][0x3b8] ;  /* 0x00007700ff0c77ac */ /* 0x000f220008000a00 */
[----:B------:R-:W3:Y:S01]  /*0e40*/  LDCU.64 UR10, c[0x0][0x3c0] ;  /* 0x00007800ff0a77ac */ /* 0x000ee20008000a00 */
[----:B-1----:R-:W-:-:S04]  /*0e50*/  IABS R7, R9 ;  /* 0x0000000900077213 */ /* 0x002fc80000000000 */
[----:B------:R-:W1:Y:S08]  /*0e60*/  I2F.RP R10, R7 ;  /* 0x00000007000a7306 */ /* 0x000e700000209400 */
[----:B-1----:R-:W1:Y:S02]  /*0e70*/  MUFU.RCP R12, R10 ;  /* 0x0000000a000c7308 */ /* 0x002e640000001000 */
[----:B-1----:R-:W-:-:S06]  /*0e80*/  IADD3 R12, PT, PT, R12, 0xffffffe, RZ ;  /* 0x0ffffffe0c0c7810 */ /* 0x002fcc0007ffe0ff */
[----:B------:R-:W1:Y:S02]  /*0e90*/  F2I.FTZ.U32.TRUNC.NTZ R13, R12 ;  /* 0x0000000c000d7305 */ /* 0x000e64000021f000 */
[----:B-1----:R-:W-:Y:S01]  /*0ea0*/  IMAD.MOV R6, RZ, RZ, -R13 ;  /* 0x000000ffff067224 */ /* 0x002fe200078e0a0d */
[----:B------:R-:W-:-:S03]  /*0eb0*/  MOV R12, RZ ;  /* 0x000000ff000c7202 */ /* 0x000fc60000000f00 */
[----:B------:R-:W-:-:S04]  /*0ec0*/  IMAD R6, R6, R7, RZ ;  /* 0x0000000706067224 */ /* 0x000fc800078e02ff */
[----:B------:R-:W-:-:S06]  /*0ed0*/  IMAD.HI.U32 R13, R13, R6, R12 ;  /* 0x000000060d0d7227 */ /* 0x000fcc00078e000c */
[----:B------:R-:W-:-:S05]  /*0ee0*/  IMAD.HI.U32 R5, R13, R8, RZ ;  /* 0x000000080d057227 */ /* 0x000fca00078e00ff */
[----:B------:R-:W-:-:S05]  /*0ef0*/  IADD3 R6, PT, PT, -R5, RZ, RZ ;  /* 0x000000ff05067210 */ /* 0x000fca0007ffe1ff */
[----:B------:R-:W-:-:S05]  /*0f00*/  IMAD R6, R7, R6, R8 ;  /* 0x0000000607067224 */ /* 0x000fca00078e0208 */
[----:B------:R-:W-:-:S13]  /*0f10*/  ISETP.GT.U32.AND P2, PT, R7, R6, PT ;  /* 0x000000060700720c */ /* 0x000fda0003f44070 */
[----:B------:R-:W-:Y:S01]  /*0f20*/  @!P2 IMAD.IADD R6, R6, 0x1, -R7 ;  /* 0x000000010606a824 */ /* 0x000fe200078e0a07 */
[----:B------:R-:W-:Y:S02]  /*0f30*/  @!P2 IADD3 R5, PT, PT, R5, 0x1, RZ ;  /* 0x000000010505a810 */ /* 0x000fe40007ffe0ff */
[----:B------:R-:W-:Y:S02]  /*0f40*/  ISETP.NE.AND P2, PT, R9, RZ, PT ;  /* 0x000000ff0900720c */ /* 0x000fe40003f45270 */
[----:B------:R-:W-:Y:S02]  /*0f50*/  ISETP.GE.U32.AND P0, PT, R6, R7, PT ;  /* 0x000000070600720c */ /* 0x000fe40003f06070 */
[----:B------:R-:W-:-:S04]  /*0f60*/  LOP3.LUT R6, R4, R9, RZ, 0x3c, !PT ;  /* 0x0000000904067212 */ /* 0x000fc800078e3cff */
[----:B------:R-:W-:Y:S01]  /*0f70*/  ISETP.GE.AND P1, PT, R6, RZ, PT ;  /* 0x000000ff0600720c */ /* 0x000fe20003f26270 */
[----:B--2---:R-:W-:-:S04]  /*0f80*/  IMAD.WIDE.U32 R6, R3, UR4, RZ ;  /* 0x0000000403067c25 */ /* 0x004fc8000f8e00ff */
[----:B------:R-:W-:Y:S01]  /*0f90*/  IMAD R205, R3, UR5, R7 ;  /* 0x0000000503cd7c24 */ /* 0x000fe2000f8e0207 */
[----:B------:R-:W1:Y:S01]  /*0fa0*/  LDCU.64 UR4, c[0x0][0x3a8] ;  /* 0x00007500ff0477ac */ /* 0x000e620008000a00 */
[----:B------:R-:W-:Y:S01]  /*0fb0*/  @P0 VIADD R5, R5, 0x1 ;  /* 0x0000000105050836 */ /* 0x000fe20000000000 */
[----:B------:R-:W-:-:S04]  /*0fc0*/  LEA R204, P0, R6, UR8, 0x2 ;  /* 0x0000000806cc7c11 */ /* 0x000fc8000f8010ff */
[----:B------:R-:W-:Y:S02]  /*0fd0*/  LEA.HI.X R205, R6, UR9, R205, 0x2, P0 ;  /* 0x0000000906cd7c11 */ /* 0x000fe400080f14cd */
[----:B------:R-:W-:Y:S01]  /*0fe0*/  @!P1 IADD3 R5, PT, PT, -R5, RZ, RZ ;  /* 0x000000ff05059210 */ /* 0x000fe20007ffe1ff */
[----:B------:R-:W2:Y:S01]  /*0ff0*/  LDC R6, c[0x0][0x3e8] ;  /* 0x0000fa00ff067b82 */ /* 0x000ea20000000800 */
[----:B------:R-:W-:-:S05]  /*1000*/  @!P2 LOP3.LUT R5, RZ, R9, RZ, 0x33, !PT ;  /* 0x00000009ff05a212 */ /* 0x000fca00078e33ff */
[----:B------:R-:W-:-:S05]  /*1010*/  IMAD.WIDE R20, R5, 0x4, R204 ;  /* 0x0000000405147825 */ /* 0x000fca00078e02cc */
[----:B------:R-:W2:Y:S01]  /*1020*/  LDG.E R8, desc[UR16][R20.64] ;  /* 0x0000001014087981 */ /* 0x000ea2000c1e1900 */
[----:B------:R-:W-:Y:S01]  /*1030*/  IADD3 R5, PT, PT, -R5, RZ, RZ ;  /* 0x000000ff05057210 */ /* 0x000fe20007ffe1ff */
[----:B---3--:R-:W-:Y:S01]  /*1040*/  IMAD.U32 R144, RZ, RZ, UR10 ;  /* 0x0000000aff907e24 */ /* 0x008fe2000f8e00ff */
[----:B----4-:R-:W-:Y:S01]  /*1050*/  MOV R134, UR12 ;  /* 0x0000000c00867c02 */ /* 0x010fe20008000f00 */
[----:B------:R-:W-:Y:S01]  /*1060*/  IMAD.U32 R145, RZ, RZ, UR11 ;  /* 0x0000000bff917e24 */ /* 0x000fe2000f8e00ff */
[----:B------:R-:W-:Y:S01]  /*1070*/  MOV R135, UR13 ;  /* 0x0000000d00877c02 */ /* 0x000fe20008000f00 */
[----:B------:R-:W-:-:S05]  /*1080*/  IMAD R4, R9, R5, R4 ;  /* 0x0000000509047224 */ /* 0x000fca00078e0204 */
[----:B------:R-:W-:Y:S02]  /*1090*/  SHF.R.S32.HI R5, RZ, 0x1f, R4 ;  /* 0x0000001fff057819 */ /* 0x000fe40000011404 */
[----:B--2---:R-:W-:-:S04]  /*10a0*/  IABS R10, R6 ;  /* 0x00000006000a7213 */ /* 0x004fc80000000000 */
[----:B------:R-:W2:Y:S08]  /*10b0*/  I2F.RP R13, R10 ;  /* 0x0000000a000d7306 */ /* 0x000eb00000209400 */
[----:B--2---:R-:W2:Y:S02]  /*10c0*/  MUFU.RCP R16, R13 ;  /* 0x0000000d00107308 */ /* 0x004ea40000001000 */
[----:B--2---:R-:W-:-:S06]  /*10d0*/  VIADD R16, R16, 0xffffffe ;  /* 0x0ffffffe10107836 */ /* 0x004fcc0000000000 */
[----:B------:R-:W2:Y:S02]  /*10e0*/  F2I.FTZ.U32.TRUNC.NTZ R17, R16 ;  /* 0x0000001000117305 */ /* 0x000ea4000021f000 */
[----:B--2---:R-:W-:Y:S02]  /*10f0*/  IADD3 R7, PT, PT, RZ, -R17, RZ ;  /* 0x80000011ff077210 */ /* 0x004fe40007ffe0ff */
[----:B------:R-:W-:-:S03]  /*1100*/  MOV R16, RZ ;  /* 0x000000ff00107202 */ /* 0x000fc60000000f00 */
[----:B------:R-:W-:Y:S01]  /*1110*/  IMAD R12, R7, R10, RZ ;  /* 0x0000000a070c7224 */ /* 0x000fe200078e02ff */
[----:B------:R-:W-:-:S03]  /*1120*/  IABS R7, R19 ;  /* 0x0000001300077213 */ /* 0x000fc60000000000 */
[----:B------:R-:W-:-:S04]  /*1130*/  IMAD.HI.U32 R17, R17, R12, R16 ;  /* 0x0000000c11117227 */ /* 0x000fc800078e0010 */
[----:B------:R-:W-:-:S04]  /*1140*/  IMAD.MOV.U32 R12, RZ, RZ, R7 ;  /* 0x000000ffff0c7224 */ /* 0x000fc800078e0007 */
[----:B------:R-:W-:-:S05]  /*1150*/  IMAD.HI.U32 R7, R17, R12, RZ ;  /* 0x0000000c11077227 */ /* 0x000fca00078e00ff */
[----:B------:R-:W-:-:S05]  /*1160*/  IADD3 R13, PT, PT, -R7, RZ, RZ ;  /* 0x000000ff070d7210 */ /* 0x000fca0007ffe1ff */
[----:B------:R-:W-:-:S05]  /*1170*/  IMAD R13, R10, R13, R12 ;  /* 0x0000000d0a0d7224 */ /* 0x000fca00078e020c */
[----:B------:R-:W-:-:S13]  /*1180*/  ISETP.GT.U32.AND P1, PT, R10, R13, PT ;  /* 0x0000000d0a00720c */ /* 0x000fda0003f24070 */
[-C--:B------:R-:W-:Y:S01]  /*1190*/  @!P1 IADD3 R13, PT, PT, R13, -R10.reuse, RZ ;  /* 0x8000000a0d0d9210 */ /* 0x080fe20007ffe0ff */
[----:B------:R-:W-:Y:S01]  /*11a0*/  @!P1 VIADD R7, R7, 0x1 ;  /* 0x0000000107079836 */ /* 0x000fe20000000000 */
[----:B------:R-:W-:Y:S02]  /*11b0*/  ISETP.NE.AND P1, PT, R6, RZ, PT ;  /* 0x000000ff0600720c */ /* 0x000fe40003f25270 */
[----:B------:R-:W-:Y:S02]  /*11c0*/  ISETP.GE.U32.AND P2, PT, R13, R10, PT ;  /* 0x0000000a0d00720c */ /* 0x000fe40003f46070 */
[----:B------:R-:W-:-:S04]  /*11d0*/  LOP3.LUT R10, R19, R6, RZ, 0x3c, !PT ;  /* 0x00000006130a7212 */ /* 0x000fc800078e3cff */
[----:B------:R-:W-:-:S07]  /*11e0*/  ISETP.GE.AND P0, PT, R10, RZ, PT ;  /* 0x000000ff0a00720c */ /* 0x000fce0003f06270 */
[----:B------:R-:W-:-:S06]  /*11f0*/  @P2 IADD3 R7, PT, PT, R7, 0x1, RZ ;  /* 0x0000000107072810 */ /* 0x000fcc0007ffe0ff */
[----:B------:R-:W-:Y:S01]  /*1200*/  @!P0 IMAD.MOV R7, RZ, RZ, -R7 ;  /* 0x000000ffff078224 */ /* 0x000fe200078e0a07 */
[----:B------:R-:W-:Y:S01]  /*1210*/  @!P1 LOP3.LUT R7, RZ, R6, RZ, 0x33, !PT ;  /* 0x00000006ff079212 */ /* 0x000fe200078e33ff */
[C---:B------:R-:W-:Y:S02]  /*1220*/  IMAD R6, R5.reuse, R134, RZ ;  /* 0x0000008605067224 */ /* 0x040fe400078e02ff */
[----:B------:R-:W-:Y:S02]  /*1230*/  IMAD R5, R5, R144, RZ ;  /* 0x0000009005057224 */ /* 0x000fe400078e02ff */
[C---:B------:R-:W-:Y:S02]  /*1240*/  IMAD R6, R4.reuse, R135, R6 ;  /* 0x0000008704067224 */ /* 0x040fe400078e0206 */
[----:B------:R-:W-:Y:S01]  /*1250*/  IMAD R5, R4, R145, R5 ;  /* 0x0000009104057224 */ /* 0x000fe200078e0205 */
[----:B------:R-:W-:Y:S01]  /*1260*/  SHF.R.S32.HI R17, RZ, 0x1f, R8 ;  /* 0x0000001fff117819 */ /* 0x000fe20000011408 */
[----:B------:R-:W-:-:S04]  /*1270*/  IMAD.WIDE.U32 R12, R8, UR6, RZ ;  /* 0x00000006080c7c25 */ /* 0x000fc8000f8e00ff */
[C---:B------:R-:W-:Y:S02]  /*1280*/  IMAD R21, R17.reuse, UR6, RZ ;  /* 0x0000000611157c24 */ /* 0x040fe4000f8e02ff */
[----:B-1----:R-:W-:Y:S02]  /*1290*/  IMAD R17, R17, UR4, RZ ;  /* 0x0000000411117c24 */ /* 0x002fe4000f8e02ff */
[C---:B------:R-:W-:Y:S02]  /*12a0*/  IMAD R21, R8.reuse, UR7, R21 ;  /* 0x0000000708157c24 */ /* 0x040fe4000f8e0215 */
[C---:B------:R-:W-:Y:S02]  /*12b0*/  IMAD R17, R8.reuse, UR5, R17 ;  /* 0x0000000508117c24 */ /* 0x040fe4000f8e0211 */
[----:B------:R-:W-:Y:S01]  /*12c0*/  IMAD.WIDE.U32 R8, R8, UR4, RZ ;  /* 0x0000000408087c25 */ /* 0x000fe2000f8e00ff */
[----:B------:R-:W1:Y:S01]  /*12d0*/  LDCU.128 UR4, c[0x0][0x3d0] ;  /* 0x00007a00ff0477ac */ /* 0x000e620008000c00 */
[----:B------:R-:W-:-:S03]  /*12e0*/  IADD3 R13, PT, PT, R13, R21, RZ ;  /* 0x000000150d0d7210 */ /* 0x000fc60007ffe0ff */
[----:B------:R-:W-:Y:S01]  /*12f0*/  IADD3 R9, PT, PT, R9, R17, RZ ;  /* 0x0000001109097210 */ /* 0x000fe20007ffe0ff */
[----:B------:R-:W-:-:S04]  /*1300*/  IMAD.WIDE.U32 R12, R4, R134, R12 ;  /* 0x00000086040c7225 */ /* 0x000fc800078e000c */
[----:B------:R-:W-:Y:S01]  /*1310*/  IMAD.WIDE.U32 R8, R4, R144, R8 ;  /* 0x0000009004087225 */ /* 0x000fe200078e0008 */
[----:B------:R-:W-:Y:S02]  /*1320*/  SHF.R.S32.HI R4, RZ, 0x1f, R7 ;  /* 0x0000001fff047819 */ /* 0x000fe40000011407 */
[----:B------:R-:W-:Y:S02]  /*1330*/  IADD3 R13, PT, PT, R13, R6, RZ ;  /* 0x000000060d0d7210 */ /* 0x000fe40007ffe0ff */
[----:B------:R-:W-:Y:S01]  /*1340*/  IADD3 R9, PT, PT, R9, R5, RZ ;  /* 0x0000000509097210 */ /* 0x000fe20007ffe0ff */
[C---:B-1----:R-:W-:Y:S02]  /*1350*/  IMAD R6, R4.reuse, UR4, RZ ;  /* 0x0000000404067c24 */ /* 0x042fe4000f8e02ff */
[----:B------:R-:W-:Y:S02]  /*1360*/  IMAD R4, R4, UR6, RZ ;  /* 0x0000000604047c24 */ /* 0x000fe4000f8e02ff */
[----:B------:R-:W-:-:S04]  /*1370*/  IMAD.WIDE.U32 R12, R7, UR4, R12 ;  /* 0x00000004070c7c25 */ /* 0x000fc8000f8e000c */
[C---:B------:R-:W-:Y:S01]  /*1380*/  IMAD R4, R7.reuse, UR7, R4 ;  /* 0x0000000707047c24 */ /* 0x040fe2000f8e0204 */
[----:B------:R-:W-:Y:S01]  /*1390*/  MOV R10, R12 ;  /* 0x0000000c000a7202 */ /* 0x000fe20000000f00 */
[----:B------:R-:W-:-:S04]  /*13a0*/  IMAD.WIDE.U32 R16, R7, UR6, R8 ;  /* 0x0000000607107c25 */ /* 0x000fc8000f8e0008 */
[----:B------:R-:W-:Y:S01]  /*13b0*/  IMAD R6, R7, UR5, R6 ;  /* 0x0000000507067c24 */ /* 0x000fe2000f8e0206 */
[----:B------:R-:W-:-:S03]  /*13c0*/  IADD3 R9, PT, PT, R17, R4, RZ ;  /* 0x0000000411097210 */ /* 0x000fc60007ffe0ff */
[----:B------:R-:W-:Y:S01]  /*13d0*/  IMAD.IADD R8, R13, 0x1, R6 ;  /* 0x000000010d087824 */ /* 0x000fe200078e0206 */
[----:B------:R-:W-:Y:S06]  /*13e0*/  BRA `(.L_x_441) ;  /* 0x0000000400507947 */ /* 0x000fec0003800000 */
.L_x_440:
[----:B------:R-:W-:-:S13]  /*13f0*/  ISETP.NE.AND P0, PT, R5, -0x1, PT ;  /* 0xffffffff0500780c */ /* 0x000fda0003f05270 */
[----:B------:R-:W-:Y:S05]  /*1400*/  @P0 BRA `(.L_x_442) ;  /* 0x0000000000340947 */ /* 0x000fea0003800000 */
[----:B------:R-:W2:Y:S01]  /*1410*/  LDC.64 R134, c[0x0][0x3b8] ;  /* 0x0000ee00ff867b82 */ /* 0x000ea20000000a00 */
[----:B------:R-:W3:Y:S01]  /*1420*/  LDCU.64 UR4, c[0x0][0x3a0] ;  /* 0x00007400ff0477ac */ /* 0x000ee20008000a00 */
[----:B------:R-:W-:-:S05]  /*1430*/  SHF.R.S32.HI R7, RZ, 0x1f, R4 ;  /* 0x0000001fff077819 */ /* 0x000fca0000011404 */
[-C--:B--2---:R-:W-:Y:S01]  /*1440*/  IMAD R6, R7, R134.reuse, RZ ;  /* 0x0000008607067224 */ /* 0x084fe200078e02ff */
[----:B-----5:R-:W-:Y:S01]  /*1450*/  SHF.R.S32.HI R7, RZ, 0x1f, R8 ;  /* 0x0000001fff077819 */ /* 0x020fe20000011408 */
[----:B------:R-:W-:-:S04]  /*1460*/  IMAD.WIDE.U32 R12, R4, R134, RZ ;  /* 0x00000086040c7225 */ /* 0x000fc800078e00ff */
[----:B------:R-:W-:Y:S02]  /*1470*/  IMAD R6, R4, R135, R6 ;  /* 0x0000008704067224 */ /* 0x000fe400078e0206 */
[----:B---3--:R-:W-:-:S03]  /*1480*/  IMAD R7, R7, UR4, RZ ;  /* 0x0000000407077c24 */ /* 0x008fc6000f8e02ff */
[----:B------:R-:W-:Y:S01]  /*1490*/  IADD3 R13, PT, PT, R13, R6, RZ ;  /* 0x000000060d0d7210 */ /* 0x000fe20007ffe0ff */
[C---:B------:R-:W-:Y:S02]  /*14a0*/  IMAD R7, R8.reuse, UR5, R7 ;  /* 0x0000000508077c24 */ /* 0x040fe4000f8e0207 */
[----:B------:R-:W-:-:S05]  /*14b0*/  IMAD.WIDE.U32 R12, R8, UR4, R12 ;  /* 0x00000004080c7c25 */ /* 0x000fca000f8e000c */
[----:B------:R-:W-:Y:S01]  /*14c0*/  IADD3 R13, PT, PT, R13, R7, RZ ;  /* 0x000000070d0d7210 */ /* 0x000fe20007ffe0ff */
[----:B------:R-:W-:Y:S05]  /*14d0*/  BRA `(.L_x_443) ;  /* 0x0000000000187947 */ /* 0x000fea0003800000 */
.L_x_442:
[----:B------:R-:W2:Y:S01]  /*14e0*/  LDC.64 R134, c[0x0][0x3b8] ;  /* 0x0000ee00ff867b82 */ /* 0x000ea20000000a00 */
[----:B------:R-:W-:-:S05]  /*14f0*/  IADD3 R6, PT, PT, R4, R5, RZ ;  /* 0x0000000504067210 */ /* 0x000fca0007ffe0ff */
[C---:B--2---:R-:W-:Y:S02]  /*1500*/  IMAD R13, R6.reuse, R135, RZ ;  /* 0x00000087060d7224 */ /* 0x044fe400078e02ff */
[----:B------:R-:W-:-:S05]  /*1510*/  IMAD.WIDE.U32 R6, R6, R134, RZ ;  /* 0x0000008606067225 */ /* 0x000fca00078e00ff */
[----:B------:R-:W-:Y:S02]  /*1520*/  IADD3 R13, PT, PT, R7, R13, RZ ;  /* 0x0000000d070d7210 */ /* 0x000fe40007ffe0ff */
[----:B------:R-:W-:Y:S02]  /*1530*/  MOV R12, R6 ;  /* 0x00000006000c7202 */ /* 0x000fe40000000f00 */
.L_x_443:
        /* <DEDUP_REMOVED lines=13> */
[----:B------:R-:W-:Y:S06]  /*1610*/  BRA `(.L_x_445) ;  /* 0x0000000000187947 */ /* 0x000fec0003800000 */
.L_x_444:
[----:B------:R-:W2:Y:S01]  /*1620*/  LDC.64 R144, c[0x0][0x3c0] ;  /* 0x0000f000ff907b82 */ /* 0x000ea20000000a00 */
[----:B------:R-:W-:-:S05]  /*1630*/  IADD3 R4, PT, PT, R4, R5, RZ ;  /* 0x0000000504047210 */ /* 0x000fca0007ffe0ff */
[C---:B--2---:R-:W-:Y:S02]  /*1640*/  IMAD R17, R4.reuse, R145, RZ ;  /* 0x0000009104117224 */ /* 0x044fe400078e02ff */
[----:B------:R-:W-:-:S05]  /*1650*/  IMAD.WIDE.U32 R4, R4, R144, RZ ;  /* 0x0000009004047225 */ /* 0x000fca00078e00ff */
[----:B------:R-:W-:Y:S02]  /*1660*/  IADD3 R17, PT, PT, R5, R17, RZ ;  /* 0x0000001105117210 */ /* 0x000fe40007ffe0ff */
[----:B------:R-:W-:-:S07]  /*1670*/  MOV R16, R4 ;  /* 0x0000000400107202 */ /* 0x000fce0000000f00 */
.L_x_445:
[----:B-----5:R-:W2:Y:S01]  /*1680*/  LDC R8, c[0x0][0x3e8] ;  /* 0x0000fa00ff087b82 */ /* 0x020ea20000000800 */
[----:B-1----:R-:W-:Y:S02]  /*1690*/  LEA R9, R0, 0xffffffc0, 0x6 ;  /* 0xffffffc000097811 */ /* 0x002fe400078e30ff */
[----:B------:R-:W-:-:S03]  /*16a0*/  CS2R R204, SRZ ;  /* 0x0000000000cc7805 */ /* 0x000fc6000001ff00 */
[----:B------:R-:W-:-:S04]  /*16b0*/  IMAD.WIDE.U32 R16, R9, R144, R16 ;  /* 0x0000009009107225 */ /* 0x000fc800078e0010 */
[----:B------:R-:W-:Y:S01]  /*16c0*/  IMAD R17, R9, R145, R17 ;  /* 0x0000009109117224 */ /* 0x000fe200078e0211 */
[----:B--2---:R-:W-:-:S04]  /*16d0*/  IABS R4, R8 ;  /* 0x0000000800047213 */ /* 0x004fc80000000000 */
[----:B------:R-:W1:Y:S08]  /*16e0*/  I2F.RP R7, R4 ;  /* 0x0000000400077306 */ /* 0x000e700000209400 */
[----:B-1----:R-:W1:Y:S02]  /*16f0*/  MUFU.RCP R20, R7 ;  /* 0x0000000700147308 */ /* 0x002e640000001000 */
[----:B-1----:R-:W-:-:S06]  /*1700*/  IADD3 R20, PT, PT, R20, 0xffffffe, RZ ;  /* 0x0ffffffe14147810 */ /* 0x002fcc0007ffe0ff */
[----:B------:R-:W1:Y:S02]  /*1710*/  F2I.FTZ.U32.TRUNC.NTZ R21, R20 ;  /* 0x0000001400157305 */ /* 0x000e64000021f000 */
[----:B-1----:R-:W-:Y:S01]  /*1720*/  IADD3 R5, PT, PT, RZ, -R21, RZ ;  /* 0x80000015ff057210 */ /* 0x002fe20007ffe0ff */
[----:B------:R-:W-:-:S04]  /*1730*/  IMAD.MOV.U32 R20, RZ, RZ, RZ ;  /* 0x000000ffff147224 */ /* 0x000fc800078e00ff */
[----:B------:R-:W-:Y:S01]  /*1740*/  IMAD R6, R5, R4, RZ ;  /* 0x0000000405067224 */ /* 0x000fe200078e02ff */
[----:B------:R-:W-:-:S03]  /*1750*/  IABS R5, R19 ;  /* 0x0000001300057213 */ /* 0x000fc60000000000 */
[----:B------:R-:W-:Y:S01]  /*1760*/  IMAD.HI.U32 R21, R21, R6, R20 ;  /* 0x0000000615157227 */ /* 0x000fe200078e0014 */
[----:B------:R-:W-:-:S05]  /*1770*/  MOV R6, R5 ;  /* 0x0000000500067202 */ /* 0x000fca0000000f00 */
[----:B------:R-:W-:-:S04]  /*1780*/  IMAD.HI.U32 R10, R21, R6, RZ ;  /* 0x00000006150a7227 */ /* 0x000fc800078e00ff */
[----:B------:R-:W-:Y:S02]  /*1790*/  IMAD.MOV R5, RZ, RZ, -R10 ;  /* 0x000000ffff057224 */ /* 0x000fe400078e0a0a */
[----:B------:R-:W-:-:S04]  /*17a0*/  IMAD.WIDE.U32 R20, R9, R134, R12 ;  /* 0x0000008609147225 */ /* 0x000fc800078e000c */
[C---:B------:R-:W-:Y:S02]  /*17b0*/  IMAD R5, R4.reuse, R5, R6 ;  /* 0x0000000504057224 */ /* 0x040fe400078e0206 */
[----:B------:R-:W1:Y:S01]  /*17c0*/  LDC.64 R6, c[0x0][0x3d8] ;  /* 0x0000f600ff067b82 */ /* 0x000e620000000a00 */
[----:B------:R-:W-:Y:S02]  /*17d0*/  IMAD R21, R9, R135, R21 ;  /* 0x0000008709157224 */ /* 0x000fe400078e0215 */
[----:B------:R-:W-:-:S13]  /*17e0*/  ISETP.GT.U32.AND P0, PT, R4, R5, PT ;  /* 0x000000050400720c */ /* 0x000fda0003f04070 */
[-C--:B------:R-:W-:Y:S01]  /*17f0*/  @!P0 IADD3 R5, PT, PT, R5, -R4.reuse, RZ ;  /* 0x8000000405058210 */ /* 0x080fe20007ffe0ff */
[----:B------:R-:W-:Y:S01]  /*1800*/  @!P0 VIADD R10, R10, 0x1 ;  /* 0x000000010a0a8836 */ /* 0x000fe20000000000 */
[----:B------:R-:W-:Y:S02]  /*1810*/  ISETP.NE.AND P0, PT, R8, RZ, PT ;  /* 0x000000ff0800720c */ /* 0x000fe40003f05270 */
[----:B------:R-:W-:Y:S02]  /*1820*/  ISETP.GE.U32.AND P2, PT, R5, R4, PT ;  /* 0x000000040500720c */ /* 0x000fe40003f46070 */
[----:B------:R-:W-:-:S04]  /*1830*/  LOP3.LUT R4, R19, R8, RZ, 0x3c, !PT ;  /* 0x0000000813047212 */ /* 0x000fc800078e3cff */
[----:B------:R-:W-:Y:S02]  /*1840*/  ISETP.GE.AND P1, PT, R4, RZ, PT ;  /* 0x000000ff0400720c */ /* 0x000fe40003f26270 */
[----:B------:R-:W2:Y:S05]  /*1850*/  LDC.64 R4, c[0x0][0x3d0] ;  /* 0x0000f400ff047b82 */ /* 0x000eaa0000000a00 */
[----:B------:R-:W-:-:S06]  /*1860*/  @P2 IADD3 R10, PT, PT, R10, 0x1, RZ ;  /* 0x000000010a0a2810 */ /* 0x000fcc0007ffe0ff */
[----:B------:R-:W-:Y:S02]  /*1870*/  @!P1 IADD3 R10, PT, PT, -R10, RZ, RZ ;  /* 0x000000ff0a0a9210 */ /* 0x000fe40007ffe1ff */
[----:B------:R-:W-:-:S04]  /*1880*/  @!P0 LOP3.LUT R10, RZ, R8, RZ, 0x33, !PT ;  /* 0x00000008ff0a8212 */ /* 0x000fc800078e33ff */
[----:B------:R-:W-:Y:S01]  /*1890*/  SHF.R.S32.HI R13, RZ, 0x1f, R10 ;  /* 0x0000001fff0d7819 */ /* 0x000fe2000001140a */
[----:B-1----:R-:W-:-:S04]  /*18a0*/  IMAD.WIDE.U32 R16, R10, R6, R16 ;  /* 0x000000060a107225 */ /* 0x002fc800078e0010 */
[C---:B------:R-:W-:Y:S02]  /*18b0*/  IMAD R8, R13.reuse, R6, RZ ;  /* 0x000000060d087224 */ /* 0x040fe400078e02ff */
[-C--:B--2---:R-:W-:Y:S02]  /*18c0*/  IMAD R13, R13, R4.reuse, RZ ;  /* 0x000000040d0d7224 */ /* 0x084fe400078e02ff */
[----:B------:R-:W-:-:S04]  /*18d0*/  IMAD.WIDE.U32 R20, R10, R4, R20 ;  /* 0x000000040a147225 */ /* 0x000fc800078e0014 */
[C---:B------:R-:W-:Y:S02]  /*18e0*/  IMAD R5, R10.reuse, R5, R13 ;  /* 0x000000050a057224 */ /* 0x040fe400078e020d */
[----:B------:R-:W-:Y:S01]  /*18f0*/  IMAD R7, R10, R7, R8 ;  /* 0x000000070a077224 */ /* 0x000fe200078e0208 */
[----:B------:R-:W-:Y:S02]  /*1900*/  MOV R10, R20 ;  /* 0x00000014000a7202 */ /* 0x000fe40000000f00 */
[----:B------:R-:W-:Y:S01]  /*1910*/  IADD3 R8, PT, PT, R21, R5, RZ ;  /* 0x0000000515087210 */ /* 0x000fe20007ffe0ff */
[----:B------:R-:W-:-:S07]  /*1920*/  IMAD.IADD R9, R17, 0x1, R7 ;  /* 0x0000000111097824 */ /* 0x000fce00078e0207 */
.L_x_441:
[----:B------:R-:W-:Y:S01]  /*1930*/  ISETP.NE.AND P0, PT, R200, -0x1, PT ;  /* 0xffffffffc800780c */ /* 0x000fe20003f05270 */
[C---:B------:R-:W-:Y:S01]  /*1940*/  IMAD.SHL.U32 R213, R188.reuse, 0x8, RZ ;  /* 0x00000008bcd57824 */ /* 0x040fe200078e00ff */
[----:B------:R-:W1:Y:S01]  /*1950*/  LDCU.64 UR4, c[0x0][0x390] ;  /* 0x00007200ff0477ac */ /* 0x000e620008000a00 */
[----:B------:R-:W2:Y:S01]  /*1960*/  S2UR UR12, SR_CgaCtaId ;  /* 0x00000000000c79c3 */ /* 0x000ea20000008800 */
[----:B------:R-:W-:Y:S01]  /*1970*/  SHF.R.U32.HI R12, RZ, 0x3, R188 ;  /* 0x00000003ff0c7819 */ /* 0x000fe200000116bc */
[----:B------:R-:W-:Y:S01]  /*1980*/  IMAD.IADD R194, R11, 0x1, -R2 ;  /* 0x000000010bc27824 */ /* 0x000fe200078e0a02 */
[C---:B------:R-:W-:Y:S01]  /*1990*/  LOP3.LUT R17, R213.reuse, 0x1f8, RZ, 0xc0, !PT ;  /* 0x000001f8d5117812 */ /* 0x040fe200078ec0ff */
[----:B------:R-:W3:Y:S01]  /*19a0*/  LDCU.64 UR10, c[0x0][0x388] ;  /* 0x00007100ff0a77ac */ /* 0x000ee20008000a00 */
[----:B------:R-:W-:Y:S01]  /*19b0*/  LOP3.LUT R186, R213, 0x38, RZ, 0xc0, !PT ;  /* 0x00000038d5ba7812 */ /* 0x000fe200078ec0ff */
[----:B------:R-:W-:Y:S01]  /*19c0*/  IMAD.SHL.U32 R152, R188, 0x40, RZ ;  /* 0x00000040bc987824 */ /* 0x000fe200078e00ff */
[--C-:B------:R-:W-:Y:S01]  /*19d0*/  LOP3.LUT R18, R17, 0x38, R188.reuse, 0x78, !PT ;  /* 0x0000003811127812 */ /* 0x100fe200078e78bc */
[----:B------:R-:W4:Y:S01]  /*19e0*/  LDCU.64 UR6, c[0x0][0x3c8] ;  /* 0x00007900ff0677ac */ /* 0x000f220008000a00 */
[----:B------:R-:W-:Y:S01]  /*19f0*/  IADD3 R22, P1, PT, R186, R16, RZ ;  /* 0x00000010ba167210 */ /* 0x000fe20007f3e0ff */
[----:B------:R-:W5:Y:S01]  /*1a00*/  @P0 LDC.64 R4, c[0x0][0x3b0] ;  /* 0x0000ec00ff040b82 */ /* 0x000f620000000a00 */
[----:B------:R-:W-:Y:S01]  /*1a10*/  SHF.R.U32.HI R190, RZ, 0x1, R188 ;  /* 0x00000001ffbe7819 */ /* 0x000fe200000116bc */
[----:B------:R-:W-:Y:S01]  /*1a20*/  IMAD.MOV.U32 R13, RZ, RZ, RZ ;  /* 0x000000ffff0d7224 */ /* 0x000fe200078e00ff */
[----:B------:R-:W-:Y:S01]  /*1a30*/  LOP3.LUT R213, R18, 0x1e00, R213, 0xf8, !PT ;  /* 0x00001e0012d57812 */ /* 0x000fe200078ef8d5 */
[----:B------:R-:W-:Y:S01]  /*1a40*/  IMAD.X R23, RZ, RZ, R9, P1 ;  /* 0x000000ffff177224 */ /* 0x000fe200008e0609 */
[C---:B------:R-:W-:Y:S01]  /*1a50*/  LOP3.LUT R147, R186.reuse, 0x1c0, R152, 0xf8, !PT ;  /* 0x000001c0ba937812 */ /* 0x040fe200078ef898 */
[----:B------:R-:W-:Y:S01]  /*1a60*/  BSSY.RECONVERGENT B0, `(.L_x_446) ;  /* 0x000003d000007945 */ /* 0x000fe20003800200 */
[----:B------:R-:W-:Y:S01]  /*1a70*/  IMAD.WIDE.U32 R14, R15, 0x40, R12 ;  /* 0x000000400f0e7825 */ /* 0x000fe200078e000c */
[----:B------:R-:W1:Y:S01]  /*1a80*/  @!P0 LDC.64 R6, c[0x0][0x398] ;  /* 0x0000e600ff068b82 */ /* 0x000e620000000a00 */
[----:B------:R-:W-:-:S02]  /*1a90*/  LOP3.LUT R210, R186, 0x40, RZ, 0xfc, !PT ;  /* 0x00000040bad27812 */ /* 0x000fc400078efcff */
[----:B------:R-:W-:Y:S01]  /*1aa0*/  LOP3.LUT R208, R186, 0x80, RZ, 0xfc, !PT ;  /* 0x00000080bad07812 */ /* 0x000fe200078efcff */
[----:B-----5:R-:W-:Y:S01]  /*1ab0*/  @P0 IMAD.WIDE.U32 R16, R200, R4, RZ ;  /* 0x00000004c8100225 */ /* 0x020fe200078e00ff */
[----:B------:R-:W-:-:S03]  /*1ac0*/  LOP3.LUT R4, R190, 0x8, RZ, 0xc0, !PT ;  /* 0x00000008be047812 */ /* 0x000fc600078ec0ff */
[----:B-1----:R-:W-:Y:S01]  /*1ad0*/  @!P0 IMAD.WIDE.U32 R20, R3, R6, RZ ;  /* 0x0000000603148225 */ /* 0x002fe200078e00ff */
[----:B------:R-:W-:-:S03]  /*1ae0*/  IADD3 R6, P2, PT, R186, R10, RZ ;  /* 0x0000000aba067210 */ /* 0x000fc60007f5e0ff */
[----:B------:R-:W-:Y:S02]  /*1af0*/  @P0 IMAD.MOV.U32 R20, RZ, RZ, R16 ;  /* 0x000000ffff140224 */ /* 0x000fe400078e0010 */
[----:B------:R-:W-:Y:S02]  /*1b00*/  @!P0 IMAD R3, R3, R7, R21 ;  /* 0x0000000703038224 */ /* 0x000fe400078e0215 */
[----:B------:R-:W-:Y:S02]  /*1b10*/  IMAD.X R7, RZ, RZ, R8, P2 ;  /* 0x000000ffff077224 */ /* 0x000fe400010e0608 */
[----:B------:R-:W-:Y:S01]  /*1b20*/  @P0 IMAD R3, R200, R5, R17 ;  /* 0x00000005c8030224 */ /* 0x000fe200078e0211 */
[----:B------:R-:W-:Y:S01]  /*1b30*/  IADD3 R16, P0, PT, R186, R20, RZ ;  /* 0x00000014ba107210 */ /* 0x000fe20007f1e0ff */
[----:B------:R-:W-:-:S04]  /*1b40*/  IMAD.WIDE.U32 R8, R12, R134, R6 ;  /* 0x000000860c087225 */ /* 0x000fc800078e0006 */
[----:B------:R-:W-:Y:S01]  /*1b50*/  IMAD.WIDE.U32 R6, R12, R144, R22 ;  /* 0x000000900c067225 */ /* 0x000fe200078e0016 */
[----:B---3--:R-:W-:-:S03]  /*1b60*/  LEA R196, P2, R8, UR10, 0x1 ;  /* 0x0000000a08c47c11 */ /* 0x008fc6000f8408ff */
[----:B------:R-:W-:Y:S01]  /*1b70*/  IMAD.X R17, RZ, RZ, R3, P0 ;  /* 0x000000ffff117224 */ /* 0x000fe200000e0603 */
[C---:B------:R-:W-:Y:S01]  /*1b80*/  ISETP.GE.AND P0, PT, R12.reuse, R194, PT ;  /* 0x000000c20c00720c */ /* 0x040fe20003f06270 */
[----:B------:R-:W-:Y:S01]  /*1b90*/  IMAD R199, R12, R145, R7 ;  /* 0x000000910cc77224 */ /* 0x000fe200078e0207 */
[----:B------:R-:W-:Y:S01]  /*1ba0*/  LEA R198, P1, R6, UR4, 0x1 ;  /* 0x0000000406c67c11 */ /* 0x000fe2000f8208ff */
[----:B------:R-:W-:Y:S01]  /*1bb0*/  IMAD R195, R12, R135, R9 ;  /* 0x000000870cc37224 */ /* 0x000fe200078e0209 */
[----:B------:R-:W-:Y:S01]  /*1bc0*/  LOP3.LUT R3, R147, R4, RZ, 0x3c, !PT ;  /* 0x0000000493037212 */ /* 0x000fe200078e3cff */
[C---:B----4-:R-:W-:Y:S01]  /*1bd0*/  IMAD.WIDE.U32 R16, R19.reuse, UR6, R16 ;  /* 0x0000000613107c25 */ /* 0x050fe2000f8e0010 */
[----:B------:R-:W-:Y:S01]  /*1be0*/  LEA.HI.X R199, R6, UR5, R199, 0x1, P1 ;  /* 0x0000000506c77c11 */ /* 0x000fe200088f0cc7 */
[----:B------:R-:W-:Y:S01]  /*1bf0*/  UMOV UR5, 0x400 ;  /* 0x0000040000057882 */ /* 0x000fe20000000000 */
[----:B------:R-:W-:Y:S01]  /*1c00*/  LEA.HI.X R195, R8, UR11, R195, 0x1, P2 ;  /* 0x0000000b08c37c11 */ /* 0x000fe200090f0cc3 */
[----:B--2---:R-:W-:Y:S01]  /*1c10*/  ULEA UR5, UR12, UR5, 0x18 ;  /* 0x000000050c057291 */ /* 0x004fe2000f8ec0ff */
[----:B------:R-:W-:-:S05]  /*1c20*/  IMAD R19, R19, UR7, R17 ;  /* 0x0000000713137c24 */ /* 0x000fca000f8e0211 */
[----:B------:R-:W-:Y:S01]  /*1c30*/  LEA R213, R213, UR5, 0x1 ;  /* 0x00000005d5d57c11 */ /* 0x000fe2000f8e08ff */
[----:B------:R-:W-:Y:S06]  /*1c40*/  @P0 BRA `(.L_x_447) ;  /* 0x0000000000780947 */ /* 0x000fec0003800000 */
[----:B------:R-:W1:Y:S01]  /*1c50*/  LDCU.64 UR6, c[0x0][0x3b0] ;  /* 0x00007600ff0677ac */ /* 0x000e620008000a00 */
[----:B------:R-:W-:Y:S01]  /*1c60*/  IMAD.MOV.U32 R18, RZ, RZ, R16 ;  /* 0x000000ffff127224 */ /* 0x000fe200078e0010 */
[----:B------:R-:W2:Y:S01]  /*1c70*/  LDCU UR4, c[0x0][0x440] ;  /* 0x00008800ff0477ac */ /* 0x000ea20008000800 */
[----:B------:R-:W3:Y:S01]  /*1c80*/  LDCU.64 UR10, c[0x0][0x380] ;  /* 0x00007000ff0a77ac */ /* 0x000ee20008000a00 */
[----:B-1----:R-:W-:Y:S02]  /*1c90*/  IMAD R5, R15, UR6, RZ ;  /* 0x000000060f057c24 */ /* 0x002fe4000f8e02ff */
[----:B------:R-:W-:Y:S01]  /*1ca0*/  IMAD.WIDE.U32 R6, R14, UR6, R18 ;  /* 0x000000060e067c25 */ /* 0x000fe2000f8e0012 */
[----:B--2---:R-:W-:-:S03]  /*1cb0*/  ISETP.GE.AND P1, PT, R186, UR4, PT ;  /* 0x00000004ba007c0c */ /* 0x004fc6000bf26270 */
[----:B------:R-:W-:Y:S01]  /*1cc0*/  IMAD R4, R14, UR7, R5 ;  /* 0x000000070e047c24 */ /* 0x000fe2000f8e0205 */
[----:B------:R-:W-:Y:S02]  /*1cd0*/  ISETP.GE.AND P0, PT, R210, UR4, PT ;  /* 0x00000004d2007c0c */ /* 0x000fe4000bf06270 */
[----:B---3--:R-:W-:Y:S01]  /*1ce0*/  LEA R8, P2, R6, UR10, 0x1 ;  /* 0x0000000a06087c11 */ /* 0x008fe2000f8408ff */
[----:B------:R-:W-:-:S05]  /*1cf0*/  IMAD.IADD R4, R7, 0x1, R4 ;  /* 0x0000000107047824 */ /* 0x000fca00078e0204 */
[----:B------:R-:W-:-:S05]  /*1d00*/  LEA.HI.X R9, R6, UR11, R4, 0x1, P2 ;  /* 0x0000000b06097c11 */ /* 0x000fca00090f0c04 */
[----:B------:R-:W-:Y:S01]  /*1d10*/  @!PT LDS RZ, [RZ] ;  /* 0x00000000fffff984 */ /* 0x000fe20000000800 */
[----:B------:R-:W-:Y:S01]  /*1d20*/  @!PT LDS RZ, [RZ] ;  /* 0x00000000fffff984 */ /* 0x000fe20000000800 */
[----:B------:R-:W-:Y:S01]  /*1d30*/  @!PT LDS RZ, [RZ] ;  /* 0x00000000fffff984 */ /* 0x000fe20000000800 */
[----:B------:R1:W-:Y:S04]  /*1d40*/  @!P1 LDGSTS.E.BYPASS.LTC128B.128 [R213], desc[UR16][R8.64] ;  /* 0x0000000008d59fae */ /* 0x0003e8000b981a10 */
[----:B------:R1:W-:Y:S04]  /*1d50*/  @P1 STS.128 [R213], RZ ;  /* 0x000000ffd5001388 */ /* 0x0003e80000000c00 */
[----:B------:R-:W-:Y:S01]  /*1d60*/  @!PT LDS RZ, [RZ] ;  /* 0x00000000fffff984 */ /* 0x000fe20000000800 */
[----:B------:R-:W-:Y:S01]  /*1d70*/  @!PT LDS RZ, [RZ] ;  /* 0x00000000fffff984 */ /* 0x000fe20000000800 */
[----:B------:R-:W-:Y:S01]  /*1d80*/  @!PT LDS RZ, [RZ] ;  /* 0x00000000fffff984 */ /* 0x000fe20000000800 */
[----:B------:R1:W-:Y:S04]  /*1d90*/  @!P0 LDGSTS.E.BYPASS.LTC128B.128 [R213+0x2000], desc[UR16][R8.64+0x80] ;  /* 0x0200008008d58fae */ /* 0x0003e8000b981a10 */
[----:B------:R1:W-:Y:S01]  /*1da0*/  @P0 STS.128 [R213+0x2000], RZ ;  /* 0x002000ffd5000388 */ /* 0x0003e20000000c00 */
[----:B------:R-:W-:-:S13]  /*1db0*/  ISETP.GE.AND P0, PT, R208, UR4, PT ;  /* 0x00000004d0007c0c */ /* 0x000fda000bf06270 */
[----:B------:R-:W-:Y:S05]  /*1dc0*/  @P0 BRA `(.L_x_448) ;  /* 0x0000000000140947 */ /* 0x000fea0003800000 */
[----:B------:R-:W-:Y:S01]  /*1dd0*/  @!PT LDS RZ, [RZ] ;  /* 0x00000000fffff984 */ /* 0x000fe20000000800 */
[----:B------:R-:W-:Y:S01]  /*1de0*/  @!PT LDS RZ, [RZ] ;  /* 0x00000000fffff984 */ /* 0x000fe20000000800 */
[----:B------:R-:W-:Y:S01]  /*1df0*/  @!PT LDS RZ, [RZ] ;  /* 0x00000000fffff984 */ /* 0x000fe20000000800 */
[----:B------:R3:W-:Y:S01]  /*1e00*/  LDGSTS.E.BYPASS.LTC128B.128 [R213+0x4000], desc[UR16][R8.64+0x100] ;  /* 0x0400010008d57fae */ /* 0x0007e2000b981a10 */
[----:B------:R-:W-:Y:S05]  /*1e10*/  BRA `(.L_x_447) ;  /* 0x0000000000047947 */ /* 0x000fea0003800000 */
.L_x_448:
[----:B------:R2:W-:Y:S02]  /*1e20*/  STS.128 [R213+0x4000], RZ ;  /* 0x004000ffd5007388 */ /* 0x0005e40000000c00 */
.L_x_447:
[----:B------:R-:W-:Y:S05]  /*1e30*/  BSYNC.RECONVERGENT B0 ;  /* 0x0000000000007941 */ /* 0x000fea0003800200 */
.L_x_446:
[----:B-1-3--:R-:W-:Y:S01]  /*1e40*/  IADD3 R9, PT, PT, R12, 0x10, RZ ;  /* 0x000000100c097810 */ /* 0x00afe20007ffe0ff */
[----:B------:R-:W-:Y:S03]  /*1e50*/  BSSY.RECONVERGENT B0, `(.L_x_449) ;  /* 0x0000024000007945 */ /* 0x000fe60003800200 */
[----:B------:R-:W-:-:S13]  /*1e60*/  ISETP.GE.AND P0, PT, R9, R194, PT ;  /* 0x000000c20900720c */ /* 0x000fda0003f06270 */
[----:B------:R-:W-:Y:S05]  /*1e70*/  @P0 BRA `(.L_x_450) ;  /* 0x0000000000840947 */ /* 0x000fea0003800000 */
[----:B------:R-:W1:Y:S01]  /*1e80*/  LDCU.64 UR10, c[0x0][0x3b0] ;  /* 0x00007600ff0a77ac */ /* 0x000e620008000a00 */
[----:B------:R-:W-:Y:S01]  /*1e90*/  IADD3 R5, P0, PT, R14, 0x10, RZ ;  /* 0x000000100e057810 */ /* 0x000fe20007f1e0ff */
[----:B------:R-:W-:Y:S01]  /*1ea0*/  IMAD.MOV.U32 R6, RZ, RZ, R16 ;  /* 0x000000ffff067224 */ /* 0x000fe200078e0010 */
[----:B------:R-:W-:Y:S01]  /*1eb0*/  MOV R7, R19 ;  /* 0x0000001300077202 */ /* 0x000fe20000000f00 */
[----:B------:R-:W3:Y:S02]  /*1ec0*/  LDCU UR4, c[0x0][0x440] ;  /* 0x00008800ff0477ac */ /* 0x000ee40008000800 */
[----:B------:R-:W-:Y:S01]  /*1ed0*/  IMAD.X R4, RZ, RZ, R15, P0 ;  /* 0x000000ffff047224 */ /* 0x000fe200000e060f */
[----:B------:R-:W4:Y:S03]  /*1ee0*/  LDCU.64 UR6, c[0x0][0x380] ;  /* 0x00007000ff0677ac */ /* 0x000f260008000a00 */
[----:B-1----:R-:W-:-:S02]  /*1ef0*/  IMAD R4, R4, UR10, RZ ;  /* 0x0000000a04047c24 */ /* 0x002fc4000f8e02ff */
[----:B------:R-:W-:Y:S01]  /*1f00*/  IMAD.WIDE.U32 R6, R5, UR10, R6 ;  /* 0x0000000a05067c25 */ /* 0x000fe2000f8e0006 */
[----:B---3--:R-:W-:-:S03]  /*1f10*/  ISETP.GE.AND P1, PT, R186, UR4, PT ;  /* 0x00000004ba007c0c */ /* 0x008fc6000bf26270 */
[----:B------:R-:W-:Y:S01]  /*1f20*/  IMAD R4, R5, UR11, R4 ;  /* 0x0000000b05047c24 */ /* 0x000fe2000f8e0204 */
[----:B------:R-:W-:Y:S02]  /*1f30*/  ISETP.GE.AND P0, PT, R210, UR4, PT ;  /* 0x00000004d2007c0c */ /* 0x000fe4000bf06270 */
[----:B----4-:R-:W-:Y:S01]  /*1f40*/  LEA R20, P2, R6, UR6, 0x1 ;  /* 0x0000000606147c11 */ /* 0x010fe2000f8408ff */
[----:B------:R-:W-:-:S05]  /*1f50*/  IMAD.IADD R4, R7, 0x1, R4 ;  /* 0x0000000107047824 */ /* 0x000fca00078e0204 */
[----:B------:R-:W-:-:S05]  /*1f60*/  LEA.HI.X R21, R6, UR7, R4, 0x1, P2 ;  /* 0x0000000706157c11 */ /* 0x000fca00090f0c04 */
[----:B------:R-:W-:Y:S01]  /*1f70*/  @!PT LDS RZ, [RZ] ;  /* 0x00000000fffff984 */ /* 0x000fe20000000800 */
[----:B------:R-:W-:Y:S01]  /*1f80*/  @!PT LDS RZ, [RZ] ;  /* 0x00000000fffff984 */ /* 0x000fe20000000800 */
[----:B------:R-:W-:Y:S01]  /*1f90*/  @!PT LDS RZ, [RZ] ;  /* 0x00000000fffff984 */ /* 0x000fe20000000800 */
[----:B------:R1:W-:Y:S04]  /*1fa0*/  @!P1 LDGSTS.E.BYPASS.LTC128B.128 [R213+0x800], desc[UR16][R20.64] ;  /* 0x0080000014d59fae */ /* 0x0003e8000b981a10 */
[----:B------:R1:W-:Y:S04]  /*1fb0*/  @P1 STS.128 [R213+0x800], RZ ;  /* 0x000800ffd5001388 */ /* 0x0003e80000000c00 */
        /* <DEDUP_REMOVED lines=12> */
.L_x_451:
[----:B------:R4:W-:Y:S02]  /*2080*/  STS.128 [R213+0x4800], RZ ;  /* 0x004800ffd5007388 */ /* 0x0009e40000000c00 */
.L_x_450:
[----:B------:R-:W-:Y:S05]  /*2090*/  BSYNC.RECONVERGENT B0 ;  /* 0x0000000000007941 */ /* 0x000fea0003800200 */
.L_x_449:
[----:B------:R-:W-:Y:S01]  /*20a0*/  IADD3 R7, PT, PT, R12, 0x20, RZ ;  /* 0x000000200c077810 */ /* 0x000fe20007ffe0ff */
[----:B------:R-:W-:Y:S03]  /*20b0*/  BSSY.RECONVERGENT B0, `(.L_x_452) ;  /* 0x0000024000007945 */ /* 0x000fe60003800200 */
[----:B------:R-:W-:-:S13]  /*20c0*/  ISETP.GE.AND P0, PT, R7, R194, PT ;  /* 0x000000c20700720c */ /* 0x000fda0003f06270 */
[----:B------:R-:W-:Y:S05]  /*20d0*/  @P0 BRA `(.L_x_453) ;  /* 0x0000000000840947 */ /* 0x000fea0003800000 */
[----:B------:R-:W5:Y:S01]  /*20e0*/  LDCU.64 UR10, c[0x0][0x3b0] ;  /* 0x00007600ff0a77ac */ /* 0x000f620008000a00 */
[----:B------:R-:W-:Y:S01]  /*20f0*/  IADD3 R5, P0, PT, R14, 0x20, RZ ;  /* 0x000000200e057810 */ /* 0x000fe20007f1e0ff */
[----:B-1-3--:R-:W-:Y:S01]  /*2100*/  IMAD.MOV.U32 R20, RZ, RZ, R16 ;  /* 0x000000ffff147224 */ /* 0x00afe200078e0010 */
[----:B------:R-:W-:Y:S01]  /*2110*/  MOV R21, R19 ;  /* 0x0000001300157202 */ /* 0x000fe20000000f00 */
[----:B------:R-:W1:Y:S02]  /*2120*/  LDCU UR4, c[0x0][0x440] ;  /* 0x00008800ff0477ac */ /* 0x000e640008000800 */
[----:B------:R-:W-:Y:S01]  /*2130*/  IMAD.X R4, RZ, RZ, R15, P0 ;  /* 0x000000ffff047224 */ /* 0x000fe200000e060f */
[----:B------:R-:W3:Y:S03]  /*2140*/  LDCU.64 UR6, c[0x0][0x380] ;  /* 0x00007000ff0677ac */ /* 0x000ee60008000a00 */
[----:B-----5:R-:W-:-:S02]  /*2150*/  IMAD R4, R4, UR10, RZ ;  /* 0x0000000a04047c24 */ /* 0x020fc4000f8e02ff */
[----:B------:R-:W-:Y:S01]  /*2160*/  IMAD.WIDE.U32 R20, R5, UR10, R20 ;  /* 0x0000000a05147c25 */ /* 0x000fe2000f8e0014 */
[----:B-1----:R-:W-:-:S03]  /*2170*/  ISETP.GE.AND P1, PT, R186, UR4, PT ;  /* 0x00000004ba007c0c */ /* 0x002fc6000bf26270 */
        /* <DEDUP_REMOVED lines=22> */
.L_x_454:
[----:B------:R3:W-:Y:S02]  /*22e0*/  STS.128 [R213+0x5000], RZ ;  /* 0x005000ffd5007388 */ /* 0x0007e40000000c00 */
.L_x_453:
[----:B------:R-:W-:Y:S05]  /*22f0*/  BSYNC.RECONVERGENT B0 ;  /* 0x0000000000007941 */ /* 0x000fea0003800200 */
.L_x_452:
[----:B------:R-:W-:Y:S01]  /*2300*/  IADD3 R5, PT, PT, R12, 0x30, RZ ;  /* 0x000000300c057810 */ /* 0x000fe20007ffe0ff */
[----:B------:R-:W-:Y:S03]  /*2310*/  BSSY.RECONVERGENT B0, `(.L_x_455) ;  /* 0x0000023000007945 */ /* 0x000fe60003800200 */
[----:B------:R-:W-:-:S13]  /*2320*/  ISETP.GE.AND P0, PT, R5, R194, PT ;  /* 0x000000c20500720c */ /* 0x000fda0003f06270 */
[----:B------:R-:W-:Y:S05]  /*2330*/  @P0 BRA `(.L_x_456) ;  /* 0x0000000000800947 */ /* 0x000fea0003800000 */
[----:B------:R-:W5:Y:S01]  /*2340*/  LDCU.64 UR10, c[0x0][0x3b0] ;  /* 0x00007600ff0a77ac */ /* 0x000f620008000a00 */
[----:B------:R-:W-:Y:S01]  /*2350*/  IADD3 R4, P0, PT, R14, 0x30, RZ ;  /* 0x000000300e047810 */ /* 0x000fe20007f1e0ff */
[----:B------:R-:W-:Y:S01]  /*2360*/  IMAD.MOV.U32 R17, RZ, RZ, R19 ;  /* 0x000000ffff117224 */ /* 0x000fe200078e0013 */
[----:B------:R-:W1:Y:S03]  /*2370*/  LDCU UR4, c[0x0][0x440] ;  /* 0x00008800ff0477ac */ /* 0x000e660008000800 */
[----:B------:R-:W-:Y:S01]  /*2380*/  IMAD.X R15, RZ, RZ, R15, P0 ;  /* 0x000000ffff0f7224 */ /* 0x000fe200000e060f */
[----:B------:R-:W2:Y:S03]  /*2390*/  LDCU.64 UR6, c[0x0][0x380] ;  /* 0x00007000ff0677ac */ /* 0x000ea60008000a00 */
[----:B-----5:R-:W-:-:S02]  /*23a0*/  IMAD R15, R15, UR10, RZ ;  /* 0x0000000a0f0f7c24 */ /* 0x020fc4000f8e02ff */
[----:B------:R-:W-:Y:S01]  /*23b0*/  IMAD.WIDE.U32 R16, R4, UR10, R16 ;  /* 0x0000000a04107c25 */ /* 0x000fe2000f8e0010 */
[----:B-1----:R-:W-:-:S03]  /*23c0*/  ISETP.GE.AND P1, PT, R186, UR4, PT ;  /* 0x00000004ba007c0c */ /* 0x002fc6000bf26270 */
[----:B------:R-:W-:Y:S01]  /*23d0*/  IMAD R15, R4, UR11, R15 ;  /* 0x0000000b040f7c24 */ /* 0x000fe2000f8e020f */
[----:B------:R-:W-:Y:S02]  /*23e0*/  ISETP.GE.AND P0, PT, R210, UR4, PT ;  /* 0x00000004d2007c0c */ /* 0x000fe4000bf06270 */
[----:B--2---:R-:W-:Y:S01]  /*23f0*/  LEA R14, P2, R16, UR6, 0x1 ;  /* 0x00000006100e7c11 */ /* 0x004fe2000f8408ff */
        /* <DEDUP_REMOVED lines=19> */
.L_x_457:
[----:B------:R2:W-:Y:S02]  /*2530*/  STS.128 [R213+0x5800], RZ ;  /* 0x005800ffd5007388 */ /* 0x0005e40000000c00 */
.L_x_456:
[----:B------:R-:W-:Y:S05]  /*2540*/  BSYNC.RECONVERGENT B0 ;  /* 0x0000000000007941 */ /* 0x000fea0003800200 */
.L_x_455:
[----:B------:R-:W-:Y:S01]  /*2550*/  IMAD.SHL.U32 R184, R0, 0x40, RZ ;  /* 0x0000004000b87824 */ /* 0x000fe200078e00ff */
[----:B------:R-:W-:Y:S04]  /*2560*/  BSSY.RECONVERGENT B0, `(.L_x_458) ;  /* 0x000001e000007945 */ /* 0x000fe80003800200 */
[----:B------:R-:W-:-:S05]  /*2570*/  IADD3 R146, PT, PT, R184, -0x40, RZ ;  /* 0xffffffc0b8927810 */ /* 0x000fca0007ffe0ff */
[----:B------:R-:W-:-:S05]  /*2580*/  IMAD.IADD R4, R87, 0x1, -R146 ;  /* 0x0000000157047824 */ /* 0x000fca00078e0a92 */
[----:B------:R-:W-:-:S13]  /*2590*/  ISETP.GE.AND P3, PT, R12, R4, PT ;  /* 0x000000040c00720c */ /* 0x000fda0003f66270 */
[----:B------:R-:W-:Y:S05]  /*25a0*/  @P3 BRA `(.L_x_459) ;  /* 0x0000000000643947 */ /* 0x000fea0003800000 */
[----:B------:R-:W5:Y:S02]  /*25b0*/  LDCU UR4, c[0x0][0x440] ;  /* 0x00008800ff0477ac */ /* 0x000f640008000800 */
[----:B-----5:R-:W-:Y:S02]  /*25c0*/  ISETP.GE.AND P1, PT, R186, UR4, PT ;  /* 0x00000004ba007c0c */ /* 0x020fe4000bf26270 */
[----:B------:R-:W-:-:S11]  /*25d0*/  ISETP.GE.AND P0, PT, R210, UR4, PT ;  /* 0x00000004d2007c0c */ /* 0x000fd6000bf06270 */
[----:B------:R-:W-:Y:S02]  /*25e0*/  @!P1 IMAD.MOV.U32 R12, RZ, RZ, R196 ;  /* 0x000000ffff0c9224 */ /* 0x000fe400078e00c4 */
[--C-:B------:R-:W-:Y:S02]  /*25f0*/  @!P1 IMAD.MOV.U32 R13, RZ, RZ, R195.reuse ;  /* 0x000000ffff0d9224 */ /* 0x100fe400078e00c3 */
[----:B------:R-:W-:-:S03]  /*2600*/  @!P0 IMAD.MOV.U32 R197, RZ, RZ, R195 ;  /* 0x000000ffffc58224 */ /* 0x000fc600078e00c3 */
        /* <DEDUP_REMOVED lines=12> */
[----:B-1----:R-:W-:-:S05]  /*26d0*/  MOV R197, R195 ;  /* 0x000000c300c57202 */ /* 0x002fca0000000f00 */
[----:B------:R-:W-:Y:S01]  /*26e0*/  @!PT LDS RZ, [RZ] ;  /* 0x00000000fffff984 */ /* 0x000fe20000000800 */
[----:B------:R-:W-:Y:S01]  /*26f0*/  @!PT LDS RZ, [RZ] ;  /* 0x00000000fffff984 */ /* 0x000fe20000000800 */
[----:B------:R-:W-:Y:S01]  /*2700*/  @!PT LDS RZ, [RZ] ;  /* 0x00000000fffff984 */ /* 0x000fe20000000800 */
[----:B------:R1:W-:Y:S01]  /*2710*/  LDGSTS.E.BYPASS.LTC128B.128 [R213+0xa000], desc[UR16][R196.64+0x100] ;  /* 0x0a000100c4d57fae */ /* 0x0003e2000b981a10 */
[----:B------:R-:W-:Y:S05]  /*2720*/  BRA `(.L_x_459) ;  /* 0x0000000000047947 */ /* 0x000fea0003800000 */
.L_x_460:
[----:B------:R1:W-:Y:S02]  /*2730*/  STS.128 [R213+0xa000], RZ ;  /* 0x00a000ffd5007388 */ /* 0x0003e40000000c00 */
.L_x_459:
[----:B------:R-:W-:Y:S05]  /*2740*/  BSYNC.RECONVERGENT B0 ;  /* 0x0000000000007941 */ /* 0x000fea0003800200 */
.L_x_458:
[----:B------:R-:W-:Y:S01]  /*2750*/  ISETP.GE.AND P0, PT, R9, R4, PT ;  /* 0x000000040900720c */ /* 0x000fe20003f06270 */
[----:B------:R-:W-:Y:S01]  /*2760*/  BSSY.RECONVERGENT B0, `(.L_x_461) ;  /* 0x000001b000007945 */ /* 0x000fe20003800200 */
[C---:B------:R-:W-:Y:S01]  /*2770*/  SHF.L.U64.HI R86, R134.reuse, 0x4, R135 ;  /* 0x0000000486567819 */ /* 0x040fe20000010287 */
[----:B------:R-:W-:-:S10]  /*2780*/  IMAD.SHL.U32 R85, R134, 0x10, RZ ;  /* 0x0000001086557824 */ /* 0x000fd400078e00ff */
[----:B------:R-:W-:Y:S05]  /*2790*/  @P0 BRA `(.L_x_462) ;  /* 0x00000000005c0947 */ /* 0x000fea0003800000 */
[----:B------:R-:W5:Y:S01]  /*27a0*/  LDCU UR4, c[0x0][0x440] ;  /* 0x00008800ff0477ac */ /* 0x000f620008000800 */
[----:B-1----:R-:W-:-:S04]  /*27b0*/  LEA R12, P2, R85, R196, 0x1 ;  /* 0x000000c4550c7211 */ /* 0x002fc800078408ff */
[----:B------:R-:W-:Y:S02]  /*27c0*/  LEA.HI.X R13, R85, R195, R86, 0x1, P2 ;  /* 0x000000c3550d7211 */ /* 0x000fe400010f0c56 */
[----:B-----5:R-:W-:Y:S02]  /*27d0*/  ISETP.GE.AND P1, PT, R186, UR4, PT ;  /* 0x00000004ba007c0c */ /* 0x020fe4000bf26270 */
[----:B------:R-:W-:-:S11]  /*27e0*/  ISETP.GE.AND P0, PT, R210, UR4, PT ;  /* 0x00000004d2007c0c */ /* 0x000fd6000bf06270 */
        /* <DEDUP_REMOVED lines=17> */
.L_x_463:
[----:B------:R1:W-:Y:S02]  /*2900*/  STS.128 [R213+0xa800], RZ ;  /* 0x00a800ffd5007388 */ /* 0x0003e40000000c00 */
.L_x_462:
[----:B------:R-:W-:Y:S05]  /*2910*/  BSYNC.RECONVERGENT B0 ;  /* 0x0000000000007941 */ /* 0x000fea0003800200 */
.L_x_461:
[----:B------:R-:W-:Y:S01]  /*2920*/  ISETP.GE.AND P0, PT, R7, R4, PT ;  /* 0x000000040700720c */ /* 0x000fe20003f06270 */
[----:B------:R-:W-:-:S12]  /*2930*/  BSSY.RECONVERGENT B0, `(.L_x_464) ;  /* 0x0000019000007945 */ /* 0x000fd80003800200 */
        /* <DEDUP_REMOVED lines=23> */
.L_x_466:
[----:B------:R1:W-:Y:S02]  /*2ab0*/  STS.128 [R213+0xb000], RZ ;  /* 0x00b000ffd5007388 */ /* 0x0003e40000000c00 */
.L_x_465:
[----:B------:R-:W-:Y:S05]  /*2ac0*/  BSYNC.RECONVERGENT B0 ;  /* 0x0000000000007941 */ /* 0x000fea0003800200 */
.L_x_464:
[----:B------:R-:W-:Y:S01]  /*2ad0*/  ISETP.GE.AND P0, PT, R5, R4, PT ;  /* 0x000000040500720c */ /* 0x000fe20003f06270 */
[----:B------:R-:W-:Y:S01]  /*2ae0*/  IMAD.SHL.U32 R187, R188, 0x20, RZ ;  /* 0x00000020bcbb7824 */ /* 0x000fe200078e00ff */
[----:B------:R-:W-:Y:S04]  /*2af0*/  BSSY.RECONVERGENT B0, `(.L_x_467) ;  /* 0x000001d000007945 */ /* 0x000fe80003800200 */
[----:B------:R-:W-:-:S04]  /*2b00*/  LOP3.LUT R187, R187, 0x7c00, RZ, 0xc0, !PT ;  /* 0x00007c00bbbb7812 */ /* 0x000fc800078ec0ff */
[----:B------:R-:W-:-:S03]  /*2b10*/  LOP3.LUT R6, R187, 0x200, R152, 0xf8, !PT ;  /* 0x00000200bb067812 */ /* 0x000fc600078ef898 */
[----:B------:R-:W-:Y:S05]  /*2b20*/  @P0 BRA `(.L_x_468) ;  /* 0x0000000000640947 */ /* 0x000fea0003800000 */
[----:B------:R-:W5:Y:S01]  /*2b30*/  LDCU UR4, c[0x0][0x440] ;  /* 0x00008800ff0477ac */ /* 0x000f620008000800 */
[----:B-1----:R-:W-:Y:S02]  /*2b40*/  IMAD.MOV.U32 R197, RZ, RZ, R195 ;  /* 0x000000ffffc57224 */ /* 0x002fe400078e00c3 */
[----:B------:R-:W-:Y:S02]  /*2b50*/  IMAD R8, R135, 0x60, RZ ;  /* 0x0000006087087824 */ /* 0x000fe400078e02ff */
[----:B------:R-:W-:-:S05]  /*2b60*/  IMAD.WIDE.U32 R12, R134, 0x60, R196 ;  /* 0x00000060860c7825 */ /* 0x000fca00078e00c4 */
[----:B------:R-:W-:Y:S02]  /*2b70*/  IADD3 R13, PT, PT, R13, R8, RZ ;  /* 0x000000080d0d7210 */ /* 0x000fe40007ffe0ff */
        /* <DEDUP_REMOVED lines=19> */
.L_x_469:
[----:B------:R1:W-:Y:S02]  /*2cb0*/  STS.128 [R213+0xb800], RZ ;  /* 0x00b800ffd5007388 */ /* 0x0003e40000000c00 */
.L_x_468:
[----:B------:R-:W-:Y:S05]  /*2cc0*/  BSYNC.RECONVERGENT B0 ;  /* 0x0000000000007941 */ /* 0x000fea0003800200 */
.L_x_467:
[----:B------:R-:W0:Y:S01]  /*2cd0*/  LDGDEPBAR ;  /* 0x00000000000079af */ /* 0x000e220000000000 */
[----:B-1----:R-:W-:Y:S01]  /*2ce0*/  LOP3.LUT R13, R190, 0x1f0, RZ, 0xc0, !PT ;  /* 0x000001f0be0d7812 */ /* 0x002fe200078ec0ff */
[----:B------:R-:W-:Y:S01]  /*2cf0*/  BSSY.RECONVERGENT B0, `(.L_x_470) ;  /* 0x0000024000007945 */ /* 0x000fe20003800200 */
[----:B------:R-:W-:Y:S02]  /*2d00*/  SHF.R.U32.HI R8, RZ, 0x2, R188 ;  /* 0x00000002ff087819 */ /* 0x000fe400000116bc */
[----:B------:R-:W-:Y:S02]  /*2d10*/  IADD3 R2, PT, PT, R13, 0x1, R2 ;  /* 0x000000010d027810 */ /* 0x000fe40007ffe002 */
[----:B------:R-:W-:-:S04]  /*2d20*/  LOP3.LUT R8, R8, 0x7, RZ, 0xc0, !PT ;  /* 0x0000000708087812 */ /* 0x000fc800078ec0ff */
[----:B------:R-:W-:-:S04]  /*2d30*/  IADD3 R2, PT, PT, -R11, R2, R8 ;  /* 0x000000020b027210 */ /* 0x000fc80007ffe108 */
[----:B------:R-:W-:Y:S01]  /*2d40*/  IADD3 R2, PT, PT, R2, UR14, R87 ;  /* 0x0000000e02027c10 */ /* 0x000fe2000fffe057 */
[----:B------:R-:W-:-:S04]  /*2d50*/  DEPBAR.LE SB0, 0x0 ;  /* 0x000080000000791a */ /* 0x000fc80000000000 */
[----:B------:R-:W-:Y:S06]  /*2d60*/  BAR.SYNC.DEFER_BLOCKING 0x0 ;  /* 0x0000000000007b1d */ /* 0x000fec0000010000 */
[----:B------:R-:W-:Y:S05]  /*2d70*/  @P3 BRA `(.L_x_471) ;  /* 0x0000000000603947 */ /* 0x000fea0003800000 */
[----:B------:R-:W1:Y:S02]  /*2d80*/  LDCU UR4, c[0x0][0x440] ;  /* 0x00008800ff0477ac */ /* 0x000e640008000800 */
[----:B-1----:R-:W-:Y:S02]  /*2d90*/  ISETP.GE.AND P1, PT, R186, UR4, PT ;  /* 0x00000004ba007c0c */ /* 0x002fe4000bf26270 */
[----:B------:R-:W-:-:S11]  /*2da0*/  ISETP.GE.AND P0, PT, R210, UR4, PT ;  /* 0x00000004d2007c0c */ /* 0x000fd6000bf06270 */
[----:B------:R-:W-:Y:S02]  /*2db0*/  @!P1 IMAD.MOV.U32 R10, RZ, RZ, R198 ;  /* 0x000000ffff0a9224 */ /* 0x000fe400078e00c6 */
[----:B------:R-:W-:-:S05]  /*2dc0*/  @!P1 IMAD.MOV.U32 R11, RZ, RZ, R199 ;  /* 0x000000ffff0b9224 */ /* 0x000fca00078e00c7 */
        /* <DEDUP_REMOVED lines=17> */
.L_x_472:
[----:B------:R1:W-:Y:S01]  /*2ee0*/  STS.128 [R213+0x10000], RZ ;  /* 0x010000ffd5007388 */ /* 0x0003e20000000c00 */
[----:B------:R-:W-:Y:S05]  /*2ef0*/  BRA `(.L_x_473) ;  /* 0x00000000000c7947 */ /* 0x000fea0003800000 */
.L_x_471:
[----:B------:R1:W-:Y:S04]  /*2f00*/  STS.128 [R213+0xc000], RZ ;  /* 0x00c000ffd5007388 */ /* 0x0003e80000000c00 */
[----:B------:R1:W-:Y:S04]  /*2f10*/  STS.128 [R213+0xe000], RZ ;  /* 0x00e000ffd5007388 */ /* 0x0003e80000000c00 */
[----:B------:R1:W-:Y:S02]  /*2f20*/  STS.128 [R213+0x10000], RZ ;  /* 0x010000ffd5007388 */ /* 0x0003e40000000c00 */
.L_x_473:
[----:B------:R-:W-:Y:S05]  /*2f30*/  BSYNC.RECONVERGENT B0 ;  /* 0x0000000000007941 */ /* 0x000fea0003800200 */
.L_x_470:
[----:B------:R-:W-:Y:S01]  /*2f40*/  ISETP.GE.AND P0, PT, R9, R4, PT ;  /* 0x000000040900720c */ /* 0x000fe20003f06270 */
[----:B------:R-:W-:-:S12]  /*2f50*/  BSSY.RECONVERGENT B0, `(.L_x_474) ;  /* 0x000001e000007945 */ /* 0x000fd80003800200 */
[----:B------:R1:W-:Y:S04]  /*2f60*/  @P0 STS.128 [R213+0xc800], RZ ;  /* 0x00c800ffd5000388 */ /* 0x0003e80000000c00 */
[----:B------:R1:W-:Y:S04]  /*2f70*/  @P0 STS.128 [R213+0xe800], RZ ;  /* 0x00e800ffd5000388 */ /* 0x0003e80000000c00 */
[----:B------:R1:W-:Y:S01]  /*2f80*/  @P0 STS.128 [R213+0x10800], RZ ;  /* 0x010800ffd5000388 */ /* 0x0003e20000000c00 */
[----:B------:R-:W-:Y:S05]  /*2f90*/  @P0 BRA `(.L_x_475) ;  /* 0x0000000000640947 */ /* 0x000fea0003800000 */
[----:B------:R-:W5:Y:S01]  /*2fa0*/  LDCU UR4, c[0x0][0x440] ;  /* 0x00008800ff0477ac */ /* 0x000f620008000800 */
[C---:B------:R-:W-:Y:S01]  /*2fb0*/  IMAD.SHL.U32 R9, R144.reuse, 0x10, RZ ;  /* 0x0000001090097824 */ /* 0x040fe200078e00ff */
[----:B------:R-:W-:-:S04]  /*2fc0*/  SHF.L.U64.HI R8, R144, 0x4, R145 ;  /* 0x0000000490087819 */ /* 0x000fc80000010291 */
        /* <DEDUP_REMOVED lines=21> */
.L_x_476:
[----:B------:R1:W-:Y:S02]  /*3120*/  STS.128 [R213+0x10800], RZ ;  /* 0x010800ffd5007388 */ /* 0x0003e40000000c00 */
.L_x_475:
[----:B------:R-:W-:Y:S05]  /*3130*/  BSYNC.RECONVERGENT B0 ;  /* 0x0000000000007941 */ /* 0x000fea0003800200 */
.L_x_474:
[----:B------:R-:W-:Y:S01]  /*3140*/  ISETP.GE.AND P0, PT, R7, R4, PT ;  /* 0x000000040700720c */ /* 0x000fe20003f06270 */
[----:B------:R-:W-:-:S12]  /*3150*/  BSSY.RECONVERGENT B0, `(.L_x_477) ;  /* 0x000001c000007945 */ /* 0x000fd80003800200 */
[----:B------:R1:W-:Y:S04]  /*3160*/  @P0 STS.128 [R213+0xd000], RZ ;  /* 0x00d000ffd5000388 */ /* 0x0003e80000000c00 */
[----:B------:R1:W-:Y:S04]  /*3170*/  @P0 STS.128 [R213+0xf000], RZ ;  /* 0x00f000ffd5000388 */ /* 0x0003e80000000c00 */
[----:B------:R1:W-:Y:S01]  /*3180*/  @P0 STS.128 [R213+0x11000], RZ ;  /* 0x011000ffd5000388 */ /* 0x0003e20000000c00 */
[----:B------:R-:W-:Y:S05]  /*3190*/  @P0 BRA `(.L_x_478) ;  /* 0x00000000005c0947 */ /* 0x000fea0003800000 */
[----:B------:R-:W5:Y:S01]  /*31a0*/  LDCU UR4, c[0x0][0x440] ;  /* 0x00008800ff0477ac */ /* 0x000f620008000800 */
[----:B------:R-:W-:-:S04]  /*31b0*/  LEA R8, P2, R144, R198, 0x6 ;  /* 0x000000c690087211 */ /* 0x000fc800078430ff */
        /* <DEDUP_REMOVED lines=20> */
.L_x_479:
[----:B------:R1:W-:Y:S02]  /*3300*/  STS.128 [R213+0x11000], RZ ;  /* 0x011000ffd5007388 */ /* 0x0003e40000000c00 */
.L_x_478:
[----:B------:R-:W-:Y:S05]  /*3310*/  BSYNC.RECONVERGENT B0 ;  /* 0x0000000000007941 */ /* 0x000fea0003800200 */
.L_x_477:
[----:B------:R-:W-:Y:S01]  /*3320*/  ISETP.GE.AND P0, PT, R5, R4, PT ;  /* 0x000000040500720c */ /* 0x000fe20003f06270 */
[----:B------:R-:W-:Y:S01]  /*3330*/  BSSY.RECONVERGENT B0, `(.L_x_480) ;  /* 0x000001f000007945 */ /* 0x000fe20003800200 */
[----:B------:R-:W-:Y:S01]  /*3340*/  IMAD.IADD R6, R3, 0x1, R6 ;  /* 0x0000000103067824 */ /* 0x000fe200078e0206 */
[----:B-1----:R-:W-:-:S10]  /*3350*/  LOP3.LUT R8, R188, 0x8, RZ, 0xc0, !PT ;  /* 0x00000008bc087812 */ /* 0x002fd400078ec0ff */
[----:B------:R1:W-:Y:S04]  /*3360*/  @P0 STS.128 [R213+0xd800], RZ ;  /* 0x00d800ffd5000388 */ /* 0x0003e80000000c00 */
[----:B------:R1:W-:Y:S04]  /*3370*/  @P0 STS.128 [R213+0xf800], RZ ;  /* 0x00f800ffd5000388 */ /* 0x0003e80000000c00 */
[----:B------:R1:W-:Y:S01]  /*3380*/  @P0 STS.128 [R213+0x11800], RZ ;  /* 0x011800ffd5000388 */ /* 0x0003e20000000c00 */
[----:B------:R-:W-:Y:S05]  /*3390*/  @P0 BRA `(.L_x_481) ;  /* 0x0000000000600947 */ /* 0x000fea0003800000 */
[----:B------:R-:W5:Y:S01]  /*33a0*/  LDCU UR4, c[0x0][0x440] ;  /* 0x00008800ff0477ac */ /* 0x000f620008000800 */
        /* <DEDUP_REMOVED lines=22> */
.L_x_482:
[----:B------:R1:W-:Y:S02]  /*3510*/  STS.128 [R213+0x11800], RZ ;  /* 0x011800ffd5007388 */ /* 0x0003e40000000c00 */
.L_x_481:
[----:B------:R-:W-:Y:S05]  /*3520*/  BSYNC.RECONVERGENT B0 ;  /* 0x0000000000007941 */ /* 0x000fea0003800200 */
.L_x_480:
[----:B------:R-:W-:Y:S01]  /*3530*/  LOP3.LUT R5, R147, R8, RZ, 0x3c, !PT ;  /* 0x0000000893057212 */ /* 0x000fe200078e3cff */
[----:B------:R-:W-:Y:S01]  /*3540*/  IMAD.MOV.U32 R185, RZ, RZ, 0x20 ;  /* 0x00000020ffb97424 */ /* 0x000fe200078e00ff */
[----:B------:R-:W-:Y:S01]  /*3550*/  LOP3.LUT R192, R152, 0x400, RZ, 0xc0, !PT ;  /* 0x0000040098c07812 */ /* 0x000fe200078ec0ff */
[----:B------:R-:W-:Y:S01]  /*3560*/  IMAD.MOV.U32 R160, RZ, RZ, 0x40 ;  /* 0x00000040ffa07424 */ /* 0x000fe200078e00ff */
[----:B------:R-:W-:Y:S01]  /*3570*/  LEA R95, R6, UR5, 0x1 ;  /* 0x00000005065f7c11 */ /* 0x000fe2000f8e08ff */
[----:B------:R-:W0:Y:S01]  /*3580*/  LDGDEPBAR ;  /* 0x00000000000079af */ /* 0x000e220000000000 */
[C---:B------:R-:W-:Y:S01]  /*3590*/  LOP3.LUT P1, RZ, R188.reuse, 0x2, RZ, 0xc0, !PT ;  /* 0x00000002bcff7812 */ /* 0x040fe2000782c0ff */
[----:B------:R-:W-:Y:S01]  /*35a0*/  IMAD R192, R5, 0x2, R192 ;  /* 0x0000000205c07824 */ /* 0x000fe200078e02c0 */
[----:B------:R-:W-:Y:S01]  /*35b0*/  LOP3.LUT P0, RZ, R188, 0x4, RZ, 0xc0, !PT ;  /* 0x00000004bcff7812 */ /* 0x000fe2000780c0ff */
[----:B------:R-:W-:Y:S01]  /*35c0*/  LDSM.16.M88.4 R72, [R95] ;  /* 0x000000005f48783b */ /* 0x000fe20000000200 */
[----:B------:R-:W-:Y:S01]  /*35d0*/  SEL R84, R185, 0xffffffe0, !P1 ;  /* 0xffffffe0b9547807 */ /* 0x000fe20004800000 */
[----:B------:R-:W-:Y:S01]  /*35e0*/  VIADD R91, R192, UR5 ;  /* 0x00000005c05b7c36 */ /* 0x000fe20008000000 */
[----:B------:R-:W-:Y:S01]  /*35f0*/  SEL R160, R160, 0xffffffc0, !P0 ;  /* 0xffffffc0a0a07807 */ /* 0x000fe20004000000 */
[----:B------:R-:W5:Y:S01]  /*3600*/  LDSM.16.M88.4 R44, [R192+UR5+0x6000] ;  /* 0x00600005c02c783b */ /* 0x000f620008000200 */
[----:B------:R-:W-:Y:S01]  /*3610*/  ISETP.NE.AND P6, PT, R0, 0x1, PT ;  /* 0x000000010000780c */ /* 0x000fe20003fc5270 */
[--C-:B------:R-:W-:Y:S01]  /*3620*/  IMAD.IADD R92, R95, 0x1, R84.reuse ;  /* 0x000000015f5c7824 */ /* 0x100fe200078e0254 */
[C---:B------:R-:W-:Y:S01]  /*3630*/  VIMNMX R133, PT, PT, R2.reuse, R87, PT ;  /* 0x0000005702857248 */ /* 0x040fe20003fe0100 */
[----:B------:R-:W-:Y:S01]  /*3640*/  IMAD.IADD R90, R91, 0x1, R84 ;  /* 0x000000015b5a7824 */ /* 0x000fe200078e0254 */
[----:B------:R-:W4:Y:S01]  /*3650*/  LDSM.16.M88.4 R36, [R192+UR5+0x6800] ;  /* 0x00680005c024783b */ /* 0x000f220008000200 */
[--C-:B------:R-:W-:Y:S01]  /*3660*/  IMAD.IADD R93, R95, 0x1, R160.reuse ;  /* 0x000000015f5d7824 */ /* 0x100fe200078e02a0 */
[----:B------:R-:W-:Y:S01]  /*3670*/  VIADDMNMX R2, R2, 0x8, R87, PT ;  /* 0x0000000802027846 */ /* 0x000fe20003800157 */
[----:B------:R-:W-:Y:S01]  /*3680*/  IMAD.IADD R91, R91, 0x1, R160 ;  /* 0x000000015b5b7824 */ /* 0x000fe200078e02a0 */
[----:B------:R-:W4:Y:S01]  /*3690*/  LDSM.16.M88.4 R28, [R192+UR5+0x7000] ;  /* 0x00700005c01c783b */ /* 0x000f220008000200 */
[----:B------:R-:W-:-:S02]  /*36a0*/  IMAD.IADD R89, R84, 0x1, R93 ;  /* 0x0000000154597824 */ /* 0x000fc400078e025d */
[----:B------:R-:W-:Y:S01]  /*36b0*/  IMAD.IADD R88, R84, 0x1, R91 ;  /* 0x0000000154587824 */ /* 0x000fe200078e025b */
[----:B---3--:R-:W3:Y:S04]  /*36c0*/  LDSM.16.M88.4 R20, [R192+UR5+0x7800] ;  /* 0x00780005c014783b */ /* 0x008ee80008000200 */
[----:B-1----:R-:W-:Y:S04]  /*36d0*/  LDSM.16.M88.4 R8, [R92] ;  /* 0x000000005c08783b */ /* 0x002fe80000000200 */
[----:B------:R-:W1:Y:S04]  /*36e0*/  LDSM.16.M88.4 R16, [R90+0x6000] ;  /* 0x006000005a10783b */ /* 0x000e680000000200 */
[----:B--2---:R-:W2:Y:S04]  /*36f0*/  LDSM.16.M88.4 R12, [R90+0x6800] ;  /* 0x006800005a0c783b */ /* 0x004ea80000000200 */
[----:B------:R-:W2:Y:S04]  /*3700*/  LDSM.16.M88.4 R4, [R90+0x7000] ;  /* 0x007000005a04783b */ /* 0x000ea80000000200 */
[----:B------:R-:W2:Y:S04]  /*3710*/  LDSM.16.M88.4 R64, [R90+0x7800] ;  /* 0x007800005a40783b */ /* 0x000ea80000000200 */
[----:B------:R-:W-:Y:S01]  /*3720*/  LDSM.16.M88.4 R60, [R91+0x6000] ;  /* 0x006000005b3c783b */ /* 0x000fe20000000200 */
[C---:B-----5:R-:W-:Y:S03]  /*3730*/  HMMA.16816.F32.BF16 R48, R72.reuse, R44, RZ ;  /* 0x0000002c4830723c */ /* 0x060fe600000418ff */
[----:B------:R-:W-:Y:S04]  /*3740*/  LDSM.16.M88.4 R56, [R91+0x6800] ;  /* 0x006800005b38783b */ /* 0x000fe80000000200 */
[----:B------:R-:W-:Y:S01]  /*3750*/  LDSM.16.M88.4 R52, [R91+0x7000] ;  /* 0x007000005b34783b */ /* 0x000fe20000000200 */
[C---:B------:R-:W-:Y:S03]  /*3760*/  HMMA.16816.F32.BF16 R44, R72.reuse, R46, RZ ;  /* 0x0000002e482c723c */ /* 0x040fe600000418ff */
[----:B------:R-:W-:Y:S04]  /*3770*/  LDSM.16.M88.4 R68, [R88+0x7000] ;  /* 0x007000005844783b */ /* 0x000fe80000000200 */
[----:B------:R-:W-:Y:S01]  /*3780*/  LDSM.16.M88.4 R80, [R91+0x8000] ;  /* 0x008000005b50783b */ /* 0x000fe20000000200 */
[C---:B----4-:R-:W-:Y:S03]  /*3790*/  HMMA.16816.F32.BF16 R40, R72.reuse, R36, RZ ;  /* 0x000000244828723c */ /* 0x050fe600000418ff */
[----:B------:R-:W-:Y:S05]  /*37a0*/  LDSM.16.M88.4 R76, [R91+0x8800] ;  /* 0x008800005b4c783b */ /* 0x000fea0000000200 */
[C---:B------:R-:W-:Y:S08]  /*37b0*/  HMMA.16816.F32.BF16 R32, R72.reuse, R28, RZ ;  /* 0x0000001c4820723c */ /* 0x040ff000000418ff */
[C---:B------:R-:W-:Y:S08]  /*37c0*/  HMMA.16816.F32.BF16 R36, R72.reuse, R38, RZ ;  /* 0x000000264824723c */ /* 0x040ff000000418ff */
[C---:B------:R-:W-:Y:S08]  /*37d0*/  HMMA.16816.F32.BF16 R28, R72.reuse, R30, RZ ;  /* 0x0000001e481c723c */ /* 0x040ff000000418ff */
[C---:B---3--:R-:W-:Y:S08]  /*37e0*/  HMMA.16816.F32.BF16 R24, R72.reuse, R20, RZ ;  /* 0x000000144818723c */ /* 0x048ff000000418ff */
[----:B------:R-:W-:Y:S01]  /*37f0*/  HMMA.16816.F32.BF16 R72, R72, R22, RZ ;  /* 0x000000164848723c */ /* 0x000fe200000418ff */
[----:B------:R-:W-:Y:S07]  /*3800*/  LDSM.16.M88.4 R20, [R91+0x7800] ;  /* 0x007800005b14783b */ /* 0x000fee0000000200 */
[C---:B-1----:R-:W-:Y:S08]  /*3810*/  HMMA.16816.F32.BF16 R48, R8.reuse, R16, R48 ;  /* 0x000000100830723c */ /* 0x042ff00000041830 */
[C---:B------:R-:W-:Y:S01]  /*3820*/  HMMA.16816.F32.BF16 R44, R8.reuse, R18, R44 ;  /* 0x00000012082c723c */ /* 0x040fe2000004182c */
[----:B------:R-:W1:Y:S07]  /*3830*/  LDSM.16.M88.4 R16, [R93] ;  /* 0x000000005d10783b */ /* 0x000e6e0000000200 */
[C---:B--2---:R-:W-:Y:S08]  /*3840*/  HMMA.16816.F32.BF16 R40, R8.reuse, R12, R40 ;  /* 0x0000000c0828723c */ /* 0x044ff00000041828 */
[C---:B------:R-:W-:Y:S01]  /*3850*/  HMMA.16816.F32.BF16 R36, R8.reuse, R14, R36 ;  /* 0x0000000e0824723c */ /* 0x040fe20000041824 */
[----:B------:R-:W-:Y:S07]  /*3860*/  LDSM.16.M88.4 R12, [R88+0x6000] ;  /* 0x00600000580c783b */ /* 0x000fee0000000200 */
[C---:B------:R-:W-:Y:S08]  /*3870*/  HMMA.16816.F32.BF16 R32, R8.reuse, R4, R32 ;  /* 0x000000040820723c */ /* 0x040ff00000041820 */
[C---:B------:R-:W-:Y:S01]  /*3880*/  HMMA.16816.F32.BF16 R28, R8.reuse, R6, R28 ;  /* 0x00000006081c723c */ /* 0x040fe2000004181c */
[----:B------:R-:W2:Y:S07]  /*3890*/  LDSM.16.M88.4 R4, [R89] ;  /* 0x000000005904783b */ /* 0x000eae0000000200 */
[C---:B------:R-:W-:Y:S08]  /*38a0*/  HMMA.16816.F32.BF16 R24, R8.reuse, R64, R24 ;  /* 0x000000400818723c */ /* 0x040ff00000041818 */
[----:B------:R-:W-:Y:S01]  /*38b0*/  HMMA.16816.F32.BF16 R72, R8, R66, R72 ;  /* 0x000000420848723c */ /* 0x000fe20000041848 */
[----:B------:R-:W3:Y:S04]  /*38c0*/  LDSM.16.M88.4 R8, [R88+0x6800] ;  /* 0x006800005808783b */ /* 0x000ee80000000200 */
[----:B------:R-:W-:Y:S03]  /*38d0*/  LDSM.16.M88.4 R64, [R192+UR5+0x8000] ;  /* 0x00800005c040783b */ /* 0x000fe60008000200 */
[C---:B-1----:R-:W-:Y:S08]  /*38e0*/  HMMA.16816.F32.BF16 R48, R16.reuse, R60, R48 ;  /* 0x0000003c1030723c */ /* 0x042ff00000041830 */
[C---:B------:R-:W-:Y:S01]  /*38f0*/  HMMA.16816.F32.BF16 R44, R16.reuse, R62, R44 ;  /* 0x0000003e102c723c */ /* 0x040fe2000004182c */
[----:B------:R-:W-:Y:S07]  /*3900*/  LDSM.16.M88.4 R60, [R192+UR5+0x8800] ;  /* 0x00880005c03c783b */ /* 0x000fee0008000200 */
[C---:B------:R-:W-:Y:S08]  /*3910*/  HMMA.16816.F32.BF16 R40, R16.reuse, R56, R40 ;  /* 0x000000381028723c */ /* 0x040ff00000041828 */
[C---:B------:R-:W-:Y:S01]  /*3920*/  HMMA.16816.F32.BF16 R36, R16.reuse, R58, R36 ;  /* 0x0000003a1024723c */ /* 0x040fe20000041824 */
[----:B------:R-:W-:Y:S07]  /*3930*/  LDSM.16.M88.4 R56, [R192+UR5+0x9000] ;  /* 0x00900005c038783b */ /* 0x000fee0008000200 */
[C---:B------:R-:W-:Y:S08]  /*3940*/  HMMA.16816.F32.BF16 R32, R16.reuse, R52, R32 ;  /* 0x000000341020723c */ /* 0x040ff00000041820 */
[C---:B------:R-:W-:Y:S01]  /*3950*/  HMMA.16816.F32.BF16 R28, R16.reuse, R54, R28 ;  /* 0x00000036101c723c */ /* 0x040fe2000004181c */
[----:B------:R-:W-:Y:S07]  /*3960*/  LDSM.16.M88.4 R52, [R90+0x8000] ;  /* 0x008000005a34783b */ /* 0x000fee0000000200 */
[C---:B------:R-:W-:Y:S08]  /*3970*/  HMMA.16816.F32.BF16 R24, R16.reuse, R20, R24 ;  /* 0x000000141018723c */ /* 0x040ff00000041818 */
[----:B------:R-:W-:Y:S01]  /*3980*/  HMMA.16816.F32.BF16 R72, R16, R22, R72 ;  /* 0x000000161048723c */ /* 0x000fe20000041848 */
[----:B------:R-:W1:Y:S04]  /*3990*/  LDSM.16.M88.4 R16, [R88+0x7800] ;  /* 0x007800005810783b */ /* 0x000e680000000200 */
[----:B------:R-:W-:Y:S03]  /*39a0*/  LDSM.16.M88.4 R20, [R192+UR5+0x9800] ;  /* 0x00980005c014783b */ /* 0x000fe60008000200 */
[C---:B--2---:R-:W-:Y:S08]  /*39b0*/  HMMA.16816.F32.BF16 R48, R4.reuse, R12, R48 ;  /* 0x0000000c0430723c */ /* 0x044ff00000041830 */
[C---:B------:R-:W-:Y:S01]  /*39c0*/  HMMA.16816.F32.BF16 R44, R4.reuse, R14, R44 ;  /* 0x0000000e042c723c */ /* 0x040fe2000004182c */
[----:B------:R-:W2:Y:S07]  /*39d0*/  LDSM.16.M88.4 R12, [R95+0x2000] ;  /* 0x002000005f0c783b */ /* 0x000eae0000000200 */
[C---:B---3--:R-:W-:Y:S08]  /*39e0*/  HMMA.16816.F32.BF16 R40, R4.reuse, R8, R40 ;  /* 0x000000080428723c */ /* 0x048ff00000041828 */
[C---:B------:R-:W-:Y:S01]  /*39f0*/  HMMA.16816.F32.BF16 R36, R4.reuse, R10, R36 ;  /* 0x0000000a0424723c */ /* 0x040fe20000041824 */
[----:B------:R-:W3:Y:S07]  /*3a00*/  LDSM.16.M88.4 R8, [R92+0x2000] ;  /* 0x002000005c08783b */ /* 0x000eee0000000200 */
[C---:B------:R-:W-:Y:S08]  /*3a10*/  HMMA.16816.F32.BF16 R32, R4.reuse, R68, R32 ;  /* 0x000000440420723c */ /* 0x040ff00000041820 */
[C---:B------:R-:W-:Y:S01]  /*3a20*/  HMMA.16816.F32.BF16 R28, R4.reuse, R70, R28 ;  /* 0x00000046041c723c */ /* 0x040fe2000004181c */
[----:B------:R-:W-:Y:S07]  /*3a30*/  LDSM.16.M88.4 R68, [R88+0x8000] ;  /* 0x008000005844783b */ /* 0x000fee0000000200 */
[C---:B-1----:R-:W-:Y:S08]  /*3a40*/  HMMA.16816.F32.BF16 R24, R4.reuse, R16, R24 ;  /* 0x000000100418723c */ /* 0x042ff00000041818 */
[----:B------:R-:W-:Y:S01]  /*3a50*/  HMMA.16816.F32.BF16 R72, R4, R18, R72 ;  /* 0x000000120448723c */ /* 0x000fe20000041848 */
[----:B------:R-:W1:Y:S04]  /*3a60*/  LDSM.16.M88.4 R16, [R90+0x8800] ;  /* 0x008800005a10783b */ /* 0x000e680000000200 */
[----:B------:R-:W4:Y:S03]  /*3a70*/  LDSM.16.M88.4 R4, [R90+0x9000] ;  /* 0x009000005a04783b */ /* 0x000f260000000200 */
[C---:B--2---:R-:W-:Y:S08]  /*3a80*/  HMMA.16816.F32.BF16 R48, R12.reuse, R64, R48 ;  /* 0x000000400c30723c */ /* 0x044ff00000041830 */
[C---:B------:R-:W-:Y:S01]  /*3a90*/  HMMA.16816.F32.BF16 R44, R12.reuse, R66, R44 ;  /* 0x000000420c2c723c */ /* 0x040fe2000004182c */
[----:B------:R-:W-:Y:S07]  /*3aa0*/  LDSM.16.M88.4 R64, [R88+0x8800] ;  /* 0x008800005840783b */ /* 0x000fee0000000200 */
        /* <DEDUP_REMOVED lines=8> */
[----:B------:R-:W2:Y:S04]  /*3b30*/  LDSM.16.M88.4 R12, [R90+0x9800] ;  /* 0x009800005a0c783b */ /* 0x000ea80000000200 */
[----:B------:R-:W5:Y:S03]  /*3b40*/  LDSM.16.M88.4 R20, [R93+0x2000] ;  /* 0x002000005d14783b */ /* 0x000f660000000200 */
[C---:B---3--:R-:W-:Y:S08]  /*3b50*/  HMMA.16816.F32.BF16 R48, R8.reuse, R52, R48 ;  /* 0x000000340830723c */ /* 0x048ff00000041830 */
[C---:B------:R-:W-:Y:S01]  /*3b60*/  HMMA.16816.F32.BF16 R44, R8.reuse, R54, R44 ;  /* 0x00000036082c723c */ /* 0x040fe2000004182c */
[----:B------:R-:W3:Y:S07]  /*3b70*/  LDSM.16.M88.4 R52, [R91+0x9800] ;  /* 0x009800005b34783b */ /* 0x000eee0000000200 */
[C---:B-1----:R-:W-:Y:S08]  /*3b80*/  HMMA.16816.F32.BF16 R40, R8.reuse, R16, R40 ;  /* 0x000000100828723c */ /* 0x042ff00000041828 */
[C---:B------:R-:W-:Y:S01]  /*3b90*/  HMMA.16816.F32.BF16 R36, R8.reuse, R18, R36 ;  /* 0x000000120824723c */ /* 0x040fe20000041824 */
[----:B------:R-:W-:Y:S07]  /*3ba0*/  LDSM.16.M88.4 R16, [R95+0x4000] ;  /* 0x004000005f10783b */ /* 0x000fee0000000200 */
[C---:B----4-:R-:W-:Y:S08]  /*3bb0*/  HMMA.16816.F32.BF16 R32, R8.reuse, R4, R32 ;  /* 0x000000040820723c */ /* 0x050ff00000041820 */
[C---:B------:R-:W-:Y:S01]  /*3bc0*/  HMMA.16816.F32.BF16 R28, R8.reuse, R6, R28 ;  /* 0x00000006081c723c */ /* 0x040fe2000004181c */
[----:B------:R-:W1:Y:S07]  /*3bd0*/  LDSM.16.M88.4 R4, [R89+0x2000] ;  /* 0x002000005904783b */ /* 0x000e6e0000000200 */
[C---:B--2---:R-:W-:Y:S08]  /*3be0*/  HMMA.16816.F32.BF16 R24, R8.reuse, R12, R24 ;  /* 0x0000000c0818723c */ /* 0x044ff00000041818 */
[----:B------:R-:W-:Y:S01]  /*3bf0*/  HMMA.16816.F32.BF16 R72, R8, R14, R72 ;  /* 0x0000000e0848723c */ /* 0x000fe20000041848 */
[----:B------:R-:W2:Y:S04]  /*3c00*/  LDSM.16.M88.4 R12, [R88+0x9000] ;  /* 0x00900000580c783b */ /* 0x000ea80000000200 */
[----:B------:R-:W4:Y:S03]  /*3c10*/  LDSM.16.M88.4 R8, [R88+0x9800] ;  /* 0x009800005808783b */ /* 0x000f260000000200 */
[C---:B-----5:R-:W-:Y:S08]  /*3c20*/  HMMA.16816.F32.BF16 R48, R20.reuse, R80, R48 ;  /* 0x000000501430723c */ /* 0x060ff00000041830 */
[C---:B------:R-:W-:Y:S01]  /*3c30*/  HMMA.16816.F32.BF16 R44, R20.reuse, R82, R44 ;  /* 0x00000052142c723c */ /* 0x040fe2000004182c */
[----:B------:R-:W-:Y:S07]  /*3c40*/  LDSM.16.M88.4 R80, [R90+0xb800] ;  /* 0x00b800005a50783b */ /* 0x000fee0000000200 */
[C---:B------:R-:W-:Y:S08]  /*3c50*/  HMMA.16816.F32.BF16 R40, R20.reuse, R76, R40 ;  /* 0x0000004c1428723c */ /* 0x040ff00000041828 */
[C---:B------:R-:W-:Y:S01]  /*3c60*/  HMMA.16816.F32.BF16 R36, R20.reuse, R78, R36 ;  /* 0x0000004e1424723c */ /* 0x040fe20000041824 */
[----:B------:R-:W-:Y:S07]  /*3c70*/  LDSM.16.M88.4 R76, [R92+0x4000] ;  /* 0x004000005c4c783b */ /* 0x000fee0000000200 */
[C---:B------:R-:W-:Y:S08]  /*3c80*/  HMMA.16816.F32.BF16 R32, R20.reuse, R56, R32 ;  /* 0x000000381420723c */ /* 0x040ff00000041820 */
[C---:B------:R-:W-:Y:S01]  /*3c90*/  HMMA.16816.F32.BF16 R28, R20.reuse, R58, R28 ;  /* 0x0000003a141c723c */ /* 0x040fe2000004181c */
[----:B------:R-:W5:Y:S07]  /*3ca0*/  LDSM.16.M88.4 R56, [R192+UR5+0xa800] ;  /* 0x00a80005c038783b */ /* 0x000f6e0008000200 */
[C---:B---3--:R-:W-:Y:S08]  /*3cb0*/  HMMA.16816.F32.BF16 R24, R20.reuse, R52, R24 ;  /* 0x000000341418723c */ /* 0x048ff00000041818 */
[----:B------:R-:W-:Y:S01]  /*3cc0*/  HMMA.16816.F32.BF16 R72, R20, R54, R72 ;  /* 0x000000361448723c */ /* 0x000fe20000041848 */
[----:B------:R-:W3:Y:S04]  /*3cd0*/  LDSM.16.M88.4 R52, [R192+UR5+0xb000] ;  /* 0x00b00005c034783b */ /* 0x000ee80008000200 */
[----:B------:R-:W3:Y:S03]  /*3ce0*/  LDSM.16.M88.4 R20, [R192+UR5+0xb800] ;  /* 0x00b80005c014783b */ /* 0x000ee60008000200 */
[C---:B-1----:R-:W-:Y:S08]  /*3cf0*/  HMMA.16816.F32.BF16 R48, R4.reuse, R68, R48 ;  /* 0x000000440430723c */ /* 0x042ff00000041830 */
[C---:B------:R-:W-:Y:S01]  /*3d00*/  HMMA.16816.F32.BF16 R44, R4.reuse, R70, R44 ;  /* 0x00000046042c723c */ /* 0x040fe2000004182c */
[----:B------:R-:W-:Y:S07]  /*3d10*/  LDSM.16.M88.4 R68, [R93+0x4000] ;  /* 0x004000005d44783b */ /* 0x000fee0000000200 */
[C---:B------:R-:W-:Y:S08]  /*3d20*/  HMMA.16816.F32.BF16 R40, R4.reuse, R64, R40 ;  /* 0x000000400428723c */ /* 0x040ff00000041828 */
[C---:B------:R-:W-:Y:S01]  /*3d30*/  HMMA.16816.F32.BF16 R36, R4.reuse, R66, R36 ;  /* 0x000000420424723c */ /* 0x040fe20000041824 */
[----:B------:R-:W-:Y:S07]  /*3d40*/  LDSM.16.M88.4 R64, [R91+0xa000] ;  /* 0x00a000005b40783b */ /* 0x000fee0000000200 */
[C---:B--2---:R-:W-:Y:S08]  /*3d50*/  HMMA.16816.F32.BF16 R32, R4.reuse, R12, R32 ;  /* 0x0000000c0420723c */ /* 0x044ff00000041820 */
[C---:B------:R-:W-:Y:S01]  /*3d60*/  HMMA.16816.F32.BF16 R28, R4.reuse, R14, R28 ;  /* 0x0000000e041c723c */ /* 0x040fe2000004181c */
[----:B------:R-:W1:Y:S07]  /*3d70*/  LDSM.16.M88.4 R12, [R90+0xa000] ;  /* 0x00a000005a0c783b */ /* 0x000e6e0000000200 */
[C---:B----4-:R-:W-:Y:S08]  /*3d80*/  HMMA.16816.F32.BF16 R24, R4.reuse, R8, R24 ;  /* 0x000000080418723c */ /* 0x050ff00000041818 */
[----:B------:R-:W-:Y:S01]  /*3d90*/  HMMA.16816.F32.BF16 R72, R4, R10, R72 ;  /* 0x0000000a0448723c */ /* 0x000fe20000041848 */
[----:B------:R-:W2:Y:S04]  /*3da0*/  LDSM.16.M88.4 R8, [R90+0xa800] ;  /* 0x00a800005a08783b */ /* 0x000ea80000000200 */
[----:B------:R-:W4:Y:S03]  /*3db0*/  LDSM.16.M88.4 R4, [R90+0xb000] ;  /* 0x00b000005a04783b */ /* 0x000f260000000200 */
[C---:B------:R-:W-:Y:S08]  /*3dc0*/  HMMA.16816.F32.BF16 R48, R16.reuse, R60, R48 ;  /* 0x0000003c1030723c */ /* 0x040ff00000041830 */
[C---:B------:R-:W-:Y:S01]  /*3dd0*/  HMMA.16816.F32.BF16 R44, R16.reuse, R62, R44 ;  /* 0x0000003e102c723c */ /* 0x040fe2000004182c */
[----:B------:R-:W4:Y:S07]  /*3de0*/  LDSM.16.M88.4 R60, [R91+0xa800] ;  /* 0x00a800005b3c783b */ /* 0x000f2e0000000200 */
[C---:B-----5:R-:W-:Y:S08]  /*3df0*/  HMMA.16816.F32.BF16 R40, R16.reuse, R56, R40 ;  /* 0x000000381028723c */ /* 0x060ff00000041828 */
[C---:B------:R-:W-:Y:S01]  /*3e00*/  HMMA.16816.F32.BF16 R36, R16.reuse, R58, R36 ;  /* 0x0000003a1024723c */ /* 0x040fe20000041824 */
[----:B------:R-:W5:Y:S07]  /*3e10*/  LDSM.16.M88.4 R56, [R91+0xb000] ;  /* 0x00b000005b38783b */ /* 0x000f6e0000000200 */
[C---:B---3--:R-:W-:Y:S08]  /*3e20*/  HMMA.16816.F32.BF16 R32, R16.reuse, R52, R32 ;  /* 0x000000341020723c */ /* 0x048ff00000041820 */
[C---:B------:R-:W-:Y:S01]  /*3e30*/  HMMA.16816.F32.BF16 R28, R16.reuse, R54, R28 ;  /* 0x00000036101c723c */ /* 0x040fe2000004181c */
[----:B------:R-:W3:Y:S07]  /*3e40*/  LDSM.16.M88.4 R52, [R91+0xb800] ;  /* 0x00b800005b34783b */ /* 0x000eee0000000200 */
[C---:B------:R-:W-:Y:S08]  /*3e50*/  HMMA.16816.F32.BF16 R24, R16.reuse, R20, R24 ;  /* 0x000000141018723c */ /* 0x040ff00000041818 */
[----:B------:R-:W-:Y:S01]  /*3e60*/  HMMA.16816.F32.BF16 R72, R16, R22, R72 ;  /* 0x000000161048723c */ /* 0x000fe20000041848 */
[----:B------:R-:W-:Y:S04]  /*3e70*/  LDSM.16.M88.4 R20, [R89+0x4000] ;  /* 0x004000005914783b */ /* 0x000fe80000000200 */
[----:B------:R-:W3:Y:S03]  /*3e80*/  LDSM.16.M88.4 R16, [R88+0xa000] ;  /* 0x00a000005810783b */ /* 0x000ee60000000200 */
[C---:B-1----:R-:W-:Y:S08]  /*3e90*/  HMMA.16816.F32.BF16 R48, R76.reuse, R12, R48 ;  /* 0x0000000c4c30723c */ /* 0x042ff00000041830 */
[C---:B------:R-:W-:Y:S01]  /*3ea0*/  HMMA.16816.F32.BF16 R44, R76.reuse, R14, R44 ;  /* 0x0000000e4c2c723c */ /* 0x040fe2000004182c */
[----:B------:R-:W1:Y:S07]  /*3eb0*/  LDSM.16.M88.4 R12, [R88+0xa800] ;  /* 0x00a80000580c783b */ /* 0x000e6e0000000200 */
[C---:B--2---:R-:W-:Y:S08]  /*3ec0*/  HMMA.16816.F32.BF16 R40, R76.reuse, R8, R40 ;  /* 0x000000084c28723c */ /* 0x044ff00000041828 */
[C---:B------:R-:W-:Y:S01]  /*3ed0*/  HMMA.16816.F32.BF16 R36, R76.reuse, R10, R36 ;  /* 0x0000000a4c24723c */ /* 0x040fe20000041824 */
[----:B------:R-:W2:Y:S07]  /*3ee0*/  LDSM.16.M88.4 R8, [R88+0xb000] ;  /* 0x00b000005808783b */ /* 0x000eae0000000200 */
[C---:B----4-:R-:W-:Y:S08]  /*3ef0*/  HMMA.16816.F32.BF16 R32, R76.reuse, R4, R32 ;  /* 0x000000044c20723c */ /* 0x050ff00000041820 */
[----:B------:R-:W-:Y:S01]  /*3f00*/  HMMA.16816.F32.BF16 R28, R76, R6, R28 ;  /* 0x000000064c1c723c */ /* 0x000fe2000004181c */
[----:B------:R-:W4:Y:S01]  /*3f10*/  LDSM.16.M88.4 R4, [R88+0xb800] ;  /* 0x00b800005804783b */ /* 0x000f220000000200 */
[----:B------:R-:W-:-:S06]  /*3f20*/  DEPBAR.LE SB0, 0x0 ;  /* 0x000080000000791a */ /* 0x000fcc0000000000 */
[C---:B------:R-:W-:Y:S08]  /*3f30*/  HMMA.16816.F32.BF16 R24, R76.reuse, R80, R24 ;  /* 0x000000504c18723c */ /* 0x040ff00000041818 */
[----:B------:R-:W-:Y:S08]  /*3f40*/  HMMA.16816.F32.BF16 R72, R76, R82, R72 ;  /* 0x000000524c48723c */ /* 0x000ff00000041848 */
[C---:B------:R-:W-:Y:S08]  /*3f50*/  HMMA.16816.F32.BF16 R48, R68.reuse, R64, R48 ;  /* 0x000000404430723c */ /* 0x040ff00000041830 */
[C---:B------:R-:W-:Y:S08]  /*3f60*/  HMMA.16816.F32.BF16 R44, R68.reuse, R66, R44 ;  /* 0x00000042442c723c */ /* 0x040ff0000004182c */
[C---:B------:R-:W-:Y:S08]  /*3f70*/  HMMA.16816.F32.BF16 R40, R68.reuse, R60, R40 ;  /* 0x0000003c4428723c */ /* 0x040ff00000041828 */
[C---:B------:R-:W-:Y:S08]  /*3f80*/  HMMA.16816.F32.BF16 R36, R68.reuse, R62, R36 ;  /* 0x0000003e4424723c */ /* 0x040ff00000041824 */
[C---:B-----5:R-:W-:Y:S08]  /*3f90*/  HMMA.16816.F32.BF16 R32, R68.reuse, R56, R32 ;  /* 0x000000384420723c */ /* 0x060ff00000041820 */
[C---:B------:R-:W-:Y:S08]  /*3fa0*/  HMMA.16816.F32.BF16 R28, R68.reuse, R58, R28 ;  /* 0x0000003a441c723c */ /* 0x040ff0000004181c */
[C---:B---3--:R-:W-:Y:S08]  /*3fb0*/  HMMA.16816.F32.BF16 R24, R68.reuse, R52, R24 ;  /* 0x000000344418723c */ /* 0x048ff00000041818 */
[----:B------:R-:W-:Y:S08]  /*3fc0*/  HMMA.16816.F32.BF16 R72, R68, R54, R72 ;  /* 0x000000364448723c */ /* 0x000ff00000041848 */
[C---:B------:R-:W-:Y:S08]  /*3fd0*/  HMMA.16816.F32.BF16 R48, R20.reuse, R16, R48 ;  /* 0x000000101430723c */ /* 0x040ff00000041830 */
[C---:B------:R-:W-:Y:S08]  /*3fe0*/  HMMA.16816.F32.BF16 R44, R20.reuse, R18, R44 ;  /* 0x00000012142c723c */ /* 0x040ff0000004182c */
[C---:B-1----:R-:W-:Y:S08]  /*3ff0*/  HMMA.16816.F32.BF16 R40, R20.reuse, R12, R40 ;  /* 0x0000000c1428723c */ /* 0x042ff00000041828 */
[C---:B------:R-:W-:Y:S08]  /*4000*/  HMMA.16816.F32.BF16 R36, R20.reuse, R14, R36 ;  /* 0x0000000e1424723c */ /* 0x040ff00000041824 */
[C---:B--2---:R-:W-:Y:S08]  /*4010*/  HMMA.16816.F32.BF16 R32, R20.reuse, R8, R32 ;  /* 0x000000081420723c */ /* 0x044ff00000041820 */
[C---:B------:R-:W-:Y:S08]  /*4020*/  HMMA.16816.F32.BF16 R28, R20.reuse, R10, R28 ;  /* 0x0000000a141c723c */ /* 0x040ff0000004181c */
[C---:B----4-:R-:W-:Y:S08]  /*4030*/  HMMA.16816.F32.BF16 R24, R20.reuse, R4, R24 ;  /* 0x000000041418723c */ /* 0x050ff00000041818 */
[----:B------:R-:W-:Y:S01]  /*4040*/  HMMA.16816.F32.BF16 R72, R20, R6, R72 ;  /* 0x000000061448723c */ /* 0x000fe20000041848 */
[----:B------:R-:W-:Y:S06]  /*4050*/  BAR.SYNC.DEFER_BLOCKING 0x0 ;  /* 0x0000000000007b1d */ /* 0x000fec0000010000 */
[----:B------:R-:W-:-:S13]  /*4060*/  @!P6 BRA `(.L_x_483) ;  /* 0x000000080048e947 */ /* 0x000fda0003800000 */
[----:B------:R-:W-:-:S04]  /*4070*/  UISETP.NE.U32.AND UP0, UPT, UR8, URZ, UPT ;  /* 0x000000ff0800728c */ /* 0x000fc8000bf05070 */
[----:B------:R-:W-:-:S09]  /*4080*/  UISETP.NE.AND.EX UP0, UPT, UR9, URZ, UPT, UP0 ;  /* 0x000000ff0900728c */ /* 0x000fd2000bf05300 */
[----:B------:R-:W-:Y:S05]  /*4090*/  BRA.U UP0, `(.L_x_484) ;  /* 0x0000000100207547 */ /* 0x000fea000b800000 */
[----:B------:R-:W-:Y:S01]  /*40a0*/  UMOV UR4, URZ ;  /* 0x000000ff00047c82 */ /* 0x000fe20008000000 */
[----:B------:R-:W-:Y:S01]  /*40b0*/  IMAD.SHL.U32 R4, R134, 0x40, RZ ;  /* 0x0000004086047824 */ /* 0x000fe200078e00ff */
[----:B------:R-:W-:-:S05]  /*40c0*/  IADD3 R5, P2, PT, RZ, -UR4, RZ ;  /* 0x80000004ff057c10 */ /* 0x000fca000ff5e0ff */
[----:B------:R-:W-:-:S05]  /*40d0*/  IMAD.X R4, RZ, RZ, ~R4, P2 ;  /* 0x000000ffff047224 */ /* 0x000fca00010e0e04 */
[----:B------:R-:W-:-:S04]  /*40e0*/  SHF.R.S64 R5, R5, 0x1f, R4 ;  /* 0x0000001f05057819 */ /* 0x000fc80000001004 */
[----:B------:R-:W-:-:S04]  /*40f0*/  IADD3 R196, P2, PT, R5, R196, RZ ;  /* 0x000000c405c47210 */ /* 0x000fc80007f5e0ff */
[----:B------:R-:W-:Y:S01]  /*4100*/  LEA.HI.X.SX32 R195, R4, R195, 0x1, P2 ;  /* 0x000000c304c37211 */ /* 0x000fe200010f0eff */
[----:B------:R-:W-:Y:S08]  /*4110*/  BRA `(.L_x_485) ;  /* 0x0000000000ec7947 */ /* 0x000ff00003800000 */
.L_x_484:
[----:B------:R-:W1:Y:S01]  /*4120*/  LDC R5, c[0x0][0x4f0] ;  /* 0x00013c00ff057b82 */ /* 0x000e620000000800 */
[----:B------:R-:W-:Y:S01]  /*4130*/  IADD3 R12, PT, PT, R184, -0x80, RZ ;  /* 0xffffff80b80c7810 */ /* 0x000fe20007ffe0ff */
[----:B------:R-:W2:Y:S01]  /*4140*/  LDCU.64 UR6, c[0x0][0x3a0] ;  /* 0x00007400ff0677ac */ /* 0x000ea20008000a00 */
[----:B------:R-:W-:Y:S02]  /*4150*/  IABS R8, R146 ;  /* 0x0000009200087213 */ /* 0x000fe40000000000 */
[----:B------:R-:W-:Y:S02]  /*4160*/  IABS R6, R12 ;  /* 0x0000000c00067213 */ /* 0x000fe40000000000 */
[-C--:B-1----:R-:W-:Y:S02]  /*4170*/  IABS R4, R5.reuse ;  /* 0x0000000500047213 */ /* 0x082fe40000000000 */
[----:B------:R-:W-:Y:S02]  /*4180*/  LOP3.LUT R12, R12, R5, RZ, 0x3c, !PT ;  /* 0x000000050c0c7212 */ /* 0x000fe400078e3cff */
[----:B------:R-:W1:Y:S08]  /*4190*/  I2F.RP R7, R4 ;  /* 0x0000000400077306 */ /* 0x000e700000209400 */
[----:B-1----:R-:W1:Y:S02]  /*41a0*/  MUFU.RCP R14, R7 ;  /* 0x00000007000e7308 */ /* 0x002e640000001000 */
[----:B-1----:R-:W-:-:S06]  /*41b0*/  VIADD R14, R14, 0xffffffe ;  /* 0x0ffffffe0e0e7836 */ /* 0x002fcc0000000000 */
[----:B------:R-:W1:Y:S02]  /*41c0*/  F2I.FTZ.U32.TRUNC.NTZ R15, R14 ;  /* 0x0000000e000f7305 */ /* 0x000e64000021f000 */
[----:B-1----:R-:W-:Y:S02]  /*41d0*/  IMAD.MOV R11, RZ, RZ, -R15 ;  /* 0x000000ffff0b7224 */ /* 0x002fe400078e0a0f */
[----:B------:R-:W-:Y:S02]  /*41e0*/  IMAD.MOV.U32 R14, RZ, RZ, RZ ;  /* 0x000000ffff0e7224 */ /* 0x000fe400078e00ff */
[----:B------:R-:W-:-:S04]  /*41f0*/  IMAD R11, R11, R4, RZ ;  /* 0x000000040b0b7224 */ /* 0x000fc800078e02ff */
[----:B------:R-:W-:-:S06]  /*4200*/  IMAD.HI.U32 R11, R15, R11, R14 ;  /* 0x0000000b0f0b7227 */ /* 0x000fcc00078e000e */
[----:B------:R-:W-:-:S04]  /*4210*/  IMAD.HI.U32 R10, R11, R6, RZ ;  /* 0x000000060b0a7227 */ /* 0x000fc800078e00ff */
[----:B------:R-:W-:-:S04]  /*4220*/  IMAD.HI.U32 R11, R11, R8, RZ ;  /* 0x000000080b0b7227 */ /* 0x000fc800078e00ff */
[----:B------:R-:W-:Y:S01]  /*4230*/  IMAD.MOV R7, RZ, RZ, -R10 ;  /* 0x000000ffff077224 */ /* 0x000fe200078e0a0a */
[----:B------:R-:W-:-:S03]  /*4240*/  IADD3 R9, PT, PT, -R11, RZ, RZ ;  /* 0x000000ff0b097210 */ /* 0x000fc60007ffe1ff */
[C---:B------:R-:W-:Y:S02]  /*4250*/  IMAD R7, R4.reuse, R7, R6 ;  /* 0x0000000704077224 */ /* 0x040fe400078e0206 */
[----:B------:R-:W-:-:S03]  /*4260*/  IMAD R9, R4, R9, R8 ;  /* 0x0000000904097224 */ /* 0x000fc600078e0208 */
[C---:B------:R-:W-:Y:S02]  /*4270*/  ISETP.GT.U32.AND P3, PT, R4.reuse, R7, PT ;  /* 0x000000070400720c */ /* 0x040fe40003f64070 */
[----:B------:R-:W-:-:S11]  /*4280*/  ISETP.GT.U32.AND P2, PT, R4, R9, PT ;  /* 0x000000090400720c */ /* 0x000fd60003f44070 */
[----:B------:R-:W-:Y:S01]  /*4290*/  @!P3 IMAD.IADD R7, R7, 0x1, -R4 ;  /* 0x000000010707b824 */ /* 0x000fe200078e0a04 */
[----:B------:R-:W-:Y:S01]  /*42a0*/  @!P3 IADD3 R10, PT, PT, R10, 0x1, RZ ;  /* 0x000000010a0ab810 */ /* 0x000fe20007ffe0ff */
[----:B------:R-:W-:Y:S01]  /*42b0*/  @!P2 VIADD R11, R11, 0x1 ;  /* 0x000000010b0ba836 */ /* 0x000fe20000000000 */
[-C--:B------:R-:W-:Y:S02]  /*42c0*/  @!P2 IADD3 R9, PT, PT, R9, -R4.reuse, RZ ;  /* 0x800000040909a210 */ /* 0x080fe40007ffe0ff */
[-C--:B------:R-:W-:Y:S02]  /*42d0*/  ISETP.GE.U32.AND P4, PT, R7, R4.reuse, PT ;  /* 0x000000040700720c */ /* 0x080fe40003f86070 */
[----:B------:R-:W-:Y:S02]  /*42e0*/  ISETP.GE.U32.AND P5, PT, R9, R4, PT ;  /* 0x000000040900720c */ /* 0x000fe40003fa6070 */
[----:B------:R-:W-:Y:S02]  /*42f0*/  LOP3.LUT R4, R146, R5, RZ, 0x3c, !PT ;  /* 0x0000000592047212 */ /* 0x000fe400078e3cff */
[----:B------:R-:W-:-:S02]  /*4300*/  ISETP.GE.AND P2, PT, R12, RZ, PT ;  /* 0x000000ff0c00720c */ /* 0x000fc40003f46270 */
[----:B------:R-:W-:Y:S02]  /*4310*/  ISETP.GE.AND P3, PT, R4, RZ, PT ;  /* 0x000000ff0400720c */ /* 0x000fe40003f66270 */
[----:B------:R-:W-:-:S03]  /*4320*/  LOP3.LUT R7, RZ, R5, RZ, 0x33, !PT ;  /* 0x00000005ff077212 */ /* 0x000fc600078e33ff */
[----:B------:R-:W-:Y:S01]  /*4330*/  @P4 VIADD R10, R10, 0x1 ;  /* 0x000000010a0a4836 */ /* 0x000fe20000000000 */
[----:B------:R-:W-:Y:S02]  /*4340*/  ISETP.NE.AND P4, PT, R5, RZ, PT ;  /* 0x000000ff0500720c */ /* 0x000fe40003f85270 */
[----:B------:R-:W-:-:S03]  /*4350*/  @P5 IADD3 R11, PT, PT, R11, 0x1, RZ ;  /* 0x000000010b0b5810 */ /* 0x000fc60007ffe0ff */
[----:B------:R-:W-:Y:S02]  /*4360*/  @!P2 IMAD.MOV R10, RZ, RZ, -R10 ;  /* 0x000000ffff0aa224 */ /* 0x000fe400078e0a0a */
[----:B------:R-:W-:-:S03]  /*4370*/  @!P3 IADD3 R11, PT, PT, -R11, RZ, RZ ;  /* 0x000000ff0b0bb210 */ /* 0x000fc60007ffe1ff */
[C---:B------:R-:W-:Y:S02]  /*4380*/  SEL R6, R7.reuse, R10, !P4 ;  /* 0x0000000a07067207 */ /* 0x040fe40006000000 */
[----:B------:R-:W-:-:S03]  /*4390*/  SEL R7, R7, R11, !P4 ;  /* 0x0000000b07077207 */ /* 0x000fc60006000000 */
[----:B------:R-:W-:-:S04]  /*43a0*/  IMAD.WIDE R12, R6, 0x4, R204 ;  /* 0x00000004060c7825 */ /* 0x000fc800078e02cc */
[C---:B------:R-:W-:Y:S01]  /*43b0*/  IMAD.WIDE R10, R7.reuse, 0x4, R204 ;  /* 0x00000004070a7825 */ /* 0x040fe200078e02cc */
[----:B------:R-:W3:Y:S04]  /*43c0*/  LDG.E R9, desc[UR16][R12.64] ;  /* 0x000000100c097981 */ /* 0x000ee8000c1e1900 */
[----:B------:R-:W3:Y:S01]  /*43d0*/  LDG.E R4, desc[UR16][R10.64] ;  /* 0x000000100a047981 */ /* 0x000ee2000c1e1900 */
[----:B------:R-:W-:-:S04]  /*43e0*/  IMAD.IADD R6, R7, 0x1, -R6 ;  /* 0x0000000107067824 */ /* 0x000fc800078e0a06 */
[----:B------:R-:W-:-:S05]  /*43f0*/  IMAD R5, R6, R5, -0x40 ;  /* 0xffffffc006057424 */ /* 0x000fca00078e0205 */
[----:B------:R-:W-:-:S05]  /*4400*/  SHF.R.S32.HI R7, RZ, 0x1f, R5 ;  /* 0x0000001fff077819 */ /* 0x000fca0000011405 */
[----:B------:R-:W-:-:S04]  /*4410*/  IMAD R6, R7, R134, RZ ;  /* 0x0000008607067224 */ /* 0x000fc800078e02ff */
[----:B------:R-:W-:Y:S01]  /*4420*/  IMAD R6, R5, R135, R6 ;  /* 0x0000008705067224 */ /* 0x000fe200078e0206 */
[----:B---3--:R-:W-:Y:S01]  /*4430*/  IADD3 R4, PT, PT, R9, -R4, RZ ;  /* 0x8000000409047210 */ /* 0x008fe20007ffe0ff */
[----:B------:R-:W-:-:S03]  /*4440*/  IMAD.WIDE.U32 R8, R5, R134, RZ ;  /* 0x0000008605087225 */ /* 0x000fc600078e00ff */
[----:B------:R-:W-:Y:S01]  /*4450*/  SHF.R.S32.HI R5, RZ, 0x1f, R4 ;  /* 0x0000001fff057819 */ /* 0x000fe20000011404 */
[----:B------:R-:W-:-:S04]  /*4460*/  IMAD.IADD R9, R9, 0x1, R6 ;  /* 0x0000000109097824 */ /* 0x000fc800078e0206 */
[----:B--2---:R-:W-:Y:S02]  /*4470*/  IMAD R5, R5, UR6, RZ ;  /* 0x0000000605057c24 */ /* 0x004fe4000f8e02ff */
[----:B------:R-:W-:-:S04]  /*4480*/  IMAD.WIDE.U32 R8, R4, UR6, R8 ;  /* 0x0000000604087c25 */ /* 0x000fc8000f8e0008 */
[----:B------:R-:W-:Y:S01]  /*4490*/  IMAD R5, R4, UR7, R5 ;  /* 0x0000000704057c24 */ /* 0x000fe2000f8e0205 */
[----:B------:R-:W-:-:S04]  /*44a0*/  LEA R196, P2, R8, R196, 0x1 ;  /* 0x000000c408c47211 */ /* 0x000fc800078408ff */
[----:B------:R-:W-:-:S04]  /*44b0*/  IADD3 R5, PT, PT, R9, R5, RZ ;  /* 0x0000000509057210 */ /* 0x000fc80007ffe0ff */
[----:B------:R-:W-:-:S07]  /*44c0*/  LEA.HI.X R195, R8, R195, R5, 0x1, P2 ;  /* 0x000000c308c37211 */ /* 0x000fce00010f0c05 */
.L_x_485:
[----:B------:R-:W1:Y:S01]  /*44d0*/  LDCU UR4, c[0x0][0x440] ;  /* 0x00008800ff0477ac */ /* 0x000e620008000800 */
[C---:B------:R-:W-:Y:S01]  /*44e0*/  LEA R6, P2, R85.reuse, R196, 0x1 ;  /* 0x000000c455067211 */ /* 0x040fe200078408ff */
[C---:B------:R-:W-:Y:S01]  /*44f0*/  IMAD.SHL.U32 R4, R134.reuse, 0x20, RZ ;  /* 0x0000002086047824 */ /* 0x040fe200078e00ff */
[----:B------:R-:W-:Y:S02]  /*4500*/  SHF.L.U64.HI R5, R134, 0x5, R135 ;  /* 0x0000000586057819 */ /* 0x000fe40000010287 */
[----:B------:R-:W-:Y:S02]  /*4510*/  LEA.HI.X R7, R85, R195, R86, 0x1, P2 ;  /* 0x000000c355077211 */ /* 0x000fe400010f0c56 */
[----:B------:R-:W-:-:S05]  /*4520*/  IADD3 R8, P5, PT, R4, R6, RZ ;  /* 0x0000000604087210 */ /* 0x000fca0007fbe0ff */
[----:B------:R-:W-:Y:S01]  /*4530*/  IMAD.X R9, R5, 0x1, R7, P5 ;  /* 0x0000000105097824 */ /* 0x000fe200028e0607 */
[----:B------:R-:W-:Y:S02]  /*4540*/  IADD3 R4, P5, PT, R4, R8, RZ ;  /* 0x0000000804047210 */ /* 0x000fe40007fbe0ff */
[----:B-1----:R-:W-:-:S03]  /*4550*/  ISETP.GE.AND P4, PT, R186, UR4, PT ;  /* 0x00000004ba007c0c */ /* 0x002fc6000bf86270 */
[----:B------:R-:W-:Y:S01]  /*4560*/  IMAD.X R5, R5, 0x1, R9, P5 ;  /* 0x0000000105057824 */ /* 0x000fe200028e0609 */
[----:B------:R-:W-:Y:S02]  /*4570*/  ISETP.GE.AND P3, PT, R210, UR4, PT ;  /* 0x00000004d2007c0c */ /* 0x000fe4000bf66270 */
[----:B------:R-:W-:-:S07]  /*4580*/  ISETP.GE.AND P2, PT, R208, UR4, PT ;  /* 0x00000004d0007c0c */ /* 0x000fce000bf46270 */
[----:B------:R-:W-:-:S05]  /*4590*/  @!P4 IMAD.MOV.U32 R197, RZ, RZ, R195 ;  /* 0x000000ffffc5c224 */ /* 0x000fca00078e00c3 */
[----:B------:R-:W-:Y:S01]  /*45a0*/  @!PT LDS RZ, [RZ] ;  /* 0x00000000fffff984 */ /* 0x000fe20000000800 */
[----:B------:R-:W-:Y:S01]  /*45b0*/  @!PT LDS RZ, [RZ] ;  /* 0x00000000fffff984 */ /* 0x000fe20000000800 */
[----:B------:R-:W-:Y:S01]  /*45c0*/  @!PT LDS RZ, [RZ] ;  /* 0x00000000fffff984 */ /* 0x000fe20000000800 */
[----:B------:R1:W-:Y:S04]  /*45d0*/  @!P4 LDGSTS.E.BYPASS.LTC128B.128 [R213+0x6000], desc[UR16][R196.64] ;  /* 0x06000000c4d5cfae */ /* 0x0003e8000b981a10 */
[----:B------:R2:W-:Y:S01]  /*45e0*/  @P4 STS.128 [R213+0x6000], RZ ;  /* 0x006000ffd5004388 */ /* 0x0005e20000000c00 */
[----:B-1----:R-:W-:-:S05]  /*45f0*/  @!P3 IMAD.MOV.U32 R197, RZ, RZ, R195 ;  /* 0x000000ffffc5b224 */ /* 0x002fca00078e00c3 */
        /* <DEDUP_REMOVED lines=56> */
[----:B------:R-:W0:Y:S02]  /*4980*/  LDGDEPBAR ;  /* 0x00000000000079af */ /* 0x000e240000000000 */
.L_x_483:
[----:B--2---:R-:W-:Y:S01]  /*4990*/  IMAD.SHL.U32 R5, R188, 0x2, RZ ;  /* 0x00000002bc057824 */ /* 0x004fe200078e00ff */
[----:B------:R-:W1:Y:S01]  /*49a0*/  LDCU UR4, c[0x0][0x45c] ;  /* 0x00008b80ff0477ac */ /* 0x000e620008000800 */
[----:B------:R-:W-:-:S03]  /*49b0*/  LOP3.LUT R189, R3, 0x200, R152, 0xf8, !PT ;  /* 0x0000020003bd7812 */ /* 0x000fc600078ef898 */
[----:B------:R-:W-:Y:S02]  /*49c0*/  LOP3.LUT R18, R184, 0x6, R5, 0xf8, !PT ;  /* 0x00000006b8127812 */ /* 0x000fe400078ef805 */
[----:B------:R-:W-:-:S03]  /*49d0*/  LEA R189, R189, UR5, 0x1 ;  /* 0x00000005bdbd7c11 */ /* 0x000fc6000f8e08ff */
[C---:B------:R-:W-:Y:S02]  /*49e0*/  VIADD R4, R18.reuse, 0xffffffc0 ;  /* 0xffffffc012047836 */ /* 0x040fe40000000000 */
[C---:B------:R-:W-:Y:S01]  /*49f0*/  VIADD R5, R18.reuse, 0xffffffc1 ;  /* 0xffffffc112057836 */ /* 0x040fe20000000000 */
[----:B------:R-:W-:Y:S01]  /*4a00*/  LDSM.16.MT88.4 R68, [R189+0xe000] ;  /* 0x00e00000bd44783b */ /* 0x000fe20000004200 */
[----:B------:R-:W-:Y:S01]  /*4a10*/  VIADD R9, R18, 0xffffffd1 ;  /* 0xffffffd112097836 */ /* 0x000fe20000000000 */
[-C--:B------:R-:W-:Y:S01]  /*4a20*/  ISETP.GE.AND P4, PT, R4, R133.reuse, PT ;  /* 0x000000850400720c */ /* 0x080fe20003f86270 */
[----:B------:R-:W-:Y:S01]  /*4a30*/  VIADD R8, R18, 0xffffffd8 ;  /* 0xffffffd812087836 */ /* 0x000fe20000000000 */
[-C--:B------:R-:W-:Y:S01]  /*4a40*/  ISETP.GE.AND P2, PT, R4, R2.reuse, PT ;  /* 0x000000020400720c */ /* 0x080fe20003f46270 */
[C---:B------:R-:W-:Y:S01]  /*4a50*/  VIADD R4, R18.reuse, 0xffffffc8 ;  /* 0xffffffc812047836 */ /* 0x040fe20000000000 */
[CC--:B------:R-:W-:Y:S01]  /*4a60*/  ISETP.GE.AND P5, PT, R5.reuse, R133.reuse, PT ;  /* 0x000000850500720c */ /* 0x0c0fe20003fa6270 */
[C---:B------:R-:W-:Y:S01]  /*4a70*/  VIADD R20, R18.reuse, 0xffffffe1 ;  /* 0xffffffe112147836 */ /* 0x040fe20000000000 */
[-C--:B------:R-:W-:Y:S01]  /*4a80*/  ISETP.GE.AND P3, PT, R5, R2.reuse, PT ;  /* 0x000000020500720c */ /* 0x080fe20003f66270 */
[----:B------:R-:W-:Y:S01]  /*4a90*/  VIADD R5, R18, 0xffffffc9 ;  /* 0xffffffc912057836 */ /* 0x000fe20000000000 */
[----:B------:R-:W-:Y:S01]  /*4aa0*/  FSEL R7, R48, -INF , !P4 ;  /* 0xff80000030077808 */ /* 0x000fe20006000000 */
[----:B------:R-:W-:Y:S01]  /*4ab0*/  VIADD R19, R18, 0xffffffe8 ;  /* 0xffffffe812137836 */ /* 0x000fe20000000000 */
[----:B------:R-:W-:Y:S01]  /*4ac0*/  FSEL R50, R50, -INF , !P2 ;  /* 0xff80000032327808 */ /* 0x000fe20005000000 */
[--C-:B------:R-:W-:Y:S01]  /*4ad0*/  IMAD.IADD R175, R84, 0x1, R189.reuse ;  /* 0x0000000154af7824 */ /* 0x100fe200078e02bd */
[-C--:B------:R-:W-:Y:S01]  /*4ae0*/  ISETP.GE.AND P4, PT, R4, R133.reuse, PT ;  /* 0x000000850400720c */ /* 0x080fe20003f86270 */
[----:B------:R-:W-:Y:S01]  /*4af0*/  IMAD.IADD R171, R160, 0x1, R189 ;  /* 0x00000001a0ab7824 */ /* 0x000fe200078e02bd */
[----:B------:R-:W-:Y:S01]  /*4b00*/  ISETP.GE.AND P2, PT, R4, R2, PT ;  /* 0x000000020400720c */ /* 0x000fe20003f46270 */
[----:B------:R-:W-:Y:S01]  /*4b10*/  VIADD R4, R18, 0xffffffd0 ;  /* 0xffffffd012047836 */ /* 0x000fe20000000000 */
[----:B------:R-:W-:Y:S01]  /*4b20*/  FSEL R49, R49, -INF , !P5 ;  /* 0xff80000031317808 */ /* 0x000fe20006800000 */
[----:B------:R-:W-:Y:S01]  /*4b30*/  IMAD.IADD R169, R84, 0x1, R171 ;  /* 0x0000000154a97824 */ /* 0x000fe200078e02ab */
[----:B------:R-:W-:Y:S01]  /*4b40*/  FSEL R16, R51, -INF , !P3 ;  /* 0xff80000033107808 */ /* 0x000fe20005800000 */
[----:B------:R-:W-:Y:S01]  /*4b50*/  LDSM.16.MT88.4 R52, [R171+0xc000] ;  /* 0x00c00000ab34783b */ /* 0x000fe20000004200 */
[----:B------:R-:W-:-:S02]  /*4b60*/  ISETP.GE.AND P5, PT, R5, R133, PT ;  /* 0x000000850500720c */ /* 0x000fc40003fa6270 */
[-C--:B------:R-:W-:Y:S01]  /*4b70*/  ISETP.GE.AND P3, PT, R5, R2.reuse, PT ;  /* 0x000000020500720c */ /* 0x080fe20003f66270 */
[----:B------:R-:W-:Y:S01]  /*4b80*/  LDSM.16.MT88.4 R76, [R175+0xe000] ;  /* 0x00e00000af4c783b */ /* 0x000fe20000004200 */
[----:B------:R-:W-:Y:S02]  /*4b90*/  FSEL R17, R44, -INF , !P4 ;  /* 0xff8000002c117808 */ /* 0x000fe40006000000 */
[----:B------:R-:W-:Y:S01]  /*4ba0*/  FSEL R6, R46, -INF , !P2 ;  /* 0xff8000002e067808 */ /* 0x000fe20005000000 */
[----:B------:R-:W-:Y:S01]  /*4bb0*/  LDSM.16.MT88.4 R108, [R175+0x10000] ;  /* 0x01000000af6c783b */ /* 0x000fe20000004200 */
[C---:B------:R-:W-:Y:S02]  /*4bc0*/  ISETP.GE.AND P4, PT, R4.reuse, R133, PT ;  /* 0x000000850400720c */ /* 0x040fe40003f86270 */
[----:B------:R-:W-:Y:S01]  /*4bd0*/  ISETP.GE.AND P2, PT, R4, R2, PT ;  /* 0x000000020400720c */ /* 0x000fe20003f46270 */
[----:B------:R-:W-:Y:S01]  /*4be0*/  LDSM.16.MT88.4 R60, [R169+0xc000] ;  /* 0x00c00000a93c783b */ /* 0x000fe20000004200 */
[----:B------:R-:W-:-:S02]  /*4bf0*/  FSEL R5, R45, -INF , !P5 ;  /* 0xff8000002d057808 */ /* 0x000fc40006800000 */
[----:B------:R-:W-:Y:S01]  /*4c00*/  FSEL R4, R47, -INF , !P3 ;  /* 0xff8000002f047808 */ /* 0x000fe20005800000 */
[----:B------:R-:W-:Y:S01]  /*4c10*/  LDSM.16.MT88.4 R100, [R189+0x10000] ;  /* 0x01000000bd64783b */ /* 0x000fe20000004200 */
[CC--:B------:R-:W-:Y:S02]  /*4c20*/  ISETP.GE.AND P5, PT, R9.reuse, R133.reuse, PT ;  /* 0x000000850900720c */ /* 0x0c0fe40003fa6270 */
[-C--:B------:R-:W-:Y:S01]  /*4c30*/  ISETP.GE.AND P3, PT, R9, R2.reuse, PT ;  /* 0x000000020900720c */ /* 0x080fe20003f66270 */
[----:B------:R-:W-:Y:S01]  /*4c40*/  VIADD R9, R18, 0xffffffd9 ;  /* 0xffffffd912097836 */ /* 0x000fe20000000000 */
[----:B------:R-:W-:Y:S01]  /*4c50*/  FSEL R13, R40, -INF , !P4 ;  /* 0xff800000280d7808 */ /* 0x000fe20006000000 */
[----:B------:R-:W-:Y:S01]  /*4c60*/  LDSM.16.MT88.4 R44, [R175+0xc000] ;  /* 0x00c00000af2c783b */ /* 0x000fe20000004200 */
[----:B------:R-:W-:Y:S02]  /*4c70*/  FSEL R10, R42, -INF , !P2 ;  /* 0xff8000002a0a7808 */ /* 0x000fe40005000000 */
[C---:B------:R-:W-:Y:S01]  /*4c80*/  ISETP.GE.AND P4, PT, R8.reuse, R133, PT ;  /* 0x000000850800720c */ /* 0x040fe20003f86270 */
[----:B------:R-:W-:Y:S01]  /*4c90*/  LDSM.16.MT88.4 R84, [R171+0xe000] ;  /* 0x00e00000ab54783b */ /* 0x000fe20000004200 */
[----:B------:R-:W-:Y:S01]  /*4ca0*/  ISETP.GE.AND P2, PT, R8, R2, PT ;  /* 0x000000020800720c */ /* 0x000fe20003f46270 */
[----:B------:R-:W-:Y:S01]  /*4cb0*/  VIADD R8, R18, 0xffffffe0 ;  /* 0xffffffe012087836 */ /* 0x000fe20000000000 */
[----:B------:R-:W-:Y:S01]  /*4cc0*/  FSEL R15, R41, -INF , !P5 ;  /* 0xff800000290f7808 */ /* 0x000fe20006800000 */
[----:B------:R-:W-:Y:S01]  /*4cd0*/  LDSM.16.MT88.4 R92, [R169+0xe000] ;  /* 0x00e00000a95c783b */ /* 0x000fe20000004200 */
[----:B------:R-:W-:-:S02]  /*4ce0*/  FSEL R12, R43, -INF , !P3 ;  /* 0xff8000002b0c7808 */ /* 0x000fc40005800000 */
[CC--:B------:R-:W-:Y:S01]  /*4cf0*/  ISETP.GE.AND P5, PT, R9.reuse, R133.reuse, PT ;  /* 0x000000850900720c */ /* 0x0c0fe20003fa6270 */
[----:B------:R-:W-:Y:S01]  /*4d00*/  LDSM.16.MT88.4 R116, [R171+0x10000] ;  /* 0x01000000ab74783b */ /* 0x000fe20000004200 */
[-C--:B------:R-:W-:Y:S02]  /*4d10*/  ISETP.GE.AND P3, PT, R9, R2.reuse, PT ;  /* 0x000000020900720c */ /* 0x080fe40003f66270 */
[----:B------:R-:W-:Y:S01]  /*4d20*/  FSEL R9, R36, -INF , !P4 ;  /* 0xff80000024097808 */ /* 0x000fe20006000000 */
[----:B------:R-:W-:Y:S01]  /*4d30*/  LDSM.16.MT88.4 R148, [R175+0xe800] ;  /* 0x00e80000af94783b */ /* 0x000fe20000004200 */
[----:B------:R-:W-:Y:S02]  /*4d40*/  FSEL R14, R38, -INF , !P2 ;  /* 0xff800000260e7808 */ /* 0x000fe40005000000 */
[C---:B------:R-:W-:Y:S01]  /*4d50*/  ISETP.GE.AND P4, PT, R8.reuse, R133, PT ;  /* 0x000000850800720c */ /* 0x040fe20003f86270 */
[----:B------:R-:W-:Y:S01]  /*4d60*/  LDSM.16.MT88.4 R140, [R175+0x10800] ;  /* 0x01080000af8c783b */ /* 0x000fe20000004200 */
[----:B------:R-:W-:-:S02]  /*4d70*/  ISETP.GE.AND P2, PT, R8, R2, PT ;  /* 0x000000020800720c */ /* 0x000fc40003f46270 */
[----:B------:R-:W-:Y:S01]  /*4d80*/  FMNMX3.FTZ R22, R7, R49, R17, !PT ;  /* 0x0000003107167276 */ /* 0x000fe20007810011 */
[----:B------:R-:W-:Y:S01]  /*4d90*/  LDSM.16.MT88.4 R136, [R189+0xc800] ;  /* 0x00c80000bd88783b */ /* 0x000fe20000004200 */
[----:B------:R-:W-:Y:S02]  /*4da0*/  FSEL R11, R37, -INF , !P5 ;  /* 0xff800000250b7808 */ /* 0x000fe40006800000 */
[----:B------:R-:W-:Y:S02]  /*4db0*/  FSEL R8, R39, -INF , !P3 ;  /* 0xff80000027087808 */ /* 0x000fe40005800000 */
[----:B------:R-:W-:Y:S01]  /*4dc0*/  FSEL R201, R32, -INF , !P4 ;  /* 0xff80000020c97808 */ /* 0x000fe20006000000 */
[----:B------:R-:W-:Y:S01]  /*4dd0*/  LDSM.16.MT88.4 R36, [R189+0xc000] ;  /* 0x00c00000bd24783b */ /* 0x000fe20000004200 */
[----:B------:R-:W-:Y:S02]  /*4de0*/  FSEL R216, R34, -INF , !P2 ;  /* 0xff80000022d87808 */ /* 0x000fe40005000000 */
[----:B------:R-:W-:-:S02]  /*4df0*/  ISETP.GE.AND P5, PT, R20, R133, PT ;  /* 0x000000851400720c */ /* 0x000fc40003fa6270 */
[-C--:B------:R-:W-:Y:S01]  /*4e00*/  ISETP.GE.AND P3, PT, R20, R2.reuse, PT ;  /* 0x000000021400720c */ /* 0x080fe20003f66270 */
[C---:B------:R-:W-:Y:S01]  /*4e10*/  VIADD R20, R18.reuse, 0xffffffe9 ;  /* 0xffffffe912147836 */ /* 0x040fe20000000000 */
[C---:B------:R-:W-:Y:S02]  /*4e20*/  ISETP.GE.AND P4, PT, R19.reuse, R133, PT ;  /* 0x000000851300720c */ /* 0x040fe40003f86270 */
[----:B------:R-:W-:Y:S01]  /*4e30*/  ISETP.GE.AND P2, PT, R19, R2, PT ;  /* 0x000000021300720c */ /* 0x000fe20003f46270 */
[----:B------:R-:W-:Y:S01]  /*4e40*/  VIADD R19, R18, 0xfffffff0 ;  /* 0xfffffff012137836 */ /* 0x000fe20000000000 */
[----:B------:R-:W-:Y:S02]  /*4e50*/  FMNMX3.FTZ R22, R22, R5, R13, !PT ;  /* 0x0000000516167276 */ /* 0x000fe4000781000d */
[----:B------:R-:W-:Y:S02]  /*4e60*/  FMNMX3.FTZ R21, R50, R16, R6, !PT ;  /* 0x0000001032157276 */ /* 0x000fe40007810006 */
[----:B------:R-:W-:-:S02]  /*4e70*/  FSEL R197, R33, -INF , !P5 ;  /* 0xff80000021c57808 */ /* 0x000fc40006800000 */
[----:B------:R-:W-:Y:S02]  /*4e80*/  FSEL R206, R35, -INF , !P3 ;  /* 0xff80000023ce7808 */ /* 0x000fe40005800000 */
[----:B------:R-:W-:Y:S01]  /*4e90*/  FSEL R193, R28, -INF , !P4 ;  /* 0xff8000001cc17808 */ /* 0x000fe20006000000 */
[----:B------:R-:W-:Y:S01]  /*4ea0*/  LDSM.16.MT88.4 R32, [R169+0xc800] ;  /* 0x00c80000a920783b */ /* 0x000fe20000004200 */
[----:B------:R-:W-:Y:S02]  /*4eb0*/  FSEL R214, R30, -INF , !P2 ;  /* 0xff8000001ed67808 */ /* 0x000fe40005000000 */
[CC--:B------:R-:W-:Y:S02]  /*4ec0*/  ISETP.GE.AND P5, PT, R20.reuse, R133.reuse, PT ;  /* 0x000000851400720c */ /* 0x0c0fe40003fa6270 */
[----:B------:R-:W-:Y:S01]  /*4ed0*/  ISETP.GE.AND P3, PT, R20, R2, PT ;  /* 0x000000021400720c */ /* 0x000fe20003f66270 */
[----:B------:R-:W-:Y:S01]  /*4ee0*/  VIADD R20, R18, 0xfffffff1 ;  /* 0xfffffff112147836 */ /* 0x000fe20000000000 */
[----:B------:R-:W-:-:S02]  /*4ef0*/  ISETP.GE.AND P4, PT, R19, R133, PT ;  /* 0x000000851300720c */ /* 0x000fc40003f86270 */
[----:B------:R-:W-:Y:S01]  /*4f00*/  ISETP.GE.AND P2, PT, R19, R2, PT ;  /* 0x000000021300720c */ /* 0x000fe20003f46270 */
[----:B------:R-:W-:Y:S01]  /*4f10*/  VIADD R19, R18, 0xfffffff8 ;  /* 0xfffffff812137836 */ /* 0x000fe20000000000 */
[----:B------:R-:W-:Y:S01]  /*4f20*/  FMNMX3.FTZ R22, R22, R15, R9, !PT ;  /* 0x0000000f16167276 */ /* 0x000fe20007810009 */
[----:B------:R-:W-:Y:S01]  /*4f30*/  VIADD R18, R18, 0xfffffff9 ;  /* 0xfffffff912127836 */ /* 0x000fe20000000000 */
[----:B------:R-:W-:Y:S02]  /*4f40*/  FMNMX3.FTZ R21, R21, R4, R10, !PT ;  /* 0x0000000415157276 */ /* 0x000fe4000781000a */
[----:B------:R-:W-:Y:S02]  /*4f50*/  FMNMX3.FTZ R22, R22, R11, R201, !PT ;  /* 0x0000000b16167276 */ /* 0x000fe400078100c9 */
[----:B------:R-:W-:Y:S02]  /*4f60*/  FMNMX3.FTZ R21, R21, R12, R14, !PT ;  /* 0x0000000c15157276 */ /* 0x000fe4000781000e */
[----:B------:R-:W-:-:S02]  /*4f70*/  FSEL R183, R24, -INF , !P4 ;  /* 0xff80000018b77808 */ /* 0x000fc40006000000 */
[----:B------:R-:W-:Y:S02]  /*4f80*/  FSEL R191, R29, -INF , !P5 ;  /* 0xff8000001dbf7808 */ /* 0x000fe40006800000 */
[----:B------:R-:W-:Y:S02]  /*4f90*/  FSEL R212, R31, -INF , !P3 ;  /* 0xff8000001fd47808 */ /* 0x000fe40005800000 */
[-C--:B------:R-:W-:Y:S01]  /*4fa0*/  ISETP.GE.AND P4, PT, R18, R133.reuse, PT ;  /* 0x000000851200720c */ /* 0x080fe20003f86270 */
[----:B------:R-:W-:Y:S01]  /*4fb0*/  LDSM.16.MT88.4 R28, [R189+0xe800] ;  /* 0x00e80000bd1c783b */ /* 0x000fe20000004200 */
[-C--:B------:R-:W-:Y:S02]  /*4fc0*/  ISETP.GE.AND P5, PT, R20, R133.reuse, PT ;  /* 0x000000851400720c */ /* 0x080fe40003fa6270 */
[----:B------:R-:W-:Y:S02]  /*4fd0*/  ISETP.GE.AND P3, PT, R19, R133, PT ;  /* 0x000000851300720c */ /* 0x000fe40003f66270 */
[----:B------:R-:W-:-:S02]  /*4fe0*/  FMNMX3.FTZ R22, R22, R197, R193, !PT ;  /* 0x000000c516167276 */ /* 0x000fc400078100c1 */
[----:B------:R-:W-:Y:S02]  /*4ff0*/  FMNMX3.FTZ R21, R21, R8, R216, !PT ;  /* 0x0000000815157276 */ /* 0x000fe400078100d8 */
[----:B------:R-:W-:Y:S02]  /*5000*/  FSEL R177, R73, -INF , !P4 ;  /* 0xff80000049b17808 */ /* 0x000fe40006000000 */
[----:B------:R-:W-:Y:S02]  /*5010*/  FSEL R181, R25, -INF , !P5 ;  /* 0xff80000019b57808 */ /* 0x000fe40006800000 */
[----:B------:R-:W-:Y:S02]  /*5020*/  FSEL R179, R72, -INF , !P3 ;  /* 0xff80000048b37808 */ /* 0x000fe40005800000 */
[----:B------:R-:W-:Y:S02]  /*5030*/  FMNMX3.FTZ R22, R22, R191, R183, !PT ;  /* 0x000000bf16167276 */ /* 0x000fe400078100b7 */
[----:B------:R-:W-:-:S02]  /*5040*/  ISETP.GE.AND P4, PT, R19, R2, PT ;  /* 0x000000021300720c */ /* 0x000fc40003f86270 */
[----:B------:R-:W-:Y:S02]  /*5050*/  ISETP.GE.AND P3, PT, R20, R2, PT ;  /* 0x000000021400720c */ /* 0x000fe40003f66270 */
[----:B------:R-:W-:Y:S02]  /*5060*/  FSEL R180, R26, -INF , !P2 ;  /* 0xff8000001ab47808 */ /* 0x000fe40005000000 */
[----:B------:R-:W-:Y:S02]  /*5070*/  FMNMX3.FTZ R19, R21, R206, R214, !PT ;  /* 0x000000ce15137276 */ /* 0x000fe400078100d6 */
[----:B------:R-:W-:Y:S02]  /*5080*/  FMNMX3.FTZ R20, R22, R181, R179, !PT ;  /* 0x000000b516147276 */ /* 0x000fe400078100b3 */
[----:B------:R-:W-:Y:S02]  /*5090*/  ISETP.GE.AND P2, PT, R18, R2, PT ;  /* 0x000000021200720c */ /* 0x000fe40003f46270 */
[----:B------:R-:W-:-:S02]  /*50a0*/  FSEL R178, R27, -INF , !P3 ;  /* 0xff8000001bb27808 */ /* 0x000fc40005800000 */
[----:B------:R-:W-:Y:S01]  /*50b0*/  FSEL R174, R74, -INF , !P4 ;  /* 0xff8000004aae7808 */ /* 0x000fe20006000000 */
[----:B------:R-:W-:Y:S01]  /*50c0*/  LDSM.16.MT88.4 R24, [R171+0xe800] ;  /* 0x00e80000ab18783b */ /* 0x000fe20000004200 */
[----:B------:R-:W-:Y:S02]  /*50d0*/  FMNMX3.FTZ R19, R19, R212, R180, !PT ;  /* 0x000000d413137276 */ /* 0x000fe400078100b4 */
[----:B------:R-:W-:Y:S02]  /*50e0*/  FMNMX.FTZ R20, R177, R20, !PT ;  /* 0x00000014b1147209 */ /* 0x000fe40007810000 */
[----:B------:R-:W-:Y:S02]  /*50f0*/  FSEL R172, R75, -INF , !P2 ;  /* 0xff8000004bac7808 */ /* 0x000fe40005000000 */
[----:B------:R-:W-:Y:S01]  /*5100*/  FMNMX3.FTZ R19, R19, R178, R174, !PT ;  /* 0x000000b213137276 */ /* 0x000fe200078100ae */
[----:B------:R-:W2:Y:S03]  /*5110*/  SHFL.BFLY PT, R21, R20, 0x2, 0x1f ;  /* 0x0c401f0014157f89 */ /* 0x000ea600000e0000 */
[----:B------:R-:W-:-:S05]  /*5120*/  FMNMX.FTZ R22, R172, R19, !PT ;  /* 0x00000013ac167209 */ /* 0x000fca0007810000 */
[----:B------:R-:W3:Y:S01]  /*5130*/  SHFL.BFLY PT, R19, R22, 0x2, 0x1f ;  /* 0x0c401f0016137f89 */ /* 0x000ee200000e0000 */
[----:B--2---:R-:W-:-:S05]  /*5140*/  FMNMX.FTZ R21, R20, R21, !PT ;  /* 0x0000001514157209 */ /* 0x004fca0007810000 */
[----:B------:R-:W2:Y:S01]  /*5150*/  SHFL.BFLY PT, R132, R21, 0x1, 0x1f ;  /* 0x0c201f0015847f89 */ /* 0x000ea200000e0000 */
[----:B---3--:R-:W-:-:S05]  /*5160*/  FMNMX.FTZ R19, R22, R19, !PT ;  /* 0x0000001316137209 */ /* 0x008fca0007810000 */
[----:B------:R-:W3:Y:S01]  /*5170*/  SHFL.BFLY PT, R18, R19, 0x1, 0x1f ;  /* 0x0c201f0013127f89 */ /* 0x000ee200000e0000 */
[----:B--2---:R-:W-:-:S03]  /*5180*/  FMNMX.FTZ R132, R21, R132, !PT ;  /* 0x0000008415847209 */ /* 0x004fc60007810000 */
[----:B------:R-:W-:Y:S01]  /*5190*/  LDSM.16.MT88.4 R20, [R169+0xe800] ;  /* 0x00e80000a914783b */ /* 0x000fe20000004200 */
[C---:B------:R-:W-:Y:S01]  /*51a0*/  FSETP.NEU.FTZ.AND P2, PT, R132.reuse, -INF , PT ;  /* 0xff8000008400780b */ /* 0x040fe20003f5d000 */
[----:B-1----:R-:W-:Y:S01]  /*51b0*/  FMUL.FTZ R176, R132, UR4 ;  /* 0x0000000484b07c20 */ /* 0x002fe20008410000 */
[----:B---3--:R-:W-:-:S04]  /*51c0*/  FMNMX.FTZ R3, R19, R18, !PT ;  /* 0x0000001213037209 */ /* 0x008fc80007810000 */
[----:B------:R-:W-:Y:S02]  /*51d0*/  FSEL R176, R176, RZ, P2 ;  /* 0x000000ffb0b07208 */ /* 0x000fe40001000000 */
[C---:B------:R-:W-:Y:S01]  /*51e0*/  FSETP.NEU.FTZ.AND P2, PT, R3.reuse, -INF , PT ;  /* 0xff8000000300780b */ /* 0x040fe20003f5d000 */
[----:B------:R-:W-:Y:S02]  /*51f0*/  FMUL.FTZ R173, R3, UR4 ;  /* 0x0000000403ad7c20 */ /* 0x000fe40008410000 */
[--C-:B------:R-:W-:Y:S01]  /*5200*/  FFMA.FTZ R170, R7, UR4, -R176.reuse ;  /* 0x0000000407aa7c23 */ /* 0x100fe200080108b0 */
[--C-:B------:R-:W-:Y:S01]  /*5210*/  FFMA.FTZ R163, R5, UR4, -R176.reuse ;  /* 0x0000000405a37c23 */ /* 0x100fe200080108b0 */
[--C-:B------:R-:W-:Y:S01]  /*5220*/  FFMA.FTZ R167, R49, UR4, -R176.reuse ;  /* 0x0000000431a77c23 */ /* 0x100fe200080108b0 */
[----:B------:R-:W-:Y:S01]  /*5230*/  FSEL R173, R173, RZ, P2 ;  /* 0x000000ffadad7208 */ /* 0x000fe20001000000 */
[--C-:B------:R-:W-:Y:S01]  /*5240*/  FFMA.FTZ R166, R17, UR4, -R176.reuse ;  /* 0x0000000411a67c23 */ /* 0x100fe200080108b0 */
[--C-:B------:R-:W-:Y:S01]  /*5250*/  FFMA.FTZ R162, R13, UR4, -R176.reuse ;  /* 0x000000040da27c23 */ /* 0x100fe200080108b0 */
[----:B------:R-:W-:Y:S01]  /*5260*/  MUFU.EX2 R170, R170 ;  /* 0x000000aa00aa7308 */ /* 0x000fe20000000800 */
[--C-:B------:R-:W-:Y:S01]  /*5270*/  FFMA.FTZ R159, R15, UR4, -R176.reuse ;  /* 0x000000040f9f7c23 */ /* 0x100fe200080108b0 */
[--C-:B------:R-:W-:Y:S01]  /*5280*/  FFMA.FTZ R164, R6, UR4, -R173.reuse ;  /* 0x0000000406a47c23 */ /* 0x100fe200080108ad */
[--C-:B------:R-:W-:Y:S01]  /*5290*/  FFMA.FTZ R161, R4, UR4, -R173.reuse ;  /* 0x0000000404a17c23 */ /* 0x100fe200080108ad */
[--C-:B------:R-:W-:Y:S01]  /*52a0*/  FFMA.FTZ R168, R50, UR4, -R173.reuse ;  /* 0x0000000432a87c23 */ /* 0x100fe200080108ad */
[----:B------:R-:W1:Y:S01]  /*52b0*/  LDSM.16.MT88.4 R4, [R169+0x10000] ;  /* 0x01000000a904783b */ /* 0x000e620000004200 */
[--C-:B------:R-:W-:Y:S01]  /*52c0*/  FFMA.FTZ R165, R16, UR4, -R173.reuse ;  /* 0x0000000410a57c23 */ /* 0x100fe200080108ad */
[----:B------:R-:W2:Y:S01]  /*52d0*/  MUFU.EX2 R167, R167 ;  /* 0x000000a700a77308 */ /* 0x000ea20000000800 */
[--C-:B------:R-:W-:Y:S01]  /*52e0*/  FFMA.FTZ R157, R12, UR4, -R173.reuse ;  /* 0x000000040c9d7c23 */ /* 0x100fe200080108ad */
[----:B------:R-:W3:Y:S01]  /*52f0*/  LDSM.16.MT88.4 R16, [R175+0xc800] ;  /* 0x00c80000af10783b */ /* 0x000ee20000004200 */
[--C-:B------:R-:W-:Y:S01]  /*5300*/  FFMA.FTZ R154, R14, UR4, -R173.reuse ;  /* 0x000000040e9a7c23 */ /* 0x100fe200080108ad */
[----:B------:R-:W-:Y:S01]  /*5310*/  MUFU.EX2 R166, R166 ;  /* 0x000000a600a67308 */ /* 0x000fe20000000800 */
[--C-:B------:R-:W-:Y:S01]  /*5320*/  FFMA.FTZ R156, R9, UR4, -R176.reuse ;  /* 0x00000004099c7c23 */ /* 0x100fe200080108b0 */
[----:B------:R-:W4:Y:S01]  /*5330*/  LDSM.16.MT88.4 R12, [R171+0xc800] ;  /* 0x00c80000ab0c783b */ /* 0x000f220000004200 */
[--C-:B------:R-:W-:Y:S01]  /*5340*/  FFMA.FTZ R155, R11, UR4, -R176.reuse ;  /* 0x000000040b9b7c23 */ /* 0x100fe200080108b0 */
[----:B------:R-:W5:Y:S01]  /*5350*/  MUFU.EX2 R163, R163 ;  /* 0x000000a300a37308 */ /* 0x000f620000000800 */
[--C-:B------:R-:W-:Y:S01]  /*5360*/  FFMA.FTZ R158, R10, UR4, -R173.reuse ;  /* 0x000000040a9e7c23 */ /* 0x100fe200080108ad */
[--C-:B------:R-:W-:Y:S01]  /*5370*/  FFMA.FTZ R153, R8, UR4, -R173.reuse ;  /* 0x0000000408997c23 */ /* 0x100fe200080108ad */
[--C-:B------:R-:W-:Y:S01]  /*5380*/  FFMA.FTZ R182, R201, UR4, -R176.reuse ;  /* 0x00000004c9b67c23 */ /* 0x100fe200080108b0 */
[----:B------:R-:W-:Y:S01]  /*5390*/  MUFU.EX2 R168, R168 ;  /* 0x000000a800a87308 */ /* 0x000fe20000000800 */
[----:B------:R-:W4:Y:S01]  /*53a0*/  LDSM.16.MT88.4 R8, [R189+0x10800] ;  /* 0x01080000bd08783b */ /* 0x000f220000004200 */
[----:B--2---:R-:W-:Y:S01]  /*53b0*/  F2FP.BF16.F32.PACK_AB R120, R167, R170 ;  /* 0x000000aaa778723e */ /* 0x004fe200000010ff */
[--C-:B------:R-:W-:Y:S01]  /*53c0*/  FFMA.FTZ R197, R197, UR4, -R176.reuse ;  /* 0x00000004c5c57c23 */ /* 0x100fe200080108b0 */
[----:B------:R-:W2:Y:S01]  /*53d0*/  MUFU.EX2 R165, R165 ;  /* 0x000000a500a57308 */ /* 0x000ea20000000800 */
[--C-:B------:R-:W-:Y:S01]  /*53e0*/  FFMA.FTZ R202, R193, UR4, -R176.reuse ;  /* 0x00000004c1ca7c23 */ /* 0x100fe200080108b0 */
[--C-:B------:R-:W-:Y:S01]  /*53f0*/  FFMA.FTZ R191, R191, UR4, -R176.reuse ;  /* 0x00000004bfbf7c23 */ /* 0x100fe200080108b0 */
[--C-:B------:R-:W-:Y:S01]  /*5400*/  FFMA.FTZ R201, R206, UR4, -R173.reuse ;  /* 0x00000004cec97c23 */ /* 0x100fe200080108ad */
[----:B------:R-:W-:Y:S01]  /*5410*/  MUFU.EX2 R164, R164 ;  /* 0x000000a400a47308 */ /* 0x000fe20000000800 */
[--C-:B------:R-:W-:Y:S01]  /*5420*/  FFMA.FTZ R212, R212, UR4, -R173.reuse ;  /* 0x00000004d4d47c23 */ /* 0x100fe200080108ad */
[----:B-----5:R-:W-:Y:S01]  /*5430*/  F2FP.BF16.F32.PACK_AB R122, R163, R166 ;  /* 0x000000a6a37a723e */ /* 0x020fe200000010ff */
[--C-:B------:R-:W-:Y:S01]  /*5440*/  FFMA.FTZ R216, R216, UR4, -R173.reuse ;  /* 0x00000004d8d87c23 */ /* 0x100fe200080108ad */
[----:B------:R-:W5:Y:S01]  /*5450*/  MUFU.EX2 R161, R161 ;  /* 0x000000a100a17308 */ /* 0x000f620000000800 */
[--C-:B------:R-:W-:Y:S01]  /*5460*/  FFMA.FTZ R214, R214, UR4, -R173.reuse ;  /* 0x00000004d6d67c23 */ /* 0x100fe200080108ad */
[----:B------:R-:W-:Y:S01]  /*5470*/  FFMA.FTZ R211, R177, UR4, -R176 ;  /* 0x00000004b1d37c23 */ /* 0x000fe200080108b0 */
[--C-:B------:R-:W-:Y:S01]  /*5480*/  FFMA.FTZ R209, R172, UR4, -R173.reuse ;  /* 0x00000004acd17c23 */ /* 0x100fe200080108ad */
[----:B------:R-:W-:Y:S01]  /*5490*/  MUFU.EX2 R162, R162 ;  /* 0x000000a200a27308 */ /* 0x000fe20000000800 */
[----:B------:R-:W-:Y:S01]  /*54a0*/  FFMA.FTZ R178, R178, UR4, -R173 ;  /* 0x00000004b2b27c23 */ /* 0x000fe200080108ad */
[----:B--2---:R-:W-:Y:S01]  /*54b0*/  F2FP.BF16.F32.PACK_AB R121, R165, R168 ;  /* 0x000000a8a579723e */ /* 0x004fe200000010ff */
[----:B------:R-:W-:Y:S01]  /*54c0*/  FADD.FTZ R167, R170, R167 ;  /* 0x000000a7aaa77221 */ /* 0x000fe20000010000 */
[----:B------:R-:W2:Y:S01]  /*54d0*/  MUFU.EX2 R159, R159 ;  /* 0x0000009f009f7308 */ /* 0x000ea20000000800 */
[----:B------:R-:W-:-:S02]  /*54e0*/  FADD.FTZ R165, R168, R165 ;  /* 0x000000a5a8a57221 */ /* 0x000fc40000010000 */
[----:B------:R-:W-:Y:S01]  /*54f0*/  FADD.FTZ R166, R166, R167 ;  /* 0x000000a7a6a67221 */ /* 0x000fe20000010000 */
[----:B------:R-:W-:Y:S01]  /*5500*/  MUFU.EX2 R156, R156 ;  /* 0x0000009c009c7308 */ /* 0x000fe20000000800 */
[----:B-----5:R-:W-:Y:S01]  /*5510*/  F2FP.BF16.F32.PACK_AB R123, R161, R164 ;  /* 0x000000a4a17b723e */ /* 0x020fe200000010ff */
[----:B------:R-:W-:Y:S02]  /*5520*/  FADD.FTZ R164, R164, R165 ;  /* 0x000000a5a4a47221 */ /* 0x000fe40000010000 */
[----:B------:R-:W-:Y:S01]  /*5530*/  MUFU.EX2 R155, R155 ;  /* 0x0000009b009b7308 */ /* 0x000fe20000000800 */
[----:B------:R-:W-:Y:S01]  /*5540*/  FADD.FTZ R163, R163, R166 ;  /* 0x000000a6a3a37221 */ /* 0x000fe20000010000 */
[----:B------:R-:W-:Y:S02]  /*5550*/  FADD.FTZ R161, R161, R164 ;  /* 0x000000a4a1a17221 */ /* 0x000fe40000010000 */
[----:B------:R-:W-:Y:S01]  /*5560*/  MUFU.EX2 R158, R158 ;  /* 0x0000009e009e7308 */ /* 0x000fe20000000800 */
[C---:B------:R-:W-:Y:S03]  /*5570*/  HMMA.16816.F32.BF16 R40, R120.reuse, R44, RZ ;  /* 0x0000002c7828723c */ /* 0x040fe600000418ff */
[----:B------:R-:W5:Y:S04]  /*5580*/  MUFU.EX2 R157, R157 ;  /* 0x0000009d009d7308 */ /* 0x000f680000000800 */
[----:B------:R-:W-:Y:S01]  /*5590*/  MUFU.EX2 R154, R154 ;  /* 0x0000009a009a7308 */ /* 0x000fe20000000800 */
[C---:B------:R-:W-:Y:S03]  /*55a0*/  HMMA.16816.F32.BF16 R44, R120.reuse, R46, RZ ;  /* 0x0000002e782c723c */ /* 0x040fe600000418ff */
[----:B------:R-:W3:Y:S04]  /*55b0*/  MUFU.EX2 R153, R153 ;  /* 0x0000009900997308 */ /* 0x000ee80000000800 */
[----:B------:R-:W-:Y:S01]  /*55c0*/  MUFU.EX2 R193, R197 ;  /* 0x000000c500c17308 */ /* 0x000fe20000000800 */
[C---:B------:R-:W-:Y:S03]  /*55d0*/  HMMA.16816.F32.BF16 R48, R120.reuse, R52, RZ ;  /* 0x000000347830723c */ /* 0x040fe600000418ff */
[----:B------:R-:W4:Y:S04]  /*55e0*/  MUFU.EX2 R182, R182 ;  /* 0x000000b600b67308 */ /* 0x000f280000000800 */
[----:B------:R-:W-:Y:S01]  /*55f0*/  MUFU.EX2 R202, R202 ;  /* 0x000000ca00ca7308 */ /* 0x000fe20000000800 */
[C---:B------:R-:W-:Y:S03]  /*5600*/  HMMA.16816.F32.BF16 R52, R120.reuse, R54, RZ ;  /* 0x000000367834723c */ /* 0x040fe600000418ff */
[----:B------:R-:W-:Y:S04]  /*5610*/  MUFU.EX2 R191, R191 ;  /* 0x000000bf00bf7308 */ /* 0x000fe80000000800 */
[----:B------:R-:W-:Y:S01]  /*5620*/  MUFU.EX2 R206, R216 ;  /* 0x000000d800ce7308 */ /* 0x000fe20000000800 */
[C---:B------:R-:W-:Y:S03]  /*5630*/  HMMA.16816.F32.BF16 R72, R120.reuse, R76, RZ ;  /* 0x0000004c7848723c */ /* 0x040fe600000418ff */
[----:B------:R-:W4:Y:S04]  /*5640*/  MUFU.EX2 R201, R201 ;  /* 0x000000c900c97308 */ /* 0x000f280000000800 */
[----:B------:R-:W-:Y:S01]  /*5650*/  MUFU.EX2 R197, R214 ;  /* 0x000000d600c57308 */ /* 0x000fe20000000800 */
[C---:B------:R-:W-:Y:S03]  /*5660*/  HMMA.16816.F32.BF16 R104, R120.reuse, R108, RZ ;  /* 0x0000006c7868723c */ /* 0x040fe600000418ff */
[----:B------:R-:W4:Y:S04]  /*5670*/  MUFU.EX2 R212, R212 ;  /* 0x000000d400d47308 */ /* 0x000f280000000800 */
[----:B------:R-:W-:Y:S01]  /*5680*/  MUFU.EX2 R211, R211 ;  /* 0x000000d300d37308 */ /* 0x000fe20000000800 */
[C---:B------:R-:W-:Y:S03]  /*5690*/  HMMA.16816.F32.BF16 R128, R120.reuse, R36, RZ ;  /* 0x000000247880723c */ /* 0x040fe600000418ff */
[----:B------:R-:W-:Y:S05]  /*56a0*/  MUFU.EX2 R209, R209 ;  /* 0x000000d100d17308 */ /* 0x000fea0000000800 */
[C---:B------:R-:W-:Y:S08]  /*56b0*/  HMMA.16816.F32.BF16 R56, R120.reuse, R60, RZ ;  /* 0x0000003c7838723c */ /* 0x040ff000000418ff */
        /* <DEDUP_REMOVED lines=14> */
[----:B-1----:R-:W-:Y:S01]  /*57a0*/  HMMA.16816.F32.BF16 R124, R120, R4, RZ ;  /* 0x00000004787c723c */ /* 0x002fe200000418ff */
[----:B--2---:R-:W-:Y:S01]  /*57b0*/  F2FP.BF16.F32.PACK_AB R4, R159, R162 ;  /* 0x000000a29f04723e */ /* 0x004fe200000010ff */
[----:B------:R-:W-:Y:S01]  /*57c0*/  FADD.FTZ R162, R162, R163 ;  /* 0x000000a3a2a27221 */ /* 0x000fe20000010000 */
[----:B-----5:R-:W-:Y:S01]  /*57d0*/  F2FP.BF16.F32.PACK_AB R5, R157, R158 ;  /* 0x0000009e9d05723e */ /* 0x020fe200000010ff */
[----:B------:R-:W-:-:S02]  /*57e0*/  FADD.FTZ R158, R158, R161 ;  /* 0x000000a19e9e7221 */ /* 0x000fc40000010000 */
[----:B------:R-:W-:Y:S02]  /*57f0*/  FADD.FTZ R159, R159, R162 ;  /* 0x000000a29f9f7221 */ /* 0x000fe40000010000 */
[----:B------:R-:W-:Y:S01]  /*5800*/  HMMA.16816.F32.BF16 R120, R120, R6, RZ ;  /* 0x000000067878723c */ /* 0x000fe200000418ff */
[----:B------:R-:W-:Y:S01]  /*5810*/  F2FP.BF16.F32.PACK_AB R6, R155, R156 ;  /* 0x0000009c9b06723e */ /* 0x000fe200000010ff */
[----:B------:R-:W-:Y:S01]  /*5820*/  FADD.FTZ R157, R157, R158 ;  /* 0x0000009e9d9d7221 */ /* 0x000fe20000010000 */
[----:B---3--:R-:W-:Y:S01]  /*5830*/  F2FP.BF16.F32.PACK_AB R7, R153, R154 ;  /* 0x0000009a9907723e */ /* 0x008fe200000010ff */
[----:B------:R-:W-:Y:S02]  /*5840*/  FADD.FTZ R156, R156, R159 ;  /* 0x0000009f9c9c7221 */ /* 0x000fe40000010000 */
[----:B------:R-:W-:Y:S02]  /*5850*/  FADD.FTZ R154, R154, R157 ;  /* 0x0000009d9a9a7221 */ /* 0x000fe40000010000 */
[----:B------:R-:W-:-:S02]  /*5860*/  FADD.FTZ R155, R155, R156 ;  /* 0x0000009c9b9b7221 */ /* 0x000fc40000010000 */
[----:B------:R-:W-:Y:S01]  /*5870*/  HMMA.16816.F32.BF16 R40, R4, R16, R40 ;  /* 0x000000100428723c */ /* 0x000fe20000041828 */
[----:B------:R-:W-:-:S07]  /*5880*/  FADD.FTZ R153, R153, R154 ;  /* 0x0000009a99997221 */ /* 0x000fce0000010000 */
[C---:B------:R-:W-:Y:S01]  /*5890*/  HMMA.16816.F32.BF16 R44, R4.reuse, R18, R44 ;  /* 0x00000012042c723c */ /* 0x040fe2000004182c */
[----:B------:R-:W1:Y:S07]  /*58a0*/  LDSM.16.MT88.4 R16, [R171+0x10800] ;  /* 0x01080000ab10783b */ /* 0x000e6e0000004200 */
[C---:B----4-:R-:W-:Y:S08]  /*58b0*/  HMMA.16816.F32.BF16 R48, R4.reuse, R12, R48 ;  /* 0x0000000c0430723c */ /* 0x050ff00000041830 */
[C---:B------:R-:W-:Y:S01]  /*58c0*/  HMMA.16816.F32.BF16 R52, R4.reuse, R14, R52 ;  /* 0x0000000e0434723c */ /* 0x040fe20000041834 */
[----:B------:R-:W2:Y:S07]  /*58d0*/  LDSM.16.MT88.4 R12, [R169+0x10800] ;  /* 0x01080000a90c783b */ /* 0x000eae0000004200 */
[C---:B------:R-:W-:Y:S08]  /*58e0*/  HMMA.16816.F32.BF16 R96, R4.reuse, R8, R96 ;  /* 0x000000080460723c */ /* 0x040ff00000041860 */
[C---:B------:R-:W-:Y:S01]  /*58f0*/  HMMA.16816.F32.BF16 R100, R4.reuse, R10, R100 ;  /* 0x0000000a0464723c */ /* 0x040fe20000041864 */
[----:B------:R-:W3:Y:S07]  /*5900*/  LDSM.16.MT88.4 R8, [R175+0xd000] ;  /* 0x00d00000af08783b */ /* 0x000eee0000004200 */
[C---:B------:R-:W-:Y:S08]  /*5910*/  HMMA.16816.F32.BF16 R72, R4.reuse, R148, R72 ;  /* 0x000000940448723c */ /* 0x040ff00000041848 */
[C---:B-1----:R-:W-:Y:S08]  /*5920*/  HMMA.16816.F32.BF16 R112, R4.reuse, R16, R112 ;  /* 0x000000100470723c */ /* 0x042ff00000041870 */
[C---:B------:R-:W-:Y:S01]  /*5930*/  HMMA.16816.F32.BF16 R116, R4.reuse, R18, R116 ;  /* 0x000000120474723c */ /* 0x040fe20000041874 */
[----:B------:R-:W1:Y:S07]  /*5940*/  LDSM.16.MT88.4 R16, [R189+0xf000] ;  /* 0x00f00000bd10783b */ /* 0x000e6e0000004200 */
[C---:B------:R-:W-:Y:S01]  /*5950*/  HMMA.16816.F32.BF16 R76, R4.reuse, R150, R76 ;  /* 0x00000096044c723c */ /* 0x040fe2000004184c */
[----:B------:R-:W4:Y:S07]  /*5960*/  LDSM.16.MT88.4 R148, [R175+0xf000] ;  /* 0x00f00000af94783b */ /* 0x000f2e0000004200 */
[C---:B------:R-:W-:Y:S08]  /*5970*/  HMMA.16816.F32.BF16 R104, R4.reuse, R140, R104 ;  /* 0x0000008c0468723c */ /* 0x040ff00000041868 */
[C---:B------:R-:W-:Y:S01]  /*5980*/  HMMA.16816.F32.BF16 R108, R4.reuse, R142, R108 ;  /* 0x0000008e046c723c */ /* 0x040fe2000004186c */
[----:B------:R-:W-:Y:S07]  /*5990*/  LDSM.16.MT88.4 R140, [R175+0x11000] ;  /* 0x01100000af8c783b */ /* 0x000fee0000004200 */
        /* <DEDUP_REMOVED lines=15> */
[C---:B--2---:R-:W-:Y:S08]  /*5a90*/  HMMA.16816.F32.BF16 R124, R4.reuse, R12, R124 ;  /* 0x0000000c047c723c */ /* 0x044ff0000004187c */
[----:B------:R-:W-:Y:S01]  /*5aa0*/  HMMA.16816.F32.BF16 R120, R4, R14, R120 ;  /* 0x0000000e0478723c */ /* 0x000fe20000041878 */
[----:B------:R-:W-:Y:S01]  /*5ab0*/  F2FP.BF16.F32.PACK_AB R4, R193, R182 ;  /* 0x000000b6c104723e */ /* 0x000fe200000010ff */
[----:B------:R-:W-:Y:S01]  /*5ac0*/  LDSM.16.MT88.4 R12, [R189+0x11000] ;  /* 0x01100000bd0c783b */ /* 0x000fe20000004200 */
[----:B------:R-:W-:Y:S01]  /*5ad0*/  F2FP.BF16.F32.PACK_AB R5, R201, R206 ;  /* 0x000000cec905723e */ /* 0x000fe200000010ff */
[----:B------:R-:W-:Y:S01]  /*5ae0*/  FADD.FTZ R182, R182, R155 ;  /* 0x0000009bb6b67221 */ /* 0x000fe20000010000 */
[----:B------:R-:W-:-:S02]  /*5af0*/  F2FP.BF16.F32.PACK_AB R6, R191, R202 ;  /* 0x000000cabf06723e */ /* 0x000fc400000010ff */
[----:B------:R-:W-:Y:S01]  /*5b00*/  F2FP.BF16.F32.PACK_AB R7, R212, R197 ;  /* 0x000000c5d407723e */ /* 0x000fe200000010ff */
[----:B------:R-:W-:-:S04]  /*5b10*/  FADD.FTZ R193, R193, R182 ;  /* 0x000000b6c1c17221 */ /* 0x000fc80000010000 */
[----:B------:R-:W-:Y:S02]  /*5b20*/  FADD.FTZ R202, R202, R193 ;  /* 0x000000c1caca7221 */ /* 0x000fe40000010000 */
[----:B---3--:R-:W-:Y:S02]  /*5b30*/  HMMA.16816.F32.BF16 R40, R4, R8, R40 ;  /* 0x000000080428723c */ /* 0x008fe40000041828 */
[----:B------:R-:W-:-:S06]  /*5b40*/  FADD.FTZ R191, R191, R202 ;  /* 0x000000cabfbf7221 */ /* 0x000fcc0000010000 */
[C---:B------:R-:W-:Y:S01]  /*5b50*/  HMMA.16816.F32.BF16 R44, R4.reuse, R10, R44 ;  /* 0x0000000a042c723c */ /* 0x040fe2000004182c */
[----:B------:R-:W2:Y:S07]  /*5b60*/  LDSM.16.MT88.4 R8, [R171+0x11000] ;  /* 0x01100000ab08783b */ /* 0x000eae0000004200 */
[C---:B-1----:R-:W-:Y:S08]  /*5b70*/  HMMA.16816.F32.BF16 R64, R4.reuse, R16, R64 ;  /* 0x000000100440723c */ /* 0x042ff00000041840 */
[C---:B------:R-:W-:Y:S01]  /*5b80*/  HMMA.16816.F32.BF16 R68, R4.reuse, R18, R68 ;  /* 0x000000120444723c */ /* 0x040fe20000041844 */
[----:B------:R-:W1:Y:S07]  /*5b90*/  LDSM.16.MT88.4 R16, [R169+0x11000] ;  /* 0x01100000a910783b */ /* 0x000e6e0000004200 */
[----:B----4-:R-:W-:Y:S01]  /*5ba0*/  HMMA.16816.F32.BF16 R72, R4, R148, R72 ;  /* 0x000000940448723c */ /* 0x010fe20000041848 */
[--C-:B------:R-:W-:Y:S01]  /*5bb0*/  FFMA.FTZ R148, R183, UR4, -R176.reuse ;  /* 0x00000004b7947c23 */ /* 0x100fe200080108b0 */
[----:B------:R-:W-:-:S05]  /*5bc0*/  FFMA.FTZ R149, R181, UR4, -R176 ;  /* 0x00000004b5957c23 */ /* 0x000fca00080108b0 */
[----:B------:R-:W-:Y:S01]  /*5bd0*/  MUFU.EX2 R148, R148 ;  /* 0x0000009400947308 */ /* 0x000fe20000000800 */
[C---:B------:R-:W-:Y:S01]  /*5be0*/  HMMA.16816.F32.BF16 R76, R4.reuse, R150, R76 ;  /* 0x00000096044c723c */ /* 0x040fe2000004184c */
[----:B------:R-:W-:Y:S01]  /*5bf0*/  FFMA.FTZ R150, R179, UR4, -R176 ;  /* 0x00000004b3967c23 */ /* 0x000fe200080108b0 */
[--C-:B------:R-:W-:Y:S01]  /*5c00*/  FFMA.FTZ R151, R180, UR4, -R173.reuse ;  /* 0x00000004b4977c23 */ /* 0x100fe200080108ad */
[----:B------:R-:W-:Y:S01]  /*5c10*/  FFMA.FTZ R176, R174, UR4, -R173 ;  /* 0x00000004aeb07c23 */ /* 0x000fe200080108ad */
[----:B------:R-:W3:Y:S04]  /*5c20*/  MUFU.EX2 R149, R149 ;  /* 0x0000009500957308 */ /* 0x000ee80000000800 */
[----:B------:R-:W-:Y:S01]  /*5c30*/  MUFU.EX2 R150, R150 ;  /* 0x0000009600967308 */ /* 0x000fe20000000800 */
[C---:B--2---:R-:W-:Y:S03]  /*5c40*/  HMMA.16816.F32.BF16 R112, R4.reuse, R8, R112 ;  /* 0x000000080470723c */ /* 0x044fe60000041870 */
[----:B------:R-:W-:Y:S04]  /*5c50*/  MUFU.EX2 R151, R151 ;  /* 0x0000009700977308 */ /* 0x000fe80000000800 */
[----:B------:R-:W2:Y:S01]  /*5c60*/  MUFU.EX2 R174, R178 ;  /* 0x000000b200ae7308 */ /* 0x000ea20000000800 */
[C---:B------:R-:W-:Y:S01]  /*5c70*/  HMMA.16816.F32.BF16 R116, R4.reuse, R10, R116 ;  /* 0x0000000a0474723c */ /* 0x040fe20000041874 */
[----:B------:R-:W4:Y:S02]  /*5c80*/  LDSM.16.MT88.4 R8, [R171+0xf800] ;  /* 0x00f80000ab08783b */ /* 0x000f240000004200 */
[----:B------:R-:W5:Y:S05]  /*5c90*/  MUFU.EX2 R172, R176 ;  /* 0x000000b000ac7308 */ /* 0x000f6a0000000800 */
[C---:B------:R-:W-:Y:S08]  /*5ca0*/  HMMA.16816.F32.BF16 R80, R4.reuse, R24, R80 ;  /* 0x000000180450723c */ /* 0x040ff00000041850 */
[C---:B------:R-:W-:Y:S01]  /*5cb0*/  HMMA.16816.F32.BF16 R84, R4.reuse, R26, R84 ;  /* 0x0000001a0454723c */ /* 0x040fe20000041854 */
[----:B------:R-:W-:Y:S07]  /*5cc0*/  LDSM.16.MT88.4 R24, [R189+0xd800] ;  /* 0x00d80000bd18783b */ /* 0x000fee0000004200 */
[C---:B------:R-:W-:Y:S08]  /*5cd0*/  HMMA.16816.F32.BF16 R96, R4.reuse, R12, R96 ;  /* 0x0000000c0460723c */ /* 0x040ff00000041860 */
[C---:B------:R-:W-:Y:S01]  /*5ce0*/  HMMA.16816.F32.BF16 R100, R4.reuse, R14, R100 ;  /* 0x0000000e0464723c */ /* 0x040fe20000041864 */
[----:B------:R-:W4:Y:S07]  /*5cf0*/  LDSM.16.MT88.4 R12, [R175+0xd800] ;  /* 0x00d80000af0c783b */ /* 0x000f2e0000004200 */
[C---:B-1----:R-:W-:Y:S08]  /*5d00*/  HMMA.16816.F32.BF16 R124, R4.reuse, R16, R124 ;  /* 0x00000010047c723c */ /* 0x042ff0000004187c */
[C---:B------:R-:W-:Y:S01]  /*5d10*/  HMMA.16816.F32.BF16 R120, R4.reuse, R18, R120 ;  /* 0x000000120478723c */ /* 0x040fe20000041878 */
[----:B------:R-:W1:Y:S07]  /*5d20*/  LDSM.16.MT88.4 R16, [R189+0xf800] ;  /* 0x00f80000bd10783b */ /* 0x000e6e0000004200 */
[C---:B------:R-:W-:Y:S08]  /*5d30*/  HMMA.16816.F32.BF16 R104, R4.reuse, R140, R104 ;  /* 0x0000008c0468723c */ /* 0x040ff00000041868 */
[C---:B------:R-:W-:Y:S01]  /*5d40*/  HMMA.16816.F32.BF16 R108, R4.reuse, R142, R108 ;  /* 0x0000008e046c723c */ /* 0x040fe2000004186c */
[----:B------:R-:W1:Y:S07]  /*5d50*/  LDSM.16.MT88.4 R140, [R175+0xf800] ;  /* 0x00f80000af8c783b */ /* 0x000e6e0000004200 */
        /* <DEDUP_REMOVED lines=10> */
[----:B------:R-:W-:Y:S01]  /*5e00*/  HMMA.16816.F32.BF16 R92, R4, R22, R92 ;  /* 0x00000016045c723c */ /* 0x000fe2000004185c */
[----:B---3--:R-:W-:Y:S01]  /*5e10*/  F2FP.BF16.F32.PACK_AB R4, R149, R148 ;  /* 0x000000949504723e */ /* 0x008fe200000010ff */
[----:B------:R-:W-:Y:S01]  /*5e20*/  LDSM.16.MT88.4 R20, [R169+0xd800] ;  /* 0x00d80000a914783b */ /* 0x000fe20000004200 */
[----:B--2---:R-:W-:Y:S01]  /*5e30*/  F2FP.BF16.F32.PACK_AB R5, R174, R151 ;  /* 0x00000097ae05723e */ /* 0x004fe200000010ff */
[----:B------:R-:W-:Y:S01]  /*5e40*/  FADD.FTZ R148, R148, R191 ;  /* 0x000000bf94947221 */ /* 0x000fe20000010000 */
[----:B------:R-:W-:-:S02]  /*5e50*/  F2FP.BF16.F32.PACK_AB R6, R211, R150 ;  /* 0x00000096d306723e */ /* 0x000fc400000010ff */
[----:B-----5:R-:W-:Y:S01]  /*5e60*/  F2FP.BF16.F32.PACK_AB R7, R209, R172 ;  /* 0x000000acd107723e */ /* 0x020fe200000010ff */
[----:B------:R-:W-:-:S04]  /*5e70*/  FADD.FTZ R149, R149, R148 ;  /* 0x0000009495957221 */ /* 0x000fc80000010000 */
[----:B------:R-:W-:Y:S02]  /*5e80*/  FADD.FTZ R150, R150, R149 ;  /* 0x0000009596967221 */ /* 0x000fe40000010000 */
[----:B----4-:R-:W-:Y:S02]  /*5e90*/  HMMA.16816.F32.BF16 R80, R4, R8, R80 ;  /* 0x000000080450723c */ /* 0x010fe40000041850 */
[----:B------:R-:W-:-:S06]  /*5ea0*/  FADD.FTZ R211, R211, R150 ;  /* 0x00000096d3d37221 */ /* 0x000fcc0000010000 */
[C---:B------:R-:W-:Y:S01]  /*5eb0*/  HMMA.16816.F32.BF16 R84, R4.reuse, R10, R84 ;  /* 0x0000000a0454723c */ /* 0x040fe20000041854 */
[----:B------:R-:W2:Y:S07]  /*5ec0*/  LDSM.16.MT88.4 R8, [R189+0x11800] ;  /* 0x01180000bd08783b */ /* 0x000eae0000004200 */
[C---:B------:R-:W-:Y:S08]  /*5ed0*/  HMMA.16816.F32.BF16 R40, R4.reuse, R12, R40 ;  /* 0x0000000c0428723c */ /* 0x040ff00000041828 */
[C---:B------:R-:W-:Y:S01]  /*5ee0*/  HMMA.16816.F32.BF16 R44, R4.reuse, R14, R44 ;  /* 0x0000000e042c723c */ /* 0x040fe2000004182c */
[----:B------:R-:W3:Y:S07]  /*5ef0*/  LDSM.16.MT88.4 R12, [R169+0xf800] ;  /* 0x00f80000a90c783b */ /* 0x000eee0000004200 */
[C---:B-1----:R-:W-:Y:S08]  /*5f00*/  HMMA.16816.F32.BF16 R64, R4.reuse, R16, R64 ;  /* 0x000000100440723c */ /* 0x042ff00000041840 */
[C---:B------:R-:W-:Y:S01]  /*5f10*/  HMMA.16816.F32.BF16 R68, R4.reuse, R18, R68 ;  /* 0x000000120444723c */ /* 0x040fe20000041844 */
[----:B------:R-:W1:Y:S07]  /*5f20*/  LDSM.16.MT88.4 R16, [R169+0x11800] ;  /* 0x01180000a910783b */ /* 0x000e6e0000004200 */
[C---:B------:R-:W-:Y:S08]  /*5f30*/  HMMA.16816.F32.BF16 R72, R4.reuse, R140, R72 ;  /* 0x0000008c0448723c */ /* 0x040ff00000041848 */
[----:B--2---:R-:W-:Y:S01]  /*5f40*/  HMMA.16816.F32.BF16 R96, R4, R8, R96 ;  /* 0x000000080460723c */ /* 0x004fe20000041860 */
[----:B------:R-:W-:Y:S01]  /*5f50*/  FADD.FTZ R8, R206, R153 ;  /* 0x00000099ce087221 */ /* 0x000fe20000010000 */
[----:B------:R-:W-:-:S03]  /*5f60*/  IMAD.MOV.U32 R206, RZ, RZ, -0x1 ;  /* 0xffffffffffce7424 */ /* 0x000fc600078e00ff */
[----:B------:R-:W-:-:S03]  /*5f70*/  FADD.FTZ R8, R201, R8 ;  /* 0x00000008c9087221 */ /* 0x000fc60000010000 */
[----:B------:R-:W-:Y:S01]  /*5f80*/  HMMA.16816.F32.BF16 R76, R4, R142, R76 ;  /* 0x0000008e044c723c */ /* 0x000fe2000004184c */
[----:B------:R-:W-:-:S04]  /*5f90*/  FADD.FTZ R197, R197, R8 ;  /* 0x00000008c5c57221 */ /* 0x000fc80000010000 */
[----:B------:R-:W-:-:S03]  /*5fa0*/  FADD.FTZ R212, R212, R197 ;  /* 0x000000c5d4d47221 */ /* 0x000fc60000010000 */
[----:B------:R-:W-:Y:S01]  /*5fb0*/  HMMA.16816.F32.BF16 R104, R4, R136, R104 ;  /* 0x000000880468723c */ /* 0x000fe20000041868 */
[----:B------:R-:W-:-:S04]  /*5fc0*/  FADD.FTZ R151, R151, R212 ;  /* 0x000000d497977221 */ /* 0x000fc80000010000 */
[----:B------:R-:W-:-:S03]  /*5fd0*/  FADD.FTZ R151, R174, R151 ;  /* 0x00000097ae977221 */ /* 0x000fc60000010000 */
[----:B------:R-:W-:Y:S01]  /*5fe0*/  HMMA.16816.F32.BF16 R108, R4, R138, R108 ;  /* 0x0000008a046c723c */ /* 0x000fe2000004186c */
[----:B------:R-:W-:-:S04]  /*5ff0*/  FADD.FTZ R172, R172, R151 ;  /* 0x00000097acac7221 */ /* 0x000fc80000010000 */
[----:B------:R-:W-:-:S03]  /*6000*/  FADD.FTZ R209, R209, R172 ;  /* 0x000000acd1d17221 */ /* 0x000fc60000010000 */
[C---:B------:R-:W-:Y:S08]  /*6010*/  HMMA.16816.F32.BF16 R48, R4.reuse, R32, R48 ;  /* 0x000000200430723c */ /* 0x040ff00000041830 */
[C---:B------:R-:W-:Y:S08]  /*6020*/  HMMA.16816.F32.BF16 R52, R4.reuse, R34, R52 ;  /* 0x000000220434723c */ /* 0x040ff00000041834 */
[C---:B------:R-:W-:Y:S08]  /*6030*/  HMMA.16816.F32.BF16 R112, R4.reuse, R28, R112 ;  /* 0x0000001c0470723c */ /* 0x040ff00000041870 */
[C---:B------:R-:W-:Y:S08]  /*6040*/  HMMA.16816.F32.BF16 R116, R4.reuse, R30, R116 ;  /* 0x0000001e0474723c */ /* 0x040ff00000041874 */
[C---:B------:R-:W-:Y:S08]  /*6050*/  HMMA.16816.F32.BF16 R128, R4.reuse, R24, R128 ;  /* 0x000000180480723c */ /* 0x040ff00000041880 */
[C---:B------:R-:W-:Y:S08]  /*6060*/  HMMA.16816.F32.BF16 R36, R4.reuse, R26, R36 ;  /* 0x0000001a0424723c */ /* 0x040ff00000041824 */
[C---:B------:R-:W-:Y:S08]  /*6070*/  HMMA.16816.F32.BF16 R56, R4.reuse, R20, R56 ;  /* 0x000000140438723c */ /* 0x040ff00000041838 */
[C---:B------:R-:W-:Y:S08]  /*6080*/  HMMA.16816.F32.BF16 R60, R4.reuse, R22, R60 ;  /* 0x00000016043c723c */ /* 0x040ff0000004183c */
[C---:B---3--:R-:W-:Y:S08]  /*6090*/  HMMA.16816.F32.BF16 R88, R4.reuse, R12, R88 ;  /* 0x0000000c0458723c */ /* 0x048ff00000041858 */
[C---:B------:R-:W-:Y:S08]  /*60a0*/  HMMA.16816.F32.BF16 R92, R4.reuse, R14, R92 ;  /* 0x0000000e045c723c */ /* 0x040ff0000004185c */
[C---:B------:R-:W-:Y:S08]  /*60b0*/  HMMA.16816.F32.BF16 R100, R4.reuse, R10, R100 ;  /* 0x0000000a0464723c */ /* 0x040ff00000041864 */
[C---:B-1----:R-:W-:Y:S08]  /*60c0*/  HMMA.16816.F32.BF16 R124, R4.reuse, R16, R124 ;  /* 0x00000010047c723c */ /* 0x042ff0000004187c */
[----:B------:R-:W-:Y:S01]  /*60d0*/  HMMA.16816.F32.BF16 R120, R4, R18, R120 ;  /* 0x000000120478723c */ /* 0x000fe20000041878 */
[----:B------:R-:W-:-:S04]  /*60e0*/  NOP ;  /* 0x0000000000007918 */ /* 0x000fc80000000000 */
[----:B------:R-:W-:-:S15]  /*60f0*/  @!P6 BRA `(.L_x_486) ;  /* 0x0000003800c0e947 */ /* 0x000fde0003800000 */
[----:B------:R-:W-:-:S04]  /*6100*/  DEPBAR.LE SB0, 0x0 ;  /* 0x000080000000791a */ /* 0x000fc80000000000 */
[----:B------:R-:W-:Y:S06]  /*6110*/  BAR.SYNC.DEFER_BLOCKING 0x0 ;  /* 0x0000000000007b1d */ /* 0x000fec0000010000 */
[----:B------:R-:W-:Y:S05]  /*6120*/  BRA.U !UP1, `(.L_x_487) ;  /* 0x0000000109f07547 */ /* 0x000fea000b800000 */
[----:B------:R-:W1:Y:S01]  /*6130*/  LDC R5, c[0x0][0x4f0] ;  /* 0x00013c00ff057b82 */ /* 0x000e620000000800 */
[----:B------:R-:W-:Y:S01]  /*6140*/  IADD3 R6, PT, PT, R184, -0x80, RZ ;  /* 0xffffff80b8067810 */ /* 0x000fe20007ffe0ff */
[----:B------:R-:W2:Y:S01]  /*6150*/  LDCU.64 UR6, c[0x0][0x3a8] ;  /* 0x00007500ff0677ac */ /* 0x000ea20008000a00 */
[----:B------:R-:W-:Y:S02]  /*6160*/  IABS R10, R146 ;  /* 0x00000092000a7213 */ /* 0x000fe40000000000 */
[----:B------:R-:W-:Y:S02]  /*6170*/  IABS R8, R6 ;  /* 0x0000000600087213 */ /* 0x000fe40000000000 */
[-C--:B-1----:R-:W-:Y:S02]  /*6180*/  IABS R4, R5.reuse ;  /* 0x0000000500047213 */ /* 0x082fe40000000000 */
[-C--:B------:R-:W-:Y:S02]  /*6190*/  LOP3.LUT R6, R6, R5.reuse, RZ, 0x3c, !PT ;  /* 0x0000000506067212 */ /* 0x080fe400078e3cff */
[----:B------:R-:W1:Y:S01]  /*61a0*/  I2F.RP R9, R4 ;  /* 0x0000000400097306 */ /* 0x000e620000209400 */
[----:B------:R-:W-:-:S04]  /*61b0*/  LOP3.LUT R146, R146, R5, RZ, 0x3c, !PT ;  /* 0x0000000592927212 */ /* 0x000fc800078e3cff */
[----:B------:R-:W-:-:S03]  /*61c0*/  ISETP.GE.AND P4, PT, R146, RZ, PT ;  /* 0x000000ff9200720c */ /* 0x000fc60003f86270 */
        /* <DEDUP_REMOVED lines=21> */
[----:B------:R-:W-:Y:S02]  /*6320*/  ISETP.GE.AND P2, PT, R6, RZ, PT ;  /* 0x000000ff0600720c */ /* 0x000fe40003f46270 */
[----:B------:R-:W-:-:S02]  /*6330*/  ISETP.NE.AND P3, PT, R5, RZ, PT ;  /* 0x000000ff0500720c */ /* 0x000fc40003f65270 */
[----:B------:R-:W-:-:S05]  /*6340*/  LOP3.LUT R7, RZ, R5, RZ, 0x33, !PT ;  /* 0x00000005ff077212 */ /* 0x000fca00078e33ff */
[----:B------:R-:W-:Y:S02]  /*6350*/  @P5 VIADD R11, R11, 0x1 ;  /* 0x000000010b0b5836 */ /* 0x000fe40000000000 */
[----:B------:R-:W-:Y:S02]  /*6360*/  @P6 IADD3 R12, PT, PT, R12, 0x1, RZ ;  /* 0x000000010c0c6810 */ /* 0x000fe40007ffe0ff */
        /* <DEDUP_REMOVED lines=22> */
[----:B------:R-:W-:Y:S01]  /*64d0*/  LEA.HI.X R199, R8, R199, R5, 0x1, P2 ;  /* 0x000000c708c77211 */ /* 0x000fe200010f0c05 */
[----:B------:R-:W-:Y:S06]  /*64e0*/  BRA `(.L_x_488) ;  /* 0x00000000001c7947 */ /* 0x000fec0003800000 */
.L_x_487:
[----:B------:R-:W-:Y:S01]  /*64f0*/  UMOV UR4, URZ ;  /* 0x000000ff00047c82 */ /* 0x000fe20008000000 */
[----:B------:R-:W-:Y:S01]  /*6500*/  IMAD.SHL.U32 R4, R144, 0x40, RZ ;  /* 0x0000004090047824 */ /* 0x000fe200078e00ff */
[----:B------:R-:W-:-:S05]  /*6510*/  IADD3 R5, P2, PT, RZ, -UR4, RZ ;  /* 0x80000004ff057c10 */ /* 0x000fca000ff5e0ff */
[----:B------:R-:W-:-:S05]  /*6520*/  IMAD.X R4, RZ, RZ, ~R4, P2 ;  /* 0x000000ffff047224 */ /* 0x000fca00010e0e04 */
[----:B------:R-:W-:-:S04]  /*6530*/  SHF.R.S64 R5, R5, 0x1f, R4 ;  /* 0x0000001f05057819 */ /* 0x000fc80000001004 */
[----:B------:R-:W-:-:S04]  /*6540*/  IADD3 R198, P2, PT, R5, R198, RZ ;  /* 0x000000c605c67210 */ /* 0x000fc80007f5e0ff */
[----:B------:R-:W-:-:S09]  /*6550*/  LEA.HI.X.SX32 R199, R4, R199, 0x1, P2 ;  /* 0x000000c704c77211 */ /* 0x000fd200010f0eff */
.L_x_488:
[----:B------:R-:W1:Y:S01]  /*6560*/  LDCU UR4, c[0x0][0x440] ;  /* 0x00008800ff0477ac */ /* 0x000e620008000800 */
[C---:B------:R-:W-:Y:S01]  /*6570*/  LEA R8, P2, R144.reuse, R198, 0x5 ;  /* 0x000000c690087211 */ /* 0x040fe200078428ff */
[C---:B------:R-:W-:Y:S01]  /*6580*/  IMAD.SHL.U32 R5, R144.reuse, 0x20, RZ ;  /* 0x0000002090057824 */ /* 0x040fe200078e00ff */
[--C-:B------:R-:W-:Y:S01]  /*6590*/  SHF.L.U64.HI R4, R144, 0x5, R145.reuse ;  /* 0x0000000590047819 */ /* 0x100fe20000010291 */
[----:B------:R-:W-:Y:S01]  /*65a0*/  IMAD.SHL.U32 R187, R188, 0x20, RZ ;  /* 0x00000020bcbb7824 */ /* 0x000fe200078e00ff */
[----:B------:R-:W-:Y:S01]  /*65b0*/  LEA.HI.X R9, R144, R199, R145, 0x5, P2 ;  /* 0x000000c790097211 */ /* 0x000fe200010f2c91 */
[----:B------:R-:W-:Y:S01]  /*65c0*/  IMAD.MOV.U32 R168, RZ, RZ, 0x20 ;  /* 0x00000020ffa87424 */ /* 0x000fe200078e00ff */
[----:B------:R-:W-:Y:S01]  /*65d0*/  IADD3 R10, P6, PT, R5, R8, RZ ;  /* 0x00000008050a7210 */ /* 0x000fe20007fde0ff */
[----:B------:R-:W-:Y:S01]  /*65e0*/  VIADD R193, R192, UR5 ;  /* 0x00000005c0c17c36 */ /* 0x000fe20008000000 */
[----:B------:R-:W-:Y:S02]  /*65f0*/  SHF.R.U32.HI R190, RZ, 0x1, R188 ;  /* 0x00000001ffbe7819 */ /* 0x000fe400000116bc */
[----:B------:R-:W-:Y:S01]  /*6600*/  LOP3.LUT R187, R187, 0x7c00, RZ, 0xc0, !PT ;  /* 0x00007c00bbbb7812 */ /* 0x000fe200078ec0ff */
[----:B------:R-:W-:Y:S01]  /*6610*/  IMAD.X R11, R4, 0x1, R9, P6 ;  /* 0x00000001040b7824 */ /* 0x000fe200030e0609 */
[----:B------:R-:W-:-:S02]  /*6620*/  IADD3 R16, P2, PT, R5, R10, RZ ;  /* 0x0000000a05107210 */ /* 0x000fc40007f5e0ff */
[----:B------:R-:W-:Y:S02]  /*6630*/  LOP3.LUT R6, R190, 0x8, RZ, 0xc0, !PT ;  /* 0x00000008be067812 */ /* 0x000fe400078ec0ff */
[----:B------:R-:W-:Y:S01]  /*6640*/  LOP3.LUT R152, R187, 0x200, R152, 0xf8, !PT ;  /* 0x00000200bb987812 */ /* 0x000fe200078ef898 */
[----:B------:R-:W-:Y:S01]  /*6650*/  IMAD.X R17, R4, 0x1, R11, P2 ;  /* 0x0000000104117824 */ /* 0x000fe200010e060b */
[----:B-1----:R-:W-:Y:S02]  /*6660*/  ISETP.GE.AND P5, PT, R186, UR4, PT ;  /* 0x00000004ba007c0c */ /* 0x002fe4000bfa6270 */
[----:B------:R-:W-:Y:S02]  /*6670*/  ISETP.GE.AND P4, PT, R210, UR4, PT ;  /* 0x00000004d2007c0c */ /* 0x000fe4000bf86270 */
[----:B------:R-:W-:Y:S02]  /*6680*/  ISETP.GE.AND P3, PT, R208, UR4, PT ;  /* 0x00000004d0007c0c */ /* 0x000fe4000bf66270 */
[----:B------:R-:W-:-:S02]  /*6690*/  LOP3.LUT R6, R152, R147, R6, 0xf6, !PT ;  /* 0x0000009398067212 */ /* 0x000fc400078ef606 */
[----:B------:R-:W-:Y:S02]  /*66a0*/  SEL R168, R168, 0xffffffe0, !P1 ;  /* 0xffffffe0a8a87807 */ /* 0x000fe40004800000 */
[----:B------:R-:W-:-:S03]  /*66b0*/  LEA R207, R6, UR5, 0x1 ;  /* 0x0000000506cf7c11 */ /* 0x000fc6000f8e08ff */
[----:B------:R-:W-:Y:S01]  /*66c0*/  @!PT LDS RZ, [RZ] ;  /* 0x00000000fffff984 */ /* 0x000fe20000000800 */
[----:B------:R-:W-:Y:S01]  /*66d0*/  @!PT LDS RZ, [RZ] ;  /* 0x00000000fffff984 */ /* 0x000fe20000000800 */
[----:B------:R-:W-:Y:S01]  /*66e0*/  @!PT LDS RZ, [RZ] ;  /* 0x00000000fffff984 */ /* 0x000fe20000000800 */
[----:B------:R-:W-:Y:S01]  /*66f0*/  @!P5 LDGSTS.E.BYPASS.LTC128B.128 [R213+0xc000], desc[UR16][R198.64] ;  /* 0x0c000000c6d5dfae */ /* 0x000fe2000b981a10 */
[C---:B------:R-:W-:Y:S02]  /*6700*/  IMAD.IADD R201, R193.reuse, 0x1, R168 ;  /* 0x00000001c1c97824 */ /* 0x040fe400078e02a8 */
[--C-:B------:R-:W-:Y:S01]  /*6710*/  IMAD.IADD R203, R168, 0x1, R207.reuse ;  /* 0x00000001a8cb7824 */ /* 0x100fe200078e02cf */
[----:B------:R-:W-:Y:S01]  /*6720*/  @P5 STS.128 [R213+0xc000], RZ ;  /* 0x00c000ffd5005388 */ /* 0x000fe20000000c00 */
[----:B------:R-:W-:Y:S02]  /*6730*/  IMAD.IADD R202, R160, 0x1, R207 ;  /* 0x00000001a0ca7824 */ /* 0x000fe400078e02cf */
[----:B------:R-:W-:Y:S01]  /*6740*/  IMAD.IADD R193, R193, 0x1, R160 ;  /* 0x00000001c1c17824 */ /* 0x000fe200078e02a0 */
[----:B------:R-:W-:Y:S01]  /*6750*/  @!PT LDS RZ, [RZ] ;  /* 0x00000000fffff984 */ /* 0x000fe20000000800 */
[----:B------:R-:W-:Y:S01]  /*6760*/  @!PT LDS RZ, [RZ] ;  /* 0x00000000fffff984 */ /* 0x000fe20000000800 */
[----:B------:R-:W-:Y:S01]  /*6770*/  @!PT LDS RZ, [RZ] ;  /* 0x00000000fffff984 */ /* 0x000fe20000000800 */
[----:B------:R-:W-:Y:S01]  /*6780*/  @!P4 LDGSTS.E.BYPASS.LTC128B.128 [R213+0xe000], desc[UR16][R198.64+0x80] ;  /* 0x0e000080c6d5cfae */ /* 0x000fe2000b981a10 */
[C---:B------:R-:W-:Y:S02]  /*6790*/  IMAD.IADD R197, R168.reuse, 0x1, R202 ;  /* 0x00000001a8c57824 */ /* 0x040fe400078e02ca */
[----:B------:R-:W-:Y:S01]  /*67a0*/  IMAD.IADD R191, R168, 0x1, R193 ;  /* 0x00000001a8bf7824 */ /* 0x000fe200078e02c1 */
[----:B------:R-:W-:Y:S04]  /*67b0*/  @P4 STS.128 [R213+0xe000], RZ ;  /* 0x00e000ffd5004388 */ /* 0x000fe80000000c00 */
[----:B------:R-:W-:Y:S01]  /*67c0*/  @!PT LDS RZ, [RZ] ;  /* 0x00000000fffff984 */ /* 0x000fe20000000800 */
[----:B------:R-:W-:Y:S01]  /*67d0*/  @!PT LDS RZ, [RZ] ;  /* 0x00000000fffff984 */ /* 0x000fe20000000800 */
[----:B------:R-:W-:Y:S01]  /*67e0*/  @!PT LDS RZ, [RZ] ;  /* 0x00000000fffff984 */ /* 0x000fe20000000800 */
[----:B------:R-:W-:Y:S04]  /*67f0*/  @!P3 LDGSTS.E.BYPASS.LTC128B.128 [R213+0x10000], desc[UR16][R198.64+0x100] ;  /* 0x10000100c6d5bfae */ /* 0x000fe8000b981a10 */
        /* <DEDUP_REMOVED lines=29> */
[----:B------:R1:W-:Y:S04]  /*69d0*/  @!P3 LDGSTS.E.BYPASS.LTC128B.128 [R213+0x11000], desc[UR16][R10.64+0x100] ;  /* 0x110001000ad5bfae */ /* 0x0003e8000b981a10 */
        /* <DEDUP_REMOVED lines=16> */
[----:B------:R-:W-:Y:S04]  /*6ae0*/  LDSM.16.M88.4 R176, [R207] ;  /* 0x00000000cfb0783b */ /* 0x000fe80000000200 */
[----:B------:R-:W2:Y:S04]  /*6af0*/  LDSM.16.M88.4 R12, [R192+UR5+0x6000] ;  /* 0x00600005c00c783b */ /* 0x000ea80008000200 */
[----:B------:R-:W3:Y:S04]  /*6b00*/  LDSM.16.M88.4 R152, [R192+UR5+0x6800] ;  /* 0x00680005c098783b */ /* 0x000ee80008000200 */
[----:B------:R-:W4:Y:S04]  /*6b10*/  LDSM.16.M88.4 R144, [R192+UR5+0x7000] ;  /* 0x00700005c090783b */ /* 0x000f280008000200 */
[----:B-1----:R-:W1:Y:S04]  /*6b20*/  LDSM.16.M88.4 R8, [R192+UR5+0x7800] ;  /* 0x00780005c008783b */ /* 0x002e680008000200 */
[----:B------:R-:W-:Y:S04]  /*6b30*/  LDSM.16.M88.4 R20, [R203] ;  /* 0x00000000cb14783b */ /* 0x000fe80000000200 */
[----:B------:R-:W5:Y:S04]  /*6b40*/  LDSM.16.M88.4 R28, [R201+0x6000] ;  /* 0x00600000c91c783b */ /* 0x000f680000000200 */
[----:B------:R-:W5:Y:S04]  /*6b50*/  LDSM.16.M88.4 R4, [R201+0x6800] ;  /* 0x00680000c904783b */ /* 0x000f680000000200 */
[----:B------:R-:W5:Y:S04]  /*6b60*/  LDSM.16.M88.4 R136, [R201+0x7000] ;  /* 0x00700000c988783b */ /* 0x000f680000000200 */
[----:B------:R-:W5:Y:S04]  /*6b70*/  LDSM.16.M88.4 R32, [R201+0x7800] ;  /* 0x00780000c920783b */ /* 0x000f680000000200 */
[----:B------:R-:W-:Y:S01]  /*6b80*/  LDSM.16.M88.4 R24, [R202] ;  /* 0x00000000ca18783b */ /* 0x000fe20000000200 */
[C---:B--2---:R-:W-:Y:S03]  /*6b90*/  HMMA.16816.F32.BF16 R16, R176.reuse, R12, RZ ;  /* 0x0000000cb010723c */ /* 0x044fe600000418ff */
[----:B------:R-:W-:Y:S04]  /*6ba0*/  LDSM.16.M88.4 R164, [R193+0x6800] ;  /* 0x00680000c1a4783b */ /* 0x000fe80000000200 */
[----:B------:R-:W-:Y:S01]  /*6bb0*/  LDSM.16.M88.4 R160, [R193+0x7000] ;  /* 0x00700000c1a0783b */ /* 0x000fe20000000200 */
[C---:B------:R-:W-:Y:S03]  /*6bc0*/  HMMA.16816.F32.BF16 R12, R176.reuse, R14, RZ ;  /* 0x0000000eb00c723c */ /* 0x040fe600000418ff */
[----:B------:R-:W-:Y:S04]  /*6bd0*/  LDSM.16.M88.4 R172, [R191+0x6000] ;  /* 0x00600000bfac783b */ /* 0x000fe80000000200 */
[----:B------:R-:W-:Y:S01]  /*6be0*/  LDSM.16.M88.4 R168, [R192+UR5+0x8000] ;  /* 0x00800005c0a8783b */ /* 0x000fe20008000200 */
[C---:B---3--:R-:W-:Y:S03]  /*6bf0*/  HMMA.16816.F32.BF16 R156, R176.reuse, R152, RZ ;  /* 0x00000098b09c723c */ /* 0x048fe600000418ff */
[----:B------:R-:W-:Y:S04]  /*6c00*/  LDSM.16.M88.4 R180, [R201+0x8000] ;  /* 0x00800000c9b4783b */ /* 0x000fe80000000200 */
[----:B------:R-:W-:Y:S01]  /*6c10*/  LDSM.16.M88.4 R220, [R192+UR5+0xb800] ;  /* 0x00b80005c0dc783b */ /* 0x000fe20008000200 */
[C---:B----4-:R-:W-:Y:S03]  /*6c20*/  HMMA.16816.F32.BF16 R148, R176.reuse, R144, RZ ;  /* 0x00000090b094723c */ /* 0x050fe600000418ff */
[----:B------:R-:W-:Y:S04]  /*6c30*/  LDSM.16.M88.4 R216, [R201+0xa000] ;  /* 0x00a00000c9d8783b */ /* 0x000fe80000000200 */
[----:B------:R-:W0:Y:S01]  /*6c40*/  LDGDEPBAR ;  /* 0x00000000000079af */ /* 0x000e220000000000 */
[C---:B------:R-:W-:Y:S08]  /*6c50*/  HMMA.16816.F32.BF16 R152, R176.reuse, R154, RZ ;  /* 0x0000009ab098723c */ /* 0x040ff000000418ff */
[C---:B------:R-:W-:Y:S08]  /*6c60*/  HMMA.16816.F32.BF16 R144, R176.reuse, R146, RZ ;  /* 0x00000092b090723c */ /* 0x040ff000000418ff */
[C---:B-1----:R-:W-:Y:S08]  /*6c70*/  HMMA.16816.F32.BF16 R140, R176.reuse, R8, RZ ;  /* 0x00000008b08c723c */ /* 0x042ff000000418ff */
[----:B------:R-:W-:Y:S01]  /*6c80*/  HMMA.16816.F32.BF16 R176, R176, R10, RZ ;  /* 0x0000000ab0b0723c */ /* 0x000fe200000418ff */
[----:B------:R-:W1:Y:S07]  /*6c90*/  LDSM.16.M88.4 R8, [R193+0x6000] ;  /* 0x00600000c108783b */ /* 0x000e6e0000000200 */
[C---:B-----5:R-:W-:Y:S08]  /*6ca0*/  HMMA.16816.F32.BF16 R16, R20.reuse, R28, R16 ;  /* 0x0000001c1410723c */ /* 0x060ff00000041810 */
[C---:B------:R-:W-:Y:S01]  /*6cb0*/  HMMA.16816.F32.BF16 R12, R20.reuse, R30, R12 ;  /* 0x0000001e140c723c */ /* 0x040fe2000004180c */
[----:B------:R-:W2:Y:S07]  /*6cc0*/  LDSM.16.M88.4 R28, [R193+0x7800] ;  /* 0x00780000c11c783b */ /* 0x000eae0000000200 */
[C---:B------:R-:W-:Y:S08]  /*6cd0*/  HMMA.16816.F32.BF16 R156, R20.reuse, R4, R156 ;  /* 0x00000004149c723c */ /* 0x040ff0000004189c */
[C---:B------:R-:W-:Y:S01]  /*6ce0*/  HMMA.16816.F32.BF16 R152, R20.reuse, R6, R152 ;  /* 0x000000061498723c */ /* 0x040fe20000041898 */
[----:B------:R-:W3:Y:S07]  /*6cf0*/  LDSM.16.M88.4 R4, [R197] ;  /* 0x00000000c504783b */ /* 0x000eee0000000200 */
[C---:B------:R-:W-:Y:S08]  /*6d00*/  HMMA.16816.F32.BF16 R148, R20.reuse, R136, R148 ;  /* 0x000000881494723c */ /* 0x040ff00000041894 */
[C---:B------:R-:W-:Y:S01]  /*6d10*/  HMMA.16816.F32.BF16 R144, R20.reuse, R138, R144 ;  /* 0x0000008a1490723c */ /* 0x040fe20000041890 */
[----:B------:R-:W4:Y:S07]  /*6d20*/  LDSM.16.M88.4 R136, [R191+0x6800] ;  /* 0x00680000bf88783b */ /* 0x000f2e0000000200 */
[C---:B------:R-:W-:Y:S08]  /*6d30*/  HMMA.16816.F32.BF16 R140, R20.reuse, R32, R140 ;  /* 0x00000020148c723c */ /* 0x040ff0000004188c */
[----:B------:R-:W-:Y:S01]  /*6d40*/  HMMA.16816.F32.BF16 R176, R20, R34, R176 ;  /* 0x0000002214b0723c */ /* 0x000fe200000418b0 */
[----:B------:R-:W5:Y:S04]  /*6d50*/  LDSM.16.M88.4 R32, [R191+0x7000] ;  /* 0x00700000bf20783b */ /* 0x000f680000000200 */
[----:B------:R-:W5:Y:S03]  /*6d60*/  LDSM.16.M88.4 R20, [R191+0x7800] ;  /* 0x00780000bf14783b */ /* 0x000f660000000200 */
[C---:B-1----:R-:W-:Y:S08]  /*6d70*/  HMMA.16816.F32.BF16 R16, R24.reuse, R8, R16 ;  /* 0x000000081810723c */ /* 0x042ff00000041810 */
[C---:B------:R-:W-:Y:S01]  /*6d80*/  HMMA.16816.F32.BF16 R12, R24.reuse, R10, R12 ;  /* 0x0000000a180c723c */ /* 0x040fe2000004180c */
[----:B------:R-:W1:Y:S07]  /*6d90*/  LDSM.16.M88.4 R8, [R207+0x2000] ;  /* 0x00200000cf08783b */ /* 0x000e6e0000000200 */
[C---:B------:R-:W-:Y:S08]  /*6da0*/  HMMA.16816.F32.BF16 R156, R24.reuse, R164, R156 ;  /* 0x000000a4189c723c */ /* 0x040ff0000004189c */
[C---:B------:R-:W-:Y:S01]  /*6db0*/  HMMA.16816.F32.BF16 R152, R24.reuse, R166, R152 ;  /* 0x000000a61898723c */ /* 0x040fe20000041898 */
[----:B------:R-:W1:Y:S07]  /*6dc0*/  LDSM.16.M88.4 R164, [R192+UR5+0x8800] ;  /* 0x00880005c0a4783b */ /* 0x000e6e0008000200 */
[C---:B------:R-:W-:Y:S08]  /*6dd0*/  HMMA.16816.F32.BF16 R148, R24.reuse, R160, R148 ;  /* 0x000000a01894723c */ /* 0x040ff00000041894 */
[C---:B------:R-:W-:Y:S01]  /*6de0*/  HMMA.16816.F32.BF16 R144, R24.reuse, R162, R144 ;  /* 0x000000a21890723c */ /* 0x040fe20000041890 */
[----:B------:R-:W1:Y:S07]  /*6df0*/  LDSM.16.M88.4 R160, [R192+UR5+0x9000] ;  /* 0x00900005c0a0783b */ /* 0x000e6e0008000200 */
[C---:B--2---:R-:W-:Y:S08]  /*6e00*/  HMMA.16816.F32.BF16 R140, R24.reuse, R28, R140 ;  /* 0x0000001c188c723c */ /* 0x044ff0000004188c */
[----:B------:R-:W-:Y:S01]  /*6e10*/  HMMA.16816.F32.BF16 R176, R24, R30, R176 ;  /* 0x0000001e18b0723c */ /* 0x000fe200000418b0 */
[----:B------:R-:W2:Y:S04]  /*6e20*/  LDSM.16.M88.4 R24, [R192+UR5+0x9800] ;  /* 0x00980005c018783b */ /* 0x000ea80008000200 */
[----:B------:R-:W2:Y:S03]  /*6e30*/  LDSM.16.M88.4 R28, [R203+0x2000] ;  /* 0x00200000cb1c783b */ /* 0x000ea60000000200 */
[C---:B---3--:R-:W-:Y:S08]  /*6e40*/  HMMA.16816.F32.BF16 R16, R4.reuse, R172, R16 ;  /* 0x000000ac0410723c */ /* 0x048ff00000041810 */
[C---:B------:R-:W-:Y:S01]  /*6e50*/  HMMA.16816.F32.BF16 R12, R4.reuse, R174, R12 ;  /* 0x000000ae040c723c */ /* 0x040fe2000004180c */
[----:B------:R-:W3:Y:S07]  /*6e60*/  LDSM.16.M88.4 R172, [R201+0x8800] ;  /* 0x00880000c9ac783b */ /* 0x000eee0000000200 */
[C---:B----4-:R-:W-:Y:S08]  /*6e70*/  HMMA.16816.F32.BF16 R156, R4.reuse, R136, R156 ;  /* 0x00000088049c723c */ /* 0x050ff0000004189c */
[C---:B------:R-:W-:Y:S01]  /*6e80*/  HMMA.16816.F32.BF16 R152, R4.reuse, R138, R152 ;  /* 0x0000008a0498723c */ /* 0x040fe20000041898 */
[----:B------:R-:W4:Y:S07]  /*6e90*/  LDSM.16.M88.4 R136, [R201+0x9000] ;  /* 0x00900000c988783b */ /* 0x000f2e0000000200 */
[C---:B-----5:R-:W-:Y:S08]  /*6ea0*/  HMMA.16816.F32.BF16 R148, R4.reuse, R32, R148 ;  /* 0x000000200494723c */ /* 0x060ff00000041894 */
[C---:B------:R-:W-:Y:S01]  /*6eb0*/  HMMA.16816.F32.BF16 R144, R4.reuse, R34, R144 ;  /* 0x000000220490723c */ /* 0x040fe20000041890 */
[----:B------:R-:W5:Y:S07]  /*6ec0*/  LDSM.16.M88.4 R32, [R201+0x9800] ;  /* 0x00980000c920783b */ /* 0x000f6e0000000200 */
[C---:B------:R-:W-:Y:S08]  /*6ed0*/  HMMA.16816.F32.BF16 R140, R4.reuse, R20, R140 ;  /* 0x00000014048c723c */ /* 0x040ff0000004188c */
[----:B------:R-:W-:Y:S01]  /*6ee0*/  HMMA.16816.F32.BF16 R176, R4, R22, R176 ;  /* 0x0000001604b0723c */ /* 0x000fe200000418b0 */
[----:B------:R-:W-:Y:S04]  /*6ef0*/  LDSM.16.M88.4 R4, [R202+0x2000] ;  /* 0x00200000ca04783b */ /* 0x000fe80000000200 */
[----:B------:R-:W5:Y:S03]  /*6f00*/  LDSM.16.M88.4 R20, [R193+0x8000] ;  /* 0x00800000c114783b */ /* 0x000f660000000200 */
[C---:B-1----:R-:W-:Y:S08]  /*6f10*/  HMMA.16816.F32.BF16 R16, R8.reuse, R168, R16 ;  /* 0x000000a80810723c */ /* 0x042ff00000041810 */
[C---:B------:R-:W-:Y:S01]  /*6f20*/  HMMA.16816.F32.BF16 R12, R8.reuse, R170, R12 ;  /* 0x000000aa080c723c */ /* 0x040fe2000004180c */
[----:B------:R-:W1:Y:S07]  /*6f30*/  LDSM.16.M88.4 R168, [R193+0x8800] ;  /* 0x00880000c1a8783b */ /* 0x000e6e0000000200 */
[C---:B------:R-:W-:Y:S08]  /*6f40*/  HMMA.16816.F32.BF16 R156, R8.reuse, R164, R156 ;  /* 0x000000a4089c723c */ /* 0x040ff0000004189c */
[C---:B------:R-:W-:Y:S01]  /*6f50*/  HMMA.16816.F32.BF16 R152, R8.reuse, R166, R152 ;  /* 0x000000a60898723c */ /* 0x040fe20000041898 */
[----:B------:R-:W1:Y:S07]  /*6f60*/  LDSM.16.M88.4 R164, [R193+0x9000] ;  /* 0x00900000c1a4783b */ /* 0x000e6e0000000200 */
[C---:B------:R-:W-:Y:S08]  /*6f70*/  HMMA.16816.F32.BF16 R148, R8.reuse, R160, R148 ;  /* 0x000000a00894723c */ /* 0x040ff00000041894 */
[C---:B------:R-:W-:Y:S01]  /*6f80*/  HMMA.16816.F32.BF16 R144, R8.reuse, R162, R144 ;  /* 0x000000a20890723c */ /* 0x040fe20000041890 */
[----:B------:R-:W-:Y:S07]  /*6f90*/  LDSM.16.M88.4 R160, [R191+0x8000] ;  /* 0x00800000bfa0783b */ /* 0x000fee0000000200 */
[C---:B--2---:R-:W-:Y:S08]  /*6fa0*/  HMMA.16816.F32.BF16 R140, R8.reuse, R24, R140 ;  /* 0x00000018088c723c */ /* 0x044ff0000004188c */
[----:B------:R-:W-:Y:S01]  /*6fb0*/  HMMA.16816.F32.BF16 R176, R8, R26, R176 ;  /* 0x0000001a08b0723c */ /* 0x000fe200000418b0 */
[----:B------:R-:W2:Y:S04]  /*6fc0*/  LDSM.16.M88.4 R8, [R193+0x9800] ;  /* 0x00980000c108783b */ /* 0x000ea80000000200 */
[----:B------:R-:W2:Y:S03]  /*6fd0*/  LDSM.16.M88.4 R24, [R197+0x2000] ;  /* 0x00200000c518783b */ /* 0x000ea60000000200 */
[C---:B------:R-:W-:Y:S08]  /*6fe0*/  HMMA.16816.F32.BF16 R16, R28.reuse, R180, R16 ;  /* 0x000000b41c10723c */ /* 0x040ff00000041810 */
[C---:B------:R-:W-:Y:S01]  /*6ff0*/  HMMA.16816.F32.BF16 R12, R28.reuse, R182, R12 ;  /* 0x000000b61c0c723c */ /* 0x040fe2000004180c */
[----:B------:R-:W-:Y:S07]  /*7000*/  LDSM.16.M88.4 R180, [R207+0x4000] ;  /* 0x00400000cfb4783b */ /* 0x000fee0000000200 */
[C---:B---3--:R-:W-:Y:S08]  /*7010*/  HMMA.16816.F32.BF16 R156, R28.reuse, R172, R156 ;  /* 0x000000ac1c9c723c */ /* 0x048ff0000004189c */
[C---:B------:R-:W-:Y:S01]  /*7020*/  HMMA.16816.F32.BF16 R152, R28.reuse, R174, R152 ;  /* 0x000000ae1c98723c */ /* 0x040fe20000041898 */
[----:B------:R-:W-:Y:S07]  /*7030*/  LDSM.16.M88.4 R172, [R203+0x4000] ;  /* 0x00400000cbac783b */ /* 0x000fee0000000200 */
[C---:B----4-:R-:W-:Y:S08]  /*7040*/  HMMA.16816.F32.BF16 R148, R28.reuse, R136, R148 ;  /* 0x000000881c94723c */ /* 0x050ff00000041894 */
[C---:B------:R-:W-:Y:S01]  /*7050*/  HMMA.16816.F32.BF16 R144, R28.reuse, R138, R144 ;  /* 0x0000008a1c90723c */ /* 0x040fe20000041890 */
[----:B------:R-:W3:Y:S07]  /*7060*/  LDSM.16.M88.4 R136, [R191+0x8800] ;  /* 0x00880000bf88783b */ /* 0x000eee0000000200 */
[C---:B-----5:R-:W-:Y:S08]  /*7070*/  HMMA.16816.F32.BF16 R140, R28.reuse, R32, R140 ;  /* 0x000000201c8c723c */ /* 0x060ff0000004188c */
[----:B------:R-:W-:Y:S01]  /*7080*/  HMMA.16816.F32.BF16 R176, R28, R34, R176 ;  /* 0x000000221cb0723c */ /* 0x000fe200000418b0 */
[----:B------:R-:W4:Y:S04]  /*7090*/  LDSM.16.M88.4 R32, [R191+0x9000] ;  /* 0x00900000bf20783b */ /* 0x000f280000000200 */
[----:B------:R-:W5:Y:S03]  /*70a0*/  LDSM.16.M88.4 R28, [R191+0x9800] ;  /* 0x00980000bf1c783b */ /* 0x000f660000000200 */
[C---:B------:R-:W-:Y:S08]  /*70b0*/  HMMA.16816.F32.BF16 R16, R4.reuse, R20, R16 ;  /* 0x000000140410723c */ /* 0x040ff00000041810 */
[C---:B------:R-:W-:Y:S01]  /*70c0*/  HMMA.16816.F32.BF16 R12, R4.reuse, R22, R12 ;  /* 0x00000016040c723c */ /* 0x040fe2000004180c */
[----:B------:R-:W5:Y:S07]  /*70d0*/  LDSM.16.M88.4 R20, [R192+UR5+0xa000] ;  /* 0x00a00005c014783b */ /* 0x000f6e0008000200 */
[C---:B-1----:R-:W-:Y:S08]  /*70e0*/  HMMA.16816.F32.BF16 R156, R4.reuse, R168, R156 ;  /* 0x000000a8049c723c */ /* 0x042ff0000004189c */
[C---:B------:R-:W-:Y:S01]  /*70f0*/  HMMA.16816.F32.BF16 R152, R4.reuse, R170, R152 ;  /* 0x000000aa0498723c */ /* 0x040fe20000041898 */
[----:B------:R-:W-:Y:S07]  /*7100*/  LDSM.16.M88.4 R168, [R201+0xa800] ;  /* 0x00a80000c9a8783b */ /* 0x000fee0000000200 */
[C---:B------:R-:W-:Y:S08]  /*7110*/  HMMA.16816.F32.BF16 R148, R4.reuse, R164, R148 ;  /* 0x000000a40494723c */ /* 0x040ff00000041894 */
[C---:B------:R-:W-:Y:S01]  /*7120*/  HMMA.16816.F32.BF16 R144, R4.reuse, R166, R144 ;  /* 0x000000a60490723c */ /* 0x040fe20000041890 */
[----:B------:R-:W-:Y:S07]  /*7130*/  LDSM.16.M88.4 R164, [R201+0xb000] ;  /* 0x00b00000c9a4783b */ /* 0x000fee0000000200 */
[C---:B--2---:R-:W-:Y:S08]  /*7140*/  HMMA.16816.F32.BF16 R140, R4.reuse, R8, R140 ;  /* 0x00000008048c723c */ /* 0x044ff0000004188c */
[----:B------:R-:W-:Y:S01]  /*7150*/  HMMA.16816.F32.BF16 R176, R4, R10, R176 ;  /* 0x0000000a04b0723c */ /* 0x000fe200000418b0 */
[----:B------:R-:W1:Y:S04]  /*7160*/  LDSM.16.M88.4 R8, [R192+UR5+0xa800] ;  /* 0x00a80005c008783b */ /* 0x000e680008000200 */
[----:B------:R-:W2:Y:S03]  /*7170*/  LDSM.16.M88.4 R4, [R192+UR5+0xb000] ;  /* 0x00b00005c004783b */ /* 0x000ea60008000200 */
[C---:B------:R-:W-:Y:S08]  /*7180*/  HMMA.16816.F32.BF16 R16, R24.reuse, R160, R16 ;  /* 0x000000a01810723c */ /* 0x040ff00000041810 */
[C---:B------:R-:W-:Y:S01]  /*7190*/  HMMA.16816.F32.BF16 R12, R24.reuse, R162, R12 ;  /* 0x000000a2180c723c */ /* 0x040fe2000004180c */
[----:B------:R-:W2:Y:S07]  /*71a0*/  LDSM.16.M88.4 R160, [R201+0xb800] ;  /* 0x00b80000c9a0783b */ /* 0x000eae0000000200 */
[C---:B---3--:R-:W-:Y:S08]  /*71b0*/  HMMA.16816.F32.BF16 R156, R24.reuse, R136, R156 ;  /* 0x00000088189c723c */ /* 0x048ff0000004189c */
[C---:B------:R-:W-:Y:S01]  /*71c0*/  HMMA.16816.F32.BF16 R152, R24.reuse, R138, R152 ;  /* 0x0000008a1898723c */ /* 0x040fe20000041898 */
[----:B------:R-:W-:Y:S07]  /*71d0*/  LDSM.16.M88.4 R136, [R202+0x4000] ;  /* 0x00400000ca88783b */ /* 0x000fee0000000200 */
[C---:B----4-:R-:W-:Y:S08]  /*71e0*/  HMMA.16816.F32.BF16 R148, R24.reuse, R32, R148 ;  /* 0x000000201894723c */ /* 0x050ff00000041894 */
[C---:B------:R-:W-:Y:S01]  /*71f0*/  HMMA.16816.F32.BF16 R144, R24.reuse, R34, R144 ;  /* 0x000000221890723c */ /* 0x040fe20000041890 */
[----:B------:R-:W3:Y:S07]  /*7200*/  LDSM.16.M88.4 R32, [R193+0xa000] ;  /* 0x00a00000c120783b */ /* 0x000eee0000000200 */
[----:B-----5:R-:W-:Y:S08]  /*7210*/  HMMA.16816.F32.BF16 R140, R24, R28, R140 ;  /* 0x0000001c188c723c */ /* 0x020ff0000004188c */
[C---:B------:R-:W-:Y:S08]  /*7220*/  HMMA.16816.F32.BF16 R16, R180.reuse, R20, R16 ;  /* 0x00000014b410723c */ /* 0x040ff00000041810 */
[----:B------:R-:W-:Y:S01]  /*7230*/  HMMA.16816.F32.BF16 R12, R180, R22, R12 ;  /* 0x00000016b40c723c */ /* 0x000fe2000004180c */
[----:B------:R-:W4:Y:S07]  /*7240*/  LDSM.16.M88.4 R20, [R193+0xb800] ;  /* 0x00b80000c114783b */ /* 0x000f2e0000000200 */
[----:B------:R-:W-:Y:S01]  /*7250*/  HMMA.16816.F32.BF16 R176, R24, R30, R176 ;  /* 0x0000001e18b0723c */ /* 0x000fe200000418b0 */
[----:B------:R-:W-:Y:S04]  /*7260*/  LDSM.16.M88.4 R28, [R193+0xa800] ;  /* 0x00a80000c11c783b */ /* 0x000fe80000000200 */
[----:B------:R-:W-:Y:S03]  /*7270*/  LDSM.16.M88.4 R24, [R193+0xb000] ;  /* 0x00b00000c118783b */ /* 0x000fe60000000200 */
[C---:B-1----:R-:W-:Y:S08]  /*7280*/  HMMA.16816.F32.BF16 R156, R180.reuse, R8, R156 ;  /* 0x00000008b49c723c */ /* 0x042ff0000004189c */
[C---:B------:R-:W-:Y:S01]  /*7290*/  HMMA.16816.F32.BF16 R152, R180.reuse, R10, R152 ;  /* 0x0000000ab498723c */ /* 0x040fe20000041898 */
[----:B------:R-:W-:Y:S07]  /*72a0*/  LDSM.16.M88.4 R8, [R197+0x4000] ;  /* 0x00400000c508783b */ /* 0x000fee0000000200 */
[C---:B--2---:R-:W-:Y:S08]  /*72b0*/  HMMA.16816.F32.BF16 R148, R180.reuse, R4, R148 ;  /* 0x00000004b494723c */ /* 0x044ff00000041894 */
[C---:B------:R-:W-:Y:S01]  /*72c0*/  HMMA.16816.F32.BF16 R144, R180.reuse, R6, R144 ;  /* 0x00000006b490723c */ /* 0x040fe20000041890 */
[----:B------:R-:W1:Y:S07]  /*72d0*/  LDSM.16.M88.4 R4, [R191+0xa000] ;  /* 0x00a00000bf04783b */ /* 0x000e6e0000000200 */
[----:B------:R-:W-:Y:S08]  /*72e0*/  HMMA.16816.F32.BF16 R140, R180, R220, R140 ;  /* 0x000000dcb48c723c */ /* 0x000ff0000004188c */
[C---:B------:R-:W-:Y:S08]  /*72f0*/  HMMA.16816.F32.BF16 R16, R172.reuse, R216, R16 ;  /* 0x000000d8ac10723c */ /* 0x040ff00000041810 */
[----:B------:R-:W-:Y:S08]  /*7300*/  HMMA.16816.F32.BF16 R12, R172, R218, R12 ;  /* 0x000000daac0c723c */ /* 0x000ff0000004180c */
[----:B------:R-:W-:Y:S08]  /*7310*/  HMMA.16816.F32.BF16 R176, R180, R222, R176 ;  /* 0x000000deb4b0723c */ /* 0x000ff000000418b0 */
[----:B------:R-:W-:Y:S08]  /*7320*/  HMMA.16816.F32.BF16 R140, R172, R160, R140 ;  /* 0x000000a0ac8c723c */ /* 0x000ff0000004188c */
[----:B---3--:R-:W-:Y:S08]  /*7330*/  HMMA.16816.F32.BF16 R16, R136, R32, R16 ;  /* 0x000000208810723c */ /* 0x008ff00000041810 */
[C---:B------:R-:W-:Y:S08]  /*7340*/  HMMA.16816.F32.BF16 R148, R172.reuse, R164, R148 ;  /* 0x000000a4ac94723c */ /* 0x040ff00000041894 */
[C---:B------:R-:W-:Y:S01]  /*7350*/  HMMA.16816.F32.BF16 R144, R172.reuse, R166, R144 ;  /* 0x000000a6ac90723c */ /* 0x040fe20000041890 */
[----:B------:R-:W2:Y:S07]  /*7360*/  LDSM.16.M88.4 R164, [R191+0xa800] ;  /* 0x00a80000bfa4783b */ /* 0x000eae0000000200 */
[----:B------:R-:W-:Y:S08]  /*7370*/  HMMA.16816.F32.BF16 R156, R172, R168, R156 ;  /* 0x000000a8ac9c723c */ /* 0x000ff0000004189c */
[----:B------:R-:W-:Y:S08]  /*7380*/  HMMA.16816.F32.BF16 R12, R136, R34, R12 ;  /* 0x00000022880c723c */ /* 0x000ff0000004180c */
[C---:B------:R-:W-:Y:S08]  /*7390*/  HMMA.16816.F32.BF16 R152, R172.reuse, R170, R152 ;  /* 0x000000aaac98723c */ /* 0x040ff00000041898 */
[----:B------:R-:W-:Y:S08]  /*73a0*/  HMMA.16816.F32.BF16 R176, R172, R162, R176 ;  /* 0x000000a2acb0723c */ /* 0x000ff000000418b0 */
[----:B----4-:R-:W-:Y:S01]  /*73b0*/  HMMA.16816.F32.BF16 R140, R136, R20, R140 ;  /* 0x00000014888c723c */ /* 0x010fe2000004188c */
[----:B------:R-:W-:-:S07]  /*73c0*/  IMAD.SHL.U32 R21, R188, 0x2, RZ ;  /* 0x00000002bc157824 */ /* 0x000fce00078e00ff */
[----:B-1----:R-:W-:Y:S01]  /*73d0*/  HMMA.16816.F32.BF16 R16, R8, R4, R16 ;  /* 0x000000040810723c */ /* 0x002fe20000041810 */
[----:B------:R-:W-:-:S05]  /*73e0*/  IMAD.SHL.U32 R4, R0, 0x40, RZ ;  /* 0x0000004000047824 */ /* 0x000fca00078e00ff */
[----:B------:R-:W-:Y:S02]  /*73f0*/  LOP3.LUT R21, R4, 0x6, R21, 0xf8, !PT ;  /* 0x0000000604157812 */ /* 0x000fe400078ef815 */
[----:B------:R-:W-:Y:S03]  /*7400*/  HMMA.16816.F32.BF16 R156, R136, R28, R156 ;  /* 0x0000001c889c723c */ /* 0x000fe6000004189c */
[----:B------:R-:W-:-:S05]  /*7410*/  VIADD R20, R21, 0xffffff80 ;  /* 0xffffff8015147836 */ /* 0x000fca0000000000 */
[----:B------:R-:W-:Y:S01]  /*7420*/  HMMA.16816.F32.BF16 R12, R8, R6, R12 ;  /* 0x00000006080c723c */ /* 0x000fe2000004180c */
[----:B------:R-:W1:Y:S01]  /*7430*/  LDSM.16.M88.4 R4, [R191+0xb000] ;  /* 0x00b00000bf04783b */ /* 0x000e620000000200 */
[C---:B------:R-:W-:Y:S02]  /*7440*/  ISETP.GE.AND P6, PT, R20.reuse, R133, PT ;  /* 0x000000851400720c */ /* 0x040fe40003fc6270 */
[----:B------:R-:W-:-:S04]  /*7450*/  ISETP.GE.AND P2, PT, R20, R2, PT ;  /* 0x000000021400720c */ /* 0x000fc80003f46270 */
[----:B------:R-:W-:Y:S01]  /*7460*/  HMMA.16816.F32.BF16 R152, R136, R30, R152 ;  /* 0x0000001e8898723c */ /* 0x000fe20000041898 */
[----:B------:R-:W-:-:S07]  /*7470*/  FSEL R20, R18, -INF , !P2 ;  /* 0xff80000012147808 */ /* 0x000fce0005000000 */
[----:B------:R-:W-:Y:S01]  /*7480*/  HMMA.16816.F32.BF16 R176, R136, R22, R176 ;  /* 0x0000001688b0723c */ /* 0x000fe200000418b0 */
[C---:B------:R-:W-:Y:S02]  /*7490*/  VIADD R22, R21.reuse, 0xffffff81 ;  /* 0xffffff8115167836 */ /* 0x040fe40000000000 */
[----:B------:R-:W-:-:S03]  /*74a0*/  VIADD R23, R21, 0xffffff89 ;  /* 0xffffff8915177836 */ /* 0x000fc60000000000 */
[----:B------:R-:W-:Y:S02]  /*74b0*/  ISETP.GE.AND P2, PT, R22, R2, PT ;  /* 0x000000021600720c */ /* 0x000fe40003f46270 */
[----:B------:R-:W-:Y:S01]  /*74c0*/  HMMA.16816.F32.BF16 R148, R136, R24, R148 ;  /* 0x000000188894723c */ /* 0x000fe20000041894 */
[----:B------:R-:W-:Y:S01]  /*74d0*/  FSEL R24, R16, -INF , !P6 ;  /* 0xff80000010187808 */ /* 0x000fe20007000000 */
[----:B------:R-:W-:Y:S01]  /*74e0*/  VIADD R16, R21, 0xffffff88 ;  /* 0xffffff8815107836 */ /* 0x000fe20000000000 */
[-C--:B------:R-:W-:Y:S02]  /*74f0*/  ISETP.GE.AND P6, PT, R22, R133.reuse, PT ;  /* 0x000000851600720c */ /* 0x080fe40003fc6270 */
[----:B------:R-:W-:Y:S02]  /*7500*/  FSEL R22, R19, -INF , !P2 ;  /* 0xff80000013167808 */ /* 0x000fe40005000000 */
[----:B------:R-:W-:Y:S01]  /*7510*/  FSEL R28, R17, -INF , !P6 ;  /* 0xff800000111c7808 */ /* 0x000fe20007000000 */
[----:B--2---:R-:W-:Y:S01]  /*7520*/  HMMA.16816.F32.BF16 R156, R8, R164, R156 ;  /* 0x000000a4089c723c */ /* 0x004fe2000004189c */
[----:B------:R-:W-:-:S02]  /*7530*/  ISETP.GE.AND P6, PT, R16, R133, PT ;  /* 0x000000851000720c */ /* 0x000fc40003fc6270 */
[----:B------:R-:W-:Y:S02]  /*7540*/  ISETP.GE.AND P2, PT, R16, R2, PT ;  /* 0x000000021000720c */ /* 0x000fe40003f46270 */
[----:B------:R-:W2:Y:S01]  /*7550*/  LDSM.16.M88.4 R16, [R191+0xb800] ;  /* 0x00b80000bf10783b */ /* 0x000ea20000000200 */
[----:B------:R-:W-:Y:S01]  /*7560*/  FSEL R12, R12, -INF , !P6 ;  /* 0xff8000000c0c7808 */ /* 0x000fe20007000000 */
[----:B------:R-:W-:-:S04]  /*7570*/  DEPBAR.LE SB0, 0x0 ;  /* 0x000080000000791a */ /* 0x000fc80000000000 */
[----:B------:R-:W-:Y:S01]  /*7580*/  HMMA.16816.F32.BF16 R144, R136, R26, R144 ;  /* 0x0000001a8890723c */ /* 0x000fe20000041890 */
[----:B------:R-:W-:Y:S01]  /*7590*/  FSEL R26, R14, -INF , !P2 ;  /* 0xff8000000e1a7808 */ /* 0x000fe20005000000 */
[----:B------:R-:W-:Y:S01]  /*75a0*/  BAR.SYNC.DEFER_BLOCKING 0x0 ;  /* 0x0000000000007b1d */ /* 0x000fe20000010000 */
[CC--:B------:R-:W-:Y:S02]  /*75b0*/  ISETP.GE.AND P6, PT, R23.reuse, R133.reuse, PT ;  /* 0x000000851700720c */ /* 0x0c0fe40003fc6270 */
[----:B------:R-:W-:Y:S01]  /*75c0*/  ISETP.GE.AND P2, PT, R23, R2, PT ;  /* 0x000000021700720c */ /* 0x000fe20003f46270 */
[----:B------:R-:W-:Y:S01]  /*75d0*/  VIADD R23, R21, 0xffffff90 ;  /* 0xffffff9015177836 */ /* 0x000fe20000000000 */
[----:B------:R-:W-:Y:S01]  /*75e0*/  FSEL R14, R13, -INF , !P6 ;  /* 0xff8000000d0e7808 */ /* 0x000fe20007000000 */
[----:B------:R-:W-:Y:S01]  /*75f0*/  HMMA.16816.F32.BF16 R152, R8, R166, R152 ;  /* 0x000000a60898723c */ /* 0x000fe20000041898 */
[----:B------:R-:W-:Y:S01]  /*7600*/  FSEL R30, R15, -INF , !P2 ;  /* 0xff8000000f1e7808 */ /* 0x000fe20005000000 */
[----:B------:R-:W-:Y:S01]  /*7610*/  VIADD R13, R21, 0xffffff91 ;  /* 0xffffff91150d7836 */ /* 0x000fe20000000000 */
[----:B------:R-:W-:-:S02]  /*7620*/  ISETP.GE.AND P6, PT, R23, R133, PT ;  /* 0x000000851700720c */ /* 0x000fc40003fc6270 */
[-C--:B------:R-:W-:Y:S02]  /*7630*/  ISETP.GE.AND P2, PT, R23, R2.reuse, PT ;  /* 0x000000021700720c */ /* 0x080fe40003f46270 */
[----:B------:R-:W-:Y:S01]  /*7640*/  FSEL R214, R156, -INF , !P6 ;  /* 0xff8000009cd67808 */ /* 0x000fe20007000000 */
[C---:B-1----:R-:W-:Y:S01]  /*7650*/  HMMA.16816.F32.BF16 R148, R8.reuse, R4, R148 ;  /* 0x000000040894723c */ /* 0x042fe20000041894 */
[----:B------:R-:W-:Y:S01]  /*7660*/  FSEL R180, R158, -INF , !P2 ;  /* 0xff8000009eb47808 */ /* 0x000fe20005000000 */
[----:B------:R-:W-:Y:S01]  /*7670*/  VIADD R4, R21, 0xffffff99 ;  /* 0xffffff9915047836 */ /* 0x000fe20000000000 */
[----:B------:R-:W-:Y:S01]  /*7680*/  ISETP.GE.AND P6, PT, R13, R133, PT ;  /* 0x000000850d00720c */ /* 0x000fe20003fc6270 */
[----:B------:R-:W-:Y:S01]  /*7690*/  VIADD R5, R21, 0xffffffa1 ;  /* 0xffffffa115057836 */ /* 0x000fe20000000000 */
[----:B------:R-:W-:Y:S01]  /*76a0*/  ISETP.GE.AND P2, PT, R13, R2, PT ;  /* 0x000000020d00720c */ /* 0x000fe20003f46270 */
[----:B------:R-:W-:Y:S01]  /*76b0*/  VIADD R13, R21, 0xffffff98 ;  /* 0xffffff98150d7836 */ /* 0x000fe20000000000 */
[----:B------:R-:W-:Y:S01]  /*76c0*/  FSEL R220, R157, -INF , !P6 ;  /* 0xff8000009ddc7808 */ /* 0x000fe20007000000 */
[----:B------:R-:W-:Y:S01]  /*76d0*/  HMMA.16816.F32.BF16 R144, R8, R6, R144 ;  /* 0x000000060890723c */ /* 0x000fe20000041890 */
[----:B------:R-:W-:-:S02]  /*76e0*/  FSEL R138, R159, -INF , !P2 ;  /* 0xff8000009f8a7808 */ /* 0x000fc40005000000 */
[CC--:B------:R-:W-:Y:S02]  /*76f0*/  ISETP.GE.AND P6, PT, R13.reuse, R133.reuse, PT ;  /* 0x000000850d00720c */ /* 0x0c0fe40003fc6270 */
[-C--:B------:R-:W-:Y:S02]  /*7700*/  ISETP.GE.AND P2, PT, R13, R2.reuse, PT ;  /* 0x000000020d00720c */ /* 0x080fe40003f46270 */
[----:B------:R-:W-:Y:S02]  /*7710*/  FSEL R216, R152, -INF , !P6 ;  /* 0xff80000098d87808 */ /* 0x000fe40007000000 */
[----:B------:R-:W-:Y:S01]  /*7720*/  FSEL R136, R154, -INF , !P2 ;  /* 0xff8000009a887808 */ /* 0x000fe20005000000 */
[----:B--2---:R-:W-:Y:S01]  /*7730*/  HMMA.16816.F32.BF16 R140, R8, R16, R140 ;  /* 0x00000010088c723c */ /* 0x004fe2000004188c */
[C---:B------:R-:W-:Y:S02]  /*7740*/  ISETP.GE.AND P6, PT, R4.reuse, R133, PT ;  /* 0x000000850400720c */ /* 0x040fe40003fc6270 */
[----:B------:R-:W-:Y:S01]  /*7750*/  ISETP.GE.AND P2, PT, R4, R2, PT ;  /* 0x000000020400720c */ /* 0x000fe20003f46270 */
[----:B------:R-:W-:Y:S01]  /*7760*/  VIADD R4, R21, 0xffffffa0 ;  /* 0xffffffa015047836 */ /* 0x000fe20000000000 */
[----:B------:R-:W-:-:S02]  /*7770*/  FSEL R218, R153, -INF , !P6 ;  /* 0xff80000099da7808 */ /* 0x000fc40007000000 */
[----:B------:R-:W-:Y:S01]  /*7780*/  FSEL R182, R155, -INF , !P2 ;  /* 0xff8000009bb67808 */ /* 0x000fe20005000000 */
[----:B------:R-:W-:Y:S01]  /*7790*/  HMMA.16816.F32.BF16 R176, R8, R18, R176 ;  /* 0x0000001208b0723c */ /* 0x000fe200000418b0 */
[CC--:B------:R-:W-:Y:S02]  /*77a0*/  ISETP.GE.AND P6, PT, R4.reuse, R133.reuse, PT ;  /* 0x000000850400720c */ /* 0x0c0fe40003fc6270 */
[----:B------:R-:W-:Y:S01]  /*77b0*/  ISETP.GE.AND P2, PT, R4, R2, PT ;  /* 0x000000020400720c */ /* 0x000fe20003f46270 */
[----:B------:R-:W-:Y:S01]  /*77c0*/  VIADD R4, R21, 0xffffffa9 ;  /* 0xffffffa915047836 */ /* 0x000fe20000000000 */
[----:B------:R-:W-:Y:S02]  /*77d0*/  FSEL R148, R148, -INF , !P6 ;  /* 0xff80000094947808 */ /* 0x000fe40007000000 */
[----:B------:R-:W-:Y:S02]  /*77e0*/  FSEL R150, R150, -INF , !P2 ;  /* 0xff80000096967808 */ /* 0x000fe40005000000 */
[----:B------:R-:W-:-:S02]  /*77f0*/  ISETP.GE.AND P6, PT, R5, R133, PT ;  /* 0x000000850500720c */ /* 0x000fc40003fc6270 */
[-C--:B------:R-:W-:Y:S01]  /*7800*/  ISETP.GE.AND P2, PT, R5, R2.reuse, PT ;  /* 0x000000020500720c */ /* 0x080fe20003f46270 */
[----:B------:R-:W-:Y:S01]  /*7810*/  VIADD R5, R21, 0xffffffa8 ;  /* 0xffffffa815057836 */ /* 0x000fe20000000000 */
[----:B------:R-:W-:Y:S02]  /*7820*/  FSEL R206, R149, -INF , !P6 ;  /* 0xff80000095ce7808 */ /* 0x000fe40007000000 */
[----:B------:R-:W-:Y:S02]  /*7830*/  FSEL R192, R151, -INF , !P2 ;  /* 0xff80000097c07808 */ /* 0x000fe40005000000 */
[C---:B------:R-:W-:Y:S02]  /*7840*/  ISETP.GE.AND P6, PT, R5.reuse, R133, PT ;  /* 0x000000850500720c */ /* 0x040fe40003fc6270 */
[----:B------:R-:W-:Y:S01]  /*7850*/  ISETP.GE.AND P2, PT, R5, R2, PT ;  /* 0x000000020500720c */ /* 0x000fe20003f46270 */
[----:B------:R-:W-:Y:S01]  /*7860*/  VIADD R5, R21, 0xffffffb1 ;  /* 0xffffffb115057836 */ /* 0x000fe20000000000 */
[----:B------:R-:W-:-:S02]  /*7870*/  FSEL R144, R144, -INF , !P6 ;  /* 0xff80000090907808 */ /* 0x000fc40007000000 */
[----:B------:R-:W-:Y:S02]  /*7880*/  FSEL R146, R146, -INF , !P2 ;  /* 0xff80000092927808 */ /* 0x000fe40005000000 */
[CC--:B------:R-:W-:Y:S02]  /*7890*/  ISETP.GE.AND P6, PT, R4.reuse, R133.reuse, PT ;  /* 0x000000850400720c */ /* 0x0c0fe40003fc6270 */
[----:B------:R-:W-:Y:S01]  /*78a0*/  ISETP.GE.AND P2, PT, R4, R2, PT ;  /* 0x000000020400720c */ /* 0x000fe20003f46270 */
[----:B------:R-:W-:Y:S01]  /*78b0*/  VIADD R4, R21, 0xffffffb0 ;  /* 0xffffffb015047836 */ /* 0x000fe20000000000 */
[----:B------:R-:W-:Y:S02]  /*78c0*/  FSEL R212, R145, -INF , !P6 ;  /* 0xff80000091d47808 */ /* 0x000fe40007000000 */
[----:B------:R-:W-:Y:S02]  /*78d0*/  FSEL R202, R147, -INF , !P2 ;  /* 0xff80000093ca7808 */ /* 0x000fe40005000000 */
[----:B------:R-:W-:-:S02]  /*78e0*/  ISETP.GE.AND P2, PT, R4, R133, PT ;  /* 0x000000850400720c */ /* 0x000fc40003f46270 */
[----:B------:R-:W-:Y:S01]  /*78f0*/  ISETP.GE.AND P6, PT, R4, R2, PT ;  /* 0x000000020400720c */ /* 0x000fe20003fc6270 */
[C---:B------:R-:W-:Y:S01]  /*7900*/  VIADD R4, R21.reuse, 0xffffffb8 ;  /* 0xffffffb815047836 */ /* 0x040fe20000000000 */
[----:B------:R-:W-:Y:S01]  /*7910*/  FSEL R174, R140, -INF , !P2 ;  /* 0xff8000008cae7808 */ /* 0x000fe20005000000 */
[----:B------:R-:W-:Y:S01]  /*7920*/  VIADD R21, R21, 0xffffffb9 ;  /* 0xffffffb915157836 */ /* 0x000fe20000000000 */
[-C--:B------:R-:W-:Y:S02]  /*7930*/  ISETP.GE.AND P2, PT, R5, R133.reuse, PT ;  /* 0x000000850500720c */ /* 0x080fe40003f46270 */
[----:B------:R-:W-:Y:S02]  /*7940*/  FSEL R170, R142, -INF , !P6 ;  /* 0xff8000008eaa7808 */ /* 0x000fe40007000000 */
[----:B------:R-:W-:Y:S02]  /*7950*/  FSEL R153, R141, -INF , !P2 ;  /* 0xff8000008d997808 */ /* 0x000fe40005000000 */
[----:B------:R-:W-:-:S02]  /*7960*/  ISETP.GE.AND P2, PT, R4, R133, PT ;  /* 0x000000850400720c */ /* 0x000fc40003f46270 */
[-C--:B------:R-:W-:Y:S02]  /*7970*/  ISETP.GE.AND P6, PT, R5, R2.reuse, PT ;  /* 0x000000020500720c */ /* 0x080fe40003fc6270 */
[----:B------:R-:W-:Y:S02]  /*7980*/  FSEL R172, R176, -INF , !P2 ;  /* 0xff800000b0ac7808 */ /* 0x000fe40005000000 */
[----:B------:R-:W-:Y:S02]  /*7990*/  ISETP.GE.AND P2, PT, R4, R2, PT ;  /* 0x000000020400720c */ /* 0x000fe40003f46270 */
[----:B------:R-:W-:Y:S02]  /*79a0*/  FSEL R154, R143, -INF , !P6 ;  /* 0xff8000008f9a7808 */ /* 0x000fe40007000000 */
[----:B------:R-:W-:Y:S02]  /*79b0*/  FSEL R152, R178, -INF , !P2 ;  /* 0xff800000b2987808 */ /* 0x000fe40005000000 */
[----:B------:R-:W-:-:S02]  /*79c0*/  ISETP.GE.U32.AND P2, PT, R0, 0x3, PT ;  /* 0x000000030000780c */ /* 0x000fc40003f46070 */
[----:B------:R-:W-:-:S04]  /*79d0*/  ISETP.GE.AND P6, PT, R21, R133, PT ;  /* 0x000000851500720c */ /* 0x000fc80003fc6270 */
[----:B------:R-:W-:Y:S02]  /*79e0*/  FSEL R155, R177, -INF , !P6 ;  /* 0xff800000b19b7808 */ /* 0x000fe40007000000 */
[----:B------:R-:W-:-:S04]  /*79f0*/  ISETP.GE.AND P6, PT, R21, R2, PT ;  /* 0x000000021500720c */ /* 0x000fc80003fc6270 */
[----:B------:R-:W-:Y:S01]  /*7a00*/  FSEL R168, R179, -INF , !P6 ;  /* 0xff800000b3a87808 */ /* 0x000fe20007000000 */
[----:B------:R-:W-:Y:S08]  /*7a10*/  @!P2 BRA `(.L_x_489) ;  /* 0x000000080034a947 */ /* 0x000ff00003800000 */
[----:B------:R-:W-:Y:S05]  /*7a20*/  BRA.U !UP1, `(.L_x_490) ;  /* 0x0000000109f47547 */ /* 0x000fea000b800000 */
[----:B------:R-:W1:Y:S01]  /*7a30*/  LDC R4, c[0x0][0x4f0] ;  /* 0x00013c00ff047b82 */ /* 0x000e620000000800 */
[----:B------:R-:W-:Y:S01]  /*7a40*/  IMAD.MOV.U32 R10, RZ, RZ, RZ ;  /* 0x000000ffff0a7224 */ /* 0x000fe200078e00ff */
[----:B------:R-:W-:Y:S01]  /*7a50*/  IADD3 R9, PT, PT, R184, -0x80, RZ ;  /* 0xffffff80b8097810 */ /* 0x000fe20007ffe0ff */
[----:B------:R-:W2:Y:S01]  /*7a60*/  LDCU.64 UR6, c[0x0][0x3a0] ;  /* 0x00007400ff0677ac */ /* 0x000ea20008000a00 */
[----:B-1----:R-:W-:-:S04]  /*7a70*/  IABS R7, R4 ;  /* 0x0000000400077213 */ /* 0x002fc80000000000 */
[----:B------:R-:W1:Y:S08]  /*7a80*/  I2F.RP R8, R7 ;  /* 0x0000000700087306 */ /* 0x000e700000209400 */
[----:B-1----:R-:W1:Y:S02]  /*7a90*/  MUFU.RCP R6, R8 ;  /* 0x0000000800067308 */ /* 0x002e640000001000 */
[----:B-1----:R-:W-:-:S06]  /*7aa0*/  VIADD R6, R6, 0xffffffe ;  /* 0x0ffffffe06067836 */ /* 0x002fcc0000000000 */
[----:B------:R-:W1:Y:S02]  /*7ab0*/  F2I.FTZ.U32.TRUNC.NTZ R11, R6 ;  /* 0x00000006000b7305 */ /* 0x000e64000021f000 */
[----:B-1----:R-:W-:-:S04]  /*7ac0*/  IMAD.MOV R2, RZ, RZ, -R11 ;  /* 0x000000ffff027224 */ /* 0x002fc800078e0a0b */
[----:B------:R-:W-:Y:S01]  /*7ad0*/  IMAD R5, R2, R7, RZ ;  /* 0x0000000702057224 */ /* 0x000fe200078e02ff */
[----:B------:R-:W-:Y:S02]  /*7ae0*/  IABS R2, R9 ;  /* 0x0000000900027213 */ /* 0x000fe40000000000 */
[----:B------:R-:W-:Y:S01]  /*7af0*/  LOP3.LUT R9, R9, R4, RZ, 0x3c, !PT ;  /* 0x0000000409097212 */ /* 0x000fe200078e3cff */
[----:B------:R-:W-:Y:S01]  /*7b00*/  IMAD.HI.U32 R5, R11, R5, R10 ;  /* 0x000000050b057227 */ /* 0x000fe200078e000a */
[----:B------:R-:W-:-:S04]  /*7b10*/  IADD3 R11, PT, PT, R184, -0xc0, RZ ;  /* 0xffffff40b80b7810 */ /* 0x000fc80007ffe0ff */
[----:B------:R-:W-:Y:S01]  /*7b20*/  IABS R6, R11 ;  /* 0x0000000b00067213 */ /* 0x000fe20000000000 */
[----:B------:R-:W-:Y:S01]  /*7b30*/  IMAD.HI.U32 R10, R5, R2, RZ ;  /* 0x00000002050a7227 */ /* 0x000fe200078e00ff */
[----:B------:R-:W-:-:S03]  /*7b40*/  LOP3.LUT R11, R11, R4, RZ, 0x3c, !PT ;  /* 0x000000040b0b7212 */ /* 0x000fc600078e3cff */
[----:B------:R-:W-:-:S04]  /*7b50*/  IMAD.MOV R8, RZ, RZ, -R10 ;  /* 0x000000ffff087224 */ /* 0x000fc800078e0a0a */
[----:B------:R-:W-:Y:S02]  /*7b60*/  IMAD R2, R7, R8, R2 ;  /* 0x0000000807027224 */ /* 0x000fe400078e0202 */
[----:B------:R-:W-:-:S03]  /*7b70*/  IMAD.HI.U32 R8, R5, R6, RZ ;  /* 0x0000000605087227 */ /* 0x000fc600078e00ff */
[----:B------:R-:W-:Y:S02]  /*7b80*/  ISETP.GT.U32.AND P2, PT, R7, R2, PT ;  /* 0x000000020700720c */ /* 0x000fe40003f44070 */
[----:B------:R-:W-:-:S05]  /*7b90*/  IADD3 R5, PT, PT, -R8, RZ, RZ ;  /* 0x000000ff08057210 */ /* 0x000fca0007ffe1ff */
[----:B------:R-:W-:Y:S01]  /*7ba0*/  IMAD R6, R7, R5, R6 ;  /* 0x0000000507067224 */ /* 0x000fe200078e0206 */
[----:B------:R-:W-:-:S05]  /*7bb0*/  LOP3.LUT R5, RZ, R4, RZ, 0x33, !PT ;  /* 0x00000004ff057212 */ /* 0x000fca00078e33ff */
[----:B------:R-:W-:Y:S01]  /*7bc0*/  @!P2 VIADD R10, R10, 0x1 ;  /* 0x000000010a0aa836 */ /* 0x000fe20000000000 */
[-C--:B------:R-:W-:Y:S02]  /*7bd0*/  @!P2 IADD3 R2, PT, PT, R2, -R7.reuse, RZ ;  /* 0x800000070202a210 */ /* 0x080fe40007ffe0ff */
[----:B------:R-:W-:Y:S02]  /*7be0*/  ISETP.GT.U32.AND P2, PT, R7, R6, PT ;  /* 0x000000060700720c */ /* 0x000fe40003f44070 */
[----:B------:R-:W-:-:S11]  /*7bf0*/  ISETP.GE.U32.AND P6, PT, R2, R7, PT ;  /* 0x000000070200720c */ /* 0x000fd60003fc6070 */
[----:B------:R-:W-:Y:S02]  /*7c00*/  @!P2 IMAD.IADD R6, R6, 0x1, -R7 ;  /* 0x000000010606a824 */ /* 0x000fe400078e0a07 */
[----:B------:R-:W-:Y:S01]  /*7c10*/  @P6 IADD3 R10, PT, PT, R10, 0x1, RZ ;  /* 0x000000010a0a6810 */ /* 0x000fe20007ffe0ff */
[----:B------:R-:W-:Y:S01]  /*7c20*/  @!P2 VIADD R8, R8, 0x1 ;  /* 0x000000010808a836 */ /* 0x000fe20000000000 */
[----:B------:R-:W-:Y:S02]  /*7c30*/  ISETP.GE.AND P2, PT, R9, RZ, PT ;  /* 0x000000ff0900720c */ /* 0x000fe40003f46270 */
[----:B------:R-:W-:-:S11]  /*7c40*/  ISETP.GE.U32.AND P6, PT, R6, R7, PT ;  /* 0x000000070600720c */ /* 0x000fd60003fc6070 */
[----:B------:R-:W-:Y:S01]  /*7c50*/  @!P2 IMAD.MOV R10, RZ, RZ, -R10 ;  /* 0x000000ffff0aa224 */ /* 0x000fe200078e0a0a */
[----:B------:R-:W-:Y:S02]  /*7c60*/  ISETP.NE.AND P2, PT, R4, RZ, PT ;  /* 0x000000ff0400720c */ /* 0x000fe40003f45270 */
[----:B------:R-:W-:Y:S02]  /*7c70*/  @P6 IADD3 R8, PT, PT, R8, 0x1, RZ ;  /* 0x0000000108086810 */ /* 0x000fe40007ffe0ff */
[----:B------:R-:W-:-:S13]  /*7c80*/  ISETP.GE.AND P6, PT, R11, RZ, PT ;  /* 0x000000ff0b00720c */ /* 0x000fda0003fc6270 */
[----:B------:R-:W-:-:S04]  /*7c90*/  @!P6 IADD3 R8, PT, PT, -R8, RZ, RZ ;  /* 0x000000ff0808e210 */ /* 0x000fc80007ffe1ff */
        /* <DEDUP_REMOVED lines=22> */
.L_x_490:
[----:B------:R-:W-:Y:S01]  /*7e00*/  UMOV UR4, URZ ;  /* 0x000000ff00047c82 */ /* 0x000fe20008000000 */
[----:B------:R-:W-:Y:S01]  /*7e10*/  IMAD.SHL.U32 R2, R134, 0x40, RZ ;  /* 0x0000004086027824 */ /* 0x000fe200078e00ff */
[----:B------:R-:W-:-:S05]  /*7e20*/  IADD3 R4, P2, PT, RZ, -UR4, RZ ;  /* 0x80000004ff047c10 */ /* 0x000fca000ff5e0ff */
[----:B------:R-:W-:-:S05]  /*7e30*/  IMAD.X R2, RZ, RZ, ~R2, P2 ;  /* 0x000000ffff027224 */ /* 0x000fca00010e0e02 */
[----:B------:R-:W-:-:S04]  /*7e40*/  SHF.R.S64 R5, R4, 0x1f, R2 ;  /* 0x0000001f04057819 */ /* 0x000fc80000001002 */
[----:B------:R-:W-:-:S04]  /*7e50*/  IADD3 R196, P2, PT, R5, R196, RZ ;  /* 0x000000c405c47210 */ /* 0x000fc80007f5e0ff */
[----:B------:R-:W-:-:S09]  /*7e60*/  LEA.HI.X.SX32 R195, R2, R195, 0x1, P2 ;  /* 0x000000c302c37211 */ /* 0x000fd200010f0eff */
.L_x_491:
[----:B------:R-:W-:Y:S01]  /*7e70*/  @!P5 IMAD.MOV.U32 R197, RZ, RZ, R195 ;  /* 0x000000ffffc5d224 */ /* 0x000fe200078e00c3 */
[C---:B------:R-:W-:Y:S01]  /*7e80*/  LEA R6, P2, R134.reuse, R196, 0x5 ;  /* 0x000000c486067211 */ /* 0x040fe200078428ff */
[C---:B------:R-:W-:Y:S01]  /*7e90*/  IMAD.SHL.U32 R2, R134.reuse, 0x20, RZ ;  /* 0x0000002086027824 */ /* 0x040fe200078e00ff */
[C-C-:B------:R-:W-:Y:S02]  /*7ea0*/  SHF.L.U64.HI R4, R134.reuse, 0x5, R135.reuse ;  /* 0x0000000586047819 */ /* 0x140fe40000010287 */
[----:B------:R-:W-:Y:S01]  /*7eb0*/  @!PT LDS RZ, [RZ] ;  /* 0x00000000fffff984 */ /* 0x000fe20000000800 */
[----:B------:R-:W-:Y:S01]  /*7ec0*/  @!PT LDS RZ, [RZ] ;  /* 0x00000000fffff984 */ /* 0x000fe20000000800 */
[----:B------:R-:W-:Y:S01]  /*7ed0*/  @!PT LDS RZ, [RZ] ;  /* 0x00000000fffff984 */ /* 0x000fe20000000800 */
[----:B------:R1:W-:Y:S01]  /*7ee0*/  @!P5 LDGSTS.E.BYPASS.LTC128B.128 [R213+0x6000], desc[UR16][R196.64] ;  /* 0x06000000c4d5dfae */ /* 0x0003e2000b981a10 */
[----:B------:R-:W-:Y:S02]  /*7ef0*/  LEA.HI.X R7, R134, R195, R135, 0x5, P2 ;  /* 0x000000c386077211 */ /* 0x000fe400010f2c87 */
[----:B------:R-:W-:Y:S01]  /*7f00*/  IADD3 R8, P6, PT, R2, R6, RZ ;  /* 0x0000000602087210 */ /* 0x000fe20007fde0ff */
[----:B------:R2:W-:Y:S03]  /*7f10*/  @P5 STS.128 [R213+0x6000], RZ ;  /* 0x006000ffd5005388 */ /* 0x0005e60000000c00 */
[----:B------:R-:W-:-:S02]  /*7f20*/  IADD3.X R9, PT, PT, R4, R7, RZ, P6, !PT ;  /* 0x0000000704097210 */ /* 0x000fc400037fe4ff */
[----:B------:R-:W-:-:S04]  /*7f30*/  IADD3 R10, P2, PT, R2, R8, RZ ;  /* 0x00000008020a7210 */ /* 0x000fc80007f5e0ff */
[----:B------:R-:W-:Y:S01]  /*7f40*/  IADD3.X R11, PT, PT, R4, R9, RZ, P2, !PT ;  /* 0x00000009040b7210 */ /* 0x000fe200017fe4ff */
        /* <DEDUP_REMOVED lines=58> */
.L_x_489:
[----:B------:R-:W-:Y:S01]  /*82f0*/  FMNMX3.FTZ R5, R132, R24, R28, !PT ;  /* 0x0000001884057276 */ /* 0x000fe2000781001c */
[----:B------:R-:W1:Y:S01]  /*8300*/  LDCU UR4, c[0x0][0x45c] ;  /* 0x00008b80ff0477ac */ /* 0x000e620008000800 */
[----:B--2---:R-:W-:Y:S02]  /*8310*/  FMNMX3.FTZ R7, R3, R20, R22, !PT ;  /* 0x0000001403077276 */ /* 0x004fe40007810016 */
[----:B------:R-:W-:Y:S02]  /*8320*/  FMNMX3.FTZ R5, R5, R12, R14, !PT ;  /* 0x0000000c05057276 */ /* 0x000fe4000781000e */
[----:B------:R-:W-:Y:S02]  /*8330*/  FMNMX3.FTZ R7, R7, R26, R30, !PT ;  /* 0x0000001a07077276 */ /* 0x000fe4000781001e */
[----:B------:R-:W-:Y:S02]  /*8340*/  FMNMX3.FTZ R5, R5, R214, R220, !PT ;  /* 0x000000d605057276 */ /* 0x000fe400078100dc */
[----:B------:R-:W-:-:S02]  /*8350*/  FMNMX3.FTZ R7, R7, R180, R138, !PT ;  /* 0x000000b407077276 */ /* 0x000fc4000781008a */
[----:B------:R-:W-:Y:S02]  /*8360*/  FMNMX3.FTZ R5, R5, R216, R218, !PT ;  /* 0x000000d805057276 */ /* 0x000fe400078100da */
[----:B------:R-:W-:Y:S02]  /*8370*/  FMNMX3.FTZ R7, R7, R136, R182, !PT ;  /* 0x0000008807077276 */ /* 0x000fe400078100b6 */
        /* <DEDUP_REMOVED lines=8> */
[C---:B------:R-:W-:Y:S01]  /*8400*/  IADD3 R16, PT, PT, R189.reuse, 0xc000, RZ ;  /* 0x0000c000bd107810 */ /* 0x040fe20007ffe0ff */
[----:B------:R-:W2:Y:S01]  /*8410*/  SHFL.BFLY PT, R5, R4, 0x2, 0x1f ;  /* 0x0c401f0004057f89 */ /* 0x000ea200000e0000 */
[----:B------:R-:W-:-:S02]  /*8420*/  IADD3 R167, PT, PT, R189, 0xc040, RZ ;  /* 0x0000c040bda77810 */ /* 0x000fc40007ffe0ff */
[----:B------:R-:W-:Y:S01]  /*8430*/  @P0 IADD3 R167, PT, PT, R16, -0x40, RZ ;  /* 0xffffffc010a70810 */ /* 0x000fe20007ffe0ff */
[----:B------:R-:W3:Y:S04]  /*8440*/  SHFL.BFLY PT, R2, R7, 0x2, 0x1f ;  /* 0x0c401f0007027f89 */ /* 0x000ee800000e0000 */
[----:B------:R-:W-:Y:S01]  /*8450*/  LDSM.16.MT88.4 R140, [R167+0x5000] ;  /* 0x00500000a78c783b */ /* 0x000fe20000004200 */
[----:B--2---:R-:W-:Y:S02]  /*8460*/  FMNMX.FTZ R5, R4, R5, !PT ;  /* 0x0000000504057209 */ /* 0x004fe40007810000 */
[----:B---3--:R-:W-:-:S03]  /*8470*/  FMNMX.FTZ R2, R7, R2, !PT ;  /* 0x0000000207027209 */ /* 0x008fc60007810000 */
[----:B------:R-:W2:Y:S04]  /*8480*/  SHFL.BFLY PT, R160, R5, 0x1, 0x1f ;  /* 0x0c201f0005a07f89 */ /* 0x000ea800000e0000 */
[----:B------:R-:W3:Y:S01]  /*8490*/  SHFL.BFLY PT, R159, R2, 0x1, 0x1f ;  /* 0x0c201f00029f7f89 */ /* 0x000ee200000e0000 */
[----:B--2---:R-:W-:-:S04]  /*84a0*/  FMNMX.FTZ R160, R5, R160, !PT ;  /* 0x000000a005a07209 */ /* 0x004fc80007810000 */
[C---:B------:R-:W-:Y:S01]  /*84b0*/  FSETP.NEU.FTZ.AND P3, PT, R160.reuse, -INF , PT ;  /* 0xff800000a000780b */ /* 0x040fe20003f7d000 */
[----:B-1----:R-:W-:Y:S01]  /*84c0*/  FMUL.FTZ R173, R160, UR4 ;  /* 0x00000004a0ad7c20 */ /* 0x002fe20008410000 */
[----:B---3--:R-:W-:Y:S02]  /*84d0*/  FMNMX.FTZ R159, R2, R159, !PT ;  /* 0x0000009f029f7209 */ /* 0x008fe40007810000 */
[----:B------:R-:W-:Y:S02]  /*84e0*/  FSEL R5, R160, RZ, P3 ;  /* 0x000000ffa0057208 */ /* 0x000fe40001800000 */
[----:B------:R-:W-:Y:S01]  /*84f0*/  FSEL R173, R173, RZ, P3 ;  /* 0x000000ffadad7208 */ /* 0x000fe20001800000 */
[C---:B------:R-:W-:Y:S01]  /*8500*/  FMUL.FTZ R169, R159.reuse, UR4 ;  /* 0x000000049fa97c20 */ /* 0x040fe20008410000 */
[----:B------:R-:W-:Y:S01]  /*8510*/  FSETP.NEU.FTZ.AND P2, PT, R159, -INF , PT ;  /* 0xff8000009f00780b */ /* 0x000fe20003f5d000 */
[----:B------:R-:W-:Y:S02]  /*8520*/  FADD.FTZ R5, R132, -R5 ;  /* 0x8000000584057221 */ /* 0x000fe40000010000 */
[--C-:B------:R-:W-:Y:S01]  /*8530*/  FFMA.FTZ R166, R24, UR4, -R173.reuse ;  /* 0x0000000418a67c23 */ /* 0x100fe200080108ad */
[----:B------:R-:W-:Y:S01]  /*8540*/  SEL R24, R185, 0xffffffe0, !P1 ;  /* 0xffffffe0b9187807 */ /* 0x000fe20004800000 */
[--C-:B------:R-:W-:Y:S01]  /*8550*/  FFMA.FTZ R157, R12, UR4, -R173.reuse ;  /* 0x000000040c9d7c23 */ /* 0x100fe200080108ad */
[----:B------:R-:W-:Y:S01]  /*8560*/  FSEL R169, R169, RZ, P2 ;  /* 0x000000ffa9a97208 */ /* 0x000fe20001000000 */
[--C-:B------:R-:W-:Y:S01]  /*8570*/  FFMA.FTZ R156, R14, UR4, -R173.reuse ;  /* 0x000000040e9c7c23 */ /* 0x100fe200080108ad */
[----:B------:R-:W-:Y:S01]  /*8580*/  IADD3 R171, PT, PT, R24, R189, RZ ;  /* 0x000000bd18ab7210 */ /* 0x000fe20007ffe0ff */
[----:B------:R-:W-:Y:S01]  /*8590*/  FFMA.FTZ R158, R28, UR4, -R173 ;  /* 0x000000041c9e7c23 */ /* 0x000fe200080108ad */
[----:B------:R-:W1:Y:S01]  /*85a0*/  LDSM.16.MT88.4 R12, [R189+0xc000] ;  /* 0x00c00000bd0c783b */ /* 0x000e620000004200 */
[--C-:B------:R-:W-:Y:S01]  /*85b0*/  FFMA.FTZ R164, R20, UR4, -R169.reuse ;  /* 0x0000000414a47c23 */ /* 0x100fe200080108a9 */
[--C-:B------:R-:W-:Y:S01]  /*85c0*/  FFMA.FTZ R2, R22, UR4, -R169.reuse ;  /* 0x0000000416027c23 */ /* 0x100fe200080108a9 */
[--C-:B------:R-:W-:Y:S01]  /*85d0*/  FFMA.FTZ R162, R30, UR4, -R169.reuse ;  /* 0x000000041ea27c23 */ /* 0x100fe200080108a9 */
[----:B------:R-:W2:Y:S01]  /*85e0*/  LDSM.16.MT88.4 R20, [R171+0xc000] ;  /* 0x00c00000ab14783b */ /* 0x000ea20000004200 */
[----:B------:R-:W-:Y:S01]  /*85f0*/  FSEL R4, R159, RZ, P2 ;  /* 0x000000ff9f047208 */ /* 0x000fe20001000000 */
[--C-:B------:R-:W-:Y:S01]  /*8600*/  FFMA.FTZ R161, R26, UR4, -R169.reuse ;  /* 0x000000041aa17c23 */ /* 0x100fe200080108a9 */
[----:B------:R-:W-:Y:S01]  /*8610*/  FMUL.FTZ R163, R5, UR4 ;  /* 0x0000000405a37c20 */ /* 0x000fe20008410000 */
[----:B------:R-:W3:Y:S01]  /*8620*/  LDSM.16.MT88.4 R28, [R167] ;  /* 0x00000000a71c783b */ /* 0x000ee20000004200 */
[----:B------:R-:W-:Y:S01]  /*8630*/  MUFU.EX2 R166, R166 ;  /* 0x000000a600a67308 */ /* 0x000fe20000000800 */
[----:B------:R-:W-:Y:S01]  /*8640*/  FADD.FTZ R3, R3, -R4 ;  /* 0x8000000403037221 */ /* 0x000fe20000010000 */
[----:B------:R-:W-:Y:S01]  /*8650*/  IADD3 R165, PT, PT, R24, R167, RZ ;  /* 0x000000a718a57210 */ /* 0x000fe20007ffe0ff */
[----:B------:R-:W-:Y:S01]  /*8660*/  FFMA.FTZ R181, R180, UR4, -R169 ;  /* 0x00000004b4b57c23 */ /* 0x000fe200080108a9 */
[----:B------:R-:W4:Y:S01]  /*8670*/  MUFU.EX2 R158, R158 ;  /* 0x0000009e009e7308 */ /* 0x000f220000000800 */
[----:B------:R-:W-:Y:S01]  /*8680*/  FMUL.FTZ R3, R3, UR4 ;  /* 0x0000000403037c20 */ /* 0x000fe20008410000 */
[--C-:B------:R-:W-:Y:S01]  /*8690*/  FFMA.FTZ R176, R214, UR4, -R173.reuse ;  /* 0x00000004d6b07c23 */ /* 0x100fe200080108ad */
[--C-:B------:R-:W-:Y:S01]  /*86a0*/  FFMA.FTZ R177, R220, UR4, -R173.reuse ;  /* 0x00000004dcb17c23 */ /* 0x100fe200080108ad */
[----:B------:R-:W-:Y:S01]  /*86b0*/  MUFU.EX2 R157, R157 ;  /* 0x0000009d009d7308 */ /* 0x000fe20000000800 */
[--C-:B------:R-:W-:Y:S01]  /*86c0*/  FFMA.FTZ R178, R216, UR4, -R173.reuse ;  /* 0x00000004d8b27c23 */ /* 0x100fe200080108ad */
[----:B------:R-:W-:Y:S01]  /*86d0*/  FFMA.FTZ R175, R218, UR4, -R173 ;  /* 0x00000004daaf7c23 */ /* 0x000fe200080108ad */
[--C-:B------:R-:W-:Y:S01]  /*86e0*/  FFMA.FTZ R180, R138, UR4, -R169.reuse ;  /* 0x000000048ab47c23 */ /* 0x100fe200080108a9 */
[----:B------:R-:W5:Y:S01]  /*86f0*/  MUFU.EX2 R156, R156 ;  /* 0x0000009c009c7308 */ /* 0x000f620000000800 */
[--C-:B------:R-:W-:Y:S01]  /*8700*/  FFMA.FTZ R179, R136, UR4, -R169.reuse ;  /* 0x0000000488b37c23 */ /* 0x100fe200080108a9 */
[--C-:B------:R-:W-:Y:S01]  /*8710*/  FFMA.FTZ R182, R182, UR4, -R169.reuse ;  /* 0x00000004b6b67c23 */ /* 0x100fe200080108a9 */
[----:B------:R-:W-:Y:S01]  /*8720*/  LDSM.16.MT88.4 R136, [R167+0x800] ;  /* 0x00080000a788783b */ /* 0x000fe20000004200 */
[----:B------:R-:W-:Y:S01]  /*8730*/  MUFU.EX2 R164, R164 ;  /* 0x000000a400a47308 */ /* 0x000fe20000000800 */
[--C-:B------:R-:W-:Y:S01]  /*8740*/  FFMA.FTZ R150, R150, UR4, -R169.reuse ;  /* 0x0000000496967c23 */ /* 0x100fe200080108a9 */
[----:B----4-:R-:W-:Y:S01]  /*8750*/  F2FP.BF16.F32.PACK_AB R4, R158, R166 ;  /* 0x000000a69e04723e */ /* 0x010fe200000010ff */
[----:B------:R-:W-:Y:S01]  /*8760*/  LDSM.16.MT88.4 R132, [R165+0x800] ;  /* 0x00080000a584783b */ /* 0x000fe20000004200 */
[----:B------:R-:W4:Y:S01]  /*8770*/  MUFU.EX2 R2, R2 ;  /* 0x0000000200027308 */ /* 0x000f220000000800 */
[----:B------:R-:W-:Y:S01]  /*8780*/  FFMA.FTZ R193, R192, UR4, -R169 ;  /* 0x00000004c0c17c23 */ /* 0x000fe200080108a9 */
[--C-:B------:R-:W-:Y:S01]  /*8790*/  FFMA.FTZ R184, R148, UR4, -R173.reuse ;  /* 0x0000000494b87c23 */ /* 0x100fe200080108ad */
[--C-:B------:R-:W-:Y:S01]  /*87a0*/  FFMA.FTZ R183, R206, UR4, -R173.reuse ;  /* 0x00000004ceb77c23 */ /* 0x100fe200080108ad */
[----:B------:R-:W-:Y:S01]  /*87b0*/  MUFU.EX2 R161, R161 ;  /* 0x000000a100a17308 */ /* 0x000fe20000000800 */
[----:B------:R-:W-:Y:S01]  /*87c0*/  FFMA.FTZ R206, R144, UR4, -R173 ;  /* 0x0000000490ce7c23 */ /* 0x000fe200080108ad */
[----:B-----5:R-:W-:Y:S01]  /*87d0*/  F2FP.BF16.F32.PACK_AB R6, R156, R157 ;  /* 0x0000009d9c06723e */ /* 0x020fe200000010ff */
[----:B------:R-:W-:Y:S01]  /*87e0*/  FFMA.FTZ R197, R146, UR4, -R169 ;  /* 0x0000000492c57c23 */ /* 0x000fe200080108a9 */
[----:B------:R-:W5:Y:S01]  /*87f0*/  MUFU.EX2 R162, R162 ;  /* 0x000000a200a27308 */ /* 0x000f620000000800 */
[----:B------:R-:W-:Y:S01]  /*8800*/  LDSM.16.MT88.4 R144, [R171+0xf000] ;  /* 0x00f00000ab90783b */ /* 0x000fe20000004200 */
[----:B------:R-:W-:Y:S01]  /*8810*/  FFMA.FTZ R191, R212, UR4, -R173 ;  /* 0x00000004d4bf7c23 */ /* 0x000fe200080108ad */
[----:B------:R-:W-:Y:S01]  /*8820*/  FFMA.FTZ R202, R202, UR4, -R169 ;  /* 0x00000004caca7c23 */ /* 0x000fe200080108a9 */
[----:B------:R-:W1:Y:S01]  /*8830*/  MUFU.EX2 R163, R163 ;  /* 0x000000a300a37308 */ /* 0x000e620000000800 */
[----:B------:R-:W-:Y:S01]  /*8840*/  FFMA.FTZ R153, R153, UR4, -R173 ;  /* 0x0000000499997c23 */ /* 0x000fe200080108ad */
[----:B----4-:R-:W-:Y:S01]  /*8850*/  F2FP.BF16.F32.PACK_AB R5, R2, R164 ;  /* 0x000000a40205723e */ /* 0x010fe200000010ff */
[----:B------:R-:W-:Y:S01]  /*8860*/  FFMA.FTZ R203, R154, UR4, -R169 ;  /* 0x000000049acb7c23 */ /* 0x000fe200080108a9 */
[----:B------:R-:W4:Y:S01]  /*8870*/  MUFU.EX2 R3, R3 ;  /* 0x0000000300037308 */ /* 0x000f220000000800 */
[----:B------:R-:W-:Y:S01]  /*8880*/  FFMA.FTZ R201, R174, UR4, -R173 ;  /* 0x00000004aec97c23 */ /* 0x000fe200080108ad */
[----:B------:R-:W-:-:S02]  /*8890*/  FFMA.FTZ R174, R170, UR4, -R169 ;  /* 0x00000004aaae7c23 */ /* 0x000fc400080108a9 */
[----:B------:R-:W-:Y:S01]  /*88a0*/  MUFU.EX2 R176, R176 ;  /* 0x000000b000b07308 */ /* 0x000fe20000000800 */
[----:B-----5:R-:W-:-:S03]  /*88b0*/  F2FP.BF16.F32.PACK_AB R7, R162, R161 ;  /* 0x000000a1a207723e */ /* 0x020fc600000010ff */
[----:B------:R-:W5:Y:S01]  /*88c0*/  MUFU.EX2 R177, R177 ;  /* 0x000000b100b17308 */ /* 0x000f620000000800 */
[-C--:B-1----:R-:W-:Y:S01]  /*88d0*/  FMUL.FTZ R8, R128, R163.reuse ;  /* 0x000000a380087220 */ /* 0x082fe20000410000 */
[-C--:B------:R-:W-:Y:S01]  /*88e0*/  FMUL.FTZ R9, R129, R163.reuse ;  /* 0x000000a381097220 */ /* 0x080fe20000410000 */
[-C--:B------:R-:W-:Y:S01]  /*88f0*/  FMUL.FTZ R16, R40, R163.reuse ;  /* 0x000000a328107220 */ /* 0x080fe20000410000 */
[----:B------:R-:W-:Y:S01]  /*8900*/  FMUL.FTZ R17, R41, R163 ;  /* 0x000000a329117220 */ /* 0x000fe20000410000 */
[-C--:B----4-:R-:W-:Y:S01]  /*8910*/  FMUL.FTZ R10, R130, R3.reuse ;  /* 0x00000003820a7220 */ /* 0x090fe20000410000 */
[-C--:B------:R-:W-:Y:S01]  /*8920*/  FMUL.FTZ R11, R131, R3.reuse ;  /* 0x00000003830b7220 */ /* 0x080fe20000410000 */
[-C--:B------:R-:W-:Y:S01]  /*8930*/  FMUL.FTZ R18, R42, R3.reuse ;  /* 0x000000032a127220 */ /* 0x080fe20000410000 */
[----:B------:R-:W-:Y:S01]  /*8940*/  FMUL.FTZ R19, R43, R3 ;  /* 0x000000032b137220 */ /* 0x000fe20000410000 */
        /* <DEDUP_REMOVED lines=16> */
[C---:B------:R-:W-:Y:S01]  /*8a50*/  HMMA.16816.F32.BF16 R8, R4.reuse, R12, R8 ;  /* 0x0000000c0408723c */ /* 0x040fe20000041808 */
[-C--:B------:R-:W-:Y:S01]  /*8a60*/  FMUL.FTZ R32, R56, R163.reuse ;  /* 0x000000a338207220 */ /* 0x080fe20000410000 */
[----:B------:R-:W-:Y:S01]  /*8a70*/  FMUL.FTZ R33, R57, R163 ;  /* 0x000000a339217220 */ /* 0x000fe20000410000 */
[-C--:B------:R-:W-:Y:S01]  /*8a80*/  FMUL.FTZ R34, R58, R3.reuse ;  /* 0x000000033a227220 */ /* 0x080fe20000410000 */
[----:B------:R-:W-:Y:S01]  /*8a90*/  FMUL.FTZ R35, R59, R3 ;  /* 0x000000033b237220 */ /* 0x000fe20000410000 */
[-C--:B------:R-:W-:Y:S01]  /*8aa0*/  FMUL.FTZ R40, R64, R163.reuse ;  /* 0x000000a340287220 */ /* 0x080fe20000410000 */
[----:B------:R-:W-:Y:S01]  /*8ab0*/  FMUL.FTZ R41, R65, R163 ;  /* 0x000000a341297220 */ /* 0x000fe20000410000 */
[-C--:B------:R-:W-:Y:S01]  /*8ac0*/  FMUL.FTZ R42, R66, R3.reuse ;  /* 0x00000003422a7220 */ /* 0x080fe20000410000 */
[C---:B--2---:R-:W-:Y:S01]  /*8ad0*/  HMMA.16816.F32.BF16 R16, R4.reuse, R20, R16 ;  /* 0x000000140410723c */ /* 0x044fe20000041810 */
        /* <DEDUP_REMOVED lines=8> */
[----:B------:R-:W1:Y:S01]  /*8b60*/  LDSM.16.MT88.4 R36, [R165] ;  /* 0x00000000a524783b */ /* 0x000e620000004200 */
[-C--:B------:R-:W-:Y:S01]  /*8b70*/  FMUL.FTZ R70, R70, R3.reuse ;  /* 0x0000000346467220 */ /* 0x080fe20000410000 */
[----:B------:R-:W-:Y:S01]  /*8b80*/  FMUL.FTZ R71, R71, R3 ;  /* 0x0000000347477220 */ /* 0x000fe20000410000 */
[-C--:B------:R-:W-:Y:S01]  /*8b90*/  FMUL.FTZ R48, R72, R163.reuse ;  /* 0x000000a348307220 */ /* 0x080fe20000410000 */
[----:B------:R-:W-:Y:S01]  /*8ba0*/  FMUL.FTZ R49, R73, R163 ;  /* 0x000000a349317220 */ /* 0x000fe20000410000 */
[-C--:B------:R-:W-:Y:S01]  /*8bb0*/  FMUL.FTZ R50, R74, R3.reuse ;  /* 0x000000034a327220 */ /* 0x080fe20000410000 */
[----:B------:R-:W-:Y:S01]  /*8bc0*/  FMUL.FTZ R51, R75, R3 ;  /* 0x000000034b337220 */ /* 0x000fe20000410000 */
[C---:B------:R-:W-:Y:S01]  /*8bd0*/  HMMA.16816.F32.BF16 R20, R4.reuse, R22, R44 ;  /* 0x000000160414723c */ /* 0x040fe2000004182c */
[----:B------:R-:W2:Y:S01]  /*8be0*/  LDSM.16.MT88.4 R44, [R189+0xe000] ;  /* 0x00e00000bd2c783b */ /* 0x000ea20000004200 */
[-C--:B------:R-:W-:Y:S01]  /*8bf0*/  FMUL.FTZ R76, R76, R163.reuse ;  /* 0x000000a34c4c7220 */ /* 0x080fe20000410000 */
[----:B------:R-:W-:Y:S01]  /*8c00*/  FMUL.FTZ R77, R77, R163 ;  /* 0x000000a34d4d7220 */ /* 0x000fe20000410000 */
[-C--:B------:R-:W-:Y:S01]  /*8c10*/  FMUL.FTZ R78, R78, R3.reuse ;  /* 0x000000034e4e7220 */ /* 0x080fe20000410000 */
[----:B------:R-:W-:Y:S01]  /*8c20*/  FMUL.FTZ R79, R79, R3 ;  /* 0x000000034f4f7220 */ /* 0x000fe20000410000 */
[-C--:B------:R-:W-:Y:S01]  /*8c30*/  FMUL.FTZ R56, R80, R163.reuse ;  /* 0x000000a350387220 */ /* 0x080fe20000410000 */
[----:B------:R-:W-:Y:S01]  /*8c40*/  FMUL.FTZ R57, R81, R163 ;  /* 0x000000a351397220 */ /* 0x000fe20000410000 */
[C---:B---3--:R-:W-:Y:S01]  /*8c50*/  HMMA.16816.F32.BF16 R24, R4.reuse, R28, R24 ;  /* 0x0000001c0418723c */ /* 0x048fe20000041818 */
[-C--:B------:R-:W-:Y:S01]  /*8c60*/  FMUL.FTZ R58, R82, R3.reuse ;  /* 0x00000003523a7220 */ /* 0x080fe20000410000 */
[----:B------:R-:W-:Y:S01]  /*8c70*/  FMUL.FTZ R59, R83, R3 ;  /* 0x00000003533b7220 */ /* 0x000fe20000410000 */
[-C--:B------:R-:W-:Y:S01]  /*8c80*/  FMUL.FTZ R64, R88, R163.reuse ;  /* 0x000000a358407220 */ /* 0x080fe20000410000 */
[----:B------:R-:W-:Y:S01]  /*8c90*/  FMUL.FTZ R65, R89, R163 ;  /* 0x000000a359417220 */ /* 0x000fe20000410000 */
[-C--:B------:R-:W-:Y:S01]  /*8ca0*/  FMUL.FTZ R66, R90, R3.reuse ;  /* 0x000000035a427220 */ /* 0x080fe20000410000 */
[----:B------:R-:W-:Y:S01]  /*8cb0*/  FMUL.FTZ R67, R91, R3 ;  /* 0x000000035b437220 */ /* 0x000fe20000410000 */
[-C--:B------:R-:W-:Y:S01]  /*8cc0*/  FMUL.FTZ R84, R84, R163.reuse ;  /* 0x000000a354547220 */ /* 0x080fe20000410000 */
[C---:B------:R-:W-:Y:S01]  /*8cd0*/  HMMA.16816.F32.BF16 R28, R4.reuse, R30, R52 ;  /* 0x0000001e041c723c */ /* 0x040fe20000041834 */
[----:B------:R-:W3:Y:S01]  /*8ce0*/  LDSM.16.MT88.4 R52, [R171+0xe000] ;  /* 0x00e00000ab34783b */ /* 0x000ee20000004200 */
        /* <DEDUP_REMOVED lines=15> */
[C---:B-1----:R-:W-:Y:S01]  /*8de0*/  HMMA.16816.F32.BF16 R32, R4.reuse, R36, R32 ;  /* 0x000000240420723c */ /* 0x042fe20000041820 */
        /* <DEDUP_REMOVED lines=16> */
[----:B------:R-:W1:Y:S01]  /*8ef0*/  LDSM.16.MT88.4 R60, [R167+0x2000] ;  /* 0x00200000a73c783b */ /* 0x000e620000004200 */
        /* <DEDUP_REMOVED lines=12> */
[----:B------:R-:W-:Y:S01]  /*8fc0*/  LDSM.16.MT88.4 R112, [R171+0xc800] ;  /* 0x00c80000ab70783b */ /* 0x000fe20000004200 */
[----:B------:R-:W-:Y:S01]  /*8fd0*/  MUFU.EX2 R178, R178 ;  /* 0x000000b200b27308 */ /* 0x000fe20000000800 */
[C---:B---3--:R-:W-:Y:S01]  /*8fe0*/  HMMA.16816.F32.BF16 R48, R4.reuse, R52, R48 ;  /* 0x000000340430723c */ /* 0x048fe20000041830 */
[----:B------:R-:W-:Y:S01]  /*8ff0*/  FFMA.FTZ R163, R211, R163, R166 ;  /* 0x000000a3d3a37223 */ /* 0x000fe200000100a6 */
[----:B------:R-:W-:Y:S01]  /*9000*/  LDSM.16.MT88.4 R104, [R189+0x10800] ;  /* 0x01080000bd68783b */ /* 0x000fe20000004200 */
[----:B------:R-:W-:Y:S01]  /*9010*/  MUFU.EX2 R175, R175 ;  /* 0x000000af00af7308 */ /* 0x000fe20000000800 */
[----:B------:R-:W-:Y:S01]  /*9020*/  FFMA.FTZ R3, R209, R3, R164 ;  /* 0x00000003d1037223 */ /* 0x000fe200000100a4 */
[----:B------:R-:W-:Y:S01]  /*9030*/  FADD.FTZ R158, R158, R163 ;  /* 0x000000a39e9e7221 */ /* 0x000fe20000010000 */
[----:B------:R-:W-:Y:S01]  /*9040*/  LDSM.16.MT88.4 R128, [R171+0xe800] ;  /* 0x00e80000ab80783b */ /* 0x000fe20000004200 */
[----:B------:R-:W-:Y:S01]  /*9050*/  MUFU.EX2 R181, R181 ;  /* 0x000000b500b57308 */ /* 0x000fe20000000800 */
[C---:B------:R-:W-:Y:S01]  /*9060*/  HMMA.16816.F32.BF16 R52, R4.reuse, R54, R76 ;  /* 0x000000360434723c */ /* 0x040fe2000004184c */
[----:B------:R-:W-:Y:S01]  /*9070*/  FADD.FTZ R2, R2, R3 ;  /* 0x0000000302027221 */ /* 0x000fe20000010000 */
[----:B------:R-:W3:Y:S01]  /*9080*/  LDSM.16.MT88.4 R76, [R189+0x10000] ;  /* 0x01000000bd4c783b */ /* 0x000ee20000004200 */
[----:B------:R-:W4:Y:S01]  /*9090*/  MUFU.EX2 R180, R180 ;  /* 0x000000b400b47308 */ /* 0x000f220000000800 */
[----:B------:R-:W-:Y:S01]  /*90a0*/  FADD.FTZ R157, R157, R158 ;  /* 0x0000009e9d9d7221 */ /* 0x000fe20000010000 */
[----:B------:R-:W-:Y:S01]  /*90b0*/  FADD.FTZ R161, R161, R2 ;  /* 0x00000002a1a17221 */ /* 0x000fe20000010000 */
[----:B------:R-:W-:Y:S01]  /*90c0*/  LDSM.16.MT88.4 R124, [R167+0x2800] ;  /* 0x00280000a77c783b */ /* 0x000fe20000004200 */
[----:B------:R-:W-:Y:S01]  /*90d0*/  MUFU.EX2 R179, R179 ;  /* 0x000000b300b37308 */ /* 0x000fe20000000800 */
[----:B------:R-:W-:Y:S01]  /*90e0*/  FADD.FTZ R157, R156, R157 ;  /* 0x0000009d9c9d7221 */ /* 0x000fe20000010000 */
[----:B------:R-:W-:Y:S01]  /*90f0*/  FADD.FTZ R162, R162, R161 ;  /* 0x000000a1a2a27221 */ /* 0x000fe20000010000 */
[----:B------:R-:W-:Y:S01]  /*9100*/  MOV R3, R159 ;  /* 0x0000009f00037202 */ /* 0x000fe20000000f00 */
[----:B------:R-:W4:Y:S04]  /*9110*/  MUFU.EX2 R182, R182 ;  /* 0x000000b600b67308 */ /* 0x000f280000000800 */
[----:B------:R5:W-:Y:S01]  /*9120*/  MUFU.EX2 R192, R150 ;  /* 0x0000009600c07308 */ /* 0x000be20000000800 */
[C---:B-1----:R-:W-:Y:S03]  /*9130*/  HMMA.16816.F32.BF16 R56, R4.reuse, R60, R56 ;  /* 0x0000003c0438723c */ /* 0x042fe60000041838 */
[----:B------:R-:W-:Y:S04]  /*9140*/  MUFU.EX2 R184, R184 ;  /* 0x000000b800b87308 */ /* 0x000fe80000000800 */
[----:B------:R-:W1:Y:S01]  /*9150*/  MUFU.EX2 R183, R183 ;  /* 0x000000b700b77308 */ /* 0x000e620000000800 */
[C---:B--2---:R-:W-:Y:S03]  /*9160*/  HMMA.16816.F32.BF16 R64, R4.reuse, R68, R64 ;  /* 0x000000440440723c */ /* 0x044fe60000041840 */
[----:B------:R-:W-:Y:S01]  /*9170*/  MUFU.EX2 R206, R206 ;  /* 0x000000ce00ce7308 */ /* 0x000fe20000000800 */
[----:B-----5:R-:W-:Y:S03]  /*9180*/  LDSM.16.MT88.4 R148, [R165+0x1000] ;  /* 0x00100000a594783b */ /* 0x020fe60000004200 */
[----:B------:R-:W-:Y:S01]  /*9190*/  MUFU.EX2 R191, R191 ;  /* 0x000000bf00bf7308 */ /* 0x000fe20000000800 */
[C---:B------:R-:W-:Y:S01]  /*91a0*/  HMMA.16816.F32.BF16 R60, R4.reuse, R62, R84 ;  /* 0x0000003e043c723c */ /* 0x040fe20000041854 */
[----:B------:R-:W2:Y:S02]  /*91b0*/  LDSM.16.MT88.4 R84, [R171+0x10000] ;  /* 0x01000000ab54783b */ /* 0x000ea40000004200 */
[----:B------:R-:W5:Y:S04]  /*91c0*/  MUFU.EX2 R193, R193 ;  /* 0x000000c100c17308 */ /* 0x000f680000000800 */
[----:B------:R-:W-:Y:S01]  /*91d0*/  MUFU.EX2 R197, R197 ;  /* 0x000000c500c57308 */ /* 0x000fe20000000800 */
[C---:B------:R-:W-:Y:S01]  /*91e0*/  HMMA.16816.F32.BF16 R68, R4.reuse, R70, R92 ;  /* 0x000000460444723c */ /* 0x040fe2000004185c */
[----:B------:R-:W4:Y:S02]  /*91f0*/  LDSM.16.MT88.4 R92, [R167+0x4000] ;  /* 0x00400000a75c783b */ /* 0x000f240000004200 */
[----:B------:R-:W5:Y:S04]  /*9200*/  MUFU.EX2 R202, R202 ;  /* 0x000000ca00ca7308 */ /* 0x000f680000000800 */
[----:B------:R-:W-:Y:S01]  /*9210*/  MUFU.EX2 R201, R201 ;  /* 0x000000c900c97308 */ /* 0x000fe20000000800 */
[C---:B---3--:R-:W-:Y:S03]  /*9220*/  HMMA.16816.F32.BF16 R72, R4.reuse, R76, R72 ;  /* 0x0000004c0448723c */ /* 0x048fe60000041848 */
[----:B------:R-:W-:Y:S04]  /*9230*/  MUFU.EX2 R174, R174 ;  /* 0x000000ae00ae7308 */ /* 0x000fe80000000800 */
[----:B------:R-:W-:Y:S01]  /*9240*/  MUFU.EX2 R203, R203 ;  /* 0x000000cb00cb7308 */ /* 0x000fe20000000800 */
[C---:B------:R-:W-:Y:S01]  /*9250*/  HMMA.16816.F32.BF16 R76, R4.reuse, R78, R100 ;  /* 0x0000004e044c723c */ /* 0x040fe20000041864 */
[----:B------:R-:W3:Y:S07]  /*9260*/  LDSM.16.MT88.4 R100, [R165+0x4000] ;  /* 0x00400000a564783b */ /* 0x000eee0000004200 */
[C---:B--2---:R-:W-:Y:S08]  /*9270*/  HMMA.16816.F32.BF16 R80, R4.reuse, R84, R80 ;  /* 0x000000540450723c */ /* 0x044ff00000041850 */
[C---:B----4-:R-:W-:Y:S08]  /*9280*/  HMMA.16816.F32.BF16 R88, R4.reuse, R92, R88 ;  /* 0x0000005c0458723c */ /* 0x050ff00000041858 */
[C---:B------:R-:W-:Y:S01]  /*9290*/  HMMA.16816.F32.BF16 R84, R4.reuse, R86, R108 ;  /* 0x000000560454723c */ /* 0x040fe2000004186c */
[----:B------:R-:W2:Y:S07]  /*92a0*/  LDSM.16.MT88.4 R108, [R189+0xc800] ;  /* 0x00c80000bd6c783b */ /* 0x000eae0000004200 */
[C---:B------:R-:W-:Y:S01]  /*92b0*/  HMMA.16816.F32.BF16 R92, R4.reuse, R94, R116 ;  /* 0x0000005e045c723c */ /* 0x040fe20000041874 */
[----:B------:R-:W-:Y:S07]  /*92c0*/  LDSM.16.MT88.4 R116, [R165+0x2800] ;  /* 0x00280000a574783b */ /* 0x000fee0000004200 */
[----:B---3--:R-:W-:Y:S01]  /*92d0*/  HMMA.16816.F32.BF16 R96, R4, R100, R96 ;  /* 0x000000640460723c */ /* 0x008fe20000041860 */
[----:B------:R-:W-:Y:S01]  /*92e0*/  F2FP.BF16.F32.PACK_AB R100, R177, R176 ;  /* 0x000000b0b164723e */ /* 0x000fe200000010ff */
[----:B------:R-:W-:Y:S01]  /*92f0*/  FADD.FTZ R176, R176, R157 ;  /* 0x0000009db0b07221 */ /* 0x000fe20000010000 */
[----:B------:R-:W-:Y:S01]  /*9300*/  F2FP.BF16.F32.PACK_AB R101, R180, R181 ;  /* 0x000000b5b465723e */ /* 0x000fe200000010ff */
[----:B------:R-:W-:-:S02]  /*9310*/  FADD.FTZ R181, R181, R162 ;  /* 0x000000a2b5b57221 */ /* 0x000fc40000010000 */
[----:B------:R-:W-:Y:S02]  /*9320*/  FADD.FTZ R177, R177, R176 ;  /* 0x000000b0b1b17221 */ /* 0x000fe40000010000 */
[----:B------:R-:W-:Y:S01]  /*9330*/  HMMA.16816.F32.BF16 R4, R4, R102, R120 ;  /* 0x000000660404723c */ /* 0x000fe20000041878 */
[----:B------:R-:W3:Y:S01]  /*9340*/  LDSM.16.MT88.4 R120, [R189+0xe800] ;  /* 0x00e80000bd78783b */ /* 0x000ee20000004200 */
[----:B------:R-:W-:Y:S01]  /*9350*/  F2FP.BF16.F32.PACK_AB R102, R175, R178 ;  /* 0x000000b2af66723e */ /* 0x000fe200000010ff */
[----:B------:R-:W-:Y:S01]  /*9360*/  FADD.FTZ R180, R180, R181 ;  /* 0x000000b5b4b47221 */ /* 0x000fe20000010000 */
[----:B------:R-:W-:Y:S01]  /*9370*/  F2FP.BF16.F32.PACK_AB R103, R182, R179 ;  /* 0x000000b3b667723e */ /* 0x000fe200000010ff */
[----:B------:R-:W-:Y:S02]  /*9380*/  FADD.FTZ R178, R178, R177 ;  /* 0x000000b1b2b27221 */ /* 0x000fe40000010000 */
[----:B------:R-:W-:Y:S02]  /*9390*/  FADD.FTZ R179, R179, R180 ;  /* 0x000000b4b3b37221 */ /* 0x000fe40000010000 */
[----:B------:R-:W-:-:S02]  /*93a0*/  FADD.FTZ R175, R175, R178 ;  /* 0x000000b2afaf7221 */ /* 0x000fc40000010000 */
[----:B------:R-:W-:Y:S01]  /*93b0*/  HMMA.16816.F32.BF16 R16, R100, R112, R16 ;  /* 0x000000706410723c */ /* 0x000fe20000041810 */
[----:B------:R-:W-:-:S07]  /*93c0*/  FADD.FTZ R179, R182, R179 ;  /* 0x000000b3b6b37221 */ /* 0x000fce0000010000 */
[C---:B------:R-:W-:Y:S01]  /*93d0*/  HMMA.16816.F32.BF16 R20, R100.reuse, R114, R20 ;  /* 0x000000726414723c */ /* 0x040fe20000041814 */
[----:B------:R-:W4:Y:S07]  /*93e0*/  LDSM.16.MT88.4 R112, [R167+0x4800] ;  /* 0x00480000a770783b */ /* 0x000f2e0000004200 */
[C---:B--2---:R-:W-:Y:S08]  /*93f0*/  HMMA.16816.F32.BF16 R8, R100.reuse, R108, R8 ;  /* 0x0000006c6408723c */ /* 0x044ff00000041808 */
[C---:B------:R-:W-:Y:S01]  /*9400*/  HMMA.16816.F32.BF16 R12, R100.reuse, R110, R12 ;  /* 0x0000006e640c723c */ /* 0x040fe2000004180c */
[----:B------:R-:W-:Y:S07]  /*9410*/  LDSM.16.MT88.4 R108, [R171+0x10800] ;  /* 0x01080000ab6c783b */ /* 0x000fee0000004200 */
[C---:B---3--:R-:W-:Y:S08]  /*9420*/  HMMA.16816.F32.BF16 R40, R100.reuse, R120, R40 ;  /* 0x000000786428723c */ /* 0x048ff00000041828 */
[C---:B------:R-:W-:Y:S01]  /*9430*/  HMMA.16816.F32.BF16 R44, R100.reuse, R122, R44 ;  /* 0x0000007a642c723c */ /* 0x040fe2000004182c */
[----:B------:R-:W2:Y:S07]  /*9440*/  LDSM.16.MT88.4 R120, [R165+0x4800] ;  /* 0x00480000a578783b */ /* 0x000eae0000004200 */
[C---:B------:R-:W-:Y:S08]  /*9450*/  HMMA.16816.F32.BF16 R64, R100.reuse, R116, R64 ;  /* 0x000000746440723c */ /* 0x040ff00000041840 */
[C---:B------:R-:W-:Y:S01]  /*9460*/  HMMA.16816.F32.BF16 R68, R100.reuse, R118, R68 ;  /* 0x000000766444723c */ /* 0x040fe20000041844 */
[----:B------:R-:W3:Y:S07]  /*9470*/  LDSM.16.MT88.4 R116, [R189+0xd000] ;  /* 0x00d00000bd74783b */ /* 0x000eee0000004200 */
[C---:B------:R-:W-:Y:S08]  /*9480*/  HMMA.16816.F32.BF16 R72, R100.reuse, R104, R72 ;  /* 0x000000686448723c */ /* 0x040ff00000041848 */
[C---:B------:R-:W-:Y:S08]  /*9490*/  HMMA.16816.F32.BF16 R76, R100.reuse, R106, R76 ;  /* 0x0000006a644c723c */ /* 0x040ff0000004184c */
[C---:B----4-:R-:W-:Y:S08]  /*94a0*/  HMMA.16816.F32.BF16 R88, R100.reuse, R112, R88 ;  /* 0x000000706458723c */ /* 0x050ff00000041858 */
[C---:B------:R-:W-:Y:S01]  /*94b0*/  HMMA.16816.F32.BF16 R104, R100.reuse, R114, R92 ;  /* 0x000000726468723c */ /* 0x040fe2000004185c */
[----:B------:R-:W4:Y:S04]  /*94c0*/  LDSM.16.MT88.4 R112, [R167+0x1000] ;  /* 0x00100000a770783b */ /* 0x000f280000004200 */
[----:B------:R-:W-:Y:S03]  /*94d0*/  LDSM.16.MT88.4 R92, [R165+0x3000] ;  /* 0x00300000a55c783b */ /* 0x000fe60000004200 */
[C---:B------:R-:W-:Y:S08]  /*94e0*/  HMMA.16816.F32.BF16 R48, R100.reuse, R128, R48 ;  /* 0x000000806430723c */ /* 0x040ff00000041830 */
[C---:B------:R-:W-:Y:S01]  /*94f0*/  HMMA.16816.F32.BF16 R52, R100.reuse, R130, R52 ;  /* 0x000000826434723c */ /* 0x040fe20000041834 */
[----:B------:R-:W4:Y:S07]  /*9500*/  LDSM.16.MT88.4 R128, [R171+0xd000] ;  /* 0x00d00000ab80783b */ /* 0x000f2e0000004200 */
[C---:B------:R-:W-:Y:S08]  /*9510*/  HMMA.16816.F32.BF16 R56, R100.reuse, R124, R56 ;  /* 0x0000007c6438723c */ /* 0x040ff00000041838 */
[C---:B------:R-:W-:Y:S08]  /*9520*/  HMMA.16816.F32.BF16 R60, R100.reuse, R126, R60 ;  /* 0x0000007e643c723c */ /* 0x040ff0000004183c */
[C---:B--2---:R-:W-:Y:S01]  /*9530*/  HMMA.16816.F32.BF16 R124, R100.reuse, R120, R96 ;  /* 0x00000078647c723c */ /* 0x044fe20000041860 */
[----:B------:R-:W-:Y:S07]  /*9540*/  LDSM.16.MT88.4 R96, [R167+0x3000] ;  /* 0x00300000a760783b */ /* 0x000fee0000004200 */
[C---:B------:R-:W-:Y:S01]  /*9550*/  HMMA.16816.F32.BF16 R120, R100.reuse, R122, R4 ;  /* 0x0000007a6478723c */ /* 0x040fe20000041804 */
[----:B------:R-:W2:Y:S07]  /*9560*/  LDSM.16.MT88.4 R4, [R189+0xf000] ;  /* 0x00f00000bd04783b */ /* 0x000eae0000004200 */
[C---:B------:R-:W-:Y:S08]  /*9570*/  HMMA.16816.F32.BF16 R24, R100.reuse, R136, R24 ;  /* 0x000000886418723c */ /* 0x040ff00000041818 */
[C---:B------:R-:W-:Y:S01]  /*9580*/  HMMA.16816.F32.BF16 R28, R100.reuse, R138, R28 ;  /* 0x0000008a641c723c */ /* 0x040fe2000004181c */
[----:B------:R-:W2:Y:S07]  /*9590*/  LDSM.16.MT88.4 R136, [R171+0x11000] ;  /* 0x01100000ab88783b */ /* 0x000eae0000004200 */
[C---:B------:R-:W-:Y:S08]  /*95a0*/  HMMA.16816.F32.BF16 R32, R100.reuse, R132, R32 ;  /* 0x000000846420723c */ /* 0x040ff00000041820 */
[C---:B------:R-:W-:Y:S08]  /*95b0*/  HMMA.16816.F32.BF16 R36, R100.reuse, R134, R36 ;  /* 0x000000866424723c */ /* 0x040ff00000041824 */
[----:B------:R-:W-:Y:S01]  /*95c0*/  HMMA.16816.F32.BF16 R80, R100, R108, R80 ;  /* 0x0000006c6450723c */ /* 0x000fe20000041850 */
[----:B-1----:R-:W-:Y:S01]  /*95d0*/  F2FP.BF16.F32.PACK_AB R108, R183, R184 ;  /* 0x000000b8b76c723e */ /* 0x002fe200000010ff */
[----:B------:R-:W-:Y:S01]  /*95e0*/  FADD.FTZ R184, R184, R175 ;  /* 0x000000afb8b87221 */ /* 0x000fe20000010000 */
[----:B-----5:R-:W-:Y:S01]  /*95f0*/  F2FP.BF16.F32.PACK_AB R109, R193, R192 ;  /* 0x000000c0c16d723e */ /* 0x020fe200000010ff */
[----:B------:R-:W-:-:S02]  /*9600*/  FADD.FTZ R192, R192, R179 ;  /* 0x000000b3c0c07221 */ /* 0x000fc40000010000 */
[----:B------:R-:W-:Y:S02]  /*9610*/  FADD.FTZ R183, R183, R184 ;  /* 0x000000b8b7b77221 */ /* 0x000fe40000010000 */
[----:B------:R-:W-:Y:S01]  /*9620*/  HMMA.16816.F32.BF16 R84, R100, R110, R84 ;  /* 0x0000006e6454723c */ /* 0x000fe20000041854 */
[----:B------:R-:W1:Y:S01]  /*9630*/  LDSM.16.MT88.4 R100, [R189+0x11000] ;  /* 0x01100000bd64783b */ /* 0x000e620000004200 */
[----:B------:R-:W-:Y:S01]  /*9640*/  F2FP.BF16.F32.PACK_AB R110, R191, R206 ;  /* 0x000000cebf6e723e */ /* 0x000fe200000010ff */
[----:B------:R-:W-:Y:S01]  /*9650*/  FADD.FTZ R192, R193, R192 ;  /* 0x000000c0c1c07221 */ /* 0x000fe20000010000 */
[----:B------:R-:W-:Y:S01]  /*9660*/  F2FP.BF16.F32.PACK_AB R111, R202, R197 ;  /* 0x000000c5ca6f723e */ /* 0x000fe200000010ff */
[----:B------:R-:W-:Y:S02]  /*9670*/  FADD.FTZ R206, R206, R183 ;  /* 0x000000b7cece7221 */ /* 0x000fe40000010000 */
[----:B------:R-:W-:Y:S02]  /*9680*/  FADD.FTZ R197, R197, R192 ;  /* 0x000000c0c5c57221 */ /* 0x000fe40000010000 */
[----:B------:R-:W-:-:S02]  /*9690*/  FADD.FTZ R206, R191, R206 ;  /* 0x000000cebfce7221 */ /* 0x000fc40000010000 */
[----:B---3--:R-:W-:Y:S01]  /*96a0*/  HMMA.16816.F32.BF16 R8, R108, R116, R8 ;  /* 0x000000746c08723c */ /* 0x008fe20000041808 */
[----:B------:R-:W-:-:S07]  /*96b0*/  FADD.FTZ R197, R202, R197 ;  /* 0x000000c5cac57221 */ /* 0x000fce0000010000 */
[C---:B------:R-:W-:Y:S08]  /*96c0*/  HMMA.16816.F32.BF16 R12, R108.reuse, R118, R12 ;  /* 0x000000766c0c723c */ /* 0x040ff0000004180c */
[C---:B----4-:R-:W-:Y:S08]  /*96d0*/  HMMA.16816.F32.BF16 R116, R108.reuse, R112, R24 ;  /* 0x000000706c74723c */ /* 0x050ff00000041818 */
[C---:B------:R-:W-:Y:S01]  /*96e0*/  HMMA.16816.F32.BF16 R112, R108.reuse, R114, R28 ;  /* 0x000000726c70723c */ /* 0x040fe2000004181c */
[----:B------:R-:W3:Y:S07]  /*96f0*/  LDSM.16.MT88.4 R28, [R165+0x5000] ;  /* 0x00500000a51c783b */ /* 0x000eee0000004200 */
[C---:B------:R-:W-:Y:S08]  /*9700*/  HMMA.16816.F32.BF16 R132, R108.reuse, R128, R16 ;  /* 0x000000806c84723c */ /* 0x040ff00000041810 */
[C---:B------:R-:W-:Y:S08]  /*9710*/  HMMA.16816.F32.BF16 R128, R108.reuse, R130, R20 ;  /* 0x000000826c80723c */ /* 0x040ff00000041814 */
[C---:B------:R-:W-:Y:S01]  /*9720*/  HMMA.16816.F32.BF16 R20, R108.reuse, R150, R36 ;  /* 0x000000966c14723c */ /* 0x040fe20000041824 */
[--C-:B------:R-:W-:Y:S01]  /*9730*/  FFMA.FTZ R36, R172, UR4, -R173.reuse ;  /* 0x00000004ac247c23 */ /* 0x100fe200080108ad */
[----:B------:R-:W-:Y:S01]  /*9740*/  FFMA.FTZ R37, R155, UR4, -R173 ;  /* 0x000000049b257c23 */ /* 0x000fe200080108ad */
[----:B------:R4:W5:Y:S04]  /*9750*/  MUFU.EX2 R172, R153 ;  /* 0x0000009900ac7308 */ /* 0x0009680000000800 */
[----:B------:R-:W-:Y:S01]  /*9760*/  MUFU.EX2 R173, R36 ;  /* 0x0000002400ad7308 */ /* 0x000fe20000000800 */
[C---:B--2---:R-:W-:Y:S01]  /*9770*/  HMMA.16816.F32.BF16 R16, R108.reuse, R4, R40 ;  /* 0x000000046c10723c */ /* 0x044fe20000041828 */
[--C-:B------:R-:W-:Y:S01]  /*9780*/  FFMA.FTZ R40, R152, UR4, -R169.reuse ;  /* 0x0000000498287c23 */ /* 0x100fe200080108a9 */
[----:B------:R-:W-:Y:S01]  /*9790*/  FFMA.FTZ R169, R168, UR4, -R169 ;  /* 0x00000004a8a97c23 */ /* 0x000fe200080108a9 */
[----:B------:R2:W5:Y:S04]  /*97a0*/  MUFU.EX2 R170, R37 ;  /* 0x0000002500aa7308 */ /* 0x0005680000000800 */
[----:B------:R-:W-:Y:S01]  /*97b0*/  MUFU.EX2 R168, R40 ;  /* 0x0000002800a87308 */ /* 0x000fe20000000800 */
[C---:B------:R-:W-:Y:S01]  /*97c0*/  HMMA.16816.F32.BF16 R48, R108.reuse, R144, R48 ;  /* 0x000000906c30723c */ /* 0x040fe20000041830 */
[----:B----4-:R-:W4:Y:S02]  /*97d0*/  LDSM.16.MT88.4 R152, [R171+0x11800] ;  /* 0x01180000ab98783b */ /* 0x010f240000004200 */
[----:B------:R-:W5:Y:S05]  /*97e0*/  MUFU.EX2 R169, R169 ;  /* 0x000000a900a97308 */ /* 0x000f6a0000000800 */
[C---:B------:R-:W-:Y:S01]  /*97f0*/  HMMA.16816.F32.BF16 R52, R108.reuse, R146, R52 ;  /* 0x000000926c34723c */ /* 0x040fe20000041834 */
[----:B--2---:R-:W-:Y:S07]  /*9800*/  LDSM.16.MT88.4 R36, [R167+0x5800] ;  /* 0x00580000a724783b */ /* 0x004fee0000004200 */
[C---:B------:R-:W-:Y:S08]  /*9810*/  HMMA.16816.F32.BF16 R56, R108.reuse, R96, R56 ;  /* 0x000000606c38723c */ /* 0x040ff00000041838 */
[C---:B------:R-:W-:Y:S08]  /*9820*/  HMMA.16816.F32.BF16 R60, R108.reuse, R98, R60 ;  /* 0x000000626c3c723c */ /* 0x040ff0000004183c */
[C---:B------:R-:W-:Y:S01]  /*9830*/  HMMA.16816.F32.BF16 R144, R108.reuse, R138, R84 ;  /* 0x0000008a6c90723c */ /* 0x040fe20000041854 */
[----:B------:R-:W2:Y:S07]  /*9840*/  LDSM.16.MT88.4 R84, [R167+0x3800] ;  /* 0x00380000a754783b */ /* 0x000eae0000004200 */
[C---:B-1----:R-:W-:Y:S08]  /*9850*/  HMMA.16816.F32.BF16 R96, R108.reuse, R100, R72 ;  /* 0x000000646c60723c */ /* 0x042ff00000041848 */
[C---:B------:R-:W-:Y:S01]  /*9860*/  HMMA.16816.F32.BF16 R24, R108.reuse, R92, R64 ;  /* 0x0000005c6c18723c */ /* 0x040fe20000041840 */
[----:B------:R-:W-:Y:S07]  /*9870*/  LDSM.16.MT88.4 R64, [R165+0x1800] ;  /* 0x00180000a540783b */ /* 0x000fee0000004200 */
[C---:B------:R-:W-:Y:S01]  /*9880*/  HMMA.16816.F32.BF16 R100, R108.reuse, R102, R76 ;  /* 0x000000666c64723c */ /* 0x040fe2000004184c */
[----:B------:R-:W1:Y:S07]  /*9890*/  LDSM.16.MT88.4 R76, [R171+0xf800] ;  /* 0x00f80000ab4c783b */ /* 0x000e6e0000004200 */
        /* <DEDUP_REMOVED lines=8> */
[C---:B------:R-:W-:Y:S08]  /*9920*/  HMMA.16816.F32.BF16 R88, R108.reuse, R140, R88 ;  /* 0x0000008c6c58723c */ /* 0x040ff00000041858 */
[C---:B------:R-:W-:Y:S08]  /*9930*/  HMMA.16816.F32.BF16 R140, R108.reuse, R142, R104 ;  /* 0x0000008e6c8c723c */ /* 0x040ff00000041868 */
[----:B---3--:R-:W-:Y:S01]  /*9940*/  HMMA.16816.F32.BF16 R124, R108, R28, R124 ;  /* 0x0000001c6c7c723c */ /* 0x008fe2000004187c */
[----:B-----5:R-:W-:Y:S01]  /*9950*/  F2FP.BF16.F32.PACK_AB R28, R172, R201 ;  /* 0x000000c9ac1c723e */ /* 0x020fe200000010ff */
[----:B------:R-:W-:Y:S01]  /*9960*/  FADD.FTZ R201, R201, R206 ;  /* 0x000000cec9c97221 */ /* 0x000fe20000010000 */
[----:B------:R-:W-:Y:S01]  /*9970*/  F2FP.BF16.F32.PACK_AB R29, R203, R174 ;  /* 0x000000aecb1d723e */ /* 0x000fe200000010ff */
[----:B------:R-:W-:Y:S01]  /*9980*/  FADD.FTZ R174, R174, R197 ;  /* 0x000000c5aeae7221 */ /* 0x000fe20000010000 */
[----:B------:R-:W-:Y:S01]  /*9990*/  IADD3 R206, PT, PT, R0, -0x3, RZ ;  /* 0xfffffffd00ce7810 */ /* 0x000fe20007ffe0ff */
[----:B------:R-:W-:-:S02]  /*99a0*/  FADD.FTZ R172, R172, R201 ;  /* 0x000000c9acac7221 */ /* 0x000fc40000010000 */
[----:B------:R-:W-:Y:S01]  /*99b0*/  HMMA.16816.F32.BF16 R120, R108, R30, R120 ;  /* 0x0000001e6c78723c */ /* 0x000fe20000041878 */
[----:B------:R-:W-:Y:S01]  /*99c0*/  F2FP.BF16.F32.PACK_AB R30, R170, R173 ;  /* 0x000000adaa1e723e */ /* 0x000fe200000010ff */
[----:B------:R-:W-:Y:S01]  /*99d0*/  FADD.FTZ R203, R203, R174 ;  /* 0x000000aecbcb7221 */ /* 0x000fe20000010000 */
[----:B------:R-:W-:Y:S01]  /*99e0*/  F2FP.BF16.F32.PACK_AB R31, R169, R168 ;  /* 0x000000a8a91f723e */ /* 0x000fe200000010ff */
[----:B------:R-:W-:Y:S02]  /*99f0*/  FADD.FTZ R173, R173, R172 ;  /* 0x000000acadad7221 */ /* 0x000fe40000010000 */
[----:B------:R-:W-:Y:S02]  /*9a00*/  FADD.FTZ R168, R168, R203 ;  /* 0x000000cba8a87221 */ /* 0x000fe40000010000 */
[----:B------:R-:W-:Y:S02]  /*9a10*/  FADD.FTZ R211, R170, R173 ;  /* 0x000000adaad37221 */ /* 0x000fe40000010000 */
[----:B----4-:R-:W-:Y:S01]  /*9a20*/  HMMA.16816.F32.BF16 R104, R28, R152, R80 ;  /* 0x000000981c68723c */ /* 0x010fe20000041850 */
[----:B------:R-:W-:-:S07]  /*9a30*/  FADD.FTZ R209, R169, R168 ;  /* 0x000000a8a9d17221 */ /* 0x000fce0000010000 */
[C---:B--2---:R-:W-:Y:S08]  /*9a40*/  HMMA.16816.F32.BF16 R80, R28.reuse, R84, R56 ;  /* 0x000000541c50723c */ /* 0x044ff00000041838 */
[C---:B------:R-:W-:Y:S08]  /*9a50*/  HMMA.16816.F32.BF16 R84, R28.reuse, R86, R60 ;  /* 0x000000561c54723c */ /* 0x040ff0000004183c */
[C---:B-1----:R-:W-:Y:S08]  /*9a60*/  HMMA.16816.F32.BF16 R72, R28.reuse, R76, R48 ;  /* 0x0000004c1c48723c */ /* 0x042ff00000041830 */
[C---:B------:R-:W-:Y:S08]  /*9a70*/  HMMA.16816.F32.BF16 R56, R28.reuse, R64, R32 ;  /* 0x000000401c38723c */ /* 0x040ff00000041820 */
[C---:B------:R-:W-:Y:S08]  /*9a80*/  HMMA.16816.F32.BF16 R60, R28.reuse, R66, R20 ;  /* 0x000000421c3c723c */ /* 0x040ff00000041814 */
[C---:B------:R-:W-:Y:S08]  /*9a90*/  HMMA.16816.F32.BF16 R48, R28.reuse, R148, R116 ;  /* 0x000000941c30723c */ /* 0x040ff00000041874 */
[C---:B------:R-:W-:Y:S08]  /*9aa0*/  HMMA.16816.F32.BF16 R64, R28.reuse, R68, R16 ;  /* 0x000000441c40723c */ /* 0x040ff00000041810 */
[C---:B------:R-:W-:Y:S01]  /*9ab0*/  HMMA.16816.F32.BF16 R40, R28.reuse, R44, R132 ;  /* 0x0000002c1c28723c */ /* 0x040fe20000041884 */
[----:B------:R-:W1:Y:S07]  /*9ac0*/  LDSM.16.MT88.4 R132, [R165+0x3800] ;  /* 0x00380000a584783b */ /* 0x000e6e0000004200 */
[C---:B------:R-:W-:Y:S01]  /*9ad0*/  HMMA.16816.F32.BF16 R116, R28.reuse, R38, R140 ;  /* 0x000000261c74723c */ /* 0x040fe2000004188c */
[----:B------:R-:W2:Y:S07]  /*9ae0*/  LDSM.16.MT88.4 R140, [R189+0x11800] ;  /* 0x01180000bd8c783b */ /* 0x000eae0000004200 */
[C---:B------:R-:W-:Y:S01]  /*9af0*/  HMMA.16816.F32.BF16 R68, R28.reuse, R70, R4 ;  /* 0x000000461c44723c */ /* 0x040fe20000041804 */
[----:B------:R-:W3:Y:S07]  /*9b00*/  LDSM.16.MT88.4 R4, [R165+0x5800] ;  /* 0x00580000a504783b */ /* 0x000eee0000004200 */
[C---:B------:R-:W-:Y:S08]  /*9b10*/  HMMA.16816.F32.BF16 R76, R28.reuse, R78, R52 ;  /* 0x0000004e1c4c723c */ /* 0x040ff00000041834 */
[C---:B------:R-:W-:Y:S08]  /*9b20*/  HMMA.16816.F32.BF16 R52, R28.reuse, R150, R112 ;  /* 0x000000961c34723c */ /* 0x040ff00000041870 */
[C---:B------:R-:W-:Y:S08]  /*9b30*/  HMMA.16816.F32.BF16 R44, R28.reuse, R46, R128 ;  /* 0x0000002e1c2c723c */ /* 0x040ff00000041880 */
[C---:B------:R-:W-:Y:S08]  /*9b40*/  HMMA.16816.F32.BF16 R112, R28.reuse, R36, R88 ;  /* 0x000000241c70723c */ /* 0x040ff00000041858 */
[C---:B------:R-:W-:Y:S08]  /*9b50*/  HMMA.16816.F32.BF16 R108, R28.reuse, R154, R144 ;  /* 0x0000009a1c6c723c */ /* 0x040ff00000041890 */
[C---:B------:R-:W-:Y:S08]  /*9b60*/  HMMA.16816.F32.BF16 R128, R28.reuse, R136, R8 ;  /* 0x000000881c80723c */ /* 0x040ff00000041808 */
[C---:B------:R-:W-:Y:S08]  /*9b70*/  HMMA.16816.F32.BF16 R36, R28.reuse, R138, R12 ;  /* 0x0000008a1c24723c */ /* 0x040ff0000004180c */
[C---:B-1----:R-:W-:Y:S08]  /*9b80*/  HMMA.16816.F32.BF16 R92, R28.reuse, R134, R92 ;  /* 0x000000861c5c723c */ /* 0x042ff0000004185c */
[C---:B--2---:R-:W-:Y:S08]  /*9b90*/  HMMA.16816.F32.BF16 R96, R28.reuse, R140, R96 ;  /* 0x0000008c1c60723c */ /* 0x044ff00000041860 */
[C---:B------:R-:W-:Y:S08]  /*9ba0*/  HMMA.16816.F32.BF16 R100, R28.reuse, R142, R100 ;  /* 0x0000008e1c64723c */ /* 0x040ff00000041864 */
[C---:B---3--:R-:W-:Y:S08]  /*9bb0*/  HMMA.16816.F32.BF16 R124, R28.reuse, R4, R124 ;  /* 0x000000041c7c723c */ /* 0x048ff0000004187c */
[C---:B------:R-:W-:Y:S08]  /*9bc0*/  HMMA.16816.F32.BF16 R120, R28.reuse, R6, R120 ;  /* 0x000000061c78723c */ /* 0x040ff00000041878 */
[----:B------:R-:W-:Y:S01]  /*9bd0*/  HMMA.16816.F32.BF16 R88, R28, R132, R24 ;  /* 0x000000841c58723c */ /* 0x000fe20000041818 */
[----:B------:R-:W-:-:S15]  /*9be0*/  MOV R132, R160 ;  /* 0x000000a000847202 */ /* 0x000fde0000000f00 */
[----:B------:R-:W-:-:S04]  /*9bf0*/  NOP ;  /* 0x0000000000007918 */ /* 0x000fc80000000000 */
.L_x_486:
[----:B------:R-:W-:-:S13]  /*9c00*/  ISETP.GE.AND P2, PT, R206, RZ, PT ;  /* 0x000000ffce00720c */ /* 0x000fda0003f46270 */
[----:B------:R-:W-:Y:S05]  /*9c10*/  @!P2 BRA `(.L_x_492) ;  /* 0x000000380028a947 */ /* 0x000fea0003800000 */
[----:B------:R-:W1:Y:S01]  /*9c20*/  S2UR UR5, SR_CgaCtaId ;  /* 0x00000000000579c3 */ /* 0x000e620000008800 */
[----:B------:R-:W-:Y:S01]  /*9c30*/  UISETP.NE.U32.AND UP0, UPT, UR8, URZ, UPT ;  /* 0x000000ff0800728c */ /* 0x000fe2000bf05070 */
[----:B------:R-:W-:Y:S01]  /*9c40*/  IMAD.MOV.U32 R184, RZ, RZ, 0x20 ;  /* 0x00000020ffb87424 */ /* 0x000fe200078e00ff */
[----:B------:R-:W-:Y:S01]  /*9c50*/  LEA R207, R206, 0x40, 0x6 ;  /* 0x00000040cecf7811 */ /* 0x000fe200078e30ff */
[----:B------:R-:W-:Y:S01]  /*9c60*/  IMAD.MOV.U32 R0, RZ, RZ, R3 ;  /* 0x000000ffff007224 */ /* 0x000fe200078e0003 */
[----:B------:R-:W-:Y:S01]  /*9c70*/  UISETP.NE.AND.EX UP0, UPT, UR9, URZ, UPT, UP0 ;  /* 0x000000ff0900728c */ /* 0x000fe2000bf05300 */
[----:B------:R-:W-:Y:S01]  /*9c80*/  IMAD.MOV.U32 R133, RZ, RZ, R132 ;  /* 0x000000ffff857224 */ /* 0x000fe200078e0084 */
[----:B------:R-:W-:Y:S01]  /*9c90*/  SEL R184, R184, 0xffffffe0, !P1 ;  /* 0xffffffe0b8b87807 */ /* 0x000fe20004800000 */
[C---:B------:R-:W-:Y:S01]  /*9ca0*/  VIADD R201, R189.reuse, 0xc040 ;  /* 0x0000c040bdc97836 */ /* 0x040fe20000000000 */
[----:B------:R-:W-:Y:S01]  /*9cb0*/  IADD3 R206, PT, PT, R206, 0x1, RZ ;  /* 0x00000001cece7810 */ /* 0x000fe20007ffe0ff */
[----:B------:R-:W-:Y:S01]  /*9cc0*/  UMOV UR11, 0x400 ;  /* 0x00000400000b7882 */ /* 0x000fe20000000000 */
[----:B------:R-:W-:Y:S01]  /*9cd0*/  IADD3 R202, PT, PT, R189, 0xc000, RZ ;  /* 0x0000c000bdca7810 */ /* 0x000fe20007ffe0ff */
[----:B------:R-:W-:Y:S01]  /*9ce0*/  IMAD.IADD R184, R184, 0x1, R189 ;  /* 0x00000001b8b87824 */ /* 0x000fe200078e02bd */
[----:B------:R-:W-:Y:S01]  /*9cf0*/  PLOP3.LUT P4, PT, PT, PT, UP0, 0x80, 0x8 ;  /* 0x000000000008781c */ /* 0x000fe20003f8f008 */
[----:B------:R-:W2:Y:S01]  /*9d00*/  LDCU UR10, c[0x0][0x440] ;  /* 0x00008800ff0a77ac */ /* 0x000ea20008000800 */
[----:B------:R-:W-:Y:S01]  /*9d10*/  MOV R203, RZ ;  /* 0x000000ff00cb7202 */ /* 0x000fe20000000f00 */
[----:B------:R-:W3:Y:S01]  /*9d20*/  LDCU UR4, c[0x0][0x45c] ;  /* 0x00008b80ff0477ac */ /* 0x000ee20008000800 */
[----:B------:R-:W4:Y:S01]  /*9d30*/  LDCU.64 UR6, c[0x0][0x3a0] ;  /* 0x00007400ff0677ac */ /* 0x000f220008000a00 */
[----:B------:R-:W2:Y:S01]  /*9d40*/  LDCU.64 UR8, c[0x0][0x3a8] ;  /* 0x00007500ff0877ac */ /* 0x000ea20008000a00 */
[----:B-1----:R-:W-:-:S12]  /*9d50*/  ULEA UR5, UR5, UR11, 0x18 ;  /* 0x0000000b05057291 */ /* 0x002fd8000f8ec0ff */
.L_x_496:
[----:B------:R-:W-:Y:S01]  /*9d60*/  @!P4 IADD3 R7, P0, PT, RZ, -R203, RZ ;  /* 0x800000cbff07c210 */ /* 0x000fe20007f1e0ff */
[----:B------:R-:W-:Y:S01]  /*9d70*/  IMAD.SHL.U32 R6, R188, 0x8, RZ ;  /* 0x00000008bc067824 */ /* 0x000fe200078e00ff */
[----:B------:R-:W1:Y:S01]  /*9d80*/  @!P4 LDC R172, c[0x0][0x3c0] ;  /* 0x0000f000ffaccb82 */ /* 0x000e620000000800 */
[----:B------:R-:W-:Y:S04]  /*9d90*/  DEPBAR.LE SB0, 0x0 ;  /* 0x000080000000791a */ /* 0x000fe80000000000 */
[C---:B------:R-:W-:Y:S03]  /*9da0*/  LOP3.LUT R213, R6.reuse, 0x1f8, RZ, 0xc0, !PT ;  /* 0x000001f806d57812 */ /* 0x040fe600078ec0ff */
[----:B------:R-:W3:Y:S01]  /*9db0*/  LDC R175, c[0x0][0x3c4] ;  /* 0x0000f100ffaf7b82 */ /* 0x000ee20000000800 */
[----:B------:R-:W-:Y:S07]  /*9dc0*/  LOP3.LUT R186, R6, 0x38, RZ, 0xc0, !PT ;  /* 0x0000003806ba7812 */ /* 0x000fee00078ec0ff */
[----:B------:R-:W-:Y:S01]  /*9dd0*/  BAR.SYNC.DEFER_BLOCKING 0x0 ;  /* 0x0000000000007b1d */ /* 0x000fe20000010000 */
[----:B------:R-:W-:Y:S02]  /*9de0*/  LOP3.LUT R213, R213, 0x38, R188, 0x78, !PT ;  /* 0x00000038d5d57812 */ /* 0x000fe400078e78bc */
[C---:B------:R-:W-:Y:S02]  /*9df0*/  LOP3.LUT R210, R186.reuse, 0x40, RZ, 0xfc, !PT ;  /* 0x00000040bad27812 */ /* 0x040fe400078efcff */
[----:B------:R-:W-:Y:S02]  /*9e00*/  LOP3.LUT R213, R213, 0x1e00, R6, 0xf8, !PT ;  /* 0x00001e00d5d57812 */ /* 0x000fe400078ef806 */
[C---:B------:R-:W-:Y:S02]  /*9e10*/  LOP3.LUT R208, R186.reuse, 0x80, RZ, 0xfc, !PT ;  /* 0x00000080bad07812 */ /* 0x040fe400078efcff */
[----:B--2---:R-:W-:Y:S02]  /*9e20*/  ISETP.GE.AND P3, PT, R186, UR10, PT ;  /* 0x0000000aba007c0c */ /* 0x004fe4000bf66270 */
[----:B------:R-:W-:Y:S02]  /*9e30*/  ISETP.GE.AND P2, PT, R210, UR10, PT ;  /* 0x0000000ad2007c0c */ /* 0x000fe4000bf46270 */
[----:B------:R-:W-:Y:S02]  /*9e40*/  ISETP.GE.AND P1, PT, R208, UR10, PT ;  /* 0x0000000ad0007c0c */ /* 0x000fe4000bf26270 */
[----:B------:R-:W-:Y:S01]  /*9e50*/  LEA R213, R213, UR5, 0x1 ;  /* 0x00000005d5d57c11 */ /* 0x000fe2000f8e08ff */
[----:B-1----:R-:W-:Y:S04]  /*9e60*/  @!P4 IMAD.SHL.U32 R6, R172, 0x40, RZ ;  /* 0x00000040ac06c824 */ /* 0x002fe800078e00ff */
[----:B------:R-:W-:Y:S05]  /*9e70*/  @!P4 IMAD.X R6, RZ, RZ, ~R6, P0 ;  /* 0x000000ffff06c224 */ /* 0x000fea00000e0e06 */
[----:B------:R-:W-:Y:S01]  /*9e80*/  @!P4 SHF.R.S64 R7, R7, 0x1f, R6 ;  /* 0x0000001f0707c819 */ /* 0x000fe20000001006 */
[----:B------:R-:W1:Y:S02]  /*9e90*/  S2R R188, SR_TID.X ;  /* 0x0000000000bc7919 */ /* 0x000e640000002100 */
[----:B-1----:R-:W-:Y:S01]  /*9ea0*/  SHF.R.U32.HI R190, RZ, 0x1, R188 ;  /* 0x00000001ffbe7819 */ /* 0x002fe200000116bc */
[C---:B------:R-:W-:Y:S02]  /*9eb0*/  IMAD.SHL.U32 R3, R188.reuse, 0x40, RZ ;  /* 0x00000040bc037824 */ /* 0x040fe400078e00ff */
[----:B------:R-:W-:Y:S01]  /*9ec0*/  IMAD.SHL.U32 R8, R188, 0x20, RZ ;  /* 0x00000020bc087824 */ /* 0x000fe200078e00ff */
[----:B------:R-:W-:Y:S02]  /*9ed0*/  LOP3.LUT R2, R190, 0x8, RZ, 0xc0, !PT ;  /* 0x00000008be027812 */ /* 0x000fe400078ec0ff */
[--C-:B------:R-:W-:Y:S02]  /*9ee0*/  LOP3.LUT R5, R186, 0x1c0, R3.reuse, 0xf8, !PT ;  /* 0x000001c0ba057812 */ /* 0x100fe400078ef803 */
[----:B------:R-:W-:Y:S01]  /*9ef0*/  LOP3.LUT R187, R8, 0x7c00, RZ, 0xc0, !PT ;  /* 0x00007c0008bb7812 */ /* 0x000fe200078ec0ff */
[----:B------:R-:W-:Y:S01]  /*9f00*/  IMAD.MOV.U32 R8, RZ, RZ, R198 ;  /* 0x000000ffff087224 */ /* 0x000fe200078e00c6 */
[----:B------:R-:W-:Y:S02]  /*9f10*/  LOP3.LUT R193, R3, 0x400, RZ, 0xc0, !PT ;  /* 0x0000040003c17812 */ /* 0x000fe400078ec0ff */
[----:B------:R-:W-:Y:S02]  /*9f20*/  LOP3.LUT R4, R5, 0x8, R188, 0x78, !PT ;  /* 0x0000000805047812 */ /* 0x000fe400078e78bc */
[----:B------:R-:W-:Y:S02]  /*9f30*/  LOP3.LUT R3, R187, 0x200, R3, 0xf8, !PT ;  /* 0x00000200bb037812 */ /* 0x000fe400078ef803 */
[----:B------:R-:W-:Y:S01]  /*9f40*/  @!P4 IADD3 R198, P0, PT, R198, R7, RZ ;  /* 0x00000007c6c6c210 */ /* 0x000fe20007f1e0ff */
[----:B------:R-:W-:Y:S01]  /*9f50*/  IMAD.MOV.U32 R7, RZ, RZ, R199 ;  /* 0x000000ffff077224 */ /* 0x000fe200078e00c7 */
[----:B------:R-:W-:Y:S01]  /*9f60*/  LOP3.LUT R2, R3, R5, R2, 0xf6, !PT ;  /* 0x0000000503027212 */ /* 0x000fe200078ef602 */
[----:B------:R-:W-:Y:S01]  /*9f70*/  IMAD R193, R4, 0x2, R193 ;  /* 0x0000000204c17824 */ /* 0x000fe200078e02c1 */
[----:B------:R-:W-:Y:S01]  /*9f80*/  @!P4 LEA.HI.X.SX32 R199, R6, R199, 0x1, P0 ;  /* 0x000000c706c7c211 */ /* 0x000fe200000f0eff */
[----:B---3--:R-:W-:Y:S08]  /*9f90*/  @!P4 BRA `(.L_x_493) ;  /* 0x0000000000f4c947 */ /* 0x008ff00003800000 */
[----:B------:R-:W-:Y:S01]  /*9fa0*/  VIADD R9, R207, 0xffffffc0 ;  /* 0xffffffc0cf097836 */ /* 0x000fe20000000000 */
[----:B------:R-:W1:Y:S01]  /*9fb0*/  LDC R4, c[0x0][0x4f0] ;  /* 0x00013c00ff047b82 */ /* 0x000e620000000800 */
[----:B------:R-:W-:Y:S03]  /*9fc0*/  MOV R12, RZ ;  /* 0x000000ff000c7202 */ /* 0x000fe60000000f00 */
[----:B------:R-:W-:Y:S04]  /*9fd0*/  IABS R10, R9 ;  /* 0x00000009000a7213 */ /* 0x000fe80000000000 */
[----:B------:R-:W2:Y:S01]  /*9fe0*/  LDC.64 R172, c[0x0][0x3c0] ;  /* 0x0000f000ffac7b82 */ /* 0x000ea20000000a00 */
[-C--:B-1----:R-:W-:Y:S02]  /*9ff0*/  IABS R5, R4.reuse ;  /* 0x0000000400057213 */ /* 0x082fe40000000000 */
[----:B------:R-:W-:Y:S02]  /*a000*/  LOP3.LUT R9, R9, R4, RZ, 0x3c, !PT ;  /* 0x0000000409097212 */ /* 0x000fe400078e3cff */
[----:B------:R-:W1:Y:S10]  /*a010*/  I2F.RP R11, R5 ;  /* 0x00000005000b7306 */ /* 0x000e740000209400 */
[----:B-1----:R-:W1:Y:S02]  /*a020*/  MUFU.RCP R3, R11 ;  /* 0x0000000b00037308 */ /* 0x002e640000001000 */
[----:B-1----:R-:W-:Y:S08]  /*a030*/  VIADD R13, R3, 0xffffffe ;  /* 0x0ffffffe030d7836 */ /* 0x002ff00000000000 */
[----:B------:R-:W1:Y:S02]  /*a040*/  F2I.FTZ.U32.TRUNC.NTZ R13, R13 ;  /* 0x0000000d000d7305 */ /* 0x000e64000021f000 */
[--C-:B-1----:R-:W-:Y:S04]  /*a050*/  IMAD.MOV R6, RZ, RZ, -R13.reuse ;  /* 0x000000ffff067224 */ /* 0x102fe800078e0a0d */
[----:B------:R-:W-:Y:S04]  /*a060*/  IMAD R3, R6, R5, RZ ;  /* 0x0000000506037224 */ /* 0x000fe800078e02ff */
[----:B------:R-:W-:Y:S01]  /*a070*/  IMAD.HI.U32 R3, R13, R3, R12 ;  /* 0x000000030d037227 */ /* 0x000fe200078e000c */
[----:B------:R-:W-:Y:S05]  /*a080*/  IABS R12, R207 ;  /* 0x000000cf000c7213 */ /* 0x000fea0000000000 */
[C---:B------:R-:W-:Y:S04]  /*a090*/  IMAD.HI.U32 R11, R3.reuse, R10, RZ ;  /* 0x0000000a030b7227 */ /* 0x040fe800078e00ff */
[----:B------:R-:W-:Y:S02]  /*a0a0*/  IMAD.MOV R6, RZ, RZ, -R11 ;  /* 0x000000ffff067224 */ /* 0x000fe400078e0a0b */
[----:B------:R-:W-:Y:S04]  /*a0b0*/  IMAD.HI.U32 R3, R3, R12, RZ ;  /* 0x0000000c03037227 */ /* 0x000fe800078e00ff */
[C---:B------:R-:W-:Y:S02]  /*a0c0*/  IMAD R10, R5.reuse, R6, R10 ;  /* 0x00000006050a7224 */ /* 0x040fe400078e020a */
[----:B------:R-:W-:Y:S03]  /*a0d0*/  IMAD.MOV R6, RZ, RZ, -R3 ;  /* 0x000000ffff067224 */ /* 0x000fe600078e0a03 */
[C---:B------:R-:W-:Y:S01]  /*a0e0*/  ISETP.GT.U32.AND P0, PT, R5.reuse, R10, PT ;  /* 0x0000000a0500720c */ /* 0x040fe20003f04070 */
[C---:B------:R-:W-:Y:S01]  /*a0f0*/  IMAD R12, R5.reuse, R6, R12 ;  /* 0x00000006050c7224 */ /* 0x040fe200078e020c */
[----:B------:R-:W-:Y:S04]  /*a100*/  LOP3.LUT R6, RZ, R4, RZ, 0x33, !PT ;  /* 0x00000004ff067212 */ /* 0x000fe800078e33ff */
[----:B------:R-:W-:Y:S07]  /*a110*/  ISETP.GT.U32.AND P5, PT, R5, R12, PT ;  /* 0x0000000c0500720c */ /* 0x000fee0003fa4070 */
[----:B------:R-:W-:Y:S02]  /*a120*/  @!P0 IMAD.IADD R10, R10, 0x1, -R5 ;  /* 0x000000010a0a8824 */ /* 0x000fe400078e0a05 */
[----:B------:R-:W-:Y:S03]  /*a130*/  @!P0 VIADD R11, R11, 0x1 ;  /* 0x000000010b0b8836 */ /* 0x000fe60000000000 */
[-C--:B------:R-:W-:Y:S01]  /*a140*/  ISETP.GE.U32.AND P6, PT, R10, R5.reuse, PT ;  /* 0x000000050a00720c */ /* 0x080fe20003fc6070 */
[----:B------:R-:W-:Y:S01]  /*a150*/  @!P5 VIADD R3, R3, 0x1 ;  /* 0x000000010303d836 */ /* 0x000fe20000000000 */
[-C--:B------:R-:W-:Y:S02]  /*a160*/  @!P5 IADD3 R12, PT, PT, R12, -R5.reuse, RZ ;  /* 0x800000050c0cd210 */ /* 0x080fe40007ffe0ff */
[----:B------:R-:W-:Y:S02]  /*a170*/  ISETP.GE.AND P5, PT, R9, RZ, PT ;  /* 0x000000ff0900720c */ /* 0x000fe40003fa6270 */
[----:B------:R-:W-:Y:S02]  /*a180*/  ISETP.GE.U32.AND P0, PT, R12, R5, PT ;  /* 0x000000050c00720c */ /* 0x000fe40003f06070 */
[----:B------:R-:W-:Y:S05]  /*a190*/  LOP3.LUT R5, R207, R4, RZ, 0x3c, !PT ;  /* 0x00000004cf057212 */ /* 0x000fea00078e3cff */
[----:B------:R-:W-:Y:S02]  /*a1a0*/  @P6 IADD3 R11, PT, PT, R11, 0x1, RZ ;  /* 0x000000010b0b6810 */ /* 0x000fe40007ffe0ff */
[----:B------:R-:W-:Y:S03]  /*a1b0*/  ISETP.GE.AND P6, PT, R5, RZ, PT ;  /* 0x000000ff0500720c */ /* 0x000fe60003fc6270 */
[----:B------:R-:W-:Y:S02]  /*a1c0*/  @!P5 IMAD.MOV R11, RZ, RZ, -R11 ;  /* 0x000000ffff0bd224 */ /* 0x000fe400078e0a0b */
[----:B------:R-:W-:Y:S01]  /*a1d0*/  @P0 VIADD R3, R3, 0x1 ;  /* 0x0000000103030836 */ /* 0x000fe20000000000 */
[----:B------:R-:W-:Y:S04]  /*a1e0*/  ISETP.NE.AND P0, PT, R4, RZ, PT ;  /* 0x000000ff0400720c */ /* 0x000fe80003f05270 */
[C---:B------:R-:W-:Y:S03]  /*a1f0*/  SEL R11, R6.reuse, R11, !P0 ;  /* 0x0000000b060b7207 */ /* 0x040fe60004000000 */
[----:B------:R-:W-:Y:S02]  /*a200*/  @!P6 IADD3 R3, PT, PT, -R3, RZ, RZ ;  /* 0x000000ff0303e210 */ /* 0x000fe40007ffe1ff */
[CC--:B------:R-:W-:Y:S02]  /*a210*/  LEA R14, P5, R11.reuse, R204.reuse, 0x2 ;  /* 0x000000cc0b0e7211 */ /* 0x0c0fe400078a10ff */
[----:B------:R-:W-:Y:S02]  /*a220*/  SEL R5, R6, R3, !P0 ;  /* 0x0000000306057207 */ /* 0x000fe40004000000 */
[-C--:B------:R-:W-:Y:S02]  /*a230*/  LEA.HI.X.SX32 R15, R11, R205.reuse, 0x2, P5 ;  /* 0x000000cd0b0f7211 */ /* 0x080fe400028f16ff */
[C---:B------:R-:W-:Y:S03]  /*a240*/  LEA R12, P0, R5.reuse, R204, 0x2 ;  /* 0x000000cc050c7211 */ /* 0x040fe600078010ff */
[----:B------:R-:W3:Y:S01]  /*a250*/  LDG.E R6, desc[UR16][R14.64] ;  /* 0x000000100e067981 */ /* 0x000ee2000c1e1900 */
[C---:B------:R-:W-:Y:S01]  /*a260*/  LEA.HI.X.SX32 R13, R5.reuse, R205, 0x2, P0 ;  /* 0x000000cd050d7211 */ /* 0x040fe200000f16ff */
[----:B------:R-:W-:Y:S04]  /*a270*/  IMAD.IADD R5, R5, 0x1, -R11 ;  /* 0x0000000105057824 */ /* 0x000fe800078e0a0b */
[----:B------:R-:W-:Y:S01]  /*a280*/  IMAD R5, R5, R4, -0x40 ;  /* 0xffffffc005057424 */ /* 0x000fe200078e0204 */
[----:B------:R-:W3:Y:S03]  /*a290*/  LDG.E R3, desc[UR16][R12.64] ;  /* 0x000000100c037981 */ /* 0x000ee6000c1e1900 */
[-C--:B--2---:R-:W-:Y:S01]  /*a2a0*/  IMAD.WIDE.U32 R10, R5, R172.reuse, RZ ;  /* 0x000000ac050a7225 */ /* 0x084fe200078e00ff */
[----:B------:R-:W-:Y:S05]  /*a2b0*/  SHF.R.S32.HI R9, RZ, 0x1f, R5 ;  /* 0x0000001fff097819 */ /* 0x000fea0000011405 */
[----:B------:R-:W-:Y:S04]  /*a2c0*/  IMAD R4, R9, R172, RZ ;  /* 0x000000ac09047224 */ /* 0x000fe800078e02ff */
[----:B------:R-:W-:Y:S05]  /*a2d0*/  IMAD R4, R5, R173, R4 ;  /* 0x000000ad05047224 */ /* 0x000fea00078e0204 */
[----:B------:R-:W-:Y:S01]  /*a2e0*/  IADD3 R11, PT, PT, R11, R4, RZ ;  /* 0x000000040b0b7210 */ /* 0x000fe20007ffe0ff */
[----:B---3--:R-:W-:Y:S04]  /*a2f0*/  IMAD.IADD R3, R6, 0x1, -R3 ;  /* 0x0000000106037824 */ /* 0x008fe800078e0a03 */
[----:B------:R-:W-:Y:S01]  /*a300*/  IMAD.WIDE.U32 R10, R3, UR8, R10 ;  /* 0x00000008030a7c25 */ /* 0x000fe2000f8e000a */
[----:B------:R-:W-:Y:S02]  /*a310*/  SHF.R.S32.HI R5, RZ, 0x1f, R3 ;  /* 0x0000001fff057819 */ /* 0x000fe40000011403 */
[C---:B------:R-:W-:Y:S03]  /*a320*/  LEA R198, P0, R10.reuse, R8, 0x1 ;  /* 0x000000080ac67211 */ /* 0x040fe600078008ff */
[----:B------:R-:W-:Y:S04]  /*a330*/  IMAD R4, R5, UR8, RZ ;  /* 0x0000000805047c24 */ /* 0x000fe8000f8e02ff */
[----:B------:R-:W-:Y:S04]  /*a340*/  IMAD R4, R3, UR9, R4 ;  /* 0x0000000903047c24 */ /* 0x000fe8000f8e0204 */
[----:B------:R-:W-:Y:S05]  /*a350*/  IMAD.IADD R4, R11, 0x1, R4 ;  /* 0x000000010b047824 */ /* 0x000fea00078e0204 */
[----:B------:R-:W-:Y:S07]  /*a360*/  LEA.HI.X R199, R10, R7, R4, 0x1, P0 ;  /* 0x000000070ac77211 */ /* 0x000fee00000f0c04 */
.L_x_493:
[----:B------:R-:W-:Y:S01]  /*a370*/  @!PT LDS RZ, [RZ] ;  /* 0x00000000fffff984 */ /* 0x000fe20000000800 */
[----:B------:R-:W-:Y:S01]  /*a380*/  @!PT LDS RZ, [RZ] ;  /* 0x00000000fffff984 */ /* 0x000fe20000000800 */
[----:B------:R-:W-:Y:S01]  /*a390*/  @!PT LDS RZ, [RZ] ;  /* 0x00000000fffff984 */ /* 0x000fe20000000800 */
[----:B------:R-:W-:Y:S01]  /*a3a0*/  @!P3 LDGSTS.E.BYPASS.LTC128B.128 [R213+0xc000], desc[UR16][R198.64] ;  /* 0x0c000000c6d5bfae */ /* 0x000fe2000b981a10 */
[C---:B------:R-:W-:Y:S01]  /*a3b0*/  LEA R178, P0, R172.reuse, R198, 0x5 ;  /* 0x000000c6acb27211 */ /* 0x040fe200078028ff */
[C---:B------:R-:W-:Y:S01]  /*a3c0*/  IMAD.SHL.U32 R173, R172.reuse, 0x20, RZ ;  /* 0x00000020acad7824 */ /* 0x040fe200078e00ff */
[C-C-:B------:R-:W-:Y:S01]  /*a3d0*/  SHF.L.U64.HI R174, R172.reuse, 0x5, R175.reuse ;  /* 0x00000005acae7819 */ /* 0x140fe200000102af */
[----:B------:R-:W-:Y:S01]  /*a3e0*/  @P3 STS.128 [R213+0xc000], RZ ;  /* 0x00c000ffd5003388 */ /* 0x000fe20000000c00 */
[----:B------:R-:W-:Y:S01]  /*a3f0*/  LEA.HI.X R179, R172, R199, R175, 0x5, P0 ;  /* 0x000000c7acb37211 */ /* 0x000fe200000f2caf */
[----:B------:R-:W-:Y:S01]  /*a400*/  VIADD R132, R193, UR5 ;  /* 0x00000005c1847c36 */ /* 0x000fe20008000000 */
[C---:B------:R-:W-:Y:S01]  /*a410*/  IADD3 R172, P5, PT, R173.reuse, R178, RZ ;  /* 0x000000b2adac7210 */ /* 0x040fe20007fbe0ff */
[----:B------:R-:W-:Y:S01]  /*a420*/  @!PT LDS RZ, [RZ] ;  /* 0x00000000fffff984 */ /* 0x000fe20000000800 */
[----:B------:R-:W-:Y:S01]  /*a430*/  @!PT LDS RZ, [RZ] ;  /* 0x00000000fffff984 */ /* 0x000fe20000000800 */
[----:B------:R-:W-:Y:S01]  /*a440*/  @!PT LDS RZ, [RZ] ;  /* 0x00000000fffff984 */ /* 0x000fe20000000800 */
[----:B------:R-:W-:Y:S01]  /*a450*/  @!P2 LDGSTS.E.BYPASS.LTC128B.128 [R213+0xe000], desc[UR16][R198.64+0x80] ;  /* 0x0e000080c6d5afae */ /* 0x000fe2000b981a10 */
[----:B------:R-:W-:Y:S01]  /*a460*/  LEA R176, R2, UR5, 0x1 ;  /* 0x0000000502b07c11 */ /* 0x000fe2000f8e08ff */
[----:B------:R-:W-:Y:S01]  /*a470*/  IMAD.MOV.U32 R2, RZ, RZ, 0x40 ;  /* 0x00000040ff027424 */ /* 0x000fe200078e00ff */
[----:B------:R-:W-:Y:S01]  /*a480*/  IADD3 R180, P0, PT, R173, R172, RZ ;  /* 0x000000acadb47210 */ /* 0x000fe20007f1e0ff */
[----:B------:R-:W-:Y:S01]  /*a490*/  @P2 STS.128 [R213+0xe000], RZ ;  /* 0x00e000ffd5002388 */ /* 0x000fe20000000c00 */
[----:B------:R-:W-:Y:S01]  /*a4a0*/  IMAD.X R173, R174, 0x1, R179, P5 ;  /* 0x00000001aead7824 */ /* 0x000fe200028e06b3 */
[----:B------:R-:W-:Y:S02]  /*a4b0*/  ISETP.NE.AND P5, PT, R206, 0x1, PT ;  /* 0x00000001ce00780c */ /* 0x000fe40003fa5270 */
[----:B------:R-:W-:Y:S01]  /*a4c0*/  @!PT LDS RZ, [RZ] ;  /* 0x00000000fffff984 */ /* 0x000fe20000000800 */
[----:B------:R-:W-:Y:S01]  /*a4d0*/  @!PT LDS RZ, [RZ] ;  /* 0x00000000fffff984 */ /* 0x000fe20000000800 */
[----:B------:R-:W-:Y:S01]  /*a4e0*/  @!PT LDS RZ, [RZ] ;  /* 0x00000000fffff984 */ /* 0x000fe20000000800 */
[----:B------:R-:W-:Y:S01]  /*a4f0*/  @!P1 LDGSTS.E.BYPASS.LTC128B.128 [R213+0x10000], desc[UR16][R198.64+0x100] ;  /* 0x10000100c6d59fae */ /* 0x000fe2000b981a10 */
[----:B------:R-:W-:Y:S01]  /*a500*/  IMAD.X R181, R174, 0x1, R173, P0 ;  /* 0x00000001aeb57824 */ /* 0x000fe200000e06ad */
[C---:B------:R-:W-:Y:S02]  /*a510*/  LOP3.LUT P0, RZ, R188.reuse, 0x2, RZ, 0xc0, !PT ;  /* 0x00000002bcff7812 */ /* 0x040fe4000780c0ff */
[----:B------:R-:W-:Y:S02]  /*a520*/  @P1 STS.128 [R213+0x10000], RZ ;  /* 0x010000ffd5001388 */ /* 0x000fe40000000c00 */
[----:B------:R-:W-:Y:S02]  /*a530*/  SEL R191, R185, 0xffffffe0, !P0 ;  /* 0xffffffe0b9bf7807 */ /* 0x000fe40004000000 */
[----:B------:R-:W-:Y:S01]  /*a540*/  @!PT LDS RZ, [RZ] ;  /* 0x00000000fffff984 */ /* 0x000fe20000000800 */
[----:B------:R-:W-:Y:S01]  /*a550*/  @!PT LDS RZ, [RZ] ;  /* 0x00000000fffff984 */ /* 0x000fe20000000800 */
[----:B------:R-:W-:Y:S01]  /*a560*/  @!PT LDS RZ, [RZ] ;  /* 0x00000000fffff984 */ /* 0x000fe20000000800 */
[----:B------:R-:W-:Y:S01]  /*a570*/  @!P3 LDGSTS.E.BYPASS.LTC128B.128 [R213+0xc800], desc[UR16][R178.64] ;  /* 0x0c800000b2d5bfae */ /* 0x000fe2000b981a10 */
[----:B------:R-:W-:Y:S02]  /*a580*/  LOP3.LUT P0, RZ, R188, 0x4, RZ, 0xc0, !PT ;  /* 0x00000004bcff7812 */ /* 0x000fe4000780c0ff */
[--C-:B------:R-:W-:Y:S01]  /*a590*/  IMAD.IADD R135, R191, 0x1, R176.reuse ;  /* 0x00000001bf877824 */ /* 0x100fe200078e02b0 */
[----:B------:R-:W-:Y:S01]  /*a5a0*/  @P3 STS.128 [R213+0xc800], RZ ;  /* 0x00c800ffd5003388 */ /* 0x000fe20000000c00 */
[----:B------:R-:W-:Y:S01]  /*a5b0*/  IMAD.IADD R134, R132, 0x1, R191 ;  /* 0x0000000184867824 */ /* 0x000fe200078e02bf */
[----:B------:R-:W-:Y:S02]  /*a5c0*/  SEL R3, R2, 0xffffffc0, !P0 ;  /* 0xffffffc002037807 */ /* 0x000fe40004000000 */
[----:B------:R-:W-:Y:S01]  /*a5d0*/  @!PT LDS RZ, [RZ] ;  /* 0x00000000fffff984 */ /* 0x000fe20000000800 */
[----:B------:R-:W-:Y:S01]  /*a5e0*/  @!PT LDS RZ, [RZ] ;  /* 0x00000000fffff984 */ /* 0x000fe20000000800 */
[----:B------:R-:W-:Y:S01]  /*a5f0*/  @!PT LDS RZ, [RZ] ;  /* 0x00000000fffff984 */ /* 0x000fe20000000800 */
[----:B------:R-:W-:Y:S03]  /*a600*/  @!P2 LDGSTS.E.BYPASS.LTC128B.128 [R213+0xe800], desc[UR16][R178.64+0x80] ;  /* 0x0e800080b2d5afae */ /* 0x000fe6000b981a10 */
[----:B------:R-:W-:Y:S01]  /*a610*/  IMAD.IADD R192, R3, 0x1, R176 ;  /* 0x0000000103c07824 */ /* 0x000fe200078e02b0 */
[----:B------:R-:W-:Y:S01]  /*a620*/  @P2 STS.128 [R213+0xe800], RZ ;  /* 0x00e800ffd5002388 */ /* 0x000fe20000000c00 */
[----:B------:R-:W-:Y:S02]  /*a630*/  IMAD.IADD R132, R132, 0x1, R3 ;  /* 0x0000000184847824 */ /* 0x000fe400078e0203 */
[C---:B------:R-:W-:Y:S01]  /*a640*/  IMAD.IADD R3, R191.reuse, 0x1, R192 ;  /* 0x00000001bf037824 */ /* 0x040fe200078e02c0 */
[----:B------:R-:W-:Y:S01]  /*a650*/  @!PT LDS RZ, [RZ] ;  /* 0x00000000fffff984 */ /* 0x000fe20000000800 */
[----:B------:R-:W-:Y:S01]  /*a660*/  @!PT LDS RZ, [RZ] ;  /* 0x00000000fffff984 */ /* 0x000fe20000000800 */
[----:B------:R-:W-:Y:S01]  /*a670*/  @!PT LDS RZ, [RZ] ;  /* 0x00000000fffff984 */ /* 0x000fe20000000800 */
[----:B------:R-:W-:Y:S01]  /*a680*/  @!P1 LDGSTS.E.BYPASS.LTC128B.128 [R213+0x10800], desc[UR16][R178.64+0x100] ;  /* 0x10800100b2d59fae */ /* 0x000fe2000b981a10 */
[----:B------:R-:W-:Y:S03]  /*a690*/  IMAD.IADD R2, R191, 0x1, R132 ;  /* 0x00000001bf027824 */ /* 0x000fe600078e0284 */
        /* <DEDUP_REMOVED lines=32> */
[----:B------:R-:W3:Y:S04]  /*a8a0*/  LDSM.16.M88.4 R140, [R193+UR5+0x6000] ;  /* 0x00600005c18c783b */ /* 0x000ee80008000200 */
[----:B------:R-:W5:Y:S04]  /*a8b0*/  LDSM.16.M88.4 R144, [R193+UR5+0x6800] ;  /* 0x00680005c190783b */ /* 0x000f680008000200 */
[----:B------:R-:W4:Y:S04]  /*a8c0*/  LDSM.16.M88.4 R148, [R193+UR5+0x7000] ;  /* 0x00700005c194783b */ /* 0x000f280008000200 */
[----:B------:R-:W0:Y:S04]  /*a8d0*/  LDGDEPBAR ;  /* 0x00000000000079af */ /* 0x000e280000000000 */
[----:B------:R-:W4:Y:S04]  /*a8e0*/  LDSM.16.M88.4 R152, [R193+UR5+0x7800] ;  /* 0x00780005c198783b */ /* 0x000f280008000200 */
[----:B------:R-:W-:Y:S04]  /*a8f0*/  LDSM.16.M88.4 R156, [R135] ;  /* 0x00000000879c783b */ /* 0x000fe80000000200 */
[----:B------:R-:W4:Y:S04]  /*a900*/  LDSM.16.M88.4 R160, [R134+0x6000] ;  /* 0x0060000086a0783b */ /* 0x000f280000000200 */
[----:B------:R-:W4:Y:S04]  /*a910*/  LDSM.16.M88.4 R164, [R134+0x6800] ;  /* 0x0068000086a4783b */ /* 0x000f280000000200 */
[----:B------:R-:W-:Y:S04]  /*a920*/  LDSM.16.M88.4 R168, [R2+0x6000] ;  /* 0x0060000002a8783b */ /* 0x000fe80000000200 */
[----:B-1----:R-:W-:Y:S01]  /*a930*/  LDSM.16.M88.4 R172, [R134+0x8000] ;  /* 0x0080000086ac783b */ /* 0x002fe20000000200 */
[C---:B---3--:R-:W-:Y:S03]  /*a940*/  HMMA.16816.F32.BF16 R4, R136.reuse, R140, RZ ;  /* 0x0000008c8804723c */ /* 0x048fe600000418ff */
[----:B--2---:R-:W-:Y:S05]  /*a950*/  LDSM.16.M88.4 R180, [R193+UR5+0xa000] ;  /* 0x00a00005c1b4783b */ /* 0x004fea0008000200 */
[C---:B------:R-:W-:Y:S01]  /*a960*/  HMMA.16816.F32.BF16 R8, R136.reuse, R142, RZ ;  /* 0x0000008e8808723c */ /* 0x040fe200000418ff */
[----:B------:R-:W1:Y:S07]  /*a970*/  LDSM.16.M88.4 R140, [R134+0x7000] ;  /* 0x00700000868c783b */ /* 0x000e6e0000000200 */
[C---:B-----5:R-:W-:Y:S08]  /*a980*/  HMMA.16816.F32.BF16 R12, R136.reuse, R144, RZ ;  /* 0x00000090880c723c */ /* 0x060ff000000418ff */
[C---:B------:R-:W-:Y:S01]  /*a990*/  HMMA.16816.F32.BF16 R16, R136.reuse, R146, RZ ;  /* 0x000000928810723c */ /* 0x040fe200000418ff */
[----:B------:R-:W-:Y:S07]  /*a9a0*/  LDSM.16.M88.4 R144, [R192] ;  /* 0x00000000c090783b */ /* 0x000fee0000000200 */
[C---:B----4-:R-:W-:Y:S08]  /*a9b0*/  HMMA.16816.F32.BF16 R20, R136.reuse, R148, RZ ;  /* 0x000000948814723c */ /* 0x050ff000000418ff */
[C---:B------:R-:W-:Y:S01]  /*a9c0*/  HMMA.16816.F32.BF16 R24, R136.reuse, R150, RZ ;  /* 0x000000968818723c */ /* 0x040fe200000418ff */
[----:B------:R-:W-:Y:S07]  /*a9d0*/  LDSM.16.M88.4 R148, [R132+0x6000] ;  /* 0x006000008494783b */ /* 0x000fee0000000200 */
[C---:B------:R-:W-:Y:S08]  /*a9e0*/  HMMA.16816.F32.BF16 R28, R136.reuse, R152, RZ ;  /* 0x00000098881c723c */ /* 0x040ff000000418ff */
[----:B------:R-:W-:Y:S01]  /*a9f0*/  HMMA.16816.F32.BF16 R32, R136, R154, RZ ;  /* 0x0000009a8820723c */ /* 0x000fe200000418ff */
[----:B------:R-:W2:Y:S04]  /*aa00*/  LDSM.16.M88.4 R136, [R134+0x7800] ;  /* 0x007800008688783b */ /* 0x000ea80000000200 */
[----:B------:R-:W3:Y:S03]  /*aa10*/  LDSM.16.M88.4 R152, [R132+0x6800] ;  /* 0x006800008498783b */ /* 0x000ee60000000200 */
[C---:B------:R-:W-:Y:S08]  /*aa20*/  HMMA.16816.F32.BF16 R4, R156.reuse, R160, R4 ;  /* 0x000000a09c04723c */ /* 0x040ff00000041804 */
[C---:B------:R-:W-:Y:S01]  /*aa30*/  HMMA.16816.F32.BF16 R8, R156.reuse, R162, R8 ;  /* 0x000000a29c08723c */ /* 0x040fe20000041808 */
[----:B------:R-:W4:Y:S07]  /*aa40*/  LDSM.16.M88.4 R160, [R132+0x7000] ;  /* 0x0070000084a0783b */ /* 0x000f2e0000000200 */
[C---:B------:R-:W-:Y:S08]  /*aa50*/  HMMA.16816.F32.BF16 R12, R156.reuse, R164, R12 ;  /* 0x000000a49c0c723c */ /* 0x040ff0000004180c */
[C---:B------:R-:W-:Y:S01]  /*aa60*/  HMMA.16816.F32.BF16 R16, R156.reuse, R166, R16 ;  /* 0x000000a69c10723c */ /* 0x040fe20000041810 */
[----:B------:R-:W-:Y:S07]  /*aa70*/  LDSM.16.M88.4 R164, [R3] ;  /* 0x0000000003a4783b */ /* 0x000fee0000000200 */
[C---:B-1----:R-:W-:Y:S08]  /*aa80*/  HMMA.16816.F32.BF16 R20, R156.reuse, R140, R20 ;  /* 0x0000008c9c14723c */ /* 0x042ff00000041814 */
[C---:B------:R-:W-:Y:S01]  /*aa90*/  HMMA.16816.F32.BF16 R24, R156.reuse, R142, R24 ;  /* 0x0000008e9c18723c */ /* 0x040fe20000041818 */
[----:B------:R-:W1:Y:S07]  /*aaa0*/  LDSM.16.M88.4 R140, [R132+0x7800] ;  /* 0x00780000848c783b */ /* 0x000e6e0000000200 */
[C---:B--2---:R-:W-:Y:S08]  /*aab0*/  HMMA.16816.F32.BF16 R28, R156.reuse, R136, R28 ;  /* 0x000000889c1c723c */ /* 0x044ff0000004181c */
[----:B------:R-:W-:Y:S01]  /*aac0*/  HMMA.16816.F32.BF16 R32, R156, R138, R32 ;  /* 0x0000008a9c20723c */ /* 0x000fe20000041820 */
[----:B------:R-:W2:Y:S04]  /*aad0*/  LDSM.16.M88.4 R136, [R2+0x6800] ;  /* 0x006800000288783b */ /* 0x000ea80000000200 */
[----:B------:R-:W-:Y:S03]  /*aae0*/  LDSM.16.M88.4 R156, [R193+UR5+0x8800] ;  /* 0x00880005c19c783b */ /* 0x000fe60008000200 */
[C---:B------:R-:W-:Y:S08]  /*aaf0*/  HMMA.16816.F32.BF16 R4, R144.reuse, R148, R4 ;  /* 0x000000949004723c */ /* 0x040ff00000041804 */
[C---:B------:R-:W-:Y:S01]  /*ab00*/  HMMA.16816.F32.BF16 R8, R144.reuse, R150, R8 ;  /* 0x000000969008723c */ /* 0x040fe20000041808 */
[----:B------:R-:W5:Y:S07]  /*ab10*/  LDSM.16.M88.4 R148, [R2+0x7000] ;  /* 0x007000000294783b */ /* 0x000f6e0000000200 */
[C---:B---3--:R-:W-:Y:S08]  /*ab20*/  HMMA.16816.F32.BF16 R12, R144.reuse, R152, R12 ;  /* 0x00000098900c723c */ /* 0x048ff0000004180c */
[C---:B------:R-:W-:Y:S01]  /*ab30*/  HMMA.16816.F32.BF16 R16, R144.reuse, R154, R16 ;  /* 0x0000009a9010723c */ /* 0x040fe20000041810 */
[----:B------:R-:W-:Y:S07]  /*ab40*/  LDSM.16.M88.4 R152, [R193+UR5+0x8000] ;  /* 0x00800005c198783b */ /* 0x000fee0008000200 */
[C---:B----4-:R-:W-:Y:S08]  /*ab50*/  HMMA.16816.F32.BF16 R20, R144.reuse, R160, R20 ;  /* 0x000000a09014723c */ /* 0x050ff00000041814 */
[C---:B------:R-:W-:Y:S01]  /*ab60*/  HMMA.16816.F32.BF16 R24, R144.reuse, R162, R24 ;  /* 0x000000a29018723c */ /* 0x040fe20000041818 */
[----:B------:R-:W-:Y:S07]  /*ab70*/  LDSM.16.M88.4 R160, [R193+UR5+0x9000] ;  /* 0x00900005c1a0783b */ /* 0x000fee0008000200 */
[C---:B-1----:R-:W-:Y:S08]  /*ab80*/  HMMA.16816.F32.BF16 R28, R144.reuse, R140, R28 ;  /* 0x0000008c901c723c */ /* 0x042ff0000004181c */
[----:B------:R-:W-:Y:S01]  /*ab90*/  HMMA.16816.F32.BF16 R32, R144, R142, R32 ;  /* 0x0000008e9020723c */ /* 0x000fe20000041820 */
[----:B------:R-:W1:Y:S04]  /*aba0*/  LDSM.16.M88.4 R140, [R2+0x7800] ;  /* 0x00780000028c783b */ /* 0x000e680000000200 */
[----:B------:R-:W3:Y:S03]  /*abb0*/  LDSM.16.M88.4 R144, [R176+0x2000] ;  /* 0x00200000b090783b */ /* 0x000ee60000000200 */
[C---:B------:R-:W-:Y:S01]  /*abc0*/  HMMA.16816.F32.BF16 R4, R164.reuse, R168, R4 ;  /* 0x000000a8a404723c */ /* 0x040fe20000041804 */
[----:B------:R-:W-:Y:S07]  /*abd0*/  LDSM.16.M88.4 R176, [R176+0x4000] ;  /* 0x00400000b0b0783b */ /* 0x000fee0000000200 */
[C---:B------:R-:W-:Y:S01]  /*abe0*/  HMMA.16816.F32.BF16 R8, R164.reuse, R170, R8 ;  /* 0x000000aaa408723c */ /* 0x040fe20000041808 */
[----:B------:R-:W-:Y:S07]  /*abf0*/  LDSM.16.M88.4 R168, [R135+0x2000] ;  /* 0x0020000087a8783b */ /* 0x000fee0000000200 */
[C---:B--2---:R-:W-:Y:S08]  /*ac00*/  HMMA.16816.F32.BF16 R12, R164.reuse, R136, R12 ;  /* 0x00000088a40c723c */ /* 0x044ff0000004180c */
[C---:B------:R-:W-:Y:S01]  /*ac10*/  HMMA.16816.F32.BF16 R16, R164.reuse, R138, R16 ;  /* 0x0000008aa410723c */ /* 0x040fe20000041810 */
[----:B------:R-:W2:Y:S07]  /*ac20*/  LDSM.16.M88.4 R136, [R193+UR5+0x9800] ;  /* 0x00980005c188783b */ /* 0x000eae0008000200 */
[C---:B-----5:R-:W-:Y:S08]  /*ac30*/  HMMA.16816.F32.BF16 R20, R164.reuse, R148, R20 ;  /* 0x00000094a414723c */ /* 0x060ff00000041814 */
[C---:B------:R-:W-:Y:S01]  /*ac40*/  HMMA.16816.F32.BF16 R24, R164.reuse, R150, R24 ;  /* 0x00000096a418723c */ /* 0x040fe20000041818 */
[----:B------:R-:W-:Y:S07]  /*ac50*/  LDSM.16.M88.4 R148, [R134+0x9000] ;  /* 0x009000008694783b */ /* 0x000fee0000000200 */
[C---:B-1----:R-:W-:Y:S08]  /*ac60*/  HMMA.16816.F32.BF16 R28, R164.reuse, R140, R28 ;  /* 0x0000008ca41c723c */ /* 0x042ff0000004181c */
[----:B------:R-:W-:Y:S01]  /*ac70*/  HMMA.16816.F32.BF16 R32, R164, R142, R32 ;  /* 0x0000008ea420723c */ /* 0x000fe20000041820 */
[----:B------:R-:W1:Y:S04]  /*ac80*/  LDSM.16.M88.4 R140, [R134+0x8800] ;  /* 0x00880000868c783b */ /* 0x000e680000000200 */
[----:B------:R-:W-:Y:S03]  /*ac90*/  LDSM.16.M88.4 R164, [R2+0x8000] ;  /* 0x0080000002a4783b */ /* 0x000fe60000000200 */
[C---:B---3--:R-:W-:Y:S08]  /*aca0*/  HMMA.16816.F32.BF16 R4, R144.reuse, R152, R4 ;  /* 0x000000989004723c */ /* 0x048ff00000041804 */
[C---:B------:R-:W-:Y:S01]  /*acb0*/  HMMA.16816.F32.BF16 R8, R144.reuse, R154, R8 ;  /* 0x0000009a9008723c */ /* 0x040fe20000041808 */
[----:B------:R-:W-:Y:S07]  /*acc0*/  LDSM.16.M88.4 R152, [R132+0x8000] ;  /* 0x008000008498783b */ /* 0x000fee0000000200 */
[C---:B------:R-:W-:Y:S08]  /*acd0*/  HMMA.16816.F32.BF16 R12, R144.reuse, R156, R12 ;  /* 0x0000009c900c723c */ /* 0x040ff0000004180c */
[C---:B------:R-:W-:Y:S01]  /*ace0*/  HMMA.16816.F32.BF16 R16, R144.reuse, R158, R16 ;  /* 0x0000009e9010723c */ /* 0x040fe20000041810 */
[----:B------:R-:W-:Y:S07]  /*acf0*/  LDSM.16.M88.4 R156, [R132+0x9000] ;  /* 0x00900000849c783b */ /* 0x000fee0000000200 */
[C---:B------:R-:W-:Y:S08]  /*ad00*/  HMMA.16816.F32.BF16 R20, R144.reuse, R160, R20 ;  /* 0x000000a09014723c */ /* 0x040ff00000041814 */
[C---:B------:R-:W-:Y:S01]  /*ad10*/  HMMA.16816.F32.BF16 R24, R144.reuse, R162, R24 ;  /* 0x000000a29018723c */ /* 0x040fe20000041818 */
[----:B------:R-:W-:Y:S07]  /*ad20*/  LDSM.16.M88.4 R160, [R132+0x9800] ;  /* 0x0098000084a0783b */ /* 0x000fee0000000200 */
[C---:B--2---:R-:W-:Y:S08]  /*ad30*/  HMMA.16816.F32.BF16 R28, R144.reuse, R136, R28 ;  /* 0x00000088901c723c */ /* 0x044ff0000004181c */
[----:B------:R-:W-:Y:S01]  /*ad40*/  HMMA.16816.F32.BF16 R32, R144, R138, R32 ;  /* 0x0000008a9020723c */ /* 0x000fe20000041820 */
[----:B------:R-:W2:Y:S04]  /*ad50*/  LDSM.16.M88.4 R136, [R134+0x9800] ;  /* 0x009800008688783b */ /* 0x000ea80000000200 */
[----:B------:R-:W3:Y:S03]  /*ad60*/  LDSM.16.M88.4 R144, [R192+0x2000] ;  /* 0x00200000c090783b */ /* 0x000ee60000000200 */
[C---:B------:R-:W-:Y:S08]  /*ad70*/  HMMA.16816.F32.BF16 R4, R168.reuse, R172, R4 ;  /* 0x000000aca804723c */ /* 0x040ff00000041804 */
[C---:B------:R-:W-:Y:S01]  /*ad80*/  HMMA.16816.F32.BF16 R8, R168.reuse, R174, R8 ;  /* 0x000000aea808723c */ /* 0x040fe20000041808 */
[----:B------:R-:W-:Y:S07]  /*ad90*/  LDSM.16.M88.4 R172, [R2+0x9800] ;  /* 0x0098000002ac783b */ /* 0x000fee0000000200 */
[C---:B-1----:R-:W-:Y:S08]  /*ada0*/  HMMA.16816.F32.BF16 R12, R168.reuse, R140, R12 ;  /* 0x0000008ca80c723c */ /* 0x042ff0000004180c */
[C---:B------:R-:W-:Y:S01]  /*adb0*/  HMMA.16816.F32.BF16 R16, R168.reuse, R142, R16 ;  /* 0x0000008ea810723c */ /* 0x040fe20000041810 */
[----:B------:R-:W1:Y:S07]  /*adc0*/  LDSM.16.M88.4 R140, [R132+0x8800] ;  /* 0x00880000848c783b */ /* 0x000e6e0000000200 */
[C---:B------:R-:W-:Y:S08]  /*add0*/  HMMA.16816.F32.BF16 R20, R168.reuse, R148, R20 ;  /* 0x00000094a814723c */ /* 0x040ff00000041814 */
[C---:B------:R-:W-:Y:S01]  /*ade0*/  HMMA.16816.F32.BF16 R24, R168.reuse, R150, R24 ;  /* 0x00000096a818723c */ /* 0x040fe20000041818 */
[----:B------:R-:W4:Y:S07]  /*adf0*/  LDSM.16.M88.4 R148, [R3+0x2000] ;  /* 0x002000000394783b */ /* 0x000f2e0000000200 */
[C---:B--2---:R-:W-:Y:S08]  /*ae00*/  HMMA.16816.F32.BF16 R28, R168.reuse, R136, R28 ;  /* 0x00000088a81c723c */ /* 0x044ff0000004181c */
[----:B------:R-:W-:Y:S01]  /*ae10*/  HMMA.16816.F32.BF16 R32, R168, R138, R32 ;  /* 0x0000008aa820723c */ /* 0x000fe20000041820 */
[----:B------:R-:W2:Y:S04]  /*ae20*/  LDSM.16.M88.4 R136, [R2+0x8800] ;  /* 0x008800000288783b */ /* 0x000ea80000000200 */
[----:B------:R-:W5:Y:S03]  /*ae30*/  LDSM.16.M88.4 R168, [R2+0x9000] ;  /* 0x0090000002a8783b */ /* 0x000f660000000200 */
[C---:B---3--:R-:W-:Y:S08]  /*ae40*/  HMMA.16816.F32.BF16 R4, R144.reuse, R152, R4 ;  /* 0x000000989004723c */ /* 0x048ff00000041804 */
[C---:B------:R-:W-:Y:S01]  /*ae50*/  HMMA.16816.F32.BF16 R8, R144.reuse, R154, R8 ;  /* 0x0000009a9008723c */ /* 0x040fe20000041808 */
[----:B------:R-:W-:Y:S07]  /*ae60*/  LDSM.16.M88.4 R152, [R193+UR5+0xb800] ;  /* 0x00b80005c198783b */ /* 0x000fee0008000200 */
[C---:B-1----:R-:W-:Y:S08]  /*ae70*/  HMMA.16816.F32.BF16 R12, R144.reuse, R140, R12 ;  /* 0x0000008c900c723c */ /* 0x042ff0000004180c */
[C---:B------:R-:W-:Y:S01]  /*ae80*/  HMMA.16816.F32.BF16 R16, R144.reuse, R142, R16 ;  /* 0x0000008e9010723c */ /* 0x040fe20000041810 */
[----:B------:R-:W1:Y:S07]  /*ae90*/  LDSM.16.M88.4 R140, [R193+UR5+0xa800] ;  /* 0x00a80005c18c783b */ /* 0x000e6e0008000200 */
[C---:B------:R-:W-:Y:S08]  /*aea0*/  HMMA.16816.F32.BF16 R20, R144.reuse, R156, R20 ;  /* 0x0000009c9014723c */ /* 0x040ff00000041814 */
[C---:B------:R-:W-:Y:S01]  /*aeb0*/  HMMA.16816.F32.BF16 R24, R144.reuse, R158, R24 ;  /* 0x0000009e9018723c */ /* 0x040fe20000041818 */
[----:B------:R-:W-:Y:S07]  /*aec0*/  LDSM.16.M88.4 R156, [R134+0xa800] ;  /* 0x00a80000869c783b */ /* 0x000fee0000000200 */
[C---:B------:R-:W-:Y:S08]  /*aed0*/  HMMA.16816.F32.BF16 R28, R144.reuse, R160, R28 ;  /* 0x000000a0901c723c */ /* 0x040ff0000004181c */
[----:B------:R-:W-:Y:S01]  /*aee0*/  HMMA.16816.F32.BF16 R32, R144, R162, R32 ;  /* 0x000000a29020723c */ /* 0x000fe20000041820 */
[----:B------:R-:W3:Y:S04]  /*aef0*/  LDSM.16.M88.4 R144, [R193+UR5+0xb000] ;  /* 0x00b00005c190783b */ /* 0x000ee80008000200 */
[----:B------:R-:W-:Y:S03]  /*af00*/  LDSM.16.M88.4 R160, [R134+0xb000] ;  /* 0x00b0000086a0783b */ /* 0x000fe60000000200 */
[C---:B----4-:R-:W-:Y:S08]  /*af10*/  HMMA.16816.F32.BF16 R4, R148.reuse, R164, R4 ;  /* 0x000000a49404723c */ /* 0x050ff00000041804 */
[C---:B------:R-:W-:Y:S01]  /*af20*/  HMMA.16816.F32.BF16 R8, R148.reuse, R166, R8 ;  /* 0x000000a69408723c */ /* 0x040fe20000041808 */
[----:B------:R-:W-:Y:S07]  /*af30*/  LDSM.16.M88.4 R164, [R134+0xb800] ;  /* 0x00b8000086a4783b */ /* 0x000fee0000000200 */
[C---:B--2---:R-:W-:Y:S08]  /*af40*/  HMMA.16816.F32.BF16 R12, R148.reuse, R136, R12 ;  /* 0x00000088940c723c */ /* 0x044ff0000004180c */
[C---:B------:R-:W-:Y:S01]  /*af50*/  HMMA.16816.F32.BF16 R16, R148.reuse, R138, R16 ;  /* 0x0000008a9410723c */ /* 0x040fe20000041810 */
[----:B------:R-:W-:Y:S07]  /*af60*/  LDSM.16.M88.4 R136, [R135+0x4000] ;  /* 0x004000008788783b */ /* 0x000fee0000000200 */
[C---:B-----5:R-:W-:Y:S08]  /*af70*/  HMMA.16816.F32.BF16 R20, R148.reuse, R168, R20 ;  /* 0x000000a89414723c */ /* 0x060ff00000041814 */
[C---:B------:R-:W-:Y:S01]  /*af80*/  HMMA.16816.F32.BF16 R24, R148.reuse, R170, R24 ;  /* 0x000000aa9418723c */ /* 0x040fe20000041818 */
[----:B------:R-:W-:Y:S07]  /*af90*/  LDSM.16.M88.4 R168, [R132+0xa800] ;  /* 0x00a8000084a8783b */ /* 0x000fee0000000200 */
[C---:B------:R-:W-:Y:S08]  /*afa0*/  HMMA.16816.F32.BF16 R28, R148.reuse, R172, R28 ;  /* 0x000000ac941c723c */ /* 0x040ff0000004181c */
[----:B------:R-:W-:Y:S01]  /*afb0*/  HMMA.16816.F32.BF16 R32, R148, R174, R32 ;  /* 0x000000ae9420723c */ /* 0x000fe20000041820 */
[----:B------:R-:W2:Y:S04]  /*afc0*/  LDSM.16.M88.4 R148, [R134+0xa000] ;  /* 0x00a000008694783b */ /* 0x000ea80000000200 */
[----:B------:R-:W-:Y:S03]  /*afd0*/  LDSM.16.M88.4 R172, [R132+0xb000] ;  /* 0x00b0000084ac783b */ /* 0x000fe60000000200 */
[C---:B------:R-:W-:Y:S08]  /*afe0*/  HMMA.16816.F32.BF16 R4, R176.reuse, R180, R4 ;  /* 0x000000b4b004723c */ /* 0x040ff00000041804 */
[C---:B------:R-:W-:Y:S01]  /*aff0*/  HMMA.16816.F32.BF16 R8, R176.reuse, R182, R8 ;  /* 0x000000b6b008723c */ /* 0x040fe20000041808 */
[----:B------:R-:W-:Y:S07]  /*b000*/  LDSM.16.M88.4 R180, [R2+0xb800] ;  /* 0x00b8000002b4783b */ /* 0x000fee0000000200 */
[C---:B-1----:R-:W-:Y:S08]  /*b010*/  HMMA.16816.F32.BF16 R12, R176.reuse, R140, R12 ;  /* 0x0000008cb00c723c */ /* 0x042ff0000004180c */
[C---:B------:R-:W-:Y:S01]  /*b020*/  HMMA.16816.F32.BF16 R16, R176.reuse, R142, R16 ;  /* 0x0000008eb010723c */ /* 0x040fe20000041810 */
[----:B------:R-:W-:Y:S07]  /*b030*/  LDSM.16.M88.4 R140, [R192+0x4000] ;  /* 0x00400000c08c783b */ /* 0x000fee0000000200 */
[C---:B---3--:R-:W-:Y:S08]  /*b040*/  HMMA.16816.F32.BF16 R20, R176.reuse, R144, R20 ;  /* 0x00000090b014723c */ /* 0x048ff00000041814 */
[C---:B------:R-:W-:Y:S01]  /*b050*/  HMMA.16816.F32.BF16 R24, R176.reuse, R146, R24 ;  /* 0x00000092b018723c */ /* 0x040fe20000041818 */
[----:B------:R-:W1:Y:S07]  /*b060*/  LDSM.16.M88.4 R144, [R132+0xa000] ;  /* 0x00a000008490783b */ /* 0x000e6e0000000200 */
[C---:B------:R-:W-:Y:S08]  /*b070*/  HMMA.16816.F32.BF16 R28, R176.reuse, R152, R28 ;  /* 0x00000098b01c723c */ /* 0x040ff0000004181c */
[----:B------:R-:W-:Y:S01]  /*b080*/  HMMA.16816.F32.BF16 R32, R176, R154, R32 ;  /* 0x0000009ab020723c */ /* 0x000fe20000041820 */
[----:B------:R-:W3:Y:S04]  /*b090*/  LDSM.16.M88.4 R152, [R132+0xb800] ;  /* 0x00b800008498783b */ /* 0x000ee80000000200 */
[----:B------:R-:W-:Y:S03]  /*b0a0*/  LDSM.16.M88.4 R176, [R2+0xb000] ;  /* 0x00b0000002b0783b */ /* 0x000fe60000000200 */
[C---:B--2---:R-:W-:Y:S08]  /*b0b0*/  HMMA.16816.F32.BF16 R4, R136.reuse, R148, R4 ;  /* 0x000000948804723c */ /* 0x044ff00000041804 */
[C---:B------:R-:W-:Y:S01]  /*b0c0*/  HMMA.16816.F32.BF16 R8, R136.reuse, R150, R8 ;  /* 0x000000968808723c */ /* 0x040fe20000041808 */
[----:B------:R-:W-:Y:S07]  /*b0d0*/  LDSM.16.M88.4 R148, [R3+0x4000] ;  /* 0x004000000394783b */ /* 0x000fee0000000200 */
[C---:B------:R-:W-:Y:S08]  /*b0e0*/  HMMA.16816.F32.BF16 R12, R136.reuse, R156, R12 ;  /* 0x0000009c880c723c */ /* 0x040ff0000004180c */
[C---:B------:R-:W-:Y:S01]  /*b0f0*/  HMMA.16816.F32.BF16 R16, R136.reuse, R158, R16 ;  /* 0x0000009e8810723c */ /* 0x040fe20000041810 */
[----:B------:R-:W2:Y:S07]  /*b100*/  LDSM.16.M88.4 R156, [R2+0xa000] ;  /* 0x00a00000029c783b */ /* 0x000eae0000000200 */
[C---:B------:R-:W-:Y:S08]  /*b110*/  HMMA.16816.F32.BF16 R20, R136.reuse, R160, R20 ;  /* 0x000000a08814723c */ /* 0x040ff00000041814 */
[C---:B------:R-:W-:Y:S01]  /*b120*/  HMMA.16816.F32.BF16 R24, R136.reuse, R162, R24 ;  /* 0x000000a28818723c */ /* 0x040fe20000041818 */
[----:B------:R-:W4:Y:S01]  /*b130*/  LDSM.16.M88.4 R160, [R2+0xa800] ;  /* 0x00a8000002a0783b */ /* 0x000f220000000200 */
[----:B------:R-:W-:Y:S04]  /*b140*/  DEPBAR.LE SB0, 0x0 ;  /* 0x000080000000791a */ /* 0x000fe80000000000 */
[----:B------:R-:W-:Y:S02]  /*b150*/  BAR.SYNC.DEFER_BLOCKING 0x0 ;  /* 0x0000000000007b1d */ /* 0x000fe40000010000 */
[C---:B------:R-:W-:Y:S08]  /*b160*/  HMMA.16816.F32.BF16 R28, R136.reuse, R164, R28 ;  /* 0x000000a4881c723c */ /* 0x040ff0000004181c */
[----:B------:R-:W-:Y:S08]  /*b170*/  HMMA.16816.F32.BF16 R32, R136, R166, R32 ;  /* 0x000000a68820723c */ /* 0x000ff00000041820 */
[C---:B-1----:R-:W-:Y:S08]  /*b180*/  HMMA.16816.F32.BF16 R4, R140.reuse, R144, R4 ;  /* 0x000000908c04723c */ /* 0x042ff00000041804 */
[C---:B------:R-:W-:Y:S08]  /*b190*/  HMMA.16816.F32.BF16 R8, R140.reuse, R146, R8 ;  /* 0x000000928c08723c */ /* 0x040ff00000041808 */
[C---:B------:R-:W-:Y:S08]  /*b1a0*/  HMMA.16816.F32.BF16 R12, R140.reuse, R168, R12 ;  /* 0x000000a88c0c723c */ /* 0x040ff0000004180c */
[C---:B------:R-:W-:Y:S08]  /*b1b0*/  HMMA.16816.F32.BF16 R16, R140.reuse, R170, R16 ;  /* 0x000000aa8c10723c */ /* 0x040ff00000041810 */
[C---:B------:R-:W-:Y:S08]  /*b1c0*/  HMMA.16816.F32.BF16 R20, R140.reuse, R172, R20 ;  /* 0x000000ac8c14723c */ /* 0x040ff00000041814 */
[C---:B------:R-:W-:Y:S08]  /*b1d0*/  HMMA.16816.F32.BF16 R24, R140.reuse, R174, R24 ;  /* 0x000000ae8c18723c */ /* 0x040ff00000041818 */
[C---:B---3--:R-:W-:Y:S08]  /*b1e0*/  HMMA.16816.F32.BF16 R28, R140.reuse, R152, R28 ;  /* 0x000000988c1c723c */ /* 0x048ff0000004181c */
[----:B------:R-:W-:Y:S08]  /*b1f0*/  HMMA.16816.F32.BF16 R32, R140, R154, R32 ;  /* 0x0000009a8c20723c */ /* 0x000ff00000041820 */
[C---:B--2---:R-:W-:Y:S08]  /*b200*/  HMMA.16816.F32.BF16 R4, R148.reuse, R156, R4 ;  /* 0x0000009c9404723c */ /* 0x044ff00000041804 */
[C---:B------:R-:W-:Y:S08]  /*b210*/  HMMA.16816.F32.BF16 R8, R148.reuse, R158, R8 ;  /* 0x0000009e9408723c */ /* 0x040ff00000041808 */
[C---:B----4-:R-:W-:Y:S08]  /*b220*/  HMMA.16816.F32.BF16 R12, R148.reuse, R160, R12 ;  /* 0x000000a0940c723c */ /* 0x050ff0000004180c */
[C---:B------:R-:W-:Y:S08]  /*b230*/  HMMA.16816.F32.BF16 R16, R148.reuse, R162, R16 ;  /* 0x000000a29410723c */ /* 0x040ff00000041810 */
[C---:B------:R-:W-:Y:S08]  /*b240*/  HMMA.16816.F32.BF16 R20, R148.reuse, R176, R20 ;  /* 0x000000b09414723c */ /* 0x040ff00000041814 */
[C---:B------:R-:W-:Y:S08]  /*b250*/  HMMA.16816.F32.BF16 R24, R148.reuse, R178, R24 ;  /* 0x000000b29418723c */ /* 0x040ff00000041818 */
[C---:B------:R-:W-:Y:S08]  /*b260*/  HMMA.16816.F32.BF16 R28, R148.reuse, R180, R28 ;  /* 0x000000b4941c723c */ /* 0x040ff0000004181c */
[----:B------:R-:W-:Y:S01]  /*b270*/  HMMA.16816.F32.BF16 R32, R148, R182, R32 ;  /* 0x000000b69420723c */ /* 0x000fe20000041820 */
[----:B------:R-:W-:Y:S08]  /*b280*/  @!UPT UIADD3 URZ, UPT, UPT, URZ, URZ, URZ ;  /* 0x000000fffffff290 */ /* 0x000ff0000fffe0ff */
[----:B------:R-:W-:Y:S11]  /*b290*/  @!P5 BRA `(.L_x_494) ;  /* 0x000000080050d947 */ /* 0x000ff60003800000 */
[----:B------:R-:W1:Y:S08]  /*b2a0*/  LDC.64 R2, c[0x0][0x4e0] ;  /* 0x00013800ff027b82 */ /* 0x000e700000000a00 */
[----:B------:R-:W2:Y:S01]  /*b2b0*/  LDC R135, c[0x0][0x3bc] ;  /* 0x0000ef00ff877b82 */ /* 0x000ea20000000800 */
[----:B-1----:R-:W-:Y:S04]  /*b2c0*/  ISETP.NE.U32.AND P4, PT, R2, RZ, PT ;  /* 0x000000ff0200720c */ /* 0x002fe80003f85070 */
[----:B------:R-:W-:Y:S11]  /*b2d0*/  ISETP.NE.AND.EX P4, PT, R3, RZ, PT, P4 ;  /* 0x000000ff0300720c */ /* 0x000ff60003f85340 */
[----:B------:R-:W-:Y:S02]  /*b2e0*/  @!UPT UIADD3 URZ, UPT, UPT, URZ, URZ, URZ ;  /* 0x000000fffffff290 */ /* 0x000fe4000fffe0ff */
[----:B------:R-:W1:Y:S01]  /*b2f0*/  @!P4 LDC R2, c[0x0][0x3b8] ;  /* 0x0000ee00ff02cb82 */ /* 0x000e620000000800 */
[----:B------:R-:W-:Y:S05]  /*b300*/  @!P4 IMAD.MOV.U32 R132, RZ, RZ, RZ ;  /* 0x000000ffff84c224 */ /* 0x000fea00078e00ff */
[----:B------:R-:W-:Y:S01]  /*b310*/  @!P4 IADD3 R132, P5, PT, RZ, -R132, RZ ;  /* 0x80000084ff84c210 */ /* 0x000fe20007fbe0ff */
[----:B-1----:R-:W-:Y:S04]  /*b320*/  @!P4 IMAD.SHL.U32 R3, R2, 0x40, RZ ;  /* 0x000000400203c824 */ /* 0x002fe800078e00ff */
[----:B------:R-:W-:Y:S05]  /*b330*/  @!P4 IMAD.X R3, RZ, RZ, ~R3, P5 ;  /* 0x000000ffff03c224 */ /* 0x000fea00028e0e03 */
[----:B------:R-:W-:Y:S04]  /*b340*/  @!P4 SHF.R.S64 R137, R132, 0x1f, R3 ;  /* 0x0000001f8489c819 */ /* 0x000fe80000001003 */
[----:B------:R-:W-:Y:S04]  /*b350*/  @!P4 IADD3 R196, P5, PT, R137, R196, RZ ;  /* 0x000000c489c4c210 */ /* 0x000fe80007fbe0ff */
[----:B------:R-:W-:Y:S01]  /*b360*/  @!P4 LEA.HI.X.SX32 R195, R3, R195, 0x1, P5 ;  /* 0x000000c303c3c211 */ /* 0x000fe200028f0eff */
[----:B--2---:R-:W-:Y:S08]  /*b370*/  @!P4 BRA `(.L_x_495) ;  /* 0x0000000000f8c947 */ /* 0x004ff00003800000 */
[----:B------:R-:W-:Y:S01]  /*b380*/  VIADD R141, R207, 0xffffff80 ;  /* 0xffffff80cf8d7836 */ /* 0x000fe20000000000 */
[----:B------:R-:W1:Y:S04]  /*b390*/  LDC R132, c[0x0][0x4f0] ;  /* 0x00013c00ff847b82 */ /* 0x000e680000000800 */
[----:B------:R-:W-:Y:S02]  /*b3a0*/  IABS R134, R141 ;  /* 0x0000008d00867213 */ /* 0x000fe40000000000 */
[-C--:B-1----:R-:W-:Y:S02]  /*b3b0*/  IABS R2, R132.reuse ;  /* 0x0000008400027213 */ /* 0x082fe40000000000 */
[-C--:B------:R-:W-:Y:S02]  /*b3c0*/  LOP3.LUT R141, R141, R132.reuse, RZ, 0x3c, !PT ;  /* 0x000000848d8d7212 */ /* 0x080fe400078e3cff */
[----:B------:R-:W1:Y:S10]  /*b3d0*/  I2F.RP R140, R2 ;  /* 0x00000002008c7306 */ /* 0x000e740000209400 */
[----:B-1----:R-:W1:Y:S02]  /*b3e0*/  MUFU.RCP R3, R140 ;  /* 0x0000008c00037308 */ /* 0x002e640000001000 */
[----:B-1----:R-:W-:Y:S01]  /*b3f0*/  VIADD R138, R3, 0xffffffe ;  /* 0x0ffffffe038a7836 */ /* 0x002fe20000000000 */
[----:B------:R-:W-:Y:S07]  /*b400*/  IADD3 R3, PT, PT, R207, -0x40, RZ ;  /* 0xffffffc0cf037810 */ /* 0x000fee0007ffe0ff */
[----:B------:R-:W1:Y:S01]  /*b410*/  F2I.FTZ.U32.TRUNC.NTZ R139, R138 ;  /* 0x0000008a008b7305 */ /* 0x000e62000021f000 */
[----:B------:R-:W-:Y:S02]  /*b420*/  IABS R136, R3 ;  /* 0x0000000300887213 */ /* 0x000fe40000000000 */
[----:B------:R-:W-:Y:S01]  /*b430*/  LOP3.LUT R3, R3, R132, RZ, 0x3c, !PT ;  /* 0x0000008403037212 */ /* 0x000fe200078e3cff */
[--C-:B-1----:R-:W-:Y:S02]  /*b440*/  IMAD.MOV R137, RZ, RZ, -R139.reuse ;  /* 0x000000ffff897224 */ /* 0x102fe400078e0a8b */
[----:B------:R-:W-:Y:S02]  /*b450*/  IMAD.MOV.U32 R138, RZ, RZ, RZ ;  /* 0x000000ffff8a7224 */ /* 0x000fe400078e00ff */
[----:B------:R-:W-:Y:S04]  /*b460*/  IMAD R137, R137, R2, RZ ;  /* 0x0000000289897224 */ /* 0x000fe800078e02ff */
[----:B------:R-:W-:Y:S06]  /*b470*/  IMAD.HI.U32 R137, R139, R137, R138 ;  /* 0x000000898b897227 */ /* 0x000fec00078e008a */
[C---:B------:R-:W-:Y:S04]  /*b480*/  IMAD.HI.U32 R140, R137.reuse, R136, RZ ;  /* 0x00000088898c7227 */ /* 0x040fe800078e00ff */
[----:B------:R-:W-:Y:S01]  /*b490*/  IMAD.HI.U32 R138, R137, R134, RZ ;  /* 0x00000086898a7227 */ /* 0x000fe200078e00ff */
[----:B------:R-:W-:Y:S03]  /*b4a0*/  IADD3 R139, PT, PT, -R140, RZ, RZ ;  /* 0x000000ff8c8b7210 */ /* 0x000fe60007ffe1ff */
[----:B------:R-:W-:Y:S02]  /*b4b0*/  IMAD.MOV R137, RZ, RZ, -R138 ;  /* 0x000000ffff897224 */ /* 0x000fe400078e0a8a */
[C---:B------:R-:W-:Y:S01]  /*b4c0*/  IMAD R136, R2.reuse, R139, R136 ;  /* 0x0000008b02887224 */ /* 0x040fe200078e0288 */
[----:B------:R-:W-:Y:S01]  /*b4d0*/  LOP3.LUT R139, RZ, R132, RZ, 0x33, !PT ;  /* 0x00000084ff8b7212 */ /* 0x000fe200078e33ff */
[C---:B------:R-:W-:Y:S03]  /*b4e0*/  IMAD R134, R2.reuse, R137, R134 ;  /* 0x0000008902867224 */ /* 0x040fe600078e0286 */
[C---:B------:R-:W-:Y:S02]  /*b4f0*/  ISETP.GT.U32.AND P6, PT, R2.reuse, R136, PT ;  /* 0x000000880200720c */ /* 0x040fe40003fc4070 */
[----:B------:R-:W-:Y:S11]  /*b500*/  ISETP.GT.U32.AND P5, PT, R2, R134, PT ;  /* 0x000000860200720c */ /* 0x000ff60003fa4070 */
[--C-:B------:R-:W-:Y:S02]  /*b510*/  @!P6 IMAD.IADD R136, R136, 0x1, -R2.reuse ;  /* 0x000000018888e824 */ /* 0x100fe400078e0a02 */
[----:B------:R-:W-:Y:S01]  /*b520*/  @!P5 IADD3 R138, PT, PT, R138, 0x1, RZ ;  /* 0x000000018a8ad810 */ /* 0x000fe20007ffe0ff */
[----:B------:R-:W-:Y:S02]  /*b530*/  @!P5 IMAD.IADD R134, R134, 0x1, -R2 ;  /* 0x000000018686d824 */ /* 0x000fe400078e0a02 */
[----:B------:R-:W-:Y:S01]  /*b540*/  @!P6 VIADD R140, R140, 0x1 ;  /* 0x000000018c8ce836 */ /* 0x000fe20000000000 */
[-C--:B------:R-:W-:Y:S02]  /*b550*/  ISETP.GE.U32.AND P6, PT, R136, R2.reuse, PT ;  /* 0x000000028800720c */ /* 0x080fe40003fc6070 */
[----:B------:R-:W-:Y:S11]  /*b560*/  ISETP.GE.U32.AND P5, PT, R134, R2, PT ;  /* 0x000000028600720c */ /* 0x000ff60003fa6070 */
[----:B------:R-:W-:Y:S02]  /*b570*/  @P6 IADD3 R140, PT, PT, R140, 0x1, RZ ;  /* 0x000000018c8c6810 */ /* 0x000fe40007ffe0ff */
[----:B------:R-:W-:Y:S01]  /*b580*/  ISETP.GE.AND P6, PT, R3, RZ, PT ;  /* 0x000000ff0300720c */ /* 0x000fe20003fc6270 */
[----:B------:R-:W-:Y:S01]  /*b590*/  @P5 VIADD R138, R138, 0x1 ;  /* 0x000000018a8a5836 */ /* 0x000fe20000000000 */
[----:B------:R-:W-:Y:S01]  /*b5a0*/  ISETP.GE.AND P5, PT, R141, RZ, PT ;  /* 0x000000ff8d00720c */ /* 0x000fe20003fa6270 */
[----:B------:R-:W1:Y:S10]  /*b5b0*/  LDC.64 R2, c[0x0][0x3b8] ;  /* 0x0000ee00ff027b82 */ /* 0x000e740000000a00 */
[----:B------:R-:W-:Y:S02]  /*b5c0*/  @!P6 IMAD.MOV R140, RZ, RZ, -R140 ;  /* 0x000000ffff8ce224 */ /* 0x000fe400078e0a8c */
[----:B------:R-:W-:Y:S01]  /*b5d0*/  @!P5 IMAD.MOV R138, RZ, RZ, -R138 ;  /* 0x000000ffff8ad224 */ /* 0x000fe200078e0a8a */
[----:B------:R-:W-:Y:S04]  /*b5e0*/  ISETP.NE.AND P5, PT, R132, RZ, PT ;  /* 0x000000ff8400720c */ /* 0x000fe80003fa5270 */
[C---:B------:R-:W-:Y:S02]  /*b5f0*/  SEL R141, R139.reuse, R138, !P5 ;  /* 0x0000008a8b8d7207 */ /* 0x040fe40006800000 */
[----:B------:R-:W-:Y:S02]  /*b600*/  SEL R139, R139, R140, !P5 ;  /* 0x0000008c8b8b7207 */ /* 0x000fe40006800000 */
[-C--:B------:R-:W-:Y:S02]  /*b610*/  LEA R144, P6, R141, R204.reuse, 0x2 ;  /* 0x000000cc8d907211 */ /* 0x080fe400078c10ff */
[----:B------:R-:W-:Y:S02]  /*b620*/  LEA R142, P5, R139, R204, 0x2 ;  /* 0x000000cc8b8e7211 */ /* 0x000fe400078a10ff */
[-C--:B------:R-:W-:Y:S02]  /*b630*/  LEA.HI.X.SX32 R145, R141, R205.reuse, 0x2, P6 ;  /* 0x000000cd8d917211 */ /* 0x080fe400030f16ff */
[C---:B------:R-:W-:Y:S02]  /*b640*/  LEA.HI.X.SX32 R143, R139.reuse, R205, 0x2, P5 ;  /* 0x000000cd8b8f7211 */ /* 0x040fe400028f16ff */
[----:B------:R-:W-:Y:S01]  /*b650*/  IADD3 R139, PT, PT, R139, -R141, RZ ;  /* 0x8000008d8b8b7210 */ /* 0x000fe20007ffe0ff */
[----:B------:R-:W2:Y:S04]  /*b660*/  LDG.E R137, desc[UR16][R144.64] ;  /* 0x0000001090897981 */ /* 0x000ea8000c1e1900 */
[----:B------:R-:W-:Y:S01]  /*b670*/  IMAD R139, R139, R132, -0x40 ;  /* 0xffffffc08b8b7424 */ /* 0x000fe200078e0284 */
[----:B------:R-:W2:Y:S04]  /*b680*/  LDG.E R134, desc[UR16][R142.64] ;  /* 0x000000108e867981 */ /* 0x000ea8000c1e1900 */
[----:B------:R-:W-:Y:S05]  /*b690*/  SHF.R.S32.HI R141, RZ, 0x1f, R139 ;  /* 0x0000001fff8d7819 */ /* 0x000fea000001148b */
[-C--:B-1----:R-:W-:Y:S02]  /*b6a0*/  IMAD R132, R141, R2.reuse, RZ ;  /* 0x000000028d847224 */ /* 0x082fe400078e02ff */
[C---:B------:R-:W-:Y:S04]  /*b6b0*/  IMAD.WIDE.U32 R140, R139.reuse, R2, RZ ;  /* 0x000000028b8c7225 */ /* 0x040fe800078e00ff */
[----:B------:R-:W-:Y:S04]  /*b6c0*/  IMAD R132, R139, R3, R132 ;  /* 0x000000038b847224 */ /* 0x000fe800078e0284 */
[----:B------:R-:W-:Y:S02]  /*b6d0*/  IMAD.IADD R141, R141, 0x1, R132 ;  /* 0x000000018d8d7824 */ /* 0x000fe400078e0284 */
[----:B--2---:R-:W-:Y:S04]  /*b6e0*/  IMAD.IADD R137, R137, 0x1, -R134 ;  /* 0x0000000189897824 */ /* 0x004fe800078e0a86 */
[----:B------:R-:W-:Y:S01]  /*b6f0*/  IMAD.WIDE.U32 R140, R137, UR6, R140 ;  /* 0x00000006898c7c25 */ /* 0x000fe2000f8e008c */
[----:B------:R-:W-:Y:S02]  /*b700*/  SHF.R.S32.HI R3, RZ, 0x1f, R137 ;  /* 0x0000001fff037819 */ /* 0x000fe40000011489 */
[C---:B------:R-:W-:Y:S03]  /*b710*/  LEA R196, P5, R140.reuse, R196, 0x1 ;  /* 0x000000c48cc47211 */ /* 0x040fe600078a08ff */
[----:B------:R-:W-:Y:S04]  /*b720*/  IMAD R132, R3, UR6, RZ ;  /* 0x0000000603847c24 */ /* 0x000fe8000f8e02ff */
[----:B------:R-:W-:Y:S05]  /*b730*/  IMAD R132, R137, UR7, R132 ;  /* 0x0000000789847c24 */ /* 0x000fea000f8e0284 */
[----:B------:R-:W-:Y:S04]  /*b740*/  IADD3 R132, PT, PT, R141, R132, RZ ;  /* 0x000000848d847210 */ /* 0x000fe80007ffe0ff */
[----:B------:R-:W-:Y:S07]  /*b750*/  LEA.HI.X R195, R140, R195, R132, 0x1, P5 ;  /* 0x000000c38cc37211 */ /* 0x000fee00028f0c84 */
.L_x_495:
        /* <DEDUP_REMOVED lines=9> */
[C---:B------:R-:W-:Y:S01]  /*b7f0*/  IADD3 R2, P6, PT, R3.reuse, R134, RZ ;  /* 0x0000008603027210 */ /* 0x040fe20007fde0ff */
[----:B------:R2:W-:Y:S03]  /*b800*/  @P3 STS.128 [R213+0x6000], RZ ;  /* 0x006000ffd5003388 */ /* 0x0005e60000000c00 */
[----:B------:R-:W-:Y:S02]  /*b810*/  IADD3 R136, P5, PT, R3, R2, RZ ;  /* 0x0000000203887210 */ /* 0x000fe40007fbe0ff */
[C---:B------:R-:W-:Y:S04]  /*b820*/  IADD3.X R3, PT, PT, R132.reuse, R135, RZ, P6, !PT ;  /* 0x0000008784037210 */ /* 0x040fe800037fe4ff */
[----:B------:R-:W-:Y:S01]  /*b830*/  IADD3.X R137, PT, PT, R132, R3, RZ, P5, !PT ;  /* 0x0000000384897210 */ /* 0x000fe20002ffe4ff */
[--C-:B-1----:R-:W-:Y:S05]  /*b840*/  @!P2 IMAD.MOV.U32 R197, RZ, RZ, R195.reuse ;  /* 0x000000ffffc5a224 */ /* 0x102fea00078e00c3 */
[----:B------:R-:W-:Y:S01]  /*b850*/  @!PT LDS RZ, [RZ] ;  /* 0x00000000fffff984 */ /* 0x000fe20000000800 */
[----:B------:R-:W-:Y:S01]  /*b860*/  @!PT LDS RZ, [RZ] ;  /* 0x00000000fffff984 */ /* 0x000fe20000000800 */
[----:B------:R-:W-:Y:S01]  /*b870*/  @!PT LDS RZ, [RZ] ;  /* 0x00000000fffff984 */ /* 0x000fe20000000800 */
[----:B------:R1:W-:Y:S04]  /*b880*/  @!P2 LDGSTS.E.BYPASS.LTC128B.128 [R213+0x8000], desc[UR16][R196.64+0x80] ;  /* 0x08000080c4d5afae */ /* 0x0003e8000b981a10 */
[----:B------:R2:W-:Y:S01]  /*b890*/  @P2 STS.128 [R213+0x8000], RZ ;  /* 0x008000ffd5002388 */ /* 0x0005e20000000c00 */
[----:B-1----:R-:W-:Y:S05]  /*b8a0*/  @!P1 IMAD.MOV.U32 R197, RZ, RZ, R195 ;  /* 0x000000ffffc59224 */ /* 0x002fea00078e00c3 */
        /* <DEDUP_REMOVED lines=51> */
.L_x_494:
[----:B--2---:R-:W-:Y:S01]  /*bbe0*/  FMNMX3.FTZ R2, R0, R6, R7, !PT ;  /* 0x0000000600027276 */ /* 0x004fe20007810007 */
[----:B------:R-:W-:Y:S01]  /*bbf0*/  LDSM.16.MT88.4 R140, [R184+0xc000] ;  /* 0x00c00000b88c783b */ /* 0x000fe20000004200 */
[----:B------:R-:W-:Y:S02]  /*bc00*/  FMNMX3.FTZ R3, R133, R4, R5, !PT ;  /* 0x0000000485037276 */ /* 0x000fe40007810005 */
[----:B------:R-:W-:Y:S02]  /*bc10*/  FMNMX3.FTZ R2, R2, R10, R11, !PT ;  /* 0x0000000a02027276 */ /* 0x000fe4000781000b */
[----:B------:R-:W-:Y:S02]  /*bc20*/  FMNMX3.FTZ R3, R3, R8, R9, !PT ;  /* 0x0000000803037276 */ /* 0x000fe40007810009 */
[----:B------:R-:W-:Y:S01]  /*bc30*/  FMNMX3.FTZ R2, R2, R14, R15, !PT ;  /* 0x0000000e02027276 */ /* 0x000fe2000781000f */
        /* <DEDUP_REMOVED lines=9> */
[----:B------:R-:W-:Y:S02]  /*bcd0*/  FMNMX3.FTZ R2, R2, R30, R31, !PT ;  /* 0x0000001e02027276 */ /* 0x000fe4000781001f */
[----:B------:R-:W-:Y:S02]  /*bce0*/  FMNMX3.FTZ R3, R3, R28, R29, !PT ;  /* 0x0000001c03037276 */ /* 0x000fe4000781001d */
[----:B------:R-:W-:Y:S02]  /*bcf0*/  FMNMX3.FTZ R135, R2, R34, R35, !PT ;  /* 0x0000002202877276 */ /* 0x000fe40007810023 */
[----:B------:R-:W-:Y:S02]  /*bd00*/  FMNMX3.FTZ R138, R3, R32, R33, !PT ;  /* 0x00000020038a7276 */ /* 0x000fe40007810021 */
[----:B------:R-:W-:Y:S01]  /*bd10*/  IADD3 R206, PT, PT, R206, -0x1, RZ ;  /* 0xffffffffcece7810 */ /* 0x000fe20007ffe0ff */
[----:B------:R-:W-:Y:S01]  /*bd20*/  SHFL.BFLY PT, R2, R135, 0x2, 0x1f ;  /* 0x0c401f0087027f89 */ /* 0x000fe200000e0000 */
[----:B------:R-:W-:Y:S07]  /*bd30*/  IADD3 R207, PT, PT, R207, -0x40, RZ ;  /* 0xffffffc0cfcf7810 */ /* 0x000fee0007ffe0ff */
[----:B------:R-:W1:Y:S02]  /*bd40*/  SHFL.BFLY PT, R3, R138, 0x2, 0x1f ;  /* 0x0c401f008a037f89 */ /* 0x000e6400000e0000 */
[----:B-1----:R-:W-:Y:S02]  /*bd50*/  FMNMX.FTZ R137, R138, R3, !PT ;  /* 0x000000038a897209 */ /* 0x002fe40007810000 */
[----:B------:R-:W-:Y:S04]  /*bd60*/  FMNMX.FTZ R136, R135, R2, !PT ;  /* 0x0000000287887209 */ /* 0x000fe80007810000 */
[----:B------:R-:W1:Y:S08]  /*bd70*/  SHFL.BFLY PT, R132, R137, 0x1, 0x1f ;  /* 0x0c201f0089847f89 */ /* 0x000e7000000e0000 */
[----:B------:R-:W2:Y:S01]  /*bd80*/  SHFL.BFLY PT, R3, R136, 0x1, 0x1f ;  /* 0x0c201f0088037f89 */ /* 0x000ea200000e0000 */
[----:B-1----:R-:W-:Y:S02]  /*bd90*/  FMNMX.FTZ R132, R137, R132, !PT ;  /* 0x0000008489847209 */ /* 0x002fe40007810000 */
[----:B--2---:R-:W-:Y:S03]  /*bda0*/  FMNMX.FTZ R3, R136, R3, !PT ;  /* 0x0000000388037209 */ /* 0x004fe60007810000 */
[C---:B------:R-:W-:Y:S02]  /*bdb0*/  FMUL.FTZ R170, R132.reuse, UR4 ;  /* 0x0000000484aa7c20 */ /* 0x040fe40008410000 */
[----:B------:R-:W1:Y:S01]  /*bdc0*/  LDSM.16.MT88.4 R136, [R189+0xc000] ;  /* 0x00c00000bd88783b */ /* 0x000e620000004200 */
[C---:B------:R-:W-:Y:S01]  /*bdd0*/  FSETP.NEU.FTZ.AND P2, PT, R132.reuse, -INF , PT ;  /* 0xff8000008400780b */ /* 0x040fe20003f5d000 */
[----:B------:R-:W-:Y:S01]  /*bde0*/  FADD.FTZ R134, -R132, R133 ;  /* 0x0000008584867221 */ /* 0x000fe20000010100 */
[C---:B------:R-:W-:Y:S01]  /*bdf0*/  FMUL.FTZ R168, R3.reuse, UR4 ;  /* 0x0000000403a87c20 */ /* 0x040fe20008410000 */
[C---:B------:R-:W-:Y:S01]  /*be00*/  FSETP.NEU.FTZ.AND P1, PT, R3.reuse, -INF , PT ;  /* 0xff8000000300780b */ /* 0x040fe20003f3d000 */
[----:B------:R-:W-:Y:S01]  /*be10*/  FADD.FTZ R133, -R3, R0 ;  /* 0x0000000003857221 */ /* 0x000fe20000010100 */
[----:B------:R-:W-:Y:S01]  /*be20*/  FSEL R170, R170, RZ, P2 ;  /* 0x000000ffaaaa7208 */ /* 0x000fe20001000000 */
[----:B------:R-:W-:Y:S01]  /*be30*/  FMUL.FTZ R2, R134, UR4 ;  /* 0x0000000486027c20 */ /* 0x000fe20008410000 */
[----:B------:R-:W-:Y:S01]  /*be40*/  FSEL R168, R168, RZ, P1 ;  /* 0x000000ffa8a87208 */ /* 0x000fe20000800000 */
[----:B------:R-:W-:Y:S01]  /*be50*/  FMUL.FTZ R0, R133, UR4 ;  /* 0x0000000485007c20 */ /* 0x000fe20008410000 */
[----:B------:R-:W-:Y:S01]  /*be60*/  ISETP.NE.AND P1, PT, R206, RZ, PT ;  /* 0x000000ffce00720c */ /* 0x000fe20003f25270 */
[--C-:B------:R-:W-:Y:S01]  /*be70*/  FFMA.FTZ R135, R4, UR4, -R170.reuse ;  /* 0x0000000404877c23 */ /* 0x100fe200080108aa */
[----:B------:R-:W-:Y:S01]  /*be80*/  FFMA.FTZ R164, R5, UR4, -R170 ;  /* 0x0000000405a47c23 */ /* 0x000fe200080108aa */
[--C-:B------:R-:W-:Y:S01]  /*be90*/  FFMA.FTZ R169, R6, UR4, -R168.reuse ;  /* 0x0000000406a97c23 */ /* 0x100fe200080108a8 */
[----:B------:R-:W-:Y:S01]  /*bea0*/  FFMA.FTZ R7, R7, UR4, -R168 ;  /* 0x0000000407077c23 */ /* 0x000fe200080108a8 */
[--C-:B------:R-:W-:Y:S01]  /*beb0*/  FFMA.FTZ R134, R8, UR4, -R170.reuse ;  /* 0x0000000408867c23 */ /* 0x100fe200080108aa */
[----:B------:R-:W-:Y:S01]  /*bec0*/  FFMA.FTZ R165, R9, UR4, -R170 ;  /* 0x0000000409a57c23 */ /* 0x000fe200080108aa */
[--C-:B------:R-:W-:Y:S01]  /*bed0*/  FFMA.FTZ R167, R10, UR4, -R168.reuse ;  /* 0x000000040aa77c23 */ /* 0x100fe200080108a8 */
[----:B------:R-:W-:Y:S01]  /*bee0*/  FFMA.FTZ R166, R11, UR4, -R168 ;  /* 0x000000040ba67c23 */ /* 0x000fe200080108a8 */
[----:B------:R-:W2:Y:S01]  /*bef0*/  MUFU.EX2 R2, R2 ;  /* 0x0000000200027308 */ /* 0x000ea20000000800 */
[----:B------:R-:W-:Y:S01]  /*bf00*/  MOV R6, R201 ;  /* 0x000000c900067202 */ /* 0x000fe20000000f00 */
[----:B------:R-:W-:Y:S01]  /*bf10*/  FFMA.FTZ R179, R32, UR4, -R170 ;  /* 0x0000000420b37c23 */ /* 0x000fe200080108aa */
[----:B------:R-:W-:Y:S07]  /*bf20*/  @P0 IADD3 R6, PT, PT, R202, -0x40, RZ ;  /* 0xffffffc0ca060810 */ /* 0x000fee0007ffe0ff */
[----:B------:R-:W3:Y:S01]  /*bf30*/  MUFU.EX2 R0, R0 ;  /* 0x0000000000007308 */ /* 0x000ee20000000800 */
[----:B------:R-:W-:Y:S01]  /*bf40*/  FFMA.FTZ R180, R34, UR4, -R168 ;  /* 0x0000000422b47c23 */ /* 0x000fe200080108a8 */
[--C-:B------:R-:W-:Y:S01]  /*bf50*/  FFMA.FTZ R171, R12, UR4, -R170.reuse ;  /* 0x000000040cab7c23 */ /* 0x100fe200080108aa */
[----:B------:R-:W-:Y:S07]  /*bf60*/  IADD3 R191, PT, PT, R191, R6, RZ ;  /* 0x00000006bfbf7210 */ /* 0x000fee0007ffe0ff */
[----:B------:R-:W-:Y:S01]  /*bf70*/  MUFU.EX2 R135, R135 ;  /* 0x0000008700877308 */ /* 0x000fe20000000800 */
[----:B------:R-:W4:Y:S01]  /*bf80*/  LDSM.16.MT88.4 R144, [R6] ;  /* 0x000000000690783b */ /* 0x000f220000004200 */
[----:B------:R-:W-:Y:S01]  /*bf90*/  FFMA.FTZ R172, R13, UR4, -R170 ;  /* 0x000000040dac7c23 */ /* 0x000fe200080108aa */
[--C-:B------:R-:W-:Y:S07]  /*bfa0*/  FFMA.FTZ R174, R14, UR4, -R168.reuse ;  /* 0x000000040eae7c23 */ /* 0x100fee00080108a8 */
[----:B------:R-:W5:Y:S01]  /*bfb0*/  MUFU.EX2 R164, R164 ;  /* 0x000000a400a47308 */ /* 0x000f620000000800 */
[----:B------:R-:W-:Y:S01]  /*bfc0*/  FFMA.FTZ R173, R15, UR4, -R168 ;  /* 0x000000040fad7c23 */ /* 0x000fe200080108a8 */
[C---:B--2---:R-:W-:Y:S01]  /*bfd0*/  FMUL.FTZ R8, R2.reuse, R128 ;  /* 0x0000008002087220 */ /* 0x044fe20000410000 */
[C---:B------:R-:W-:Y:S07]  /*bfe0*/  FMUL.FTZ R9, R2.reuse, R129 ;  /* 0x0000008102097220 */ /* 0x040fee0000410000 */
[----:B------:R-:W-:Y:S01]  /*bff0*/  MUFU.EX2 R169, R169 ;  /* 0x000000a900a97308 */ /* 0x000fe20000000800 */
[----:B------:R-:W-:Y:S01]  /*c000*/  FMUL.FTZ R36, R2, R36 ;  /* 0x0000002402247220 */ /* 0x000fe20000410000 */
[C---:B---3--:R-:W-:Y:S01]  /*c010*/  FMUL.FTZ R10, R0.reuse, R130 ;  /* 0x00000082000a7220 */ /* 0x048fe20000410000 */
[----:B------:R-:W-:Y:S07]  /*c020*/  FMUL.FTZ R11, R0, R131 ;  /* 0x00000083000b7220 */ /* 0x000fee0000410000 */
[----:B------:R-:W2:Y:S01]  /*c030*/  MUFU.EX2 R7, R7 ;  /* 0x0000000700077308 */ /* 0x000ea20000000800 */
[----:B------:R-:W-:Y:S01]  /*c040*/  FMUL.FTZ R37, R2, R37 ;  /* 0x0000002502257220 */ /* 0x000fe20000410000 */
[C---:B------:R-:W-:Y:S01]  /*c050*/  FMUL.FTZ R38, R0.reuse, R38 ;  /* 0x0000002600267220 */ /* 0x040fe20000410000 */
[----:B------:R-:W-:Y:S07]  /*c060*/  FMUL.FTZ R39, R0, R39 ;  /* 0x0000002700277220 */ /* 0x000fee0000410000 */
[----:B------:R-:W-:Y:S01]  /*c070*/  MUFU.EX2 R134, R134 ;  /* 0x0000008600867308 */ /* 0x000fe20000000800 */
[----:B------:R-:W-:Y:S01]  /*c080*/  FMUL.FTZ R40, R2, R40 ;  /* 0x0000002802287220 */ /* 0x000fe20000410000 */
[----:B-----5:R-:W-:Y:S01]  /*c090*/  F2FP.BF16.F32.PACK_AB R128, R164, R135 ;  /* 0x00000087a480723e */ /* 0x020fe200000010ff */
[----:B------:R-:W-:Y:S07]  /*c0a0*/  FMUL.FTZ R41, R2, R41 ;  /* 0x0000002902297220 */ /* 0x000fee0000410000 */
[----:B------:R-:W3:Y:S01]  /*c0b0*/  MUFU.EX2 R165, R165 ;  /* 0x000000a500a57308 */ /* 0x000ee20000000800 */
[C---:B------:R-:W-:Y:S01]  /*c0c0*/  FMUL.FTZ R42, R0.reuse, R42 ;  /* 0x0000002a002a7220 */ /* 0x040fe20000410000 */
[----:B------:R-:W-:Y:S01]  /*c0d0*/  FMUL.FTZ R43, R0, R43 ;  /* 0x0000002b002b7220 */ /* 0x000fe20000410000 */
[C---:B------:R-:W-:Y:S07]  /*c0e0*/  FMUL.FTZ R44, R2.reuse, R44 ;  /* 0x0000002c022c7220 */ /* 0x040fee0000410000 */
[----:B------:R-:W-:Y:S01]  /*c0f0*/  MUFU.EX2 R167, R167 ;  /* 0x000000a700a77308 */ /* 0x000fe20000000800 */
[----:B------:R-:W-:Y:S01]  /*c100*/  FMUL.FTZ R45, R2, R45 ;  /* 0x0000002d022d7220 */ /* 0x000fe20000410000 */
[----:B--2---:R-:W-:Y:S01]  /*c110*/  F2FP.BF16.F32.PACK_AB R129, R7, R169 ;  /* 0x000000a90781723e */ /* 0x004fe200000010ff */
[C---:B------:R-:W-:Y:S07]  /*c120*/  FMUL.FTZ R46, R0.reuse, R46 ;  /* 0x0000002e002e7220 */ /* 0x040fee0000410000 */
[----:B------:R-:W2:Y:S01]  /*c130*/  MUFU.EX2 R166, R166 ;  /* 0x000000a600a67308 */ /* 0x000ea20000000800 */
[----:B------:R-:W-:Y:S01]  /*c140*/  FMUL.FTZ R47, R0, R47 ;  /* 0x0000002f002f7220 */ /* 0x000fe20000410000 */
[----:B------:R-:W-:Y:S01]  /*c150*/  LDSM.16.MT88.4 R152, [R6+0x2800] ;  /* 0x002800000698783b */ /* 0x000fe20000004200 */
[C---:B------:R-:W-:Y:S01]  /*c160*/  FMUL.FTZ R12, R2.reuse, R124 ;  /* 0x0000007c020c7220 */ /* 0x040fe20000410000 */
[----:B------:R-:W-:Y:S01]  /*c170*/  FMUL.FTZ R13, R2, R125 ;  /* 0x0000007d020d7220 */ /* 0x000fe20000410000 */
[C---:B------:R-:W-:Y:S01]  /*c180*/  FMUL.FTZ R14, R0.reuse, R126 ;  /* 0x0000007e000e7220 */ /* 0x040fe20000410000 */
[----:B---3--:R-:W-:Y:S01]  /*c190*/  F2FP.BF16.F32.PACK_AB R130, R165, R134 ;  /* 0x00000086a582723e */ /* 0x008fe200000010ff */
[----:B------:R-:W-:Y:S01]  /*c1a0*/  FMUL.FTZ R15, R0, R127 ;  /* 0x0000007f000f7220 */ /* 0x000fe20000410000 */
[C---:B------:R-:W-:Y:S01]  /*c1b0*/  FMUL.FTZ R48, R2.reuse, R48 ;  /* 0x0000003002307220 */ /* 0x040fe20000410000 */
[----:B------:R-:W-:Y:S01]  /*c1c0*/  FMUL.FTZ R49, R2, R49 ;  /* 0x0000003102317220 */ /* 0x000fe20000410000 */
[----:B------:R-:W-:Y:S01]  /*c1d0*/  LDSM.16.MT88.4 R124, [R184+0xc800] ;  /* 0x00c80000b87c783b */ /* 0x000fe20000004200 */
[C---:B------:R-:W-:Y:S01]  /*c1e0*/  FMUL.FTZ R50, R0.reuse, R50 ;  /* 0x0000003200327220 */ /* 0x040fe20000410000 */
[----:B------:R-:W-:Y:S01]  /*c1f0*/  FMUL.FTZ R51, R0, R51 ;  /* 0x0000003300337220 */ /* 0x000fe20000410000 */
[----:B------:R-:W-:Y:S01]  /*c200*/  FMUL.FTZ R52, R2, R52 ;  /* 0x0000003402347220 */ /* 0x000fe20000410000 */
[----:B--2---:R-:W-:Y:S01]  /*c210*/  F2FP.BF16.F32.PACK_AB R131, R166, R167 ;  /* 0x000000a7a683723e */ /* 0x004fe200000010ff */
[----:B------:R-:W-:Y:S01]  /*c220*/  FMUL.FTZ R53, R2, R53 ;  /* 0x0000003502357220 */ /* 0x000fe20000410000 */
[C---:B------:R-:W-:Y:S01]  /*c230*/  FMUL.FTZ R54, R0.reuse, R54 ;  /* 0x0000003600367220 */ /* 0x040fe20000410000 */
[----:B------:R-:W-:Y:S01]  /*c240*/  FMUL.FTZ R55, R0, R55 ;  /* 0x0000003700377220 */ /* 0x000fe20000410000 */
[----:B------:R-:W-:Y:S01]  /*c250*/  LDSM.16.MT88.4 R156, [R191+0x2800] ;  /* 0x00280000bf9c783b */ /* 0x000fe20000004200 */
[C---:B------:R-:W-:Y:S01]  /*c260*/  FMUL.FTZ R56, R2.reuse, R56 ;  /* 0x0000003802387220 */ /* 0x040fe20000410000 */
[----:B------:R-:W-:Y:S01]  /*c270*/  FMUL.FTZ R57, R2, R57 ;  /* 0x0000003902397220 */ /* 0x000fe20000410000 */
[C---:B-1----:R-:W-:Y:S01]  /*c280*/  HMMA.16816.F32.BF16 R8, R128.reuse, R136, R8 ;  /* 0x000000888008723c */ /* 0x042fe20000041808 */
[----:B------:R-:W-:Y:S04]  /*c290*/  MUFU.EX2 R171, R171 ;  /* 0x000000ab00ab7308 */ /* 0x000fe80000000800 */
[C---:B------:R-:W-:Y:S01]  /*c2a0*/  FMUL.FTZ R58, R0.reuse, R58 ;  /* 0x0000003a003a7220 */ /* 0x040fe20000410000 */
[----:B------:R-:W-:Y:S01]  /*c2b0*/  FMUL.FTZ R59, R0, R59 ;  /* 0x0000003b003b7220 */ /* 0x000fe20000410000 */
[C---:B------:R-:W-:Y:S01]  /*c2c0*/  FMUL.FTZ R60, R2.reuse, R60 ;  /* 0x0000003c023c7220 */ /* 0x040fe20000410000 */
[C---:B------:R-:W-:Y:S01]  /*c2d0*/  HMMA.16816.F32.BF16 R36, R128.reuse, R138, R36 ;  /* 0x0000008a8024723c */ /* 0x040fe20000041824 */
[----:B------:R-:W1:Y:S02]  /*c2e0*/  LDSM.16.MT88.4 R136, [R191] ;  /* 0x00000000bf88783b */ /* 0x000e640000004200 */
[----:B------:R-:W2:Y:S01]  /*c2f0*/  MUFU.EX2 R172, R172 ;  /* 0x000000ac00ac7308 */ /* 0x000ea20000000800 */
[----:B------:R-:W-:Y:S01]  /*c300*/  FMUL.FTZ R61, R2, R61 ;  /* 0x0000003d023d7220 */ /* 0x000fe20000410000 */
[C---:B------:R-:W-:Y:S01]  /*c310*/  FMUL.FTZ R62, R0.reuse, R62 ;  /* 0x0000003e003e7220 */ /* 0x040fe20000410000 */
[----:B------:R-:W-:Y:S01]  /*c320*/  FMUL.FTZ R63, R0, R63 ;  /* 0x0000003f003f7220 */ /* 0x000fe20000410000 */
[C---:B------:R-:W-:Y:S01]  /*c330*/  FMUL.FTZ R64, R2.reuse, R64 ;  /* 0x0000004002407220 */ /* 0x040fe20000410000 */
[----:B------:R-:W-:Y:S01]  /*c340*/  FMUL.FTZ R65, R2, R65 ;  /* 0x0000004102417220 */ /* 0x000fe20000410000 */
[C---:B------:R-:W-:Y:S04]  /*c350*/  HMMA.16816.F32.BF16 R40, R128.reuse, R140, R40 ;  /* 0x0000008c8028723c */ /* 0x040fe80000041828 */
[----:B------:R-:W-:Y:S01]  /*c360*/  MUFU.EX2 R174, R174 ;  /* 0x000000ae00ae7308 */ /* 0x000fe20000000800 */
[C---:B------:R-:W-:Y:S01]  /*c370*/  FMUL.FTZ R66, R0.reuse, R66 ;  /* 0x0000004200427220 */ /* 0x040fe20000410000 */
[----:B------:R-:W-:Y:S01]  /*c380*/  FMUL.FTZ R67, R0, R67 ;  /* 0x0000004300437220 */ /* 0x000fe20000410000 */
[C---:B------:R-:W-:Y:S01]  /*c390*/  FMUL.FTZ R68, R2.reuse, R68 ;  /* 0x0000004402447220 */ /* 0x040fe20000410000 */
[----:B------:R-:W-:Y:S01]  /*c3a0*/  FMUL.FTZ R69, R2, R69 ;  /* 0x0000004502457220 */ /* 0x000fe20000410000 */
[C---:B------:R-:W-:Y:S01]  /*c3b0*/  FMUL.FTZ R70, R0.reuse, R70 ;  /* 0x0000004600467220 */ /* 0x040fe20000410000 */
[C---:B------:R-:W-:Y:S01]  /*c3c0*/  HMMA.16816.F32.BF16 R44, R128.reuse, R142, R44 ;  /* 0x0000008e802c723c */ /* 0x040fe2000004182c */
[----:B------:R-:W3:Y:S03]  /*c3d0*/  LDSM.16.MT88.4 R140, [R189+0xe000] ;  /* 0x00e00000bd8c783b */ /* 0x000ee60000004200 */
[----:B------:R-:W5:Y:S01]  /*c3e0*/  MUFU.EX2 R173, R173 ;  /* 0x000000ad00ad7308 */ /* 0x000f620000000800 */
[----:B------:R-:W-:Y:S01]  /*c3f0*/  FMUL.FTZ R71, R0, R71 ;  /* 0x0000004700477220 */ /* 0x000fe20000410000 */
[C---:B------:R-:W-:Y:S01]  /*c400*/  FMUL.FTZ R72, R2.reuse, R72 ;  /* 0x0000004802487220 */ /* 0x040fe20000410000 */
[----:B------:R-:W-:Y:S01]  /*c410*/  FMUL.FTZ R73, R2, R73 ;  /* 0x0000004902497220 */ /* 0x000fe20000410000 */
[C---:B------:R-:W-:Y:S01]  /*c420*/  FMUL.FTZ R74, R0.reuse, R74 ;  /* 0x0000004a004a7220 */ /* 0x040fe20000410000 */
[----:B------:R-:W-:Y:S01]  /*c430*/  FMUL.FTZ R75, R0, R75 ;  /* 0x0000004b004b7220 */ /* 0x000fe20000410000 */
[C---:B----4-:R-:W-:Y:S04]  /*c440*/  HMMA.16816.F32.BF16 R48, R128.reuse, R144, R48 ;  /* 0x000000908030723c */ /* 0x050fe80000041830 */
[----:B------:R-:W-:Y:S01]  /*c450*/  MUFU.EX2 R179, R179 ;  /* 0x000000b300b37308 */ /* 0x000fe20000000800 */
[C---:B------:R-:W-:Y:S01]  /*c460*/  FMUL.FTZ R76, R2.reuse, R76 ;  /* 0x0000004c024c7220 */ /* 0x040fe20000410000 */
[----:B------:R-:W-:Y:S01]  /*c470*/  FMUL.FTZ R77, R2, R77 ;  /* 0x0000004d024d7220 */ /* 0x000fe20000410000 */
[C---:B------:R-:W-:Y:S01]  /*c480*/  FMUL.FTZ R78, R0.reuse, R78 ;  /* 0x0000004e004e7220 */ /* 0x040fe20000410000 */
[----:B------:R-:W-:Y:S01]  /*c490*/  FMUL.FTZ R79, R0, R79 ;  /* 0x0000004f004f7220 */ /* 0x000fe20000410000 */
[C---:B------:R-:W-:Y:S01]  /*c4a0*/  FMUL.FTZ R80, R2.reuse, R80 ;  /* 0x0000005002507220 */ /* 0x040fe20000410000 */
[C---:B------:R-:W-:Y:S01]  /*c4b0*/  HMMA.16816.F32.BF16 R52, R128.reuse, R146, R52 ;  /* 0x000000928034723c */ /* 0x040fe20000041834 */
[----:B------:R-:W4:Y:S03]  /*c4c0*/  LDSM.16.MT88.4 R144, [R184+0xe000] ;  /* 0x00e00000b890783b */ /* 0x000f260000004200 */
[----:B------:R-:W-:Y:S01]  /*c4d0*/  MUFU.EX2 R180, R180 ;  /* 0x000000b400b47308 */ /* 0x000fe20000000800 */
[----:B------:R-:W-:Y:S01]  /*c4e0*/  FMUL.FTZ R81, R2, R81 ;  /* 0x0000005102517220 */ /* 0x000fe20000410000 */
[C---:B------:R-:W-:Y:S01]  /*c4f0*/  FMUL.FTZ R82, R0.reuse, R82 ;  /* 0x0000005200527220 */ /* 0x040fe20000410000 */
[----:B------:R-:W-:Y:S01]  /*c500*/  FMUL.FTZ R83, R0, R83 ;  /* 0x0000005300537220 */ /* 0x000fe20000410000 */
[C---:B------:R-:W-:Y:S01]  /*c510*/  FMUL.FTZ R84, R2.reuse, R84 ;  /* 0x0000005402547220 */ /* 0x040fe20000410000 */
[----:B------:R-:W-:Y:S01]  /*c520*/  FMUL.FTZ R85, R2, R85 ;  /* 0x0000005502557220 */ /* 0x000fe20000410000 */
[C---:B------:R-:W-:Y:S01]  /*c530*/  FMUL.FTZ R86, R0.reuse, R86 ;  /* 0x0000005600567220 */ /* 0x040fe20000410000 */
[C---:B-1----:R-:W-:Y:S03]  /*c540*/  HMMA.16816.F32.BF16 R56, R128.reuse, R136, R56 ;  /* 0x000000888038723c */ /* 0x042fe60000041838 */
[----:B------:R-:W-:Y:S01]  /*c550*/  FMUL.FTZ R87, R0, R87 ;  /* 0x0000005700577220 */ /* 0x000fe20000410000 */
[C---:B------:R-:W-:Y:S01]  /*c560*/  FMUL.FTZ R88, R2.reuse, R88 ;  /* 0x0000005802587220 */ /* 0x040fe20000410000 */
[----:B------:R-:W-:Y:S01]  /*c570*/  FMUL.FTZ R89, R2, R89 ;  /* 0x0000005902597220 */ /* 0x000fe20000410000 */
[C---:B------:R-:W-:Y:S01]  /*c580*/  FMUL.FTZ R90, R0.reuse, R90 ;  /* 0x0000005a005a7220 */ /* 0x040fe20000410000 */
[----:B------:R-:W-:Y:S01]  /*c590*/  FMUL.FTZ R91, R0, R91 ;  /* 0x0000005b005b7220 */ /* 0x000fe20000410000 */
[C---:B------:R-:W-:Y:S01]  /*c5a0*/  HMMA.16816.F32.BF16 R60, R128.reuse, R138, R60 ;  /* 0x0000008a803c723c */ /* 0x040fe2000004183c */
[----:B------:R-:W1:Y:S02]  /*c5b0*/  LDSM.16.MT88.4 R136, [R6+0x2000] ;  /* 0x002000000688783b */ /* 0x000e640000004200 */
[C---:B------:R-:W-:Y:S01]  /*c5c0*/  FMUL.FTZ R92, R2.reuse, R92 ;  /* 0x0000005c025c7220 */ /* 0x040fe20000410000 */
[----:B------:R-:W-:Y:S01]  /*c5d0*/  FMUL.FTZ R93, R2, R93 ;  /* 0x0000005d025d7220 */ /* 0x000fe20000410000 */
[C---:B------:R-:W-:Y:S01]  /*c5e0*/  FMUL.FTZ R94, R0.reuse, R94 ;  /* 0x0000005e005e7220 */ /* 0x040fe20000410000 */
[----:B------:R-:W-:Y:S01]  /*c5f0*/  FMUL.FTZ R95, R0, R95 ;  /* 0x0000005f005f7220 */ /* 0x000fe20000410000 */
[C---:B------:R-:W-:Y:S01]  /*c600*/  FMUL.FTZ R96, R2.reuse, R96 ;  /* 0x0000006002607220 */ /* 0x040fe20000410000 */
[C---:B---3--:R-:W-:Y:S03]  /*c610*/  HMMA.16816.F32.BF16 R64, R128.reuse, R140, R64 ;  /* 0x0000008c8040723c */ /* 0x048fe60000041840 */
[----:B------:R-:W-:Y:S01]  /*c620*/  FMUL.FTZ R97, R2, R97 ;  /* 0x0000006102617220 */ /* 0x000fe20000410000 */
[C---:B------:R-:W-:Y:S01]  /*c630*/  FMUL.FTZ R98, R0.reuse, R98 ;  /* 0x0000006200627220 */ /* 0x040fe20000410000 */
[----:B------:R-:W-:Y:S01]  /*c640*/  FMUL.FTZ R99, R0, R99 ;  /* 0x0000006300637220 */ /* 0x000fe20000410000 */
[C---:B------:R-:W-:Y:S01]  /*c650*/  FMUL.FTZ R100, R2.reuse, R100 ;  /* 0x0000006402647220 */ /* 0x040fe20000410000 */
[----:B------:R-:W-:Y:S01]  /*c660*/  FMUL.FTZ R101, R2, R101 ;  /* 0x0000006502657220 */ /* 0x000fe20000410000 */
[C---:B------:R-:W-:Y:S01]  /*c670*/  HMMA.16816.F32.BF16 R68, R128.reuse, R142, R68 ;  /* 0x0000008e8044723c */ /* 0x040fe20000041844 */
[----:B------:R-:W3:Y:S02]  /*c680*/  LDSM.16.MT88.4 R140, [R191+0x2000] ;  /* 0x00200000bf8c783b */ /* 0x000ee40000004200 */
[C---:B------:R-:W-:Y:S01]  /*c690*/  FMUL.FTZ R102, R0.reuse, R102 ;  /* 0x0000006600667220 */ /* 0x040fe20000410000 */
[----:B------:R-:W-:Y:S01]  /*c6a0*/  FMUL.FTZ R103, R0, R103 ;  /* 0x0000006700677220 */ /* 0x000fe20000410000 */
[C---:B------:R-:W-:Y:S01]  /*c6b0*/  FMUL.FTZ R104, R2.reuse, R104 ;  /* 0x0000006802687220 */ /* 0x040fe20000410000 */
[----:B------:R-:W-:Y:S01]  /*c6c0*/  FMUL.FTZ R105, R2, R105 ;  /* 0x0000006902697220 */ /* 0x000fe20000410000 */
[C---:B------:R-:W-:Y:S01]  /*c6d0*/  FMUL.FTZ R106, R0.reuse, R106 ;  /* 0x0000006a006a7220 */ /* 0x040fe20000410000 */
[C---:B----4-:R-:W-:Y:S03]  /*c6e0*/  HMMA.16816.F32.BF16 R72, R128.reuse, R144, R72 ;  /* 0x000000908048723c */ /* 0x050fe60000041848 */
[----:B------:R-:W-:Y:S01]  /*c6f0*/  FMUL.FTZ R107, R0, R107 ;  /* 0x0000006b006b7220 */ /* 0x000fe20000410000 */
[C---:B------:R-:W-:Y:S01]  /*c700*/  FMUL.FTZ R108, R2.reuse, R108 ;  /* 0x0000006c026c7220 */ /* 0x040fe20000410000 */
[----:B------:R-:W-:Y:S01]  /*c710*/  FMUL.FTZ R109, R2, R109 ;  /* 0x0000006d026d7220 */ /* 0x000fe20000410000 */
[C---:B------:R-:W-:Y:S01]  /*c720*/  FMUL.FTZ R110, R0.reuse, R110 ;  /* 0x0000006e006e7220 */ /* 0x040fe20000410000 */
[----:B------:R-:W-:Y:S01]  /*c730*/  FMUL.FTZ R111, R0, R111 ;  /* 0x0000006f006f7220 */ /* 0x000fe20000410000 */
[C---:B------:R-:W-:Y:S01]  /*c740*/  HMMA.16816.F32.BF16 R76, R128.reuse, R146, R76 ;  /* 0x00000092804c723c */ /* 0x040fe2000004184c */
[----:B------:R-:W4:Y:S02]  /*c750*/  LDSM.16.MT88.4 R144, [R189+0x10000] ;  /* 0x01000000bd90783b */ /* 0x000f240000004200 */
[C---:B------:R-:W-:Y:S01]  /*c760*/  FMUL.FTZ R112, R2.reuse, R112 ;  /* 0x0000007002707220 */ /* 0x040fe20000410000 */
[----:B------:R-:W-:Y:S01]  /*c770*/  FMUL.FTZ R113, R2, R113 ;  /* 0x0000007102717220 */ /* 0x000fe20000410000 */
[C---:B------:R-:W-:Y:S01]  /*c780*/  FMUL.FTZ R114, R0.reuse, R114 ;  /* 0x0000007200727220 */ /* 0x040fe20000410000 */
[----:B------:R-:W-:Y:S01]  /*c790*/  FMUL.FTZ R115, R0, R115 ;  /* 0x0000007300737220 */ /* 0x000fe20000410000 */
[C---:B------:R-:W-:Y:S01]  /*c7a0*/  FMUL.FTZ R116, R2.reuse, R116 ;  /* 0x0000007402747220 */ /* 0x040fe20000410000 */
[----:B------:R-:W-:Y:S01]  /*c7b0*/  FMUL.FTZ R117, R2, R117 ;  /* 0x0000007502757220 */ /* 0x000fe20000410000 */
[C---:B-1----:R-:W-:Y:S03]  /*c7c0*/  HMMA.16816.F32.BF16 R80, R128.reuse, R136, R80 ;  /* 0x000000888050723c */ /* 0x042fe60000041850 */
[C---:B------:R-:W-:Y:S01]  /*c7d0*/  FMUL.FTZ R118, R0.reuse, R118 ;  /* 0x0000007600767220 */ /* 0x040fe20000410000 */
[----:B------:R-:W-:Y:S01]  /*c7e0*/  FMUL.FTZ R119, R0, R119 ;  /* 0x0000007700777220 */ /* 0x000fe20000410000 */
[--C-:B------:R-:W-:Y:S01]  /*c7f0*/  FFMA.FTZ R175, R16, UR4, -R170.reuse ;  /* 0x0000000410af7c23 */ /* 0x100fe200080108aa */
[----:B------:R-:W-:Y:S01]  /*c800*/  FFMA.FTZ R176, R17, UR4, -R170 ;  /* 0x0000000411b07c23 */ /* 0x000fe200080108aa */
[--C-:B------:R-:W-:Y:S01]  /*c810*/  FFMA.FTZ R178, R18, UR4, -R168.reuse ;  /* 0x0000000412b27c23 */ /* 0x100fe200080108a8 */
[C---:B------:R-:W-:Y:S01]  /*c820*/  HMMA.16816.F32.BF16 R84, R128.reuse, R138, R84 ;  /* 0x0000008a8054723c */ /* 0x040fe20000041854 */
[----:B------:R-:W1:Y:S02]  /*c830*/  LDSM.16.MT88.4 R136, [R184+0x10000] ;  /* 0x01000000b888783b */ /* 0x000e640000004200 */
[----:B------:R-:W-:Y:S01]  /*c840*/  FFMA.FTZ R177, R19, UR4, -R168 ;  /* 0x0000000413b17c23 */ /* 0x000fe200080108a8 */
[----:B------:R-:W-:Y:S01]  /*c850*/  MUFU.EX2 R175, R175 ;  /* 0x000000af00af7308 */ /* 0x000fe20000000800 */
[----:B------:R-:W-:Y:S01]  /*c860*/  FMUL.FTZ R16, R2, R120 ;  /* 0x0000007802107220 */ /* 0x000fe20000410000 */
[----:B--2---:R-:W-:Y:S01]  /*c870*/  F2FP.BF16.F32.PACK_AB R120, R172, R171 ;  /* 0x000000abac78723e */ /* 0x004fe200000010ff */
[----:B------:R-:W-:Y:S01]  /*c880*/  FMUL.FTZ R17, R2, R121 ;  /* 0x0000007902117220 */ /* 0x000fe20000410000 */
[C---:B---3--:R-:W-:Y:S06]  /*c890*/  HMMA.16816.F32.BF16 R88, R128.reuse, R140, R88 ;  /* 0x0000008c8058723c */ /* 0x048fec0000041858 */
[----:B------:R-:W2:Y:S01]  /*c8a0*/  MUFU.EX2 R176, R176 ;  /* 0x000000b000b07308 */ /* 0x000ea20000000800 */
[----:B-----5:R-:W-:Y:S01]  /*c8b0*/  F2FP.BF16.F32.PACK_AB R121, R173, R174 ;  /* 0x000000aead79723e */ /* 0x020fe200000010ff */
[C---:B------:R-:W-:Y:S08]  /*c8c0*/  FMUL.FTZ R18, R0.reuse, R122 ;  /* 0x0000007a00127220 */ /* 0x040ff00000410000 */
[----:B------:R-:W-:Y:S01]  /*c8d0*/  MUFU.EX2 R178, R178 ;  /* 0x000000b200b27308 */ /* 0x000fe20000000800 */
[----:B------:R-:W-:Y:S01]  /*c8e0*/  FMUL.FTZ R19, R0, R123 ;  /* 0x0000007b00137220 */ /* 0x000fe20000410000 */
[----:B------:R-:W-:Y:S01]  /*c8f0*/  FFMA.FTZ R135, R2, R211, R135 ;  /* 0x000000d302877223 */ /* 0x000fe20000010087 */
[C---:B------:R-:W-:Y:S01]  /*c900*/  HMMA.16816.F32.BF16 R92, R128.reuse, R142, R92 ;  /* 0x0000008e805c723c */ /* 0x040fe2000004185c */
[----:B------:R-:W3:Y:S06]  /*c910*/  LDSM.16.MT88.4 R140, [R6+0x4000] ;  /* 0x00400000068c783b */ /* 0x000eec0000004200 */
[----:B------:R-:W5:Y:S01]  /*c920*/  MUFU.EX2 R177, R177 ;  /* 0x000000b100b17308 */ /* 0x000f620000000800 */
[----:B------:R-:W-:Y:S01]  /*c930*/  MOV R133, R132 ;  /* 0x0000008400857202 */ /* 0x000fe20000000f00 */
[----:B------:R-:W-:Y:S01]  /*c940*/  FFMA.FTZ R169, R0, R209, R169 ;  /* 0x000000d100a97223 */ /* 0x000fe200000100a9 */
[----:B------:R-:W-:Y:S01]  /*c950*/  FADD.FTZ R135, R164, R135 ;  /* 0x00000087a4877221 */ /* 0x000fe20000010000 */
[----:B--2---:R-:W-:Y:S01]  /*c960*/  F2FP.BF16.F32.PACK_AB R122, R176, R175 ;  /* 0x000000afb07a723e */ /* 0x004fe200000010ff */
[C---:B----4-:R-:W-:Y:S03]  /*c970*/  HMMA.16816.F32.BF16 R96, R128.reuse, R144, R96 ;  /* 0x000000908060723c */ /* 0x050fe60000041860 */
[----:B------:R-:W-:Y:S01]  /*c980*/  FADD.FTZ R0, R7, R169 ;  /* 0x000000a907007221 */ /* 0x000fe20000010000 */
[----:B------:R-:W-:Y:S03]  /*c990*/  FADD.FTZ R134, R134, R135 ;  /* 0x0000008786867221 */ /* 0x000fe60000010000 */
[----:B------:R-:W-:Y:S01]  /*c9a0*/  FADD.FTZ R167, R167, R0 ;  /* 0x00000000a7a77221 */ /* 0x000fe20000010000 */
[C---:B------:R-:W-:Y:S01]  /*c9b0*/  HMMA.16816.F32.BF16 R100, R128.reuse, R146, R100 ;  /* 0x000000928064723c */ /* 0x040fe20000041864 */
[----:B------:R-:W2:Y:S02]  /*c9c0*/  LDSM.16.MT88.4 R144, [R191+0x4000] ;  /* 0x00400000bf90783b */ /* 0x000ea40000004200 */
[----:B-----5:R-:W-:Y:S01]  /*c9d0*/  F2FP.BF16.F32.PACK_AB R123, R177, R178 ;  /* 0x000000b2b17b723e */ /* 0x020fe200000010ff */
[----:B------:R-:W-:Y:S01]  /*c9e0*/  FADD.FTZ R0, R165, R134 ;  /* 0x00000086a5007221 */ /* 0x000fe20000010000 */
[----:B------:R-:W-:Y:S03]  /*c9f0*/  FADD.FTZ R167, R166, R167 ;  /* 0x000000a7a6a77221 */ /* 0x000fe60000010000 */
[----:B------:R-:W-:Y:S01]  /*ca00*/  FADD.FTZ R171, R171, R0 ;  /* 0x00000000abab7221 */ /* 0x000fe20000010000 */
[C---:B-1----:R-:W-:Y:S03]  /*ca10*/  HMMA.16816.F32.BF16 R104, R128.reuse, R136, R104 ;  /* 0x000000888068723c */ /* 0x042fe60000041868 */
[----:B------:R-:W-:Y:S01]  /*ca20*/  FADD.FTZ R174, R174, R167 ;  /* 0x000000a7aeae7221 */ /* 0x000fe20000010000 */
[----:B------:R-:W-:Y:S03]  /*ca30*/  FADD.FTZ R172, R172, R171 ;  /* 0x000000abacac7221 */ /* 0x000fe60000010000 */
[----:B------:R-:W-:Y:S01]  /*ca40*/  FADD.FTZ R173, R173, R174 ;  /* 0x000000aeadad7221 */ /* 0x000fe20000010000 */
[C---:B------:R-:W-:Y:S01]  /*ca50*/  HMMA.16816.F32.BF16 R108, R128.reuse, R138, R108 ;  /* 0x0000008a806c723c */ /* 0x040fe2000004186c */
[----:B------:R-:W1:Y:S02]  /*ca60*/  LDSM.16.MT88.4 R136, [R189+0xc800] ;  /* 0x00c80000bd88783b */ /* 0x000e640000004200 */
[----:B------:R-:W-:Y:S01]  /*ca70*/  FADD.FTZ R7, R175, R172 ;  /* 0x000000acaf077221 */ /* 0x000fe20000010000 */
[----:B------:R-:W-:Y:S03]  /*ca80*/  FADD.FTZ R178, R178, R173 ;  /* 0x000000adb2b27221 */ /* 0x000fe60000010000 */
[----:B------:R-:W-:Y:S01]  /*ca90*/  FADD.FTZ R7, R176, R7 ;  /* 0x00000007b0077221 */ /* 0x000fe20000010000 */
[C---:B---3--:R-:W-:Y:S03]  /*caa0*/  HMMA.16816.F32.BF16 R112, R128.reuse, R140, R112 ;  /* 0x0000008c8070723c */ /* 0x048fe60000041870 */
[----:B------:R-:W-:Y:S05]  /*cab0*/  FADD.FTZ R178, R177, R178 ;  /* 0x000000b2b1b27221 */ /* 0x000fea0000010000 */
[C---:B------:R-:W-:Y:S01]  /*cac0*/  HMMA.16816.F32.BF16 R116, R128.reuse, R142, R116 ;  /* 0x0000008e8074723c */ /* 0x040fe20000041874 */
[----:B------:R-:W3:Y:S07]  /*cad0*/  LDSM.16.MT88.4 R140, [R6+0x800] ;  /* 0x00080000068c783b */ /* 0x000eee0000004200 */
[C---:B--2---:R-:W-:Y:S08]  /*cae0*/  HMMA.16816.F32.BF16 R12, R128.reuse, R144, R12 ;  /* 0x00000090800c723c */ /* 0x044ff0000004180c */
[----:B------:R-:W-:Y:S01]  /*caf0*/  HMMA.16816.F32.BF16 R16, R128, R146, R16 ;  /* 0x000000928010723c */ /* 0x000fe20000041810 */
[----:B------:R-:W2:Y:S07]  /*cb00*/  LDSM.16.MT88.4 R128, [R191+0x800] ;  /* 0x00080000bf80783b */ /* 0x000eae0000004200 */
[C---:B-1----:R-:W-:Y:S01]  /*cb10*/  HMMA.16816.F32.BF16 R8, R120.reuse, R136, R8 ;  /* 0x000000887808723c */ /* 0x042fe20000041808 */
[----:B------:R-:W1:Y:S07]  /*cb20*/  LDSM.16.MT88.4 R144, [R189+0xe800] ;  /* 0x00e80000bd90783b */ /* 0x000e6e0000004200 */
[C---:B------:R-:W-:Y:S01]  /*cb30*/  HMMA.16816.F32.BF16 R36, R120.reuse, R138, R36 ;  /* 0x0000008a7824723c */ /* 0x040fe20000041824 */
[----:B------:R-:W4:Y:S07]  /*cb40*/  LDSM.16.MT88.4 R136, [R184+0x10800] ;  /* 0x01080000b888783b */ /* 0x000f2e0000004200 */
[C---:B------:R-:W-:Y:S08]  /*cb50*/  HMMA.16816.F32.BF16 R40, R120.reuse, R124, R40 ;  /* 0x0000007c7828723c */ /* 0x040ff00000041828 */
[C---:B------:R-:W-:Y:S01]  /*cb60*/  HMMA.16816.F32.BF16 R44, R120.reuse, R126, R44 ;  /* 0x0000007e782c723c */ /* 0x040fe2000004182c */
[----:B------:R-:W5:Y:S07]  /*cb70*/  LDSM.16.MT88.4 R124, [R6+0x4800] ;  /* 0x00480000067c783b */ /* 0x000f6e0000004200 */
[C---:B---3--:R-:W-:Y:S08]  /*cb80*/  HMMA.16816.F32.BF16 R48, R120.reuse, R140, R48 ;  /* 0x0000008c7830723c */ /* 0x048ff00000041830 */
[C---:B------:R-:W-:Y:S01]  /*cb90*/  HMMA.16816.F32.BF16 R52, R120.reuse, R142, R52 ;  /* 0x0000008e7834723c */ /* 0x040fe20000041834 */
[----:B------:R-:W-:Y:S07]  /*cba0*/  LDSM.16.MT88.4 R140, [R184+0xf000] ;  /* 0x00f00000b88c783b */ /* 0x000fee0000004200 */
[C---:B--2---:R-:W-:Y:S08]  /*cbb0*/  HMMA.16816.F32.BF16 R56, R120.reuse, R128, R56 ;  /* 0x000000807838723c */ /* 0x044ff00000041838 */
[C---:B------:R-:W-:Y:S01]  /*cbc0*/  HMMA.16816.F32.BF16 R60, R120.reuse, R130, R60 ;  /* 0x00000082783c723c */ /* 0x040fe2000004183c */
[----:B------:R-:W2:Y:S07]  /*cbd0*/  LDSM.16.MT88.4 R128, [R191+0x4800] ;  /* 0x00480000bf80783b */ /* 0x000eae0000004200 */
[C---:B-1----:R-:W-:Y:S08]  /*cbe0*/  HMMA.16816.F32.BF16 R64, R120.reuse, R144, R64 ;  /* 0x000000907840723c */ /* 0x042ff00000041840 */
        /* <DEDUP_REMOVED lines=8> */
[C---:B------:R-:W-:Y:S03]  /*cc70*/  HMMA.16816.F32.BF16 R88, R120.reuse, R156, R88 ;  /* 0x0000009c7858723c */ /* 0x040fe60000041858 */
[--C-:B------:R-:W-:Y:S01]  /*cc80*/  FFMA.FTZ R156, R20, UR4, -R170.reuse ;  /* 0x00000004149c7c23 */ /* 0x100fe200080108aa */
[--C-:B------:R-:W-:Y:S04]  /*cc90*/  FFMA.FTZ R157, R21, UR4, -R170.reuse ;  /* 0x00000004159d7c23 */ /* 0x100fe800080108aa */
[C---:B------:R-:W-:Y:S01]  /*cca0*/  HMMA.16816.F32.BF16 R92, R120.reuse, R158, R92 ;  /* 0x0000009e785c723c */ /* 0x040fe2000004185c */
[----:B------:R-:W1:Y:S02]  /*ccb0*/  MUFU.EX2 R156, R156 ;  /* 0x0000009c009c7308 */ /* 0x000e640000000800 */
[----:B------:R-:W-:Y:S01]  /*ccc0*/  FFMA.FTZ R159, R24, UR4, -R170 ;  /* 0x00000004189f7c23 */ /* 0x000fe200080108aa */
[----:B------:R-:W-:Y:S07]  /*ccd0*/  FFMA.FTZ R158, R23, UR4, -R168 ;  /* 0x00000004179e7c23 */ /* 0x000fee00080108a8 */
[----:B------:R-:W3:Y:S01]  /*cce0*/  MUFU.EX2 R157, R157 ;  /* 0x0000009d009d7308 */ /* 0x000ee20000000800 */
[C---:B------:R-:W-:Y:S09]  /*ccf0*/  HMMA.16816.F32.BF16 R96, R120.reuse, R160, R96 ;  /* 0x000000a07860723c */ /* 0x040ff20000041860 */
[----:B------:R-:W-:Y:S01]  /*cd00*/  MUFU.EX2 R159, R159 ;  /* 0x0000009f009f7308 */ /* 0x000fe20000000800 */
[----:B------:R-:W-:Y:S01]  /*cd10*/  FFMA.FTZ R160, R25, UR4, -R170 ;  /* 0x0000000419a07c23 */ /* 0x000fe200080108aa */
[--C-:B------:R-:W-:Y:S08]  /*cd20*/  FFMA.FTZ R161, R22, UR4, -R168.reuse ;  /* 0x0000000416a17c23 */ /* 0x100ff000080108a8 */
[----:B------:R-:W-:Y:S01]  /*cd30*/  MUFU.EX2 R158, R158 ;  /* 0x0000009e009e7308 */ /* 0x000fe20000000800 */
[----:B-1----:R-:W-:Y:S01]  /*cd40*/  FADD.FTZ R0, R156, R7 ;  /* 0x000000079c007221 */ /* 0x002fe20000010000 */
[C---:B------:R-:W-:Y:S08]  /*cd50*/  HMMA.16816.F32.BF16 R100, R120.reuse, R162, R100 ;  /* 0x000000a27864723c */ /* 0x040ff00000041864 */
[----:B------:R-:W1:Y:S01]  /*cd60*/  MUFU.EX2 R160, R160 ;  /* 0x000000a000a07308 */ /* 0x000e620000000800 */
[--C-:B------:R-:W-:Y:S01]  /*cd70*/  FFMA.FTZ R162, R26, UR4, -R168.reuse ;  /* 0x000000041aa27c23 */ /* 0x100fe200080108a8 */
[----:B------:R-:W-:Y:S01]  /*cd80*/  FFMA.FTZ R163, R27, UR4, -R168 ;  /* 0x000000041ba37c23 */ /* 0x000fe200080108a8 */
[C---:B---3--:R-:W-:Y:S01]  /*cd90*/  F2FP.BF16.F32.PACK_AB R20, R157.reuse, R156 ;  /* 0x0000009c9d14723e */ /* 0x048fe200000010ff */
[----:B------:R-:W-:Y:S06]  /*cda0*/  LDSM.16.MT88.4 R24, [R184+0xd000] ;  /* 0x00d00000b818783b */ /* 0x000fec0000004200 */
[----:B------:R-:W3:Y:S01]  /*cdb0*/  MUFU.EX2 R161, R161 ;  /* 0x000000a100a17308 */ /* 0x000ee20000000800 */
[C---:B----4-:R-:W-:Y:S09]  /*cdc0*/  HMMA.16816.F32.BF16 R104, R120.reuse, R136, R104 ;  /* 0x000000887868723c */ /* 0x050ff20000041868 */
[----:B------:R-:W-:Y:S01]  /*cdd0*/  MUFU.EX2 R162, R162 ;  /* 0x000000a200a27308 */ /* 0x000fe20000000800 */
[----:B------:R-:W-:Y:S01]  /*cde0*/  FADD.FTZ R0, R157, R0 ;  /* 0x000000009d007221 */ /* 0x000fe20000010000 */
[----:B-1----:R-:W-:Y:S01]  /*cdf0*/  F2FP.BF16.F32.PACK_AB R22, R160, R159 ;  /* 0x0000009fa016723e */ /* 0x002fe200000010ff */
[C---:B------:R-:W-:Y:S01]  /*ce00*/  HMMA.16816.F32.BF16 R108, R120.reuse, R138, R108 ;  /* 0x0000008a786c723c */ /* 0x040fe2000004186c */
[----:B------:R-:W1:Y:S06]  /*ce10*/  LDSM.16.MT88.4 R136, [R189+0xd000] ;  /* 0x00d00000bd88783b */ /* 0x000e6c0000004200 */
[----:B------:R-:W4:Y:S01]  /*ce20*/  MUFU.EX2 R163, R163 ;  /* 0x000000a300a37308 */ /* 0x000f220000000800 */
[----:B------:R-:W-:Y:S01]  /*ce30*/  FADD.FTZ R7, R159, R0 ;  /* 0x000000009f077221 */ /* 0x000fe20000010000 */
[----:B---3--:R-:W-:Y:S01]  /*ce40*/  F2FP.BF16.F32.PACK_AB R21, R158, R161 ;  /* 0x000000a19e15723e */ /* 0x008fe200000010ff */
[----:B------:R-:W-:Y:S02]  /*ce50*/  FADD.FTZ R161, R161, R178 ;  /* 0x000000b2a1a17221 */ /* 0x000fe40000010000 */
[----:B------:R-:W-:Y:S01]  /*ce60*/  FADD.FTZ R7, R160, R7 ;  /* 0x00000007a0077221 */ /* 0x000fe20000010000 */
[C---:B-----5:R-:W-:Y:S03]  /*ce70*/  HMMA.16816.F32.BF16 R112, R120.reuse, R124, R112 ;  /* 0x0000007c7870723c */ /* 0x060fe60000041870 */
[----:B------:R-:W-:Y:S05]  /*ce80*/  FADD.FTZ R161, R158, R161 ;  /* 0x000000a19ea17221 */ /* 0x000fea0000010000 */
[C---:B------:R-:W-:Y:S01]  /*ce90*/  HMMA.16816.F32.BF16 R116, R120.reuse, R126, R116 ;  /* 0x0000007e7874723c */ /* 0x040fe20000041874 */
[----:B------:R-:W3:Y:S02]  /*cea0*/  LDSM.16.MT88.4 R124, [R6+0x1000] ;  /* 0x00100000067c783b */ /* 0x000ee40000004200 */
[C---:B----4-:R-:W-:Y:S01]  /*ceb0*/  F2FP.BF16.F32.PACK_AB R23, R163.reuse, R162 ;  /* 0x000000a2a317723e */ /* 0x050fe200000010ff */
[----:B------:R-:W-:Y:S04]  /*cec0*/  FADD.FTZ R162, R162, R161 ;  /* 0x000000a1a2a27221 */ /* 0x000fe80000010000 */
[C---:B--2---:R-:W-:Y:S03]  /*ced0*/  HMMA.16816.F32.BF16 R12, R120.reuse, R128, R12 ;  /* 0x00000080780c723c */ /* 0x044fe6000004180c */
[----:B------:R-:W-:Y:S05]  /*cee0*/  FADD.FTZ R162, R163, R162 ;  /* 0x000000a2a3a27221 */ /* 0x000fea0000010000 */
        /* <DEDUP_REMOVED lines=16> */
[C---:B------:R-:W-:Y:S08]  /*cff0*/  HMMA.16816.F32.BF16 R68, R20.reuse, R130, R68 ;  /* 0x000000821444723c */ /* 0x040ff00000041844 */
        /* <DEDUP_REMOVED lines=11> */
[--C-:B------:R-:W-:Y:S01]  /*d0b0*/  FFMA.FTZ R153, R29, UR4, -R170.reuse ;  /* 0x000000041d997c23 */ /* 0x100fe200080108aa */
[----:B------:R-:W-:Y:S03]  /*d0c0*/  FFMA.FTZ R170, R33, UR4, -R170 ;  /* 0x0000000421aa7c23 */ /* 0x000fe600080108aa */
[C---:B------:R-:W-:Y:S01]  /*d0d0*/  HMMA.16816.F32.BF16 R100, R20.reuse, R154, R100 ;  /* 0x0000009a1464723c */ /* 0x040fe20000041864 */
[----:B------:R-:W1:Y:S02]  /*d0e0*/  MUFU.EX2 R152, R152 ;  /* 0x0000009800987308 */ /* 0x000e640000000800 */
[--C-:B------:R-:W-:Y:S01]  /*d0f0*/  FFMA.FTZ R155, R30, UR4, -R168.reuse ;  /* 0x000000041e9b7c23 */ /* 0x100fe200080108a8 */
[--C-:B------:R-:W-:Y:S01]  /*d100*/  FFMA.FTZ R154, R31, UR4, -R168.reuse ;  /* 0x000000041f9a7c23 */ /* 0x100fe200080108a8 */
[----:B------:R-:W-:Y:S01]  /*d110*/  FFMA.FTZ R168, R35, UR4, -R168 ;  /* 0x0000000423a87c23 */ /* 0x000fe200080108a8 */
[----:B------:R-:W3:Y:S05]  /*d120*/  LDSM.16.MT88.4 R28, [R189+0xd800] ;  /* 0x00d80000bd1c783b */ /* 0x000eea0000004200 */
[----:B------:R-:W2:Y:S01]  /*d130*/  MUFU.EX2 R153, R153 ;  /* 0x0000009900997308 */ /* 0x000ea20000000800 */
[C---:B----4-:R-:W-:Y:S09]  /*d140*/  HMMA.16816.F32.BF16 R104, R20.reuse, R136, R104 ;  /* 0x000000881468723c */ /* 0x050ff20000041868 */
[----:B------:R-:W-:Y:S01]  /*d150*/  MUFU.EX2 R155, R155 ;  /* 0x0000009b009b7308 */ /* 0x000fe20000000800 */
[----:B------:R-:W-:Y:S09]  /*d160*/  LDSM.16.MT88.4 R32, [R184+0xf800] ;  /* 0x00f80000b820783b */ /* 0x000ff20000004200 */
[----:B------:R-:W4:Y:S01]  /*d170*/  MUFU.EX2 R154, R154 ;  /* 0x0000009a009a7308 */ /* 0x000f220000000800 */
[C---:B------:R-:W-:Y:S09]  /*d180*/  HMMA.16816.F32.BF16 R108, R20.reuse, R138, R108 ;  /* 0x0000008a146c723c */ /* 0x040ff2000004186c */
[----:B------:R-:W3:Y:S01]  /*d190*/  MUFU.EX2 R170, R170 ;  /* 0x000000aa00aa7308 */ /* 0x000ee20000000800 */
[----:B-1----:R-:W-:Y:S01]  /*d1a0*/  FADD.FTZ R0, R152, R7 ;  /* 0x0000000798007221 */ /* 0x002fe20000010000 */
[----:B------:R-:W1:Y:S08]  /*d1b0*/  LDSM.16.MT88.4 R136, [R6+0x1800] ;  /* 0x001800000688783b */ /* 0x000e700000004200 */
[----:B------:R-:W3:Y:S01]  /*d1c0*/  MUFU.EX2 R181, R168 ;  /* 0x000000a800b57308 */ /* 0x000ee20000000800 */
[C---:B-----5:R-:W-:Y:S03]  /*d1d0*/  HMMA.16816.F32.BF16 R112, R20.reuse, R24, R112 ;  /* 0x000000181470723c */ /* 0x060fe60000041870 */
[C---:B--2---:R-:W-:Y:S05]  /*d1e0*/  FADD.FTZ R0, R153.reuse, R0 ;  /* 0x0000000099007221 */ /* 0x044fea0000010000 */
[C---:B------:R-:W-:Y:S01]  /*d1f0*/  HMMA.16816.F32.BF16 R116, R20.reuse, R26, R116 ;  /* 0x0000001a1474723c */ /* 0x040fe20000041874 */
[----:B------:R-:W2:Y:S07]  /*d200*/  LDSM.16.MT88.4 R24, [R189+0xf800] ;  /* 0x00f80000bd18783b */ /* 0x000eae0000004200 */
[C---:B------:R-:W-:Y:S03]  /*d210*/  HMMA.16816.F32.BF16 R12, R20.reuse, R120, R12 ;  /* 0x00000078140c723c */ /* 0x040fe6000004180c */
[----:B------:R-:W-:Y:S02]  /*d220*/  F2FP.BF16.F32.PACK_AB R120, R153, R152 ;  /* 0x000000989978723e */ /* 0x000fe400000010ff */
[----:B----4-:R-:W-:Y:S01]  /*d230*/  F2FP.BF16.F32.PACK_AB R121, R154, R155 ;  /* 0x0000009b9a79723e */ /* 0x010fe200000010ff */
[----:B------:R-:W-:Y:S02]  /*d240*/  FADD.FTZ R155, R155, R162 ;  /* 0x000000a29b9b7221 */ /* 0x000fe40000010000 */
[----:B------:R-:W-:Y:S01]  /*d250*/  HMMA.16816.F32.BF16 R16, R20, R122, R16 ;  /* 0x0000007a1410723c */ /* 0x000fe20000041810 */
[----:B------:R-:W4:Y:S02]  /*d260*/  LDSM.16.MT88.4 R20, [R189+0x11800] ;  /* 0x01180000bd14783b */ /* 0x000f240000004200 */
[----:B---3--:R-:W-:Y:S01]  /*d270*/  F2FP.BF16.F32.PACK_AB R122, R170, R179 ;  /* 0x000000b3aa7a723e */ /* 0x008fe200000010ff */
[----:B------:R-:W-:Y:S01]  /*d280*/  FADD.FTZ R155, R154, R155 ;  /* 0x0000009b9a9b7221 */ /* 0x000fe20000010000 */
[----:B------:R-:W-:Y:S01]  /*d290*/  F2FP.BF16.F32.PACK_AB R123, R181, R180 ;  /* 0x000000b4b57b723e */ /* 0x000fe200000010ff */
[----:B------:R-:W-:Y:S01]  /*d2a0*/  FADD.FTZ R179, R179, R0 ;  /* 0x00000000b3b37221 */ /* 0x000fe20000010000 */
[----:B------:R-:W-:Y:S01]  /*d2b0*/  MOV R0, R3 ;  /* 0x0000000300007202 */ /* 0x000fe20000000f00 */
[----:B------:R-:W-:Y:S02]  /*d2c0*/  FADD.FTZ R180, R180, R155 ;  /* 0x0000009bb4b47221 */ /* 0x000fe40000010000 */
[----:B------:R-:W-:Y:S02]  /*d2d0*/  FADD.FTZ R211, R170, R179 ;  /* 0x000000b3aad37221 */ /* 0x000fe40000010000 */
[C---:B------:R-:W-:Y:S01]  /*d2e0*/  HMMA.16816.F32.BF16 R128, R120.reuse, R28, R8 ;  /* 0x0000001c7880723c */ /* 0x040fe20000041808 */
[----:B------:R-:W3:Y:S04]  /*d2f0*/  LDSM.16.MT88.4 R8, [R184+0x11800] ;  /* 0x01180000b808783b */ /* 0x000ee80000004200 */
[----:B------:R-:W-:Y:S03]  /*d300*/  FADD.FTZ R209, R181, R180 ;  /* 0x000000b4b5d17221 */ /* 0x000fe60000010000 */
[C---:B------:R-:W-:Y:S08]  /*d310*/  HMMA.16816.F32.BF16 R36, R120.reuse, R30, R36 ;  /* 0x0000001e7824723c */ /* 0x040ff00000041824 */
[C---:B------:R-:W-:Y:S08]  /*d320*/  HMMA.16816.F32.BF16 R40, R120.reuse, R124, R40 ;  /* 0x0000007c7828723c */ /* 0x040ff00000041828 */
[C---:B------:R-:W-:Y:S08]  /*d330*/  HMMA.16816.F32.BF16 R44, R120.reuse, R126, R44 ;  /* 0x0000007e782c723c */ /* 0x040ff0000004182c */
[C---:B-1----:R-:W-:Y:S08]  /*d340*/  HMMA.16816.F32.BF16 R48, R120.reuse, R136, R48 ;  /* 0x000000887830723c */ /* 0x042ff00000041830 */
[C---:B------:R-:W-:Y:S08]  /*d350*/  HMMA.16816.F32.BF16 R52, R120.reuse, R138, R52 ;  /* 0x0000008a7834723c */ /* 0x040ff00000041834 */
[C---:B------:R-:W-:Y:S08]  /*d360*/  HMMA.16816.F32.BF16 R56, R120.reuse, R140, R56 ;  /* 0x0000008c7838723c */ /* 0x040ff00000041838 */
[C---:B------:R-:W-:Y:S08]  /*d370*/  HMMA.16816.F32.BF16 R60, R120.reuse, R142, R60 ;  /* 0x0000008e783c723c */ /* 0x040ff0000004183c */
[C---:B--2---:R-:W-:Y:S08]  /*d380*/  HMMA.16816.F32.BF16 R64, R120.reuse, R24, R64 ;  /* 0x000000187840723c */ /* 0x044ff00000041840 */
[C---:B------:R-:W-:Y:S01]  /*d390*/  HMMA.16816.F32.BF16 R68, R120.reuse, R26, R68 ;  /* 0x0000001a7844723c */ /* 0x040fe20000041844 */
[----:B------:R-:W1:Y:S07]  /*d3a0*/  LDSM.16.MT88.4 R24, [R6+0x5800] ;  /* 0x005800000618783b */ /* 0x000e6e0000004200 */
[C---:B------:R-:W-:Y:S08]  /*d3b0*/  HMMA.16816.F32.BF16 R72, R120.reuse, R32, R72 ;  /* 0x000000207848723c */ /* 0x040ff00000041848 */
[C---:B------:R-:W-:Y:S08]  /*d3c0*/  HMMA.16816.F32.BF16 R76, R120.reuse, R34, R76 ;  /* 0x00000022784c723c */ /* 0x040ff0000004184c */
[C---:B------:R-:W-:Y:S08]  /*d3d0*/  HMMA.16816.F32.BF16 R80, R120.reuse, R144, R80 ;  /* 0x000000907850723c */ /* 0x040ff00000041850 */
[C---:B------:R-:W-:Y:S08]  /*d3e0*/  HMMA.16816.F32.BF16 R84, R120.reuse, R146, R84 ;  /* 0x000000927854723c */ /* 0x040ff00000041854 */
[C---:B------:R-:W-:Y:S08]  /*d3f0*/  HMMA.16816.F32.BF16 R88, R120.reuse, R148, R88 ;  /* 0x000000947858723c */ /* 0x040ff00000041858 */
[C---:B------:R-:W-:Y:S08]  /*d400*/  HMMA.16816.F32.BF16 R92, R120.reuse, R150, R92 ;  /* 0x00000096785c723c */ /* 0x040ff0000004185c */
[C---:B----4-:R-:W-:Y:S08]  /*d410*/  HMMA.16816.F32.BF16 R96, R120.reuse, R20, R96 ;  /* 0x000000147860723c */ /* 0x050ff00000041860 */
[C---:B------:R-:W-:Y:S01]  /*d420*/  HMMA.16816.F32.BF16 R100, R120.reuse, R22, R100 ;  /* 0x000000167864723c */ /* 0x040fe20000041864 */
[----:B------:R-:W2:Y:S07]  /*d430*/  LDSM.16.MT88.4 R20, [R191+0x5800] ;  /* 0x00580000bf14783b */ /* 0x000eae0000004200 */
[C---:B---3--:R-:W-:Y:S08]  /*d440*/  HMMA.16816.F32.BF16 R104, R120.reuse, R8, R104 ;  /* 0x000000087868723c */ /* 0x048ff00000041868 */
[C---:B------:R-:W-:Y:S08]  /*d450*/  HMMA.16816.F32.BF16 R108, R120.reuse, R10, R108 ;  /* 0x0000000a786c723c */ /* 0x040ff0000004186c */
[C---:B-1----:R-:W-:Y:S08]  /*d460*/  HMMA.16816.F32.BF16 R112, R120.reuse, R24, R112 ;  /* 0x000000187870723c */ /* 0x042ff00000041870 */
[C---:B------:R-:W-:Y:S08]  /*d470*/  HMMA.16816.F32.BF16 R116, R120.reuse, R26, R116 ;  /* 0x0000001a7874723c */ /* 0x040ff00000041874 */
[C---:B--2---:R-:W-:Y:S08]  /*d480*/  HMMA.16816.F32.BF16 R124, R120.reuse, R20, R12 ;  /* 0x00000014787c723c */ /* 0x044ff0000004180c */
[----:B------:R-:W-:Y:S01]  /*d490*/  HMMA.16816.F32.BF16 R120, R120, R22, R16 ;  /* 0x000000167878723c */ /* 0x000fe20000041810 */
[----:B------:R-:W-:Y:S08]  /*d4a0*/  @!UPT UIADD3 URZ, UPT, UPT, URZ, URZ, URZ ;  /* 0x000000fffffff290 */ /* 0x000ff0000fffe0ff */
[----:B------:R-:W-:Y:S11]  /*d4b0*/  @P1 BRA `(.L_x_496) ;  /* 0xffffffc800281947 */ /* 0x000ff6000383ffff */
.L_x_492:
[----:B------:R-:W1:Y:S01]  /*d4c0*/  SHFL.BFLY PT, R8, R211, 0x2, 0x1f ;  /* 0x0c401f00d3087f89 */ /* 0x000e6200000e0000 */
[C---:B------:R-:W-:Y:S01]  /*d4d0*/  LOP3.LUT P3, RZ, R188.reuse, 0x10, RZ, 0xc0, !PT ;  /* 0x00000010bcff7812 */ /* 0x040fe2000786c0ff */
[----:B------:R-:W2:Y:S01]  /*d4e0*/  S2UR UR6, SR_CTAID.X ;  /* 0x00000000000679c3 */ /* 0x000ea20000002500 */
[C---:B------:R-:W-:Y:S01]  /*d4f0*/  LOP3.LUT P4, RZ, R188.reuse, 0x8, RZ, 0xc0, !PT ;  /* 0x00000008bcff7812 */ /* 0x040fe2000788c0ff */
[----:B------:R-:W3:Y:S01]  /*d500*/  SHFL.BFLY PT, R0, R209, 0x2, 0x1f ;  /* 0x0c401f00d1007f89 */ /* 0x000ee200000e0000 */
[----:B------:R-:W-:Y:S01]  /*d510*/  LOP3.LUT P5, RZ, R188, 0x3, RZ, 0xc0, !PT ;  /* 0x00000003bcff7812 */ /* 0x000fe200078ac0ff */
[----:B------:R-:W-:Y:S01]  /*d520*/  BSSY.RECONVERGENT B0, `(.L_x_497) ;  /* 0x000010f000007945 */ /* 0x000fe20003800200 */
[----:B------:R-:W-:Y:S01]  /*d530*/  LOP3.LUT R190, R190, 0x30, RZ, 0xc0, !PT ;  /* 0x00000030bebe7812 */ /* 0x000fe200078ec0ff */
[----:B------:R-:W4:Y:S01]  /*d540*/  S2R R25, SR_CTAID.Z ;  /* 0x0000000000197919 */ /* 0x000f220000002700 */
[----:B-1----:R-:W-:Y:S01]  /*d550*/  FADD.FTZ R8, R8, R211 ;  /* 0x000000d308087221 */ /* 0x002fe20000010000 */
[----:B--2---:R-:W-:Y:S01]  /*d560*/  USHF.L.U32 UR6, UR6, 0x6, URZ ;  /* 0x0000000606067899 */ /* 0x004fe200080006ff */
[----:B---3--:R-:W-:-:S03]  /*d570*/  FADD.FTZ R9, R0, R209 ;  /* 0x000000d100097221 */ /* 0x008fc60000010000 */
[----:B------:R-:W1:Y:S01]  /*d580*/  SHFL.BFLY PT, R5, R8, 0x1, 0x1f ;  /* 0x0c201f0008057f89 */ /* 0x000e6200000e0000 */
[----:B------:R-:W-:-:S03]  /*d590*/  SHF.L.U32 R0, R188, 0x1, RZ ;  /* 0x00000001bc007819 */ /* 0x000fc600000006ff */
[----:B------:R-:W2:Y:S01]  /*d5a0*/  SHFL.BFLY PT, R2, R9, 0x1, 0x1f ;  /* 0x0c201f0009027f89 */ /* 0x000ea200000e0000 */
[----:B------:R-:W-:Y:S01]  /*d5b0*/  LOP3.LUT R187, R187, 0x6, R0, 0xf8, !PT ;  /* 0x00000006bbbb7812 */ /* 0x000fe200078ef800 */
[----:B-1----:R-:W-:Y:S01]  /*d5c0*/  FADD.FTZ R4, R8, R5 ;  /* 0x0000000508047221 */ /* 0x002fe20000010000 */
[----:B------:R-:W-:Y:S01]  /*d5d0*/  SHF.L.U32 R5, R188, 0x4, RZ ;  /* 0x00000004bc057819 */ /* 0x000fe200000006ff */
[----:B--2---:R-:W-:Y:S02]  /*d5e0*/  FADD.FTZ R2, R9, R2 ;  /* 0x0000000209027221 */ /* 0x004fe40000010000 */
[----:B------:R-:W1:Y:S01]  /*d5f0*/  MUFU.RCP R7, R4 ;  /* 0x0000000400077308 */ /* 0x000e620000001000 */
[----:B------:R-:W-:Y:S02]  /*d600*/  LOP3.LUT R5, R5, 0x1c0, RZ, 0xc0, !PT ;  /* 0x000001c005057812 */ /* 0x000fe400078ec0ff */
[----:B------:R-:W-:Y:S02]  /*d610*/  FSETP.NE.FTZ.AND P2, PT, R4, RZ, PT ;  /* 0x000000ff0400720b */ /* 0x000fe40003f55000 */
[----:B------:R-:W-:-:S02]  /*d620*/  LOP3.LUT R0, R5, 0x38, R0, 0xf8, !PT ;  /* 0x0000003805007812 */ /* 0x000fc400078ef800 */
[----:B------:R-:W-:Y:S01]  /*d630*/  FSETP.NE.FTZ.AND P1, PT, R2, RZ, PT ;  /* 0x000000ff0200720b */ /* 0x000fe20003f35000 */
[----:B------:R-:W2:Y:S01]  /*d640*/  MUFU.RCP R6, R2 ;  /* 0x0000000200067308 */ /* 0x000ea20000001000 */
[----:B------:R-:W-:Y:S02]  /*d650*/  LOP3.LUT R0, R187, R0, RZ, 0xfc, !PT ;  /* 0x00000000bb007212 */ /* 0x000fe400078efcff */
[----:B------:R-:W-:Y:S02]  /*d660*/  MOV R5, 0x10 ;  /* 0x0000001000057802 */ /* 0x000fe40000000f00 */
[----:B------:R-:W-:Y:S02]  /*d670*/  LEA R9, R0, UR5, 0x1 ;  /* 0x0000000500097c11 */ /* 0x000fe4000f8e08ff */
[----:B------:R-:W-:Y:S01]  /*d680*/  SEL R0, R185, 0xffffffe0, !P4 ;  /* 0xffffffe0b9007807 */ /* 0x000fe20006000000 */
[----:B------:R-:W-:Y:S01]  /*d690*/  @P2 MUFU.LG2 R10, R4 ;  /* 0x00000004000a2308 */ /* 0x000fe20000000c00 */
[----:B------:R-:W-:-:S02]  /*d6a0*/  SEL R5, R5, 0xfffffff0, !P0 ;  /* 0xfffffff005057807 */ /* 0x000fc40004000000 */
[----:B-1----:R-:W-:Y:S01]  /*d6b0*/  FSEL R7, R7, 1, P2 ;  /* 0x3f80000007077808 */ /* 0x002fe20001000000 */
[----:B------:R-:W1:Y:S01]  /*d6c0*/  @P1 LDC R16, c[0x0][0x458] ;  /* 0x00011600ff101b82 */ /* 0x000e620000000800 */
[C---:B------:R-:W-:Y:S02]  /*d6d0*/  IADD3 R15, PT, PT, R9.reuse, 0x40, RZ ;  /* 0x00000040090f7810 */ /* 0x040fe40007ffe0ff */
[----:B------:R-:W-:Y:S01]  /*d6e0*/  IADD3 R13, PT, PT, R9, R0, RZ ;  /* 0x00000000090d7210 */ /* 0x000fe20007ffe0ff */
[C---:B------:R-:W-:Y:S01]  /*d6f0*/  FMUL.FTZ R128, R7.reuse, R128 ;  /* 0x0000008007807220 */ /* 0x040fe20000410000 */
[C---:B------:R-:W-:Y:S01]  /*d700*/  FMUL.FTZ R129, R7.reuse, R129 ;  /* 0x0000008107817220 */ /* 0x040fe20000410000 */
[----:B--2---:R-:W-:Y:S01]  /*d710*/  FSEL R6, R6, 1, P1 ;  /* 0x3f80000006067808 */ /* 0x004fe20000800000 */
[C---:B------:R-:W-:Y:S01]  /*d720*/  FMUL.FTZ R36, R7.reuse, R36 ;  /* 0x0000002407247220 */ /* 0x040fe20000410000 */
        /* <DEDUP_REMOVED lines=14> */
[----:B------:R-:W-:Y:S01]  /*d810*/  FMUL.FTZ R49, R7, R49 ;  /* 0x0000003107317220 */ /* 0x000fe20000410000 */
[C---:B------:R-:W-:Y:S01]  /*d820*/  FMUL.FTZ R50, R6.reuse, R50 ;  /* 0x0000003206327220 */ /* 0x040fe20000410000 */
[C---:B------:R-:W-:Y:S01]  /*d830*/  FMUL.FTZ R51, R6.reuse, R51 ;  /* 0x0000003306337220 */ /* 0x040fe20000410000 */
[----:B------:R-:W-:Y:S01]  /*d840*/  @P3 IADD3 R15, PT, PT, R9, -0x40, RZ ;  /* 0xffffffc0090f3810 */ /* 0x000fe20007ffe0ff */
[C---:B------:R-:W-:Y:S01]  /*d850*/  FMUL.FTZ R52, R7.reuse, R52 ;  /* 0x0000003407347220 */ /* 0x040fe20000410000 */
[----:B------:R-:W-:Y:S01]  /*d860*/  FMUL.FTZ R53, R7, R53 ;  /* 0x0000003507357220 */ /* 0x000fe20000410000 */
[C---:B------:R-:W-:Y:S01]  /*d870*/  FMUL.FTZ R54, R6.reuse, R54 ;  /* 0x0000003606367220 */ /* 0x040fe20000410000 */
[C---:B------:R-:W-:Y:S01]  /*d880*/  FMUL.FTZ R55, R6.reuse, R55 ;  /* 0x0000003706377220 */ /* 0x040fe20000410000 */
[----:B------:R-:W-:Y:S01]  /*d890*/  F2FP.BF16.F32.PACK_AB R128, R129, R128 ;  /* 0x000000808180723e */ /* 0x000fe200000010ff */
[----:B------:R-:W-:Y:S01]  /*d8a0*/  FMUL.FTZ R56, R7, R56 ;  /* 0x0000003807387220 */ /* 0x000fe20000410000 */
[----:B------:R-:W-:Y:S01]  /*d8b0*/  F2FP.BF16.F32.PACK_AB R130, R131, R130 ;  /* 0x000000828382723e */ /* 0x000fe200000010ff */
[----:B------:R-:W-:Y:S01]  /*d8c0*/  FMUL.FTZ R57, R7, R57 ;  /* 0x0000003907397220 */ /* 0x000fe20000410000 */
[C---:B------:R-:W-:Y:S01]  /*d8d0*/  FMUL.FTZ R58, R6.reuse, R58 ;  /* 0x0000003a063a7220 */ /* 0x040fe20000410000 */
[C---:B------:R-:W-:Y:S01]  /*d8e0*/  FMUL.FTZ R59, R6.reuse, R59 ;  /* 0x0000003b063b7220 */ /* 0x040fe20000410000 */
[----:B------:R-:W-:Y:S01]  /*d8f0*/  F2FP.BF16.F32.PACK_AB R36, R37, R36 ;  /* 0x000000242524723e */ /* 0x000fe200000010ff */
[----:B------:R-:W-:Y:S01]  /*d900*/  FMUL.FTZ R60, R7, R60 ;  /* 0x0000003c073c7220 */ /* 0x000fe20000410000 */
[----:B------:R-:W-:Y:S01]  /*d910*/  F2FP.BF16.F32.PACK_AB R38, R39, R38 ;  /* 0x000000262726723e */ /* 0x000fe200000010ff */
[----:B------:R-:W-:Y:S01]  /*d920*/  FMUL.FTZ R61, R7, R61 ;  /* 0x0000003d073d7220 */ /* 0x000fe20000410000 */
[----:B------:R-:W-:Y:S01]  /*d930*/  IADD3 R11, PT, PT, R9, R5, RZ ;  /* 0x00000005090b7210 */ /* 0x000fe20007ffe0ff */
        /* <DEDUP_REMOVED lines=13> */
[----:B------:R-:W-:Y:S01]  /*da10*/  FMUL.FTZ R70, R6, R70 ;  /* 0x0000004606467220 */ /* 0x000fe20000410000 */
[----:B------:R-:W-:Y:S01]  /*da20*/  IADD3 R21, PT, PT, R0, R15, RZ ;  /* 0x0000000f00157210 */ /* 0x000fe20007ffe0ff */
        /* <DEDUP_REMOVED lines=8> */
[----:B------:R-:W-:Y:S01]  /*dab0*/  STS [R9], R128 ;  /* 0x0000008009007388 */ /* 0x000fe20000000800 */
[----:B------:R-:W-:Y:S01]  /*dac0*/  F2FP.BF16.F32.PACK_AB R54, R55, R54 ;  /* 0x000000363736723e */ /* 0x000fe200000010ff */
[----:B------:R-:W-:Y:S01]  /*dad0*/  FMUL.FTZ R76, R7, R76 ;  /* 0x0000004c074c7220 */ /* 0x000fe20000410000 */
[----:B------:R-:W-:Y:S01]  /*dae0*/  IADD3 R23, PT, PT, R5, R15, RZ ;  /* 0x0000000f05177210 */ /* 0x000fe20007ffe0ff */
[----:B------:R-:W-:Y:S01]  /*daf0*/  STS [R9+0x400], R130 ;  /* 0x0004008209007388 */ /* 0x000fe20000000800 */
[----:B------:R-:W-:Y:S01]  /*db00*/  FMUL.FTZ R77, R7, R77 ;  /* 0x0000004d074d7220 */ /* 0x000fe20000410000 */
[C---:B------:R-:W-:Y:S01]  /*db10*/  FMUL.FTZ R78, R6.reuse, R78 ;  /* 0x0000004e064e7220 */ /* 0x040fe20000410000 */
[C---:B------:R-:W-:Y:S01]  /*db20*/  FMUL.FTZ R79, R6.reuse, R79 ;  /* 0x0000004f064f7220 */ /* 0x040fe20000410000 */
[----:B------:R-:W-:Y:S01]  /*db30*/  F2FP.BF16.F32.PACK_AB R56, R57, R56 ;  /* 0x000000383938723e */ /* 0x000fe200000010ff */
[----:B------:R-:W-:Y:S01]  /*db40*/  STS [R11], R36 ;  /* 0x000000240b007388 */ /* 0x000fe20000000800 */
[----:B------:R-:W-:Y:S01]  /*db50*/  F2FP.BF16.F32.PACK_AB R58, R59, R58 ;  /* 0x0000003a3b3a723e */ /* 0x000fe200000010ff */
[C---:B------:R-:W-:Y:S01]  /*db60*/  FMUL.FTZ R80, R7.reuse, R80 ;  /* 0x0000005007507220 */ /* 0x040fe20000410000 */
[----:B------:R-:W-:Y:S01]  /*db70*/  FMUL.FTZ R81, R7, R81 ;  /* 0x0000005107517220 */ /* 0x000fe20000410000 */
[----:B------:R-:W-:Y:S01]  /*db80*/  STS [R11+0x400], R38 ;  /* 0x000400260b007388 */ /* 0x000fe20000000800 */
        /* <DEDUP_REMOVED lines=52> */
[----:B------:R-:W-:Y:S01]  /*ded0*/  STS [R9+0x2000], R64 ;  /* 0x0020004009007388 */ /* 0x000fe20000000800 */
        /* <DEDUP_REMOVED lines=26> */
[C---:B------:R-:W-:Y:S01]  /*e080*/  FMUL.FTZ R125, R7.reuse, R125 ;  /* 0x0000007d077d7220 */ /* 0x040fe20000410000 */
[----:B------:R-:W-:Y:S01]  /*e090*/  STS [R17+0x2400], R78 ;  /* 0x0024004e11007388 */ /* 0x000fe20000000800 */
[----:B------:R-:W-:Y:S01]  /*e0a0*/  FMUL.FTZ R120, R7, R120 ;  /* 0x0000007807787220 */ /* 0x000fe20000410000 */
[C---:B------:R-:W-:Y:S01]  /*e0b0*/  FMUL.FTZ R126, R6.reuse, R126 ;  /* 0x0000007e067e7220 */ /* 0x040fe20000410000 */
[C---:B------:R-:W-:Y:S01]  /*e0c0*/  FMUL.FTZ R127, R6.reuse, R127 ;  /* 0x0000007f067f7220 */ /* 0x040fe20000410000 */
[----:B------:R-:W-:Y:S01]  /*e0d0*/  F2FP.BF16.F32.PACK_AB R100, R101, R100 ;  /* 0x000000646564723e */ /* 0x000fe200000010ff */
[----:B------:R-:W-:Y:S01]  /*e0e0*/  STS [R15+0x2000], R80 ;  /* 0x002000500f007388 */ /* 0x000fe20000000800 */
[----:B------:R-:W-:Y:S01]  /*e0f0*/  F2FP.BF16.F32.PACK_AB R102, R103, R102 ;  /* 0x000000666766723e */ /* 0x000fe200000010ff */
[----:B------:R-:W-:Y:S01]  /*e100*/  FMUL.FTZ R7, R7, R121 ;  /* 0x0000007907077220 */ /* 0x000fe20000410000 */
[C---:B------:R-:W-:Y:S01]  /*e110*/  FMUL.FTZ R122, R6.reuse, R122 ;  /* 0x0000007a067a7220 */ /* 0x040fe20000410000 */
[----:B------:R-:W-:Y:S01]  /*e120*/  STS [R15+0x2400], R82 ;  /* 0x002400520f007388 */ /* 0x000fe20000000800 */
[----:B------:R-:W-:Y:S01]  /*e130*/  FMUL.FTZ R123, R6, R123 ;  /* 0x0000007b067b7220 */ /* 0x000fe20000410000 */
[----:B------:R-:W-:Y:S01]  /*e140*/  F2FP.BF16.F32.PACK_AB R104, R105, R104 ;  /* 0x000000686968723e */ /* 0x000fe200000010ff */
[----:B------:R-:W2:Y:S01]  /*e150*/  LDC.U8 R0, c[0x0][0x548] ;  /* 0x00015200ff007b82 */ /* 0x000ea20000000000 */
[----:B------:R-:W-:Y:S01]  /*e160*/  F2FP.BF16.F32.PACK_AB R106, R107, R106 ;  /* 0x0000006a6b6a723e */ /* 0x000fe200000010ff */
[----:B------:R-:W-:Y:S01]  /*e170*/  STS [R23+0x2000], R84 ;  /* 0x0020005417007388 */ /* 0x000fe20000000800 */
[----:B------:R-:W-:Y:S01]  /*e180*/  F2FP.BF16.F32.PACK_AB R108, R109, R108 ;  /* 0x0000006c6d6c723e */ /* 0x000fe200000010ff */
[----:B------:R-:W3:Y:S01]  /*e190*/  @P1 MUFU.LG2 R2, R2 ;  /* 0x0000000200021308 */ /* 0x000ee20000000c00 */
[----:B------:R-:W-:Y:S01]  /*e1a0*/  F2FP.BF16.F32.PACK_AB R110, R111, R110 ;  /* 0x0000006e6f6e723e */ /* 0x000fe200000010ff */
[----:B------:R-:W-:Y:S01]  /*e1b0*/  STS [R23+0x2400], R86 ;  /* 0x0024005617007388 */ /* 0x000fe20000000800 */
[----:B------:R-:W-:-:S02]  /*e1c0*/  F2FP.BF16.F32.PACK_AB R112, R113, R112 ;  /* 0x000000707170723e */ /* 0x000fc400000010ff */
[----:B------:R-:W-:Y:S01]  /*e1d0*/  F2FP.BF16.F32.PACK_AB R114, R115, R114 ;  /* 0x000000727372723e */ /* 0x000fe200000010ff */
[----:B------:R-:W-:Y:S01]  /*e1e0*/  STS [R21+0x2000], R88 ;  /* 0x0020005815007388 */ /* 0x000fe20000000800 */
[----:B------:R-:W-:Y:S02]  /*e1f0*/  F2FP.BF16.F32.PACK_AB R116, R117, R116 ;  /* 0x000000747574723e */ /* 0x000fe400000010ff */
[----:B------:R-:W-:Y:S01]  /*e200*/  F2FP.BF16.F32.PACK_AB R118, R119, R118 ;  /* 0x000000767776723e */ /* 0x000fe200000010ff */
[----:B------:R-:W-:Y:S01]  /*e210*/  STS [R21+0x2400], R90 ;  /* 0x0024005a15007388 */ /* 0x000fe20000000800 */
[----:B------:R-:W-:Y:S02]  /*e220*/  F2FP.BF16.F32.PACK_AB R124, R125, R124 ;  /* 0x0000007c7d7c723e */ /* 0x000fe400000010ff */
[----:B------:R-:W-:Y:S01]  /*e230*/  F2FP.BF16.F32.PACK_AB R126, R127, R126 ;  /* 0x0000007e7f7e723e */ /* 0x000fe200000010ff */
[----:B------:R-:W-:Y:S01]  /*e240*/  STS [R5+0x2000], R92 ;  /* 0x0020005c05007388 */ /* 0x000fe20000000800 */
[----:B------:R-:W-:-:S02]  /*e250*/  F2FP.BF16.F32.PACK_AB R7, R7, R120 ;  /* 0x000000780707723e */ /* 0x000fc400000010ff */
[----:B------:R-:W-:Y:S01]  /*e260*/  F2FP.BF16.F32.PACK_AB R122, R123, R122 ;  /* 0x0000007a7b7a723e */ /* 0x000fe200000010ff */
[----:B------:R-:W-:Y:S01]  /*e270*/  STS [R5+0x2400], R94 ;  /* 0x0024005e05007388 */ /* 0x000fe20000000800 */
[----:B------:R-:W-:Y:S01]  /*e280*/  ISETP.NE.AND P3, PT, R200, -0x1, PT ;  /* 0xffffffffc800780c */ /* 0x000fe20003f65270 */
[----:B---3--:R-:W-:Y:S01]  /*e290*/  @P1 FMUL.FTZ R2, R2, 0.69314718246459960938 ;  /* 0x3f31721802021820 */ /* 0x008fe20000410000 */
[----:B--2---:R-:W-:Y:S01]  /*e2a0*/  ISETP.NE.AND P4, PT, R0, RZ, PT ;  /* 0x000000ff0000720c */ /* 0x004fe20003f85270 */
[----:B------:R-:W-:Y:S03]  /*e2b0*/  STS [R9+0x4000], R96 ;  /* 0x0040006009007388 */ /* 0x000fe60000000800 */
[C---:B------:R-:W-:Y:S01]  /*e2c0*/  ISETP.NE.OR P0, PT, R200.reuse, -0x1, !P4 ;  /* 0xffffffffc800780c */ /* 0x040fe20006705670 */
[----:B------:R2:W-:Y:S04]  /*e2d0*/  STS [R9+0x4400], R98 ;  /* 0x0044006209007388 */ /* 0x0005e80000000800 */
[----:B------:R-:W-:Y:S02]  /*e2e0*/  STS [R11+0x4000], R100 ;  /* 0x004000640b007388 */ /* 0x000fe40000000800 */
[----:B------:R-:W3:Y:S02]  /*e2f0*/  @!P3 LDC.64 R18, c[0x0][0x400] ;  /* 0x00010000ff12bb82 */ /* 0x000ee40000000a00 */
[----:B------:R5:W-:Y:S04]  /*e300*/  STS [R11+0x4400], R102 ;  /* 0x004400660b007388 */ /* 0x000be80000000800 */
[----:B------:R-:W-:Y:S02]  /*e310*/  STS [R13+0x4000], R104 ;  /* 0x004000680d007388 */ /* 0x000fe40000000800 */
[----:B------:R-:W4:Y:S02]  /*e320*/  @!P4 LDC R0, c[0x0][0x3e0] ;  /* 0x0000f800ff00cb82 */ /* 0x000f240000000800 */
[----:B------:R-:W-:Y:S04]  /*e330*/  STS [R13+0x4400], R106 ;  /* 0x0044006a0d007388 */ /* 0x000fe80000000800 */
[----:B------:R-:W-:Y:S04]  /*e340*/  STS [R17+0x4000], R108 ;  /* 0x0040006c11007388 */ /* 0x000fe80000000800 */
[----:B------:R1:W-:Y:S01]  /*e350*/  STS [R17+0x4400], R110 ;  /* 0x0044006e11007388 */ /* 0x0003e20000000800 */
[----:B--2---:R-:W2:Y:S03]  /*e360*/  @P3 LDC.64 R8, c[0x0][0x408] ;  /* 0x00010200ff083b82 */ /* 0x004ea60000000a00 */
[----:B------:R-:W-:Y:S04]  /*e370*/  STS [R15+0x4000], R112 ;  /* 0x004000700f007388 */ /* 0x000fe80000000800 */
[----:B------:R-:W-:Y:S01]  /*e380*/  STS [R15+0x4400], R114 ;  /* 0x004400720f007388 */ /* 0x000fe20000000800 */
[----:B-----5:R-:W5:Y:S03]  /*e390*/  LDC R11, c[0x0][0x434] ;  /* 0x00010d00ff0b7b82 */ /* 0x020f660000000800 */
[----:B------:R-:W-:Y:S04]  /*e3a0*/  STS [R23+0x4000], R116 ;  /* 0x0040007417007388 */ /* 0x000fe80000000800 */
[----:B------:R3:W-:Y:S04]  /*e3b0*/  STS [R23+0x4400], R118 ;  /* 0x0044007617007388 */ /* 0x0007e80000000800 */
[----:B------:R-:W-:Y:S04]  /*e3c0*/  STS [R21+0x4000], R124 ;  /* 0x0040007c15007388 */ /* 0x000fe80000000800 */
[----:B------:R2:W-:Y:S01]  /*e3d0*/  STS [R21+0x4400], R126 ;  /* 0x0044007e15007388 */ /* 0x0005e20000000800 */
[----:B-1----:R-:W1:Y:S03]  /*e3e0*/  @P4 LDC R17, c[0x0][0x454] ;  /* 0x00011500ff114b82 */ /* 0x002e660000000800 */
[----:B------:R4:W-:Y:S04]  /*e3f0*/  STS [R5+0x4000], R7 ;  /* 0x0040000705007388 */ /* 0x0009e80000000800 */
[----:B------:R5:W-:Y:S01]  /*e400*/  STS [R5+0x4400], R122 ;  /* 0x0044007a05007388 */ /* 0x000be20000000800 */
[----:B------:R-:W-:Y:S08]  /*e410*/  BAR.SYNC.DEFER_BLOCKING 0x0 ;  /* 0x0000000000007b1d */ /* 0x000ff00000010000 */
[----:B---3--:R-:W3:Y:S01]  /*e420*/  @P2 LDC R23, c[0x0][0x458] ;  /* 0x00011600ff172b82 */ /* 0x008ee20000000800 */
[----:B------:R-:W1:Y:S01]  /*e430*/  S2R R6, SR_CTAID.Y ;  /* 0x0000000000067919 */ /* 0x000e620000002600 */
[----:B--2---:R-:W-:Y:S01]  /*e440*/  @P3 IMAD.WIDE.U32 R20, R200, R8, RZ ;  /* 0x00000008c8143225 */ /* 0x004fe200078e00ff */
[----:B------:R-:W-:-:S02]  /*e450*/  MOV R8, 0x7f800000 ;  /* 0x7f80000000087802 */ /* 0x000fc40000000f00 */
[----:B----4-:R-:W-:-:S03]  /*e460*/  SHF.R.U32.HI R7, RZ, 0x2, R188 ;  /* 0x00000002ff077819 */ /* 0x010fc600000116bc */
[----:B-----5:R-:W2:Y:S01]  /*e470*/  LDC.64 R4, c[0x0][0x408] ;  /* 0x00010200ff047b82 */ /* 0x020ea20000000a00 */
[----:B------:R-:W-:Y:S01]  /*e480*/  LOP3.LUT R7, R190, 0x7, R7, 0xf8, !PT ;  /* 0x00000007be077812 */ /* 0x000fe200078ef807 */
[----:B------:R4:W2:Y:S01]  /*e490*/  LDS.128 R12, [R213+0x1800] ;  /* 0x00180000d50c7984 */ /* 0x0008a20000000c00 */
[----:B-1----:R-:W-:-:S04]  /*e4a0*/  @!P3 IMAD.WIDE.U32 R26, R6, R18, RZ ;  /* 0x00000012061ab225 */ /* 0x002fc800078e00ff */
[----:B------:R-:W-:Y:S02]  /*e4b0*/  @!P3 IMAD R19, R6, R19, R27 ;  /* 0x000000130613b224 */ /* 0x000fe400078e021b */
[----:B------:R-:W-:Y:S01]  /*e4c0*/  @P2 FMUL.FTZ R27, R10, 0.69314718246459960938 ;  /* 0x3f3172180a1b2820 */ /* 0x000fe20000410000 */
[----:B------:R-:W-:Y:S01]  /*e4d0*/  @P3 IMAD R19, R200, R9, R21 ;  /* 0x00000009c8133224 */ /* 0x000fe200078e0215 */
[----:B------:R-:W-:Y:S01]  /*e4e0*/  MOV R9, 0x7f800000 ;  /* 0x7f80000000097802 */ /* 0x000fe20000000f00 */
[----:B------:R-:W-:Y:S02]  /*e4f0*/  @!P4 IMAD R0, R6, R0, R25 ;  /* 0x000000000600c224 */ /* 0x000fe400078e0219 */
[----:B---3--:R-:W-:Y:S01]  /*e500*/  @P2 FFMA.FTZ R8, R132, R23, R27 ;  /* 0x0000001784082223 */ /* 0x008fe2000001001b */
[-C--:B------:R-:W-:Y:S02]  /*e510*/  @!P0 IMAD R200, R6, R11.reuse, RZ ;  /* 0x0000000b06c88224 */ /* 0x080fe400078e02ff */
[----:B------:R-:W-:Y:S01]  /*e520*/  @P1 FFMA.FTZ R9, R3, R16, R2 ;  /* 0x0000001003091223 */ /* 0x000fe20000010002 */
[----:B------:R-:W-:-:S02]  /*e530*/  @!P4 IMAD R0, R0, R11, RZ ;  /* 0x0000000b0000c224 */ /* 0x000fc400078e02ff */
[----:B------:R-:W-:Y:S01]  /*e540*/  @P4 IMAD R0, R25, R17, R200 ;  /* 0x0000001119004224 */ /* 0x000fe200078e02c8 */
[----:B----4-:R-:W-:Y:S06]  /*e550*/  @P5 BRA `(.L_x_498) ;  /* 0x00000000002c5947 */ /* 0x010fec0003800000 */
[----:B------:R-:W1:Y:S01]  /*e560*/  LDCU.64 UR4, c[0x0][0x420] ;  /* 0x00008400ff0477ac */ /* 0x000e620008000a00 */
[----:B------:R-:W-:Y:S01]  /*e570*/  VIADD R0, R0, UR6 ;  /* 0x0000000600007c36 */ /* 0x000fe20008000000 */
[C---:B------:R-:W-:Y:S01]  /*e580*/  ISETP.GE.AND P2, PT, R7.reuse, R194, PT ;  /* 0x000000c20700720c */ /* 0x040fe20003f46270 */
[----:B------:R-:W-:-:S03]  /*e590*/  VIADD R3, R7, 0x8 ;  /* 0x0000000807037836 */ /* 0x000fc60000000000 */
[C---:B------:R-:W-:Y:S02]  /*e5a0*/  IADD3 R2, P0, PT, R0.reuse, R7, RZ ;  /* 0x0000000700027210 */ /* 0x040fe40007f1e0ff */
[----:B------:R-:W-:Y:S02]  /*e5b0*/  ISETP.GE.AND P1, PT, R3, R194, PT ;  /* 0x000000c20300720c */ /* 0x000fe40003f26270 */
[----:B------:R-:W-:Y:S02]  /*e5c0*/  LEA.HI.X.SX32 R3, R0, RZ, 0x1, P0 ;  /* 0x000000ff00037211 */ /* 0x000fe400000f0eff */
[----:B-1----:R-:W-:-:S04]  /*e5d0*/  LEA R6, P0, R2, UR4, 0x2 ;  /* 0x0000000402067c11 */ /* 0x002fc8000f8010ff */
[----:B------:R-:W-:-:S05]  /*e5e0*/  LEA.HI.X R7, R2, UR5, R3, 0x2, P0 ;  /* 0x0000000502077c11 */ /* 0x000fca00080f1403 */
[----:B------:R1:W-:Y:S04]  /*e5f0*/  @!P2 STG.E desc[UR16][R6.64], R8 ;  /* 0x000000080600a986 */ /* 0x0003e8000c101910 */
[----:B------:R1:W-:Y:S02]  /*e600*/  @!P1 STG.E desc[UR16][R6.64+0x20], R9 ;  /* 0x0000200906009986 */ /* 0x0003e4000c101910 */
.L_x_498:
[----:B------:R-:W-:Y:S05]  /*e610*/  BSYNC.RECONVERGENT B0 ;  /* 0x0000000000007941 */ /* 0x000fea0003800200 */
.L_x_497:
[----:B------:R-:W-:Y:S01]  /*e620*/  IMAD.MOV.U32 R187, RZ, RZ, RZ ;  /* 0x000000ffffbb7224 */ /* 0x000fe200078e00ff */
[----:B------:R-:W-:Y:S01]  /*e630*/  SHF.R.U32.HI R3, RZ, 0x3, R188 ;  /* 0x00000003ff037819 */ /* 0x000fe200000116bc */
[----:B------:R-:W-:Y:S01]  /*e640*/  @P3 IMAD.MOV.U32 R26, RZ, RZ, R20 ;  /* 0x000000ffff1a3224 */ /* 0x000fe200078e0014 */
[----:B------:R-:W3:Y:S01]  /*e650*/  LDCU.64 UR4, c[0x0][0x410] ;  /* 0x00008200ff0477ac */ /* 0x000ee20008000a00 */
[----:B-12---:R-:W-:Y:S01]  /*e660*/  IMAD.WIDE.U32 R6, R4, UR6, R186 ;  /* 0x0000000604067c25 */ /* 0x006fe2000f8e00ba */
[C---:B------:R-:W-:Y:S01]  /*e670*/  IADD3 R9, PT, PT, R3.reuse, 0x10, RZ ;  /* 0x0000001003097810 */ /* 0x040fe20007ffe0ff */
[----:B------:R1:W2:Y:S01]  /*e680*/  LDS.128 R20, [R213] ;  /* 0x00000000d5147984 */ /* 0x0002a20000000c00 */
[----:B------:R-:W-:Y:S01]  /*e690*/  ISETP.GE.AND P3, PT, R3, R194, PT ;  /* 0x000000c20300720c */ /* 0x000fe20003f66270 */
[----:B------:R-:W-:Y:S01]  /*e6a0*/  IMAD R0, R5, UR6, R7 ;  /* 0x0000000605007c24 */ /* 0x000fe2000f8e0207 */
[----:B------:R-:W-:Y:S01]  /*e6b0*/  IADD3 R26, P0, PT, R26, R6, RZ ;  /* 0x000000061a1a7210 */ /* 0x000fe20007f1e0ff */
[----:B------:R-:W-:Y:S01]  /*e6c0*/  VIADD R11, R3, 0x30 ;  /* 0x00000030030b7836 */ /* 0x000fe20000000000 */
[----:B------:R-:W-:Y:S01]  /*e6d0*/  ISETP.GE.AND P2, PT, R9, R194, PT ;  /* 0x000000c20900720c */ /* 0x000fe20003f46270 */
[----:B------:R-:W-:Y:S01]  /*e6e0*/  VIADD R7, R3, 0x20 ;  /* 0x0000002003077836 */ /* 0x000fe20000000000 */
[----:B------:R-:W-:Y:S01]  /*e6f0*/  IADD3.X R27, PT, PT, R19, R0, RZ, P0, !PT ;  /* 0x00000000131b7210 */ /* 0x000fe200007fe4ff */
[----:B------:R-:W-:Y:S01]  /*e700*/  BSSY.RECONVERGENT B0, `(.L_x_499) ;  /* 0x0000015000007945 */ /* 0x000fe20003800200 */
[-C--:B------:R-:W-:Y:S01]  /*e710*/  ISETP.GE.AND P0, PT, R11, R194.reuse, PT ;  /* 0x000000c20b00720c */ /* 0x080fe20003f06270 */
[----:B------:R1:W4:Y:S01]  /*e720*/  LDS.128 R16, [R213+0x2000] ;  /* 0x00200000d5107984 */ /* 0x0003220000000c00 */
[----:B------:R-:W-:-:S03]  /*e730*/  ISETP.GE.AND P1, PT, R7, R194, PT ;  /* 0x000000c20700720c */ /* 0x000fc60003f26270 */
[----:B------:R1:W1:Y:S01]  /*e740*/  LDS.128 R8, [R213+0x4000] ;  /* 0x00400000d5087984 */ /* 0x0002620000000c00 */
[----:B---3--:R-:W-:-:S04]  /*e750*/  IMAD.WIDE.U32 R6, R25, UR4, R26 ;  /* 0x0000000419067c25 */ /* 0x008fc8000f8e001a */
[----:B------:R-:W-:Y:S01]  /*e760*/  IMAD R25, R25, UR5, R7 ;  /* 0x0000000519197c24 */ /* 0x000fe2000f8e0207 */
[----:B------:R-:W-:Y:S06]  /*e770*/  @P3 BRA `(.L_x_500) ;  /* 0x0000000000343947 */ /* 0x000fec0003800000 */
[----:B------:R-:W3:Y:S01]  /*e780*/  LDCU UR6, c[0x0][0x440] ;  /* 0x00008800ff0677ac */ /* 0x000ee20008000800 */
[----:B------:R-:W-:Y:S01]  /*e790*/  IMAD.MOV.U32 R24, RZ, RZ, R6 ;  /* 0x000000ffff187224 */ /* 0x000fe200078e0006 */
[----:B------:R-:W5:Y:S03]  /*e7a0*/  LDCU.64 UR4, c[0x0][0x3f0] ;  /* 0x00007e00ff0477ac */ /* 0x000f660008000a00 */
[----:B------:R-:W-:-:S04]  /*e7b0*/  IMAD.WIDE.U32 R28, R3, R4, R24 ;  /* 0x00000004031c7225 */ /* 0x000fc800078e0018 */
[----:B------:R-:W-:Y:S01]  /*e7c0*/  IMAD R0, R3, R5, R29 ;  /* 0x0000000503007224 */ /* 0x000fe200078e021d */
[----:B---3--:R-:W-:Y:S02]  /*e7d0*/  ISETP.GE.AND P5, PT, R186, UR6, PT ;  /* 0x00000006ba007c0c */ /* 0x008fe4000bfa6270 */
[----:B------:R-:W-:Y:S02]  /*e7e0*/  ISETP.GE.AND P4, PT, R210, UR6, PT ;  /* 0x00000006d2007c0c */ /* 0x000fe4000bf86270 */
[----:B------:R-:W-:Y:S02]  /*e7f0*/  ISETP.GE.AND P3, PT, R208, UR6, PT ;  /* 0x00000006d0007c0c */ /* 0x000fe4000bf66270 */
[----:B-----5:R-:W-:-:S04]  /*e800*/  LEA R26, P6, R28, UR4, 0x1 ;  /* 0x000000041c1a7c11 */ /* 0x020fc8000f8c08ff */
[----:B------:R-:W-:-:S05]  /*e810*/  LEA.HI.X R27, R28, UR5, R0, 0x1, P6 ;  /* 0x000000051c1b7c11 */ /* 0x000fca000b0f0c00 */
[----:B--2---:R3:W-:Y:S04]  /*e820*/  @!P5 STG.E.128 desc[UR16][R26.64], R20 ;  /* 0x000000141a00d986 */ /* 0x0047e8000c101d10 */
[----:B----4-:R3:W-:Y:S04]  /*e830*/  @!P4 STG.E.128 desc[UR16][R26.64+0x80], R16 ;  /* 0x000080101a00c986 */ /* 0x0107e8000c101d10 */
[----:B-1----:R3:W-:Y:S02]  /*e840*/  @!P3 STG.E.128 desc[UR16][R26.64+0x100], R8 ;  /* 0x000100081a00b986 */ /* 0x0027e4000c101d10 */
.L_x_500:
[----:B------:R-:W-:Y:S05]  /*e850*/  BSYNC.RECONVERGENT B0 ;  /* 0x0000000000007941 */ /* 0x000fea0003800200 */
.L_x_499:
[----:B--23--:R2:W3:Y:S01]  /*e860*/  LDS.128 R20, [R213+0x800] ;  /* 0x00080000d5147984 */ /* 0x00c4e20000000c00 */
[----:B------:R-:W-:Y:S03]  /*e870*/  BSSY.RECONVERGENT B0, `(.L_x_501) ;  /* 0x0000016000007945 */ /* 0x000fe60003800200 */
[----:B----4-:R2:W4:Y:S04]  /*e880*/  LDS.128 R16, [R213+0x2800] ;  /* 0x00280000d5107984 */ /* 0x0105280000000c00 */
[----:B-1----:R2:W1:Y:S01]  /*e890*/  LDS.128 R8, [R213+0x4800] ;  /* 0x00480000d5087984 */ /* 0x0024620000000c00 */
[----:B------:R-:W-:Y:S05]  /*e8a0*/  @P2 BRA `(.L_x_502) ;  /* 0x0000000000482947 */ /* 0x000fea0003800000 */
[----:B------:R-:W5:Y:S01]  /*e8b0*/  LDCU UR6, c[0x0][0x440] ;  /* 0x00008800ff0677ac */ /* 0x000f620008000800 */
[----:B------:R-:W-:Y:S01]  /*e8c0*/  IADD3 R27, P2, PT, R3, 0x10, RZ ;  /* 0x00000010031b7810 */ /* 0x000fe20007f5e0ff */
[----:B------:R-:W-:Y:S01]  /*e8d0*/  IMAD.MOV.U32 R28, RZ, RZ, R6 ;  /* 0x000000ffff1c7224 */ /* 0x000fe200078e0006 */
[----:B------:R-:W2:Y:S03]  /*e8e0*/  LDCU.64 UR4, c[0x0][0x3f0] ;  /* 0x00007e00ff0477ac */ /* 0x000ea60008000a00 */
[----:B------:R-:W-:-:S04]  /*e8f0*/  IMAD.X R29, RZ, RZ, RZ, P2 ;  /* 0x000000ffff1d7224 */ /* 0x000fc800010e06ff */
[----:B------:R-:W-:Y:S01]  /*e900*/  IMAD R0, R29, R4, RZ ;  /* 0x000000041d007224 */ /* 0x000fe200078e02ff */
[----:B------:R-:W-:-:S03]  /*e910*/  MOV R29, R25 ;  /* 0x00000019001d7202 */ /* 0x000fc60000000f00 */
[C---:B------:R-:W-:Y:S02]  /*e920*/  IMAD R0, R27.reuse, R5, R0 ;  /* 0x000000051b007224 */ /* 0x040fe400078e0200 */
[----:B------:R-:W-:Y:S01]  /*e930*/  IMAD.WIDE.U32 R28, R27, R4, R28 ;  /* 0x000000041b1c7225 */ /* 0x000fe200078e001c */
[----:B-----5:R-:W-:Y:S02]  /*e940*/  ISETP.GE.AND P4, PT, R186, UR6, PT ;  /* 0x00000006ba007c0c */ /* 0x020fe4000bf86270 */
[----:B------:R-:W-:Y:S01]  /*e950*/  ISETP.GE.AND P3, PT, R210, UR6, PT ;  /* 0x00000006d2007c0c */ /* 0x000fe2000bf66270 */
[----:B------:R-:W-:Y:S01]  /*e960*/  IMAD.IADD R0, R0, 0x1, R29 ;  /* 0x0000000100007824 */ /* 0x000fe200078e021d */
[----:B------:R-:W-:Y:S02]  /*e970*/  ISETP.GE.AND P2, PT, R208, UR6, PT ;  /* 0x00000006d0007c0c */ /* 0x000fe4000bf46270 */
[----:B--2---:R-:W-:-:S04]  /*e980*/  LEA R26, P5, R28, UR4, 0x1 ;  /* 0x000000041c1a7c11 */ /* 0x004fc8000f8a08ff */
[----:B------:R-:W-:-:S05]  /*e990*/  LEA.HI.X R27, R28, UR5, R0, 0x1, P5 ;  /* 0x000000051c1b7c11 */ /* 0x000fca000a8f0c00 */
[----:B---3--:R2:W-:Y:S04]  /*e9a0*/  @!P4 STG.E.128 desc[UR16][R26.64], R20 ;  /* 0x000000141a00c986 */ /* 0x0085e8000c101d10 */
[----:B----4-:R2:W-:Y:S04]  /*e9b0*/  @!P3 STG.E.128 desc[UR16][R26.64+0x80], R16 ;  /* 0x000080101a00b986 */ /* 0x0105e8000c101d10 */
[----:B-1----:R2:W-:Y:S02]  /*e9c0*/  @!P2 STG.E.128 desc[UR16][R26.64+0x100], R8 ;  /* 0x000100081a00a986 */ /* 0x0025e4000c101d10 */
.L_x_502:
[----:B------:R-:W-:Y:S05]  /*e9d0*/  BSYNC.RECONVERGENT B0 ;  /* 0x0000000000007941 */ /* 0x000fea0003800200 */
.L_x_501:
        /* <DEDUP_REMOVED lines=23> */
.L_x_504:
[----:B------:R-:W-:Y:S05]  /*eb50*/  BSYNC.RECONVERGENT B0 ;  /* 0x0000000000007941 */ /* 0x000fea0003800200 */
.L_x_503:
[----:B-12---:R1:W2:Y:S01]  /*eb60*/  LDS.128 R8, [R213+0x3800] ;  /* 0x00380000d5087984 */ /* 0x0062a20000000c00 */
[----:B------:R-:W-:Y:S05]  /*eb70*/  @P0 EXIT ;  /* 0x000000000000094d */ /* 0x000fea0003800000 */
[----:B----4-:R4:W1:Y:S01]  /*eb80*/  LDS.128 R16, [R213+0x5800] ;  /* 0x00580000d5107984 */ /* 0x0108620000000c00 */
[----:B------:R-:W5:Y:S01]  /*eb90*/  LDCU UR6, c[0x0][0x440] ;  /* 0x00008800ff0677ac */ /* 0x000f620008000800 */
[----:B------:R-:W-:Y:S01]  /*eba0*/  IADD3 R3, P0, PT, R3, 0x30, RZ ;  /* 0x0000003003037810 */ /* 0x000fe20007f1e0ff */
[----:B------:R-:W3:Y:S04]  /*ebb0*/  LDCU.64 UR4, c[0x0][0x3f0] ;  /* 0x00007e00ff0477ac */ /* 0x000ee80008000a00 */
[----:B------:R-:W-:-:S04]  /*ebc0*/  IMAD.X R7, RZ, RZ, RZ, P0 ;  /* 0x000000ffff077224 */ /* 0x000fc800000e06ff */
[-C--:B------:R-:W-:Y:S02]  /*ebd0*/  IMAD R0, R7, R4.reuse, RZ ;  /* 0x0000000407007224 */ /* 0x080fe400078e02ff */
[----:B------:R-:W-:Y:S02]  /*ebe0*/  IMAD.MOV.U32 R7, RZ, RZ, R25 ;  /* 0x000000ffff077224 */ /* 0x000fe400078e0019 */
[C---:B------:R-:W-:Y:S02]  /*ebf0*/  IMAD R0, R3.reuse, R5, R0 ;  /* 0x0000000503007224 */ /* 0x040fe400078e0200 */
[----:B------:R-:W-:Y:S01]  /*ec00*/  IMAD.WIDE.U32 R6, R3, R4, R6 ;  /* 0x0000000403067225 */ /* 0x000fe200078e0006 */
[----:B-----5:R-:W-:Y:S02]  /*ec10*/  ISETP.GE.AND P2, PT, R186, UR6, PT ;  /* 0x00000006ba007c0c */ /* 0x020fe4000bf46270 */
[----:B------:R-:W-:Y:S01]  /*ec20*/  ISETP.GE.AND P1, PT, R210, UR6, PT ;  /* 0x00000006d2007c0c */ /* 0x000fe2000bf26270 */
[----:B------:R-:W-:Y:S01]  /*ec30*/  IMAD.IADD R0, R0, 0x1, R7 ;  /* 0x0000000100007824 */ /* 0x000fe200078e0207 */
[----:B------:R-:W-:-:S02]  /*ec40*/  ISETP.GE.AND P0, PT, R208, UR6, PT ;  /* 0x00000006d0007c0c */ /* 0x000fc4000bf06270 */
[----:B---3--:R-:W-:-:S04]  /*ec50*/  LEA R2, P3, R6, UR4, 0x1 ;  /* 0x0000000406027c11 */ /* 0x008fc8000f8608ff */
[----:B------:R-:W-:-:S05]  /*ec60*/  LEA.HI.X R3, R6, UR5, R0, 0x1, P3 ;  /* 0x0000000506037c11 */ /* 0x000fca00098f0c00 */
[----:B------:R4:W-:Y:S04]  /*ec70*/  @!P2 STG.E.128 desc[UR16][R2.64], R12 ;  /* 0x0000000c0200a986 */ /* 0x0009e8000c101d10 */
[----:B--2---:R4:W-:Y:S01]  /*ec80*/  @!P1 STG.E.128 desc[UR16][R2.64+0x80], R8 ;  /* 0x0000800802009986 */ /* 0x0049e2000c101d10 */
[----:B------:R-:W-:Y:S05]  /*ec90*/  @P0 EXIT ;  /* 0x000000000000094d */ /* 0x000fea0003800000 */
[----:B-1----:R-:W-:Y:S01]  /*eca0*/  STG.E.128 desc[UR16][R2.64+0x100], R16 ;  /* 0x0001001002007986 */ /* 0x002fe2000c101d10 */
[----:B------:R-:W-:Y:S05]  /*ecb0*/  EXIT ;  /* 0x000000000000794d */ /* 0x000fea0003800000 */
.L_x_505:
        /* <DEDUP_REMOVED lines=12> */
.L_x_3737:


//--------------------- .text._ZN5flash24flash_fwd_splitkv_kernelI23Flash_fwd_kernel_traitsILi192ELi64ELi64ELi4ELb0ELb0EN7cutlass10bfloat16_tE19Flash_kernel_traitsILi192ELi64ELi64ELi4ES3_EELb1ELb0ELb0ELb0ELb0ELb1ELb0ELb0EEEvNS_16Flash_fwd_paramsE --------------------------
	.section	.text._ZN5flash24flash_fwd_splitkv_kernelI23Flash_fwd_kernel_traitsILi192ELi64ELi64ELi4ELb0ELb0EN7cutlass10bfloat16_tE19Flash_kernel_traitsILi192ELi64ELi64ELi4ES3_EELb1ELb0ELb0ELb0ELb0ELb1ELb0ELb0EEEvNS_16Flash_fwd_paramsE,"ax",@progbits
	.align	128
        .global         _ZN5flash24flash_fwd_splitkv_kernelI23Flash_fwd_kernel_traitsILi192ELi64ELi64ELi4ELb0ELb0EN7cutlass10bfloat16_tE19Flash_kernel_traitsILi192ELi64ELi64ELi4ES3_EELb1ELb0ELb0ELb0ELb0ELb1ELb0ELb0EEEvNS_16Flash_fwd_paramsE
        .type           _ZN5flash24flash_fwd_splitkv_kernelI23Flash_fwd_kernel_traitsILi192ELi64ELi64ELi4ELb0ELb0EN7cutlass10bfloat16_tE19Flash_kernel_traitsILi192ELi64ELi64ELi4ES3_EELb1ELb0ELb0ELb0ELb0ELb1ELb0ELb0EEEvNS_16Flash_fwd_paramsE,@function
        .size           _ZN5flash24flash_fwd_splitkv_kernelI23Flash_fwd_kernel_traitsILi192ELi64ELi64ELi4ELb0ELb0EN7cutlass10bfloat16_tE19Flash_kernel_traitsILi192ELi64ELi64ELi4ES3_EELb1ELb0ELb0ELb0ELb0ELb1ELb0ELb0EEEvNS_16Flash_fwd_paramsE,(.L_x_3738 - _ZN5flash24flash_fwd_splitkv_kernelI23Flash_fwd_kernel_traitsILi192ELi64ELi64ELi4ELb0ELb0EN7cutlass10bfloat16_tE19Flash_kernel_traitsILi192ELi64ELi64ELi4ES3_EELb1ELb0ELb0ELb0ELb0ELb1ELb0ELb0EEEvNS_16Flash_fwd_paramsE)
        .other          _ZN5flash24flash_fwd_splitkv_kernelI23Flash_fwd_kernel_traitsILi192ELi64ELi64ELi4ELb0ELb0EN7cutlass10bfloat16_tE19Flash_kernel_traitsILi192ELi64ELi64ELi4ES3_EELb1ELb0ELb0ELb0ELb0ELb1ELb0ELb0EEEvNS_16Flash_fwd_paramsE,@"STO_CUDA_ENTRY STV_DEFAULT"
_ZN5flash24flash_fwd_splitkv_kernelI23Flash_fwd_kernel_traitsILi192ELi64ELi64ELi4ELb0ELb0EN7cutlass10bfloat16_tE19Flash_kernel_traitsILi192ELi64ELi64ELi4ES3_EELb1ELb0ELb0ELb0ELb0ELb1ELb0ELb0EEEvNS_16Flash_fwd_paramsE:
.text._ZN5flash24flash_fwd_splitkv_kernelI23Flash_fwd_kernel_traitsILi192ELi64ELi64ELi4ELb0ELb0EN7cutlass10bfloat16_tE19Flash_kernel_traitsILi192ELi64ELi64ELi4ES3_EELb1ELb0ELb0ELb0ELb0ELb1ELb0ELb0EEEvNS_16Flash_fwd_paramsE:
        /* <DEDUP_REMOVED lines=14> */
[C---:B--2---:R-:W-:Y:S01]  /*00e0*/  IMAD.WIDE.U32 R16, R3.reuse, 0x4, R6 ;  /* 0x0000000403107825 */ /* 0x044fe200078e0006 */
[----:B---3--:R-:W-:Y:S02]  /*00f0*/  ISETP.NE.U32.AND P3, PT, RZ, UR6, PT ;  /* 0x00000006ff007c0c */ /* 0x008fe4000bf65070 */
[----:B------:R-:W-:Y:S01]  /*0100*/  ISETP.NE.AND.EX P2, PT, RZ, UR5, PT, P2 ;  /* 0x00000005ff007c0c */ /* 0x000fe2000bf45320 */
[----:B------:R-:W-:Y:S01]  /*0110*/  IMAD.SHL.U32 R15, R3, 0x4, RZ ;  /* 0x00000004030f7824 */ /* 0x000fe200078e00ff */
[----:B------:R-:W-:-:S03]  /*0120*/  ISETP.NE.AND.EX P3, PT, RZ, UR7, PT, P3 ;  /* 0x00000007ff007c0c */ /* 0x000fc6000bf65330 */
[----:B------:R-:W2:Y:S04]  /*0130*/  @P0 LDG.E R202, desc[UR16][R16.64] ;  /* 0x0000001010ca0981 */ /* 0x000ea8000c1e1900 */
[----:B------:R1:W2:Y:S01]  /*0140*/  @P4 LDG.E R19, desc[UR16][R16.64+0x4] ;  /* 0x0000041010134981 */ /* 0x0002a2000c1e1900 */
[----:B------:R-:W-:Y:S01]  /*0150*/  SHF.R.U32.HI R12, RZ, 0x1e, R3 ;  /* 0x0000001eff0c7819 */ /* 0x000fe20000011603 */
[----:B------:R-:W-:Y:S02]  /*0160*/  IMAD.MOV.U32 R4, RZ, RZ, RZ ;  /* 0x000000ffff047224 */ /* 0x000fe400078e00ff */
[C---:B------:R-:W-:Y:S01]  /*0170*/  @P2 IADD3 R6, P0, PT, R15.reuse, UR4, RZ ;  /* 0x000000040f062c10 */ /* 0x040fe2000ff1e0ff */
[----:B------:R-:W3:Y:S01]  /*0180*/  LDCU.U8 UR4, c[0x0][0x532] ;  /* 0x0000a640ff0477ac */ /* 0x000ee20008000000 */
[----:B------:R-:W4:Y:S01]  /*0190*/  S2R R13, SR_CTAID.X ;  /* 0x00000000000d7919 */ /* 0x000f220000002500 */
[----:B------:R-:W-:Y:S01]  /*01a0*/  @P3 IADD3 R8, P1, PT, R15, UR6, RZ ;  /* 0x000000060f083c10 */ /* 0x000fe2000ff3e0ff */
[----:B------:R-:W2:Y:S01]  /*01b0*/  @!P2 LDC R0, c[0x0][0x43c] ;  /* 0x00010f00ff00ab82 */ /* 0x000ea20000000800 */
[----:B------:R-:W-:-:S02]  /*01c0*/  @P2 IADD3.X R7, PT, PT, R12, UR5, RZ, P0, !PT ;  /* 0x000000050c072c10 */ /* 0x000fc400087fe4ff */
[----:B------:R-:W-:-:S03]  /*01d0*/  @P3 IADD3.X R9, PT, PT, R12, UR7, RZ, P1, !PT ;  /* 0x000000070c093c10 */ /* 0x000fc60008ffe4ff */
[----:B------:R3:W5:Y:S04]  /*01e0*/  @P2 LDG.E R79, desc[UR16][R6.64] ;  /* 0x00000010064f2981 */ /* 0x000768000c1e1900 */
[----:B------:R4:W5:Y:S01]  /*01f0*/  @P3 LDG.E R4, desc[UR16][R8.64] ;  /* 0x0000001008043981 */ /* 0x000962000c1e1900 */
[----:B-1----:R-:W-:-:S05]  /*0200*/  IADD3 R16, P0, PT, R15, R10, RZ ;  /* 0x0000000a0f107210 */ /* 0x002fca0007f1e0ff */
[----:B------:R-:W-:Y:S01]  /*0210*/  IMAD.X R17, R12, 0x1, R11, P0 ;  /* 0x000000010c117824 */ /* 0x000fe200000e060b */
[----:B------:R-:W-:-:S04]  /*0220*/  ISETP.NE.U32.AND P0, PT, R10, RZ, PT ;  /* 0x000000ff0a00720c */ /* 0x000fc80003f05070 */
[----:B------:R-:W-:Y:S01]  /*0230*/  ISETP.NE.AND.EX P0, PT, R11, RZ, PT, P0 ;  /* 0x000000ff0b00720c */ /* 0x000fe20003f05300 */
[----:B---3--:R-:W1:Y:S01]  /*0240*/  @!P4 LDC R7, c[0x0][0x434] ;  /* 0x00010d00ff07cb82 */ /* 0x008e620000000800 */
[----:B------:R-:W-:Y:S02]  /*0250*/  ISETP.NE.AND P1, PT, RZ, UR4, PT ;  /* 0x00000004ff007c0c */ /* 0x000fe4000bf25270 */
[----:B------:R-:W-:-:S04]  /*0260*/  ISETP.EQ.U32.AND P3, PT, R10, RZ, PT ;  /* 0x000000ff0a00720c */ /* 0x000fc80003f62070 */
[----:B------:R-:W-:Y:S01]  /*0270*/  ISETP.EQ.OR.EX P3, PT, R11, RZ, !P1, P3 ;  /* 0x000000ff0b00720c */ /* 0x000fe20004f62730 */
[----:B----4-:R-:W3:Y:S08]  /*0280*/  @!P2 LDC.64 R8, c[0x0][0x488] ;  /* 0x00012200ff08ab82 */ /* 0x010ef00000000a00 */
[----:B------:R-:W4:Y:S01]  /*0290*/  @!P0 LDC R11, c[0x0][0x438] ;  /* 0x00010e00ff0b8b82 */ /* 0x000f220000000800 */
[----:B------:R-:W-:-:S02]  /*02a0*/  IMAD.MOV.U32 R5, RZ, RZ, -0x1 ;  /* 0xffffffffff057424 */ /* 0x000fc400078e00ff */
[----:B------:R-:W-:-:S04]  /*02b0*/  IMAD.SHL.U32 R2, R13, 0x40, RZ ;  /* 0x000000400d027824 */ /* 0x000fc800078e00ff */
[----:B------:R1:W5:Y:S01]  /*02c0*/  @!P3 LDG.E R5, desc[UR16][R16.64] ;  /* 0x000000101005b981 */ /* 0x000362000c1e1900 */
[----:B--2---:R-:W-:-:S05]  /*02d0*/  @P4 IMAD.IADD R7, R19, 0x1, -R202 ;  /* 0x0000000113074824 */ /* 0x004fca00078e0aca */
[----:B-1----:R-:W-:Y:S01]  /*02e0*/  ISETP.GT.AND P3, PT, R7, R2, PT ;  /* 0x000000020700720c */ /* 0x002fe20003f64270 */
[----:B---34-:R-:W-:-:S12]  /*02f0*/  @!P0 BRA `(.L_x_506) ;  /* 0x00000000000c8947 */ /* 0x018fd80003800000 */
[----:B------:R-:W2:Y:S02]  /*0300*/  @P1 LDG.E R6, desc[UR16][R16.64+0x4] ;  /* 0x0000041010061981 */ /* 0x000ea4000c1e1900 */
[----:B--2--5:R-:W-:-:S06]  /*0310*/  @P1 IADD3 R11, PT, PT, R6, -R5, RZ ;  /* 0x80000005060b1210 */ /* 0x024fcc0007ffe0ff */
[----:B------:R1:W5:Y:S02]  /*0320*/  @!P1 LDG.E R11, desc[UR16][R16.64] ;  /* 0x00000010100b9981 */ /* 0x000364000c1e1900 */
.L_x_506:
[----:B------:R-:W-:Y:S01]  /*0330*/  @!P2 ISETP.NE.U32.AND P0, PT, R8, RZ, PT ;  /* 0x000000ff0800a20c */ /* 0x000fe20003f05070 */
[----:B------:R-:W-:-:S12]  /*0340*/  @!P3 EXIT ;  /* 0x000000000000b94d */ /* 0x000fd80003800000 */
[----:B------:R-:W2:Y:S01]  /*0350*/  LDCU UR5, c[0x0][0x438] ;  /* 0x00008700ff0577ac */ /* 0x000ea20008000800 */
[----:B------:R-:W-:Y:S01]  /*0360*/  @!P2 ISETP.NE.AND.EX P0, PT, R9, RZ, PT, P0 ;  /* 0x000000ff0900a20c */ /* 0x000fe20003f05300 */
[--C-:B-----5:R-:W-:Y:S01]  /*0370*/  @P2 IMAD.IADD R79, R79, 0x1, -R4.reuse ;  /* 0x000000014f4f2824 */ /* 0x120fe200078e0a04 */
[----:B-1----:R-:W1:Y:S01]  /*0380*/  S2R R17, SR_CTAID.Z ;  /* 0x0000000000117919 */ /* 0x002e620000002700 */
[----:B------:R-:W3:Y:S01]  /*0390*/  LDCU UR14, c[0x0][0x508] ;  /* 0x0000a100ff0e77ac */ /* 0x000ee20008000800 */
[----:B------:R-:W-:Y:S01]  /*03a0*/  @!P2 SEL R0, R0, RZ, P0 ;  /* 0x000000ff0000a207 */ /* 0x000fe20000000000 */
[----:B------:R-:W4:Y:S03]  /*03b0*/  S2R R186, SR_TID.X ;  /* 0x0000000000ba7919 */ /* 0x000f260000002100 */
[----:B------:R-:W-:Y:S01]  /*03c0*/  @!P2 IADD3 R79, PT, PT, R0, R11, -R4 ;  /* 0x0000000b004fa210 */ /* 0x000fe20007ffe804 */
[----:B------:R-:W-:-:S04]  /*03d0*/  VIADD R0, R13, 0x1 ;  /* 0x000000010d007836 */ /* 0x000fc80000000000 */
[----:B------:R-:W-:Y:S02]  /*03e0*/  VIADD R11, R79, 0x3f ;  /* 0x0000003f4f0b7836 */ /* 0x000fe40000000000 */
[----:B------:R-:W-:Y:S01]  /*03f0*/  IMAD R0, R0, 0x40, -R7 ;  /* 0x0000004000007824 */ /* 0x000fe200078e0a07 */
[----:B--2---:R-:W-:Y:S02]  /*0400*/  UIADD3 UR5, UPT, UPT, UR5, 0x3f, URZ ;  /* 0x0000003f05057890 */ /* 0x004fe4000fffe0ff */
[----:B------:R-:W-:Y:S02]  /*0410*/  SHF.R.S32.HI R6, RZ, 0x1f, R11 ;  /* 0x0000001fff067819 */ /* 0x000fe4000001140b */
[----:B---3--:R-:W-:Y:S01]  /*0420*/  IADD3 R9, PT, PT, R11, UR14, R0 ;  /* 0x0000000e0b097c10 */ /* 0x008fe2000fffe000 */
        /* <DEDUP_REMOVED lines=8> */
[----:B------:R-:W-:Y:S01]  /*04b0*/  VIMNMX3 R0, R6, UR4, R9, PT ;  /* 0x0000000406007c0f */ /* 0x000fe2000b800109 */
[----:B------:R-:W-:-:S03]  /*04c0*/  IMAD.MOV.U32 R6, RZ, RZ, R3 ;  /* 0x000000ffff067224 */ /* 0x000fc600078e0003 */
[----:B------:R-:W-:-:S13]  /*04d0*/  ISETP.GT.AND P0, PT, R0, RZ, PT ;  /* 0x000000ff0000720c */ /* 0x000fda0003f04270 */
[----:B-1--4-:R-:W-:Y:S05]  /*04e0*/  @P0 BRA `(.L_x_507) ;  /* 0x00000008000c0947 */ /* 0x012fea0003800000 */
[----:B------:R-:W-:Y:S01]  /*04f0*/  ISETP.NE.AND P0, PT, R202, -0x1, PT ;  /* 0xffffffffca00780c */ /* 0x000fe20003f05270 */
[----:B------:R-:W1:Y:S01]  /*0500*/  LDC.64 R4, c[0x0][0x408] ;  /* 0x00010200ff047b82 */ /* 0x000e620000000a00 */
[----:B------:R-:W-:Y:S01]  /*0510*/  IMAD.SHL.U32 R0, R186, 0x8, RZ ;  /* 0x00000008ba007824 */ /* 0x000fe200078e00ff */
[----:B------:R-:W2:Y:S01]  /*0520*/  LDCU UR7, c[0x0][0x3e0] ;  /* 0x00007c00ff0777ac */ /* 0x000ea20008000800 */
[----:B------:R-:W-:Y:S01]  /*0530*/  SHF.R.U32.HI R186, RZ, 0x3, R186 ;  /* 0x00000003ffba7819 */ /* 0x000fe200000116ba */
[----:B------:R-:W-:Y:S01]  /*0540*/  BSSY.RECONVERGENT B0, `(.L_x_508) ;  /* 0x000002b000007945 */ /* 0x000fe20003800200 */
[----:B------:R-:W-:Y:S01]  /*0550*/  IADD3 R7, PT, PT, -R2, R7, RZ ;  /* 0x0000000702077210 */ /* 0x000fe20007ffe1ff */
[----:B------:R-:W3:Y:S01]  /*0560*/  LDCU.64 UR4, c[0x0][0x410] ;  /* 0x00008200ff0477ac */ /* 0x000ee20008000a00 */
[----:B------:R-:W4:Y:S05]  /*0570*/  LDCU UR6, c[0x0][0x434] ;  /* 0x00008680ff0677ac */ /* 0x000f2a0008000800 */
[----:B------:R-:W5:Y:S01]  /*0580*/  @!P0 LDC.64 R8, c[0x0][0x400] ;  /* 0x00010000ff088b82 */ /* 0x000f620000000a00 */
[----:B-1----:R-:W-:-:S04]  /*0590*/  @P0 IMAD.WIDE.U32 R10, R202, R4, RZ ;  /* 0x00000004ca0a0225 */ /* 0x002fc800078e00ff */
[C---:B-----5:R-:W-:Y:S01]  /*05a0*/  @!P0 IMAD.WIDE.U32 R12, R3.reuse, R8, RZ ;  /* 0x00000008030c8225 */ /* 0x060fe200078e00ff */
[----:B------:R-:W-:Y:S02]  /*05b0*/  LOP3.LUT R8, R0, 0x38, RZ, 0xc0, !PT ;  /* 0x0000003800087812 */ /* 0x000fe400078ec0ff */
[----:B------:R-:W-:Y:S01]  /*05c0*/  @P0 MOV R12, R10 ;  /* 0x0000000a000c0202 */ /* 0x000fe20000000f00 */
[----:B------:R-:W-:Y:S02]  /*05d0*/  @!P0 IMAD R0, R3, R9, R13 ;  /* 0x0000000903008224 */ /* 0x000fe400078e020d */
[----:B------:R-:W-:Y:S02]  /*05e0*/  IMAD.MOV.U32 R9, RZ, RZ, RZ ;  /* 0x000000ffff097224 */ /* 0x000fe400078e00ff */
[----:B------:R-:W-:Y:S02]  /*05f0*/  @P0 IMAD R0, R202, R5, R11 ;  /* 0x00000005ca000224 */ /* 0x000fe400078e020b */
[----:B------:R-:W-:-:S04]  /*0600*/  IMAD.WIDE.U32 R14, R2, R4, R8 ;  /* 0x00000004020e7225 */ /* 0x000fc800078e0008 */
[----:B------:R-:W-:Y:S01]  /*0610*/  IMAD R3, R2, R5, R15 ;  /* 0x0000000502037224 */ /* 0x000fe200078e020f */
[----:B------:R-:W-:Y:S01]  /*0620*/  IADD3 R12, P0, PT, R12, R14, RZ ;  /* 0x0000000e0c0c7210 */ /* 0x000fe20007f1e0ff */
[----:B------:R-:W-:Y:S01]  /*0630*/  VIADD R10, R186, 0x10 ;  /* 0x00000010ba0a7836 */ /* 0x000fe20000000000 */
[C---:B------:R-:W-:Y:S02]  /*0640*/  LOP3.LUT R15, R8.reuse, 0x40, RZ, 0xfc, !PT ;  /* 0x00000040080f7812 */ /* 0x040fe400078efcff */
[----:B------:R-:W-:Y:S01]  /*0650*/  LOP3.LUT R14, R8, 0x80, RZ, 0xfc, !PT ;  /* 0x00000080080e7812 */ /* 0x000fe200078efcff */
[----:B------:R-:W-:Y:S01]  /*0660*/  IMAD.X R13, R0, 0x1, R3, P0 ;  /* 0x00000001000d7824 */ /* 0x000fe200000e0603 */
[----:B------:R-:W-:Y:S01]  /*0670*/  ISETP.GE.AND P0, PT, R186, R7, PT ;  /* 0x00000007ba00720c */ /* 0x000fe20003f06270 */
[----:B--2---:R-:W-:Y:S01]  /*0680*/  IMAD R3, R6, UR7, R17 ;  /* 0x0000000706037c24 */ /* 0x004fe2000f8e0211 */
[C---:B------:R-:W-:Y:S01]  /*0690*/  IADD3 R6, PT, PT, R186.reuse, 0x20, RZ ;  /* 0x00000020ba067810 */ /* 0x040fe20007ffe0ff */
[----:B---3--:R-:W-:Y:S01]  /*06a0*/  IMAD.WIDE.U32 R12, R17, UR4, R12 ;  /* 0x00000004110c7c25 */ /* 0x008fe2000f8e000c */
[----:B------:R-:W-:-:S02]  /*06b0*/  IADD3 R0, PT, PT, R186, 0x30, RZ ;  /* 0x00000030ba007810 */ /* 0x000fc40007ffe0ff */
[-C--:B------:R-:W-:Y:S01]  /*06c0*/  ISETP.GE.AND P3, PT, R10, R7.reuse, PT ;  /* 0x000000070a00720c */ /* 0x080fe20003f66270 */
[----:B----4-:R-:W-:Y:S01]  /*06d0*/  IMAD R3, R3, UR6, R2 ;  /* 0x0000000603037c24 */ /* 0x010fe2000f8e0202 */
[-C--:B------:R-:W-:Y:S01]  /*06e0*/  ISETP.GE.AND P2, PT, R6, R7.reuse, PT ;  /* 0x000000070600720c */ /* 0x080fe20003f46270 */
[----:B------:R-:W-:Y:S01]  /*06f0*/  IMAD R19, R17, UR5, R13 ;  /* 0x0000000511137c24 */ /* 0x000fe2000f8e020d */
[----:B------:R-:W-:-:S03]  /*0700*/  ISETP.GE.AND P1, PT, R0, R7, PT ;  /* 0x000000070000720c */ /* 0x000fc60003f26270 */
[----:B------:R-:W-:Y:S10]  /*0710*/  @P0 BRA `(.L_x_509) ;  /* 0x0000000000340947 */ /* 0x000ff40003800000 */
        /* <DEDUP_REMOVED lines=13> */
.L_x_509:
[----:B------:R-:W-:Y:S05]  /*07f0*/  BSYNC.RECONVERGENT B0 ;  /* 0x0000000000007941 */ /* 0x000fea0003800200 */
.L_x_508:
        /* <DEDUP_REMOVED lines=20> */
.L_x_511:
[----:B------:R-:W-:Y:S05]  /*0940*/  BSYNC.RECONVERGENT B0 ;  /* 0x0000000000007941 */ /* 0x000fea0003800200 */
.L_x_510:
        /* <DEDUP_REMOVED lines=20> */
.L_x_513:
[----:B------:R-:W-:Y:S05]  /*0a90*/  BSYNC.RECONVERGENT B0 ;  /* 0x0000000000007941 */ /* 0x000fea0003800200 */
.L_x_512:
        /* <DEDUP_REMOVED lines=19> */
.L_x_515:
[----:B------:R-:W-:Y:S05]  /*0bd0*/  BSYNC.RECONVERGENT B0 ;  /* 0x0000000000007941 */ /* 0x000fea0003800200 */
.L_x_514:
        /* <DEDUP_REMOVED lines=20> */
.L_x_507:
        /* <DEDUP_REMOVED lines=10> */
.L_x_516:
[----:B------:R-:W-:Y:S05]  /*0dc0*/  BRA.U !UP1, `(.L_x_517) ;  /* 0x0000000509847547 */ /* 0x000fea000b800000 */
[----:B------:R-:W1:Y:S01]  /*0dd0*/  LDC R11, c[0x0][0x4f0] ;  /* 0x00013c00ff0b7b82 */ /* 0x000e620000000800 */
[----:B------:R-:W-:Y:S01]  /*0de0*/  LEA R4, R0, 0xffffffc0, 0x6 ;  /* 0xffffffc000047811 */ /* 0x000fe200078e30ff */
[----:B------:R-:W2:Y:S01]  /*0df0*/  LDCU.64 UR4, c[0x0][0x4e8] ;  /* 0x00009d00ff0477ac */ /* 0x000ea20008000a00 */
[----:B------:R-:W3:Y:S01]  /*0e00*/  LDCU.64 UR6, c[0x0][0x3a0] ;  /* 0x00007400ff0677ac */ /* 0x000ee20008000a00 */
        /* <DEDUP_REMOVED lines=9> */
[----:B-----5:R-:W-:Y:S01]  /*0ea0*/  IMAD R6, R5, R8, RZ ;  /* 0x0000000805067224 */ /* 0x020fe200078e02ff */
[----:B------:R-:W-:-:S03]  /*0eb0*/  IABS R5, R4 ;  /* 0x0000000400057213 */ /* 0x000fc60000000000 */
[----:B------:R-:W-:-:S04]  /*0ec0*/  IMAD.HI.U32 R15, R15, R6, R14 ;  /* 0x000000060f0f7227 */ /* 0x000fc800078e000e */
[----:B------:R-:W-:-:S04]  /*0ed0*/  IMAD.MOV.U32 R6, RZ, RZ, R5 ;  /* 0x000000ffff067224 */ /* 0x000fc800078e0005 */
[----:B------:R-:W-:-:S05]  /*0ee0*/  IMAD.HI.U32 R5, R15, R6, RZ ;  /* 0x000000060f057227 */ /* 0x000fca00078e00ff */
[----:B------:R-:W-:-:S05]  /*0ef0*/  IADD3 R9, PT, PT, -R5, RZ, RZ ;  /* 0x000000ff05097210 */ /* 0x000fca0007ffe1ff */
[----:B------:R-:W-:Y:S01]  /*0f00*/  IMAD R9, R8, R9, R6 ;  /* 0x0000000908097224 */ /* 0x000fe200078e0206 */
[----:B------:R-:W-:-:S04]  /*0f10*/  LOP3.LUT R6, R4, R11, RZ, 0x3c, !PT ;  /* 0x0000000b04067212 */ /* 0x000fc800078e3cff */
[----:B------:R-:W-:Y:S02]  /*0f20*/  ISETP.GT.U32.AND P2, PT, R8, R9, PT ;  /* 0x000000090800720c */ /* 0x000fe40003f44070 */
[----:B------:R-:W-:Y:S02]  /*0f30*/  ISETP.GE.AND P1, PT, R6, RZ, PT ;  /* 0x000000ff0600720c */ /* 0x000fe40003f26270 */
[----:B------:R-:W1:Y:S09]  /*0f40*/  LDC R6, c[0x0][0x3e8] ;  /* 0x0000fa00ff067b82 */ /* 0x000e720000000800 */
[----:B------:R-:W-:Y:S01]  /*0f50*/  @!P2 IMAD.IADD R9, R9, 0x1, -R8 ;  /* 0x000000010909a824 */ /* 0x000fe200078e0a08 */
[----:B------:R-:W-:-:S02]  /*0f60*/  @!P2 IADD3 R5, PT, PT, R5, 0x1, RZ ;  /* 0x000000010505a810 */ /* 0x000fc40007ffe0ff */
[----:B------:R-:W-:Y:S02]  /*0f70*/  ISETP.NE.AND P2, PT, R11, RZ, PT ;  /* 0x000000ff0b00720c */ /* 0x000fe40003f45270 */
[----:B------:R-:W-:Y:S01]  /*0f80*/  ISETP.GE.U32.AND P0, PT, R9, R8, PT ;  /* 0x000000080900720c */ /* 0x000fe20003f06070 */
[----:B--2---:R-:W-:-:S04]  /*0f90*/  IMAD.WIDE.U32 R8, R3, UR4, RZ ;  /* 0x0000000403087c25 */ /* 0x004fc8000f8e00ff */
[----:B------:R-:W-:Y:S01]  /*0fa0*/  IMAD R207, R3, UR5, R9 ;  /* 0x0000000503cf7c24 */ /* 0x000fe2000f8e0209 */
[----:B------:R-:W2:Y:S07]  /*0fb0*/  LDCU.64 UR4, c[0x0][0x3a8] ;  /* 0x00007500ff0477ac */ /* 0x000eae0008000a00 */
[----:B------:R-:W-:Y:S02]  /*0fc0*/  @P0 IADD3 R5, PT, PT, R5, 0x1, RZ ;  /* 0x0000000105050810 */ /* 0x000fe40007ffe0ff */
[----:B------:R-:W-:-:S03]  /*0fd0*/  LEA R206, P0, R8, UR8, 0x2 ;  /* 0x0000000808ce7c11 */ /* 0x000fc6000f8010ff */
[----:B------:R-:W-:Y:S01]  /*0fe0*/  @!P1 IMAD.MOV R5, RZ, RZ, -R5 ;  /* 0x000000ffff059224 */ /* 0x000fe200078e0a05 */
[----:B------:R-:W-:Y:S02]  /*0ff0*/  LEA.HI.X R207, R8, UR9, R207, 0x2, P0 ;  /* 0x0000000908cf7c11 */ /* 0x000fe400080f14cf */
[----:B------:R-:W-:-:S05]  /*1000*/  @!P2 LOP3.LUT R5, RZ, R11, RZ, 0x33, !PT ;  /* 0x0000000bff05a212 */ /* 0x000fca00078e33ff */
[----:B------:R-:W-:-:S05]  /*1010*/  IMAD.WIDE R20, R5, 0x4, R206 ;  /* 0x0000000405147825 */ /* 0x000fca00078e02ce */
[----:B------:R-:W2:Y:S01]  /*1020*/  LDG.E R10, desc[UR16][R20.64] ;  /* 0x00000010140a7981 */ /* 0x000ea2000c1e1900 */
[----:B-1----:R-:W-:Y:S01]  /*1030*/  IABS R9, R6 ;  /* 0x0000000600097213 */ /* 0x002fe20000000000 */
[----:B---3--:R-:W-:Y:S01]  /*1040*/  IMAD.U32 R148, RZ, RZ, UR10 ;  /* 0x0000000aff947e24 */ /* 0x008fe2000f8e00ff */
[----:B------:R-:W-:Y:S01]  /*1050*/  IADD3 R5, PT, PT, -R5, RZ, RZ ;  /* 0x000000ff05057210 */ /* 0x000fe20007ffe1ff */
[----:B------:R-:W-:Y:S01]  /*1060*/  IMAD.U32 R149, RZ, RZ, UR11 ;  /* 0x0000000bff957e24 */ /* 0x000fe2000f8e00ff */
[----:B------:R-:W1:Y:S01]  /*1070*/  I2F.RP R18, R9 ;  /* 0x0000000900127306 */ /* 0x000e620000209400 */
[----:B----4-:R-:W-:Y:S02]  /*1080*/  MOV R134, UR12 ;  /* 0x0000000c00867c02 */ /* 0x010fe40008000f00 */
[----:B------:R-:W-:Y:S01]  /*1090*/  IMAD R4, R11, R5, R4 ;  /* 0x000000050b047224 */ /* 0x000fe200078e0204 */
[----:B------:R-:W-:-:S04]  /*10a0*/  MOV R135, UR13 ;  /* 0x0000000d00877c02 */ /* 0x000fc80008000f00 */
[----:B------:R-:W-:Y:S01]  /*10b0*/  SHF.R.S32.HI R5, RZ, 0x1f, R4 ;  /* 0x0000001fff057819 */ /* 0x000fe20000011404 */
[----:B-1----:R-:W1:Y:S02]  /*10c0*/  MUFU.RCP R16, R18 ;  /* 0x0000001200107308 */ /* 0x002e640000001000 */
[----:B-1----:R-:W-:-:S06]  /*10d0*/  IADD3 R16, PT, PT, R16, 0xffffffe, RZ ;  /* 0x0ffffffe10107810 */ /* 0x002fcc0007ffe0ff */
[----:B------:R-:W1:Y:S02]  /*10e0*/  F2I.FTZ.U32.TRUNC.NTZ R15, R16 ;  /* 0x00000010000f7305 */ /* 0x000e64000021f000 */
[----:B-1----:R-:W-:-:S05]  /*10f0*/  IADD3 R8, PT, PT, RZ, -R15, RZ ;  /* 0x8000000fff087210 */ /* 0x002fca0007ffe0ff */
        /* <DEDUP_REMOVED lines=21> */
[----:B--2---:R-:W-:Y:S01]  /*1250*/  SHF.R.S32.HI R9, RZ, 0x1f, R10 ;  /* 0x0000001fff097819 */ /* 0x004fe2000001140a */
[----:B------:R-:W-:-:S04]  /*1260*/  IMAD.WIDE.U32 R14, R10, UR6, RZ ;  /* 0x000000060a0e7c25 */ /* 0x000fc8000f8e00ff */
[C---:B------:R-:W-:Y:S02]  /*1270*/  IMAD R19, R9.reuse, UR6, RZ ;  /* 0x0000000609137c24 */ /* 0x040fe4000f8e02ff */
[----:B------:R-:W-:Y:S02]  /*1280*/  IMAD R9, R9, UR4, RZ ;  /* 0x0000000409097c24 */ /* 0x000fe4000f8e02ff */
        /* <DEDUP_REMOVED lines=13> */
[----:B------:R-:W-:-:S02]  /*1360*/  IMAD R5, R8, UR5, R5 ;  /* 0x0000000508057c24 */ /* 0x000fc4000f8e0205 */
[----:B------:R-:W-:-:S04]  /*1370*/  IMAD.WIDE.U32 R14, R8, UR4, R14 ;  /* 0x00000004080e7c25 */ /* 0x000fc8000f8e000e */
[C---:B------:R-:W-:Y:S02]  /*1380*/  IMAD R9, R8.reuse, UR7, R9 ;  /* 0x0000000708097c24 */ /* 0x040fe4000f8e0209 */
[----:B------:R-:W-:-:S04]  /*1390*/  IMAD.WIDE.U32 R10, R8, UR6, R10 ;  /* 0x00000006080a7c25 */ /* 0x000fc8000f8e000a */
[----:B------:R-:W-:Y:S01]  /*13a0*/  IMAD.IADD R6, R15, 0x1, R5 ;  /* 0x000000010f067824 */ /* 0x000fe200078e0205 */
[----:B------:R-:W-:Y:S02]  /*13b0*/  IADD3 R15, PT, PT, R11, R9, RZ ;  /* 0x000000090b0f7210 */ /* 0x000fe40007ffe0ff */
[----:B------:R-:W-:Y:S01]  /*13c0*/  MOV R16, R10 ;  /* 0x0000000a00107202 */ /* 0x000fe20000000f00 */
[----:B------:R-:W-:Y:S06]  /*13d0*/  BRA `(.L_x_518) ;  /* 0x0000000400607947 */ /* 0x000fec0003800000 */
.L_x_517:
[----:B------:R-:W-:-:S13]  /*13e0*/  ISETP.NE.AND P0, PT, R5, -0x1, PT ;  /* 0xffffffff0500780c */ /* 0x000fda0003f05270 */
[----:B------:R-:W-:Y:S05]  /*13f0*/  @P0 BRA `(.L_x_519) ;  /* 0x0000000000380947 */ /* 0x000fea0003800000 */
[----:B------:R-:W2:Y:S01]  /*1400*/  LDC.64 R134, c[0x0][0x3b8] ;  /* 0x0000ee00ff867b82 */ /* 0x000ea20000000a00 */
[----:B------:R-:W3:Y:S01]  /*1410*/  LDCU.64 UR4, c[0x0][0x3a0] ;  /* 0x00007400ff0477ac */ /* 0x000ee20008000a00 */
[----:B-1----:R-:W-:-:S05]  /*1420*/  SHF.R.S32.HI R9, RZ, 0x1f, R4 ;  /* 0x0000001fff097819 */ /* 0x002fca0000011404 */
        /* <DEDUP_REMOVED lines=8> */
[----:B------:R-:W-:Y:S02]  /*14b0*/  IADD3 R11, PT, PT, R11, R9, RZ ;  /* 0x000000090b0b7210 */ /* 0x000fe40007ffe0ff */
[----:B------:R-:W-:Y:S01]  /*14c0*/  MOV R12, R10 ;  /* 0x0000000a000c7202 */ /* 0x000fe20000000f00 */
[----:B------:R-:W-:Y:S05]  /*14d0*/  BRA `(.L_x_520) ;  /* 0x0000000000187947 */ /* 0x000fea0003800000 */
.L_x_519:
[----:B------:R-:W2:Y:S01]  /*14e0*/  LDC.64 R134, c[0x0][0x3b8] ;  /* 0x0000ee00ff867b82 */ /* 0x000ea20000000a00 */
[----:B-1----:R-:W-:-:S05]  /*14f0*/  IADD3 R8, PT, PT, R4, R5, RZ ;  /* 0x0000000504087210 */ /* 0x002fca0007ffe0ff */
[C---:B--2---:R-:W-:Y:S02]  /*1500*/  IMAD R11, R8.reuse, R135, RZ ;  /* 0x00000087080b7224 */ /* 0x044fe400078e02ff */
[----:B------:R-:W-:-:S05]  /*1510*/  IMAD.WIDE.U32 R8, R8, R134, RZ ;  /* 0x0000008608087225 */ /* 0x000fca00078e00ff */
[----:B------:R-:W-:Y:S02]  /*1520*/  IADD3 R11, PT, PT, R9, R11, RZ ;  /* 0x0000000b090b7210 */ /* 0x000fe40007ffe0ff */
[----:B------:R-:W-:Y:S02]  /*1530*/  MOV R12, R8 ;  /* 0x00000008000c7202 */ /* 0x000fe40000000f00 */
.L_x_520:
[----:B------:R-:W-:Y:S05]  /*1540*/  @P0 BRA `(.L_x_521) ;  /* 0x0000000000340947 */ /* 0x000fea0003800000 */
[----:B------:R-:W1:Y:S01]  /*1550*/  LDC.64 R148, c[0x0][0x3c0] ;  /* 0x0000f000ff947b82 */ /* 0x000e620000000a00 */
[----:B------:R-:W2:Y:S01]  /*1560*/  LDCU.64 UR4, c[0x0][0x3a8] ;  /* 0x00007500ff0477ac */ /* 0x000ea20008000a00 */
[----:B------:R-:W-:-:S05]  /*1570*/  SHF.R.S32.HI R5, RZ, 0x1f, R4 ;  /* 0x0000001fff057819 */ /* 0x000fca0000011404 */
[-C--:B-1----:R-:W-:Y:S01]  /*1580*/  IMAD R8, R5, R148.reuse, RZ ;  /* 0x0000009405087224 */ /* 0x082fe200078e02ff */
[----:B-----5:R-:W-:Y:S01]  /*1590*/  SHF.R.S32.HI R5, RZ, 0x1f, R6 ;  /* 0x0000001fff057819 */ /* 0x020fe20000011406 */
[----:B------:R-:W-:-:S04]  /*15a0*/  IMAD.WIDE.U32 R14, R4, R148, RZ ;  /* 0x00000094040e7225 */ /* 0x000fc800078e00ff */
[----:B------:R-:W-:Y:S02]  /*15b0*/  IMAD R8, R4, R149, R8 ;  /* 0x0000009504087224 */ /* 0x000fe400078e0208 */
[----:B--2---:R-:W-:-:S03]  /*15c0*/  IMAD R5, R5, UR4, RZ ;  /* 0x0000000405057c24 */ /* 0x004fc6000f8e02ff */
[----:B------:R-:W-:Y:S01]  /*15d0*/  IADD3 R15, PT, PT, R15, R8, RZ ;  /* 0x000000080f0f7210 */ /* 0x000fe20007ffe0ff */
[C---:B------:R-:W-:Y:S02]  /*15e0*/  IMAD R5, R6.reuse, UR5, R5 ;  /* 0x0000000506057c24 */ /* 0x040fe4000f8e0205 */
[----:B------:R-:W-:-:S05]  /*15f0*/  IMAD.WIDE.U32 R14, R6, UR4, R14 ;  /* 0x00000004060e7c25 */ /* 0x000fca000f8e000e */
[----:B------:R-:W-:Y:S01]  /*1600*/  IADD3 R15, PT, PT, R15, R5, RZ ;  /* 0x000000050f0f7210 */ /* 0x000fe20007ffe0ff */
[----:B------:R-:W-:Y:S06]  /*1610*/  BRA `(.L_x_522) ;  /* 0x0000000000187947 */ /* 0x000fec0003800000 */
.L_x_521:
[----:B------:R-:W1:Y:S01]  /*1620*/  LDC.64 R148, c[0x0][0x3c0] ;  /* 0x0000f000ff947b82 */ /* 0x000e620000000a00 */
[----:B------:R-:W-:-:S05]  /*1630*/  IADD3 R4, PT, PT, R4, R5, RZ ;  /* 0x0000000504047210 */ /* 0x000fca0007ffe0ff */
[C---:B-1----:R-:W-:Y:S02]  /*1640*/  IMAD R15, R4.reuse, R149, RZ ;  /* 0x00000095040f7224 */ /* 0x042fe400078e02ff */
[----:B------:R-:W-:-:S05]  /*1650*/  IMAD.WIDE.U32 R4, R4, R148, RZ ;  /* 0x0000009404047225 */ /* 0x000fca00078e00ff */
[----:B------:R-:W-:Y:S02]  /*1660*/  IADD3 R15, PT, PT, R5, R15, RZ ;  /* 0x0000000f050f7210 */ /* 0x000fe40007ffe0ff */
[----:B------:R-:W-:-:S07]  /*1670*/  MOV R14, R4 ;  /* 0x00000004000e7202 */ /* 0x000fce0000000f00 */
.L_x_522:
[----:B-----5:R-:W1:Y:S01]  /*1680*/  LDC R6, c[0x0][0x3e8] ;  /* 0x0000fa00ff067b82 */ /* 0x020e620000000800 */
[----:B------:R-:W-:Y:S02]  /*1690*/  LEA R10, R0, 0xffffffc0, 0x6 ;  /* 0xffffffc0000a7811 */ /* 0x000fe400078e30ff */
[----:B------:R-:W-:-:S03]  /*16a0*/  CS2R R206, SRZ ;  /* 0x0000000000ce7805 */ /* 0x000fc6000001ff00 */
[----:B------:R-:W-:-:S04]  /*16b0*/  IMAD.WIDE.U32 R14, R10, R148, R14 ;  /* 0x000000940a0e7225 */ /* 0x000fc800078e000e */
[----:B------:R-:W-:Y:S01]  /*16c0*/  IMAD R15, R10, R149, R15 ;  /* 0x000000950a0f7224 */ /* 0x000fe200078e020f */
[----:B-1----:R-:W-:-:S04]  /*16d0*/  IABS R4, R6 ;  /* 0x0000000600047213 */ /* 0x002fc80000000000 */
[----:B------:R-:W1:Y:S08]  /*16e0*/  I2F.RP R9, R4 ;  /* 0x0000000400097306 */ /* 0x000e700000209400 */
[----:B-1----:R-:W1:Y:S02]  /*16f0*/  MUFU.RCP R18, R9 ;  /* 0x0000000900127308 */ /* 0x002e640000001000 */
[----:B-1----:R-:W-:-:S06]  /*1700*/  IADD3 R18, PT, PT, R18, 0xffffffe, RZ ;  /* 0x0ffffffe12127810 */ /* 0x002fcc0007ffe0ff */
[----:B------:R-:W1:Y:S02]  /*1710*/  F2I.FTZ.U32.TRUNC.NTZ R19, R18 ;  /* 0x0000001200137305 */ /* 0x000e64000021f000 */
[----:B-1----:R-:W-:Y:S01]  /*1720*/  IMAD.MOV R5, RZ, RZ, -R19 ;  /* 0x000000ffff057224 */ /* 0x002fe200078e0a13 */
[----:B------:R-:W-:-:S03]  /*1730*/  MOV R18, RZ ;  /* 0x000000ff00127202 */ /* 0x000fc60000000f00 */
[----:B------:R-:W-:Y:S01]  /*1740*/  IMAD R8, R5, R4, RZ ;  /* 0x0000000405087224 */ /* 0x000fe200078e02ff */
[----:B------:R-:W-:-:S03]  /*1750*/  IABS R5, R17 ;  /* 0x0000001100057213 */ /* 0x000fc60000000000 */
[----:B------:R-:W-:-:S04]  /*1760*/  IMAD.HI.U32 R19, R19, R8, R18 ;  /* 0x0000000813137227 */ /* 0x000fc800078e0012 */
[----:B------:R-:W-:Y:S02]  /*1770*/  IMAD.MOV.U32 R8, RZ, RZ, R5 ;  /* 0x000000ffff087224 */ /* 0x000fe400078e0005 */
[----:B------:R-:W-:Y:S02]  /*1780*/  IMAD.MOV.U32 R18, RZ, RZ, R12 ;  /* 0x000000ffff127224 */ /* 0x000fe400078e000c */
[----:B------:R-:W-:Y:S01]  /*1790*/  IMAD.HI.U32 R16, R19, R8, RZ ;  /* 0x0000000813107227 */ /* 0x000fe200078e00ff */
[----:B------:R-:W-:-:S04]  /*17a0*/  MOV R19, R11 ;  /* 0x0000000b00137202 */ /* 0x000fc80000000f00 */
[----:B------:R-:W-:Y:S01]  /*17b0*/  IADD3 R5, PT, PT, -R16, RZ, RZ ;  /* 0x000000ff10057210 */ /* 0x000fe20007ffe1ff */
[----:B------:R-:W-:-:S04]  /*17c0*/  IMAD.WIDE.U32 R18, R10, R134, R18 ;  /* 0x000000860a127225 */ /* 0x000fc800078e0012 */
[----:B------:R-:W-:Y:S02]  /*17d0*/  IMAD R5, R4, R5, R8 ;  /* 0x0000000504057224 */ /* 0x000fe400078e0208 */
[----:B------:R-:W1:Y:S01]  /*17e0*/  LDC.64 R8, c[0x0][0x3d8] ;  /* 0x0000f600ff087b82 */ /* 0x000e620000000a00 */
[----:B------:R-:W-:Y:S02]  /*17f0*/  IMAD R19, R10, R135, R19 ;  /* 0x000000870a137224 */ /* 0x000fe400078e0213 */
[----:B------:R-:W-:-:S13]  /*1800*/  ISETP.GT.U32.AND P0, PT, R4, R5, PT ;  /* 0x000000050400720c */ /* 0x000fda0003f04070 */
[----:B------:R-:W-:Y:S01]  /*1810*/  @!P0 IMAD.IADD R5, R5, 0x1, -R4 ;  /* 0x0000000105058824 */ /* 0x000fe200078e0a04 */
[----:B------:R-:W-:Y:S02]  /*1820*/  @!P0 IADD3 R16, PT, PT, R16, 0x1, RZ ;  /* 0x0000000110108810 */ /* 0x000fe40007ffe0ff */
[----:B------:R-:W-:Y:S02]  /*1830*/  ISETP.NE.AND P0, PT, R6, RZ, PT ;  /* 0x000000ff0600720c */ /* 0x000fe40003f05270 */
[----:B------:R-:W-:Y:S02]  /*1840*/  ISETP.GE.U32.AND P2, PT, R5, R4, PT ;  /* 0x000000040500720c */ /* 0x000fe40003f46070 */
[----:B------:R-:W-:-:S04]  /*1850*/  LOP3.LUT R4, R17, R6, RZ, 0x3c, !PT ;  /* 0x0000000611047212 */ /* 0x000fc800078e3cff */
[----:B------:R-:W-:Y:S02]  /*1860*/  ISETP.GE.AND P1, PT, R4, RZ, PT ;  /* 0x000000ff0400720c */ /* 0x000fe40003f26270 */
[----:B------:R-:W2:Y:S05]  /*1870*/  LDC.64 R4, c[0x0][0x3d0] ;  /* 0x0000f400ff047b82 */ /* 0x000eaa0000000a00 */
[----:B------:R-:W-:-:S06]  /*1880*/  @P2 VIADD R16, R16, 0x1 ;  /* 0x0000000110102836 */ /* 0x000fcc0000000000 */
[----:B------:R-:W-:Y:S02]  /*1890*/  @!P1 IADD3 R16, PT, PT, -R16, RZ, RZ ;  /* 0x000000ff10109210 */ /* 0x000fe40007ffe1ff */
[----:B------:R-:W-:-:S04]  /*18a0*/  @!P0 LOP3.LUT R16, RZ, R6, RZ, 0x33, !PT ;  /* 0x00000006ff108212 */ /* 0x000fc800078e33ff */
[----:B------:R-:W-:Y:S01]  /*18b0*/  SHF.R.S32.HI R11, RZ, 0x1f, R16 ;  /* 0x0000001fff0b7819 */ /* 0x000fe20000011410 */
[----:B-1----:R-:W-:-:S04]  /*18c0*/  IMAD.WIDE.U32 R14, R16, R8, R14 ;  /* 0x00000008100e7225 */ /* 0x002fc800078e000e */
[C---:B------:R-:W-:Y:S02]  /*18d0*/  IMAD R6, R11.reuse, R8, RZ ;  /* 0x000000080b067224 */ /* 0x040fe400078e02ff */
[-C--:B--2---:R-:W-:Y:S02]  /*18e0*/  IMAD R11, R11, R4.reuse, RZ ;  /* 0x000000040b0b7224 */ /* 0x084fe400078e02ff */
[C---:B------:R-:W-:Y:S02]  /*18f0*/  IMAD R6, R16.reuse, R9, R6 ;  /* 0x0000000910067224 */ /* 0x040fe400078e0206 */
[----:B------:R-:W-:-:S04]  /*1900*/  IMAD.WIDE.U32 R18, R16, R4, R18 ;  /* 0x0000000410127225 */ /* 0x000fc800078e0012 */
[----:B------:R-:W-:Y:S01]  /*1910*/  IMAD R5, R16, R5, R11 ;  /* 0x0000000510057224 */ /* 0x000fe200078e020b */
[----:B------:R-:W-:Y:S01]  /*1920*/  MOV R16, R14 ;  /* 0x0000000e00107202 */ /* 0x000fe20000000f00 */
[----:B------:R-:W-:Y:S01]  /*1930*/  IMAD.IADD R15, R15, 0x1, R6 ;  /* 0x000000010f0f7824 */ /* 0x000fe200078e0206 */
[----:B------:R-:W-:Y:S02]  /*1940*/  MOV R14, R18 ;  /* 0x00000012000e7202 */ /* 0x000fe40000000f00 */
[----:B------:R-:W-:-:S07]  /*1950*/  IADD3 R6, PT, PT, R19, R5, RZ ;  /* 0x0000000513067210 */ /* 0x000fce0007ffe0ff */
.L_x_518:
        /* <DEDUP_REMOVED lines=10> */
[----:B------:R-:W-:Y:S01]  /*1a00*/  IADD3 R22, P1, PT, R184, R16, RZ ;  /* 0x00000010b8167210 */ /* 0x000fe20007f3e0ff */
[----:B------:R-:W4:Y:S01]  /*1a10*/  LDCU.64 UR6, c[0x0][0x3c8] ;  /* 0x00007900ff0677ac */ /* 0x000f220008000a00 */
[--C-:B------:R-:W-:Y:S01]  /*1a20*/  LOP3.LUT R18, R19, 0x38, R186.reuse, 0x78, !PT ;  /* 0x0000003813127812 */ /* 0x100fe200078e78ba */
[----:B------:R-:W5:Y:S01]  /*1a30*/  @!P0 LDC.64 R8, c[0x0][0x398] ;  /* 0x0000e600ff088b82 */ /* 0x000f620000000a00 */
[----:B------:R-:W-:Y:S01]  /*1a40*/  SHF.R.U32.HI R188, RZ, 0x1, R186 ;  /* 0x00000001ffbc7819 */ /* 0x000fe200000116ba */
[----:B------:R-:W-:Y:S01]  /*1a50*/  IMAD.X R23, RZ, RZ, R15, P1 ;  /* 0x000000ffff177224 */ /* 0x000fe200008e060f */
[----:B------:R-:W-:Y:S01]  /*1a60*/  LOP3.LUT R215, R18, 0x1e00, R215, 0xf8, !PT ;  /* 0x00001e0012d77812 */ /* 0x000fe200078ef8d7 */
[----:B------:R-:W-:Y:S01]  /*1a70*/  IMAD.MOV.U32 R11, RZ, RZ, RZ ;  /* 0x000000ffff0b7224 */ /* 0x000fe200078e00ff */
[C---:B------:R-:W-:Y:S01]  /*1a80*/  LOP3.LUT R138, R184.reuse, 0x1c0, R150, 0xf8, !PT ;  /* 0x000001c0b88a7812 */ /* 0x040fe200078ef896 */
[----:B------:R-:W-:Y:S01]  /*1a90*/  BSSY.RECONVERGENT B0, `(.L_x_523) ;  /* 0x000003d000007945 */ /* 0x000fe20003800200 */
[C---:B------:R-:W-:Y:S01]  /*1aa0*/  LOP3.LUT R212, R184.reuse, 0x40, RZ, 0xfc, !PT ;  /* 0x00000040b8d47812 */ /* 0x040fe200078efcff */
[----:B------:R-:W1:Y:S01]  /*1ab0*/  @P0 LDC.64 R4, c[0x0][0x3b0] ;  /* 0x0000ec00ff040b82 */ /* 0x000e620000000a00 */
[----:B------:R-:W-:Y:S01]  /*1ac0*/  IMAD.WIDE.U32 R12, R13, 0x40, R10 ;  /* 0x000000400d0c7825 */ /* 0x000fe200078e000a */
[----:B------:R-:W-:-:S03]  /*1ad0*/  LOP3.LUT R210, R184, 0x80, RZ, 0xfc, !PT ;  /* 0x00000080b8d27812 */ /* 0x000fc600078efcff */
[----:B-----5:R-:W-:Y:S01]  /*1ae0*/  @!P0 IMAD.WIDE.U32 R20, R3, R8, RZ ;  /* 0x0000000803148225 */ /* 0x020fe200078e00ff */
[----:B------:R-:W-:-:S03]  /*1af0*/  IADD3 R8, P2, PT, R184, R14, RZ ;  /* 0x0000000eb8087210 */ /* 0x000fc60007f5e0ff */
[----:B------:R-:W-:Y:S02]  /*1b00*/  @!P0 IMAD R3, R3, R9, R21 ;  /* 0x0000000903038224 */ /* 0x000fe400078e0215 */
[----:B------:R-:W-:Y:S02]  /*1b10*/  IMAD.X R9, RZ, RZ, R6, P2 ;  /* 0x000000ffff097224 */ /* 0x000fe400010e0606 */
[----:B-1----:R-:W-:-:S04]  /*1b20*/  @P0 IMAD.WIDE.U32 R14, R202, R4, RZ ;  /* 0x00000004ca0e0225 */ /* 0x002fc800078e00ff */
[----:B------:R-:W-:Y:S02]  /*1b30*/  @P0 IMAD.MOV.U32 R20, RZ, RZ, R14 ;  /* 0x000000ffff140224 */ /* 0x000fe400078e000e */
[----:B------:R-:W-:Y:S02]  /*1b40*/  @P0 IMAD R3, R202, R5, R15 ;  /* 0x00000005ca030224 */ /* 0x000fe400078e020f */
[----:B------:R-:W-:Y:S01]  /*1b50*/  IMAD.WIDE.U32 R18, R10, R134, R8 ;  /* 0x000000860a127225 */ /* 0x000fe200078e0008 */
[----:B------:R-:W-:-:S03]  /*1b60*/  IADD3 R14, P0, PT, R184, R20, RZ ;  /* 0x00000014b80e7210 */ /* 0x000fc60007f1e0ff */
[----:B------:R-:W-:Y:S01]  /*1b70*/  IMAD.WIDE.U32 R8, R10, R148, R22 ;  /* 0x000000940a087225 */ /* 0x000fe200078e0016 */
[----:B---3--:R-:W-:-:S03]  /*1b80*/  LEA R198, P2, R18, UR10, 0x1 ;  /* 0x0000000a12c67c11 */ /* 0x008fc6000f8408ff */
[----:B------:R-:W-:Y:S01]  /*1b90*/  IMAD.X R15, RZ, RZ, R3, P0 ;  /* 0x000000ffff0f7224 */ /* 0x000fe200000e0603 */
[C---:B------:R-:W-:Y:S01]  /*1ba0*/  ISETP.GE.AND P0, PT, R10.reuse, R195, PT ;  /* 0x000000c30a00720c */ /* 0x040fe20003f06270 */
[----:B------:R-:W-:Y:S01]  /*1bb0*/  IMAD R199, R10, R149, R9 ;  /* 0x000000950ac77224 */ /* 0x000fe200078e0209 */
[----:B------:R-:W-:Y:S01]  /*1bc0*/  LEA R200, P1, R8, UR4, 0x1 ;  /* 0x0000000408c87c11 */ /* 0x000fe2000f8208ff */
[----:B------:R-:W-:Y:S01]  /*1bd0*/  IMAD R197, R10, R135, R19 ;  /* 0x000000870ac57224 */ /* 0x000fe200078e0213 */
[----:B------:R-:W-:Y:S01]  /*1be0*/  LOP3.LUT R3, R188, 0x8, RZ, 0xc0, !PT ;  /* 0x00000008bc037812 */ /* 0x000fe200078ec0ff */
[C---:B----4-:R-:W-:Y:S01]  /*1bf0*/  IMAD.WIDE.U32 R14, R17.reuse, UR6, R14 ;  /* 0x00000006110e7c25 */ /* 0x050fe2000f8e000e */
[----:B------:R-:W-:Y:S01]  /*1c00*/  LEA.HI.X R199, R8, UR5, R199, 0x1, P1 ;  /* 0x0000000508c77c11 */ /* 0x000fe200088f0cc7 */
[----:B------:R-:W-:Y:S01]  /*1c10*/  UMOV UR5, 0x400 ;  /* 0x0000040000057882 */ /* 0x000fe20000000000 */
[----:B------:R-:W-:Y:S01]  /*1c20*/  LEA.HI.X R197, R18, UR11, R197, 0x1, P2 ;  /* 0x0000000b12c57c11 */ /* 0x000fe200090f0cc5 */
[----:B--2---:R-:W-:Y:S01]  /*1c30*/  ULEA UR5, UR12, UR5, 0x18 ;  /* 0x000000050c057291 */ /* 0x004fe2000f8ec0ff */
[----:B------:R-:W-:Y:S01]  /*1c40*/  IMAD R17, R17, UR7, R15 ;  /* 0x0000000711117c24 */ /* 0x000fe2000f8e020f */
[----:B------:R-:W-:-:S04]  /*1c50*/  LOP3.LUT R3, R138, R3, RZ, 0x3c, !PT ;  /* 0x000000038a037212 */ /* 0x000fc800078e3cff */
        /* <DEDUP_REMOVED lines=31> */
.L_x_525:
[----:B------:R2:W-:Y:S02]  /*1e50*/  STS.128 [R215+0x4000], RZ ;  /* 0x004000ffd7007388 */ /* 0x0005e40000000c00 */
.L_x_524:
[----:B------:R-:W-:Y:S05]  /*1e60*/  BSYNC.RECONVERGENT B0 ;  /* 0x0000000000007941 */ /* 0x000fea0003800200 */
.L_x_523:
[----:B------:R-:W-:Y:S01]  /*1e70*/  IADD3 R8, PT, PT, R10, 0x10, RZ ;  /* 0x000000100a087810 */ /* 0x000fe20007ffe0ff */
[----:B------:R-:W-:Y:S03]  /*1e80*/  BSSY.RECONVERGENT B0, `(.L_x_526) ;  /* 0x0000024000007945 */ /* 0x000fe60003800200 */
[----:B------:R-:W-:-:S13]  /*1e90*/  ISETP.GE.AND P0, PT, R8, R195, PT ;  /* 0x000000c30800720c */ /* 0x000fda0003f06270 */
[----:B------:R-:W-:Y:S05]  /*1ea0*/  @P0 BRA `(.L_x_527) ;  /* 0x0000000000840947 */ /* 0x000fea0003800000 */
[----:B------:R-:W4:Y:S01]  /*1eb0*/  LDCU.64 UR10, c[0x0][0x3b0] ;  /* 0x00007600ff0a77ac */ /* 0x000f220008000a00 */
[----:B------:R-:W-:Y:S01]  /*1ec0*/  IADD3 R5, P0, PT, R12, 0x10, RZ ;  /* 0x000000100c057810 */ /* 0x000fe20007f1e0ff */
[----:B-1-3--:R-:W-:Y:S01]  /*1ed0*/  IMAD.MOV.U32 R18, RZ, RZ, R14 ;  /* 0x000000ffff127224 */ /* 0x00afe200078e000e */
[----:B------:R-:W-:Y:S01]  /*1ee0*/  MOV R19, R17 ;  /* 0x0000001100137202 */ /* 0x000fe20000000f00 */
[----:B------:R-:W1:Y:S02]  /*1ef0*/  LDCU UR4, c[0x0][0x440] ;  /* 0x00008800ff0477ac */ /* 0x000e640008000800 */
[----:B------:R-:W-:Y:S01]  /*1f00*/  IMAD.X R4, RZ, RZ, R13, P0 ;  /* 0x000000ffff047224 */ /* 0x000fe200000e060d */
[----:B------:R-:W3:Y:S03]  /*1f10*/  LDCU.64 UR6, c[0x0][0x380] ;  /* 0x00007000ff0677ac */ /* 0x000ee60008000a00 */
[----:B----4-:R-:W-:-:S02]  /*1f20*/  IMAD R4, R4, UR10, RZ ;  /* 0x0000000a04047c24 */ /* 0x010fc4000f8e02ff */
        /* <DEDUP_REMOVED lines=24> */
.L_x_528:
[----:B------:R3:W-:Y:S02]  /*20b0*/  STS.128 [R215+0x4800], RZ ;  /* 0x004800ffd7007388 */ /* 0x0007e40000000c00 */
.L_x_527:
[----:B------:R-:W-:Y:S05]  /*20c0*/  BSYNC.RECONVERGENT B0 ;  /* 0x0000000000007941 */ /* 0x000fea0003800200 */
.L_x_526:
        /* <DEDUP_REMOVED lines=10> */
[----:B------:R-:W4:Y:S03]  /*2170*/  LDCU.64 UR6, c[0x0][0x380] ;  /* 0x00007000ff0677ac */ /* 0x000f260008000a00 */
[----:B-----5:R-:W-:-:S02]  /*2180*/  IMAD R4, R4, UR10, RZ ;  /* 0x0000000a04047c24 */ /* 0x020fc4000f8e02ff */
[----:B------:R-:W-:Y:S01]  /*2190*/  IMAD.WIDE.U32 R18, R5, UR10, R18 ;  /* 0x0000000a05127c25 */ /* 0x000fe2000f8e0012 */
[----:B-1----:R-:W-:-:S03]  /*21a0*/  ISETP.GE.AND P1, PT, R184, UR4, PT ;  /* 0x00000004b8007c0c */ /* 0x002fc6000bf26270 */
        /* <DEDUP_REMOVED lines=22> */
.L_x_531:
[----:B------:R3:W-:Y:S02]  /*2310*/  STS.128 [R215+0x5000], RZ ;  /* 0x005000ffd7007388 */ /* 0x0007e40000000c00 */
.L_x_530:
[----:B------:R-:W-:Y:S05]  /*2320*/  BSYNC.RECONVERGENT B0 ;  /* 0x0000000000007941 */ /* 0x000fea0003800200 */
.L_x_529:
        /* <DEDUP_REMOVED lines=35> */
.L_x_534:
[----:B------:R2:W-:Y:S02]  /*2560*/  STS.128 [R215+0x5800], RZ ;  /* 0x005800ffd7007388 */ /* 0x0005e40000000c00 */
.L_x_533:
[----:B------:R-:W-:Y:S05]  /*2570*/  BSYNC.RECONVERGENT B0 ;  /* 0x0000000000007941 */ /* 0x000fea0003800200 */
.L_x_532:
        /* <DEDUP_REMOVED lines=9> */
[--C-:B------:R-:W-:Y:S02]  /*2610*/  @!P1 IMAD.MOV.U32 R10, RZ, RZ, R198.reuse ;  /* 0x000000ffff0a9224 */ /* 0x100fe400078e00c6 */
[----:B------:R-:W-:Y:S02]  /*2620*/  @!P1 IMAD.MOV.U32 R11, RZ, RZ, R197 ;  /* 0x000000ffff0b9224 */ /* 0x000fe400078e00c5 */
        /* <DEDUP_REMOVED lines=19> */
.L_x_537:
[----:B------:R1:W-:Y:S02]  /*2760*/  STS.128 [R215+0xa000], RZ ;  /* 0x00a000ffd7007388 */ /* 0x0003e40000000c00 */
.L_x_536:
[----:B------:R-:W-:Y:S05]  /*2770*/  BSYNC.RECONVERGENT B0 ;  /* 0x0000000000007941 */ /* 0x000fea0003800200 */
.L_x_535:
        /* <DEDUP_REMOVED lines=27> */
.L_x_540:
[----:B------:R1:W-:Y:S02]  /*2930*/  STS.128 [R215+0xa800], RZ ;  /* 0x00a800ffd7007388 */ /* 0x0003e40000000c00 */
.L_x_539:
[----:B------:R-:W-:Y:S05]  /*2940*/  BSYNC.RECONVERGENT B0 ;  /* 0x0000000000007941 */ /* 0x000fea0003800200 */
.L_x_538:
        /* <DEDUP_REMOVED lines=25> */
.L_x_543:
[----:B------:R1:W-:Y:S02]  /*2ae0*/  STS.128 [R215+0xb000], RZ ;  /* 0x00b000ffd7007388 */ /* 0x0003e40000000c00 */
.L_x_542:
[----:B------:R-:W-:Y:S05]  /*2af0*/  BSYNC.RECONVERGENT B0 ;  /* 0x0000000000007941 */ /* 0x000fea0003800200 */
.L_x_541:
[----:B------:R-:W-:Y:S01]  /*2b00*/  ISETP.GE.AND P0, PT, R4, R5, PT ;  /* 0x000000050400720c */ /* 0x000fe20003f06270 */
[----:B------:R-:W-:Y:S01]  /*2b10*/  IMAD.SHL.U32 R185, R186, 0x20, RZ ;  /* 0x00000020bab97824 */ /* 0x000fe200078e00ff */
[----:B------:R-:W-:Y:S04]  /*2b20*/  BSSY.RECONVERGENT B0, `(.L_x_544) ;  /* 0x000001d000007945 */ /* 0x000fe80003800200 */
[----:B------:R-:W-:-:S04]  /*2b30*/  LOP3.LUT R185, R185, 0x7c00, RZ, 0xc0, !PT ;  /* 0x00007c00b9b97812 */ /* 0x000fc800078ec0ff */
[----:B-1----:R-:W-:-:S03]  /*2b40*/  LOP3.LUT R10, R185, 0x200, R150, 0xf8, !PT ;  /* 0x00000200b90a7812 */ /* 0x002fc600078ef896 */
[----:B------:R-:W-:Y:S05]  /*2b50*/  @P0 BRA `(.L_x_545) ;  /* 0x0000000000640947 */ /* 0x000fea0003800000 */
[----:B------:R-:W1:Y:S01]  /*2b60*/  LDCU UR4, c[0x0][0x440] ;  /* 0x00008800ff0477ac */ /* 0x000e620008000800 */
[----:B------:R-:W-:Y:S02]  /*2b70*/  IMAD.MOV.U32 R196, RZ, RZ, R198 ;  /* 0x000000ffffc47224 */ /* 0x000fe400078e00c6 */
[----:B------:R-:W-:Y:S02]  /*2b80*/  IMAD R9, R135, 0x60, RZ ;  /* 0x0000006087097824 */ /* 0x000fe400078e02ff */
[----:B------:R-:W-:-:S05]  /*2b90*/  IMAD.WIDE.U32 R12, R134, 0x60, R196 ;  /* 0x00000060860c7825 */ /* 0x000fca00078e00c4 */
[----:B------:R-:W-:Y:S02]  /*2ba0*/  IADD3 R13, PT, PT, R13, R9, RZ ;  /* 0x000000090d0d7210 */ /* 0x000fe40007ffe0ff */
[----:B-1----:R-:W-:Y:S02]  /*2bb0*/  ISETP.GE.AND P1, PT, R184, UR4, PT ;  /* 0x00000004b8007c0c */ /* 0x002fe4000bf26270 */
        /* <DEDUP_REMOVED lines=18> */
.L_x_546:
[----:B------:R1:W-:Y:S02]  /*2ce0*/  STS.128 [R215+0xb800], RZ ;  /* 0x00b800ffd7007388 */ /* 0x0003e40000000c00 */
.L_x_545:
[----:B------:R-:W-:Y:S05]  /*2cf0*/  BSYNC.RECONVERGENT B0 ;  /* 0x0000000000007941 */ /* 0x000fea0003800200 */
.L_x_544:
[----:B------:R-:W0:Y:S01]  /*2d00*/  LDGDEPBAR ;  /* 0x00000000000079af */ /* 0x000e220000000000 */
[----:B------:R-:W-:Y:S01]  /*2d10*/  LOP3.LUT R11, R188, 0x1f0, RZ, 0xc0, !PT ;  /* 0x000001f0bc0b7812 */ /* 0x000fe200078ec0ff */
        /* <DEDUP_REMOVED lines=9> */
[----:B------:R-:W5:Y:S02]  /*2db0*/  LDCU UR4, c[0x0][0x440] ;  /* 0x00008800ff0477ac */ /* 0x000f640008000800 */
[----:B-----5:R-:W-:Y:S02]  /*2dc0*/  ISETP.GE.AND P1, PT, R184, UR4, PT ;  /* 0x00000004b8007c0c */ /* 0x020fe4000bf26270 */
[----:B------:R-:W-:-:S11]  /*2dd0*/  ISETP.GE.AND P0, PT, R212, UR4, PT ;  /* 0x00000004d4007c0c */ /* 0x000fd6000bf06270 */
[----:B-1----:R-:W-:Y:S02]  /*2de0*/  @!P1 IMAD.MOV.U32 R12, RZ, RZ, R200 ;  /* 0x000000ffff0c9224 */ /* 0x002fe400078e00c8 */
        /* <DEDUP_REMOVED lines=20> */
.L_x_549:
[----:B------:R1:W-:Y:S01]  /*2f30*/  STS.128 [R215+0x10000], RZ ;  /* 0x010000ffd7007388 */ /* 0x0003e20000000c00 */
[----:B------:R-:W-:Y:S05]  /*2f40*/  BRA `(.L_x_550) ;  /* 0x00000000000c7947 */ /* 0x000fea0003800000 */
.L_x_548:
[----:B------:R1:W-:Y:S04]  /*2f50*/  STS.128 [R215+0xc000], RZ ;  /* 0x00c000ffd7007388 */ /* 0x0003e80000000c00 */
[----:B------:R1:W-:Y:S04]  /*2f60*/  STS.128 [R215+0xe000], RZ ;  /* 0x00e000ffd7007388 */ /* 0x0003e80000000c00 */
[----:B------:R1:W-:Y:S02]  /*2f70*/  STS.128 [R215+0x10000], RZ ;  /* 0x010000ffd7007388 */ /* 0x0003e40000000c00 */
.L_x_550:
[----:B------:R-:W-:Y:S05]  /*2f80*/  BSYNC.RECONVERGENT B0 ;  /* 0x0000000000007941 */ /* 0x000fea0003800200 */
.L_x_547:
        /* <DEDUP_REMOVED lines=30> */
.L_x_553:
[----:B------:R1:W-:Y:S02]  /*3170*/  STS.128 [R215+0x10800], RZ ;  /* 0x010800ffd7007388 */ /* 0x0003e40000000c00 */
.L_x_552:
[----:B------:R-:W-:Y:S05]  /*3180*/  BSYNC.RECONVERGENT B0 ;  /* 0x0000000000007941 */ /* 0x000fea0003800200 */
.L_x_551:
        /* <DEDUP_REMOVED lines=28> */
.L_x_556:
[----:B------:R1:W-:Y:S02]  /*3350*/  STS.128 [R215+0x11000], RZ ;  /* 0x011000ffd7007388 */ /* 0x0003e40000000c00 */
.L_x_555:
[----:B------:R-:W-:Y:S05]  /*3360*/  BSYNC.RECONVERGENT B0 ;  /* 0x0000000000007941 */ /* 0x000fea0003800200 */
.L_x_554:
[----:B------:R-:W-:Y:S01]  /*3370*/  ISETP.GE.AND P0, PT, R4, R5, PT ;  /* 0x000000050400720c */ /* 0x000fe20003f06270 */
[----:B------:R-:W-:Y:S01]  /*3380*/  BSSY.RECONVERGENT B0, `(.L_x_557) ;  /* 0x0000020000007945 */ /* 0x000fe20003800200 */
[----:B------:R-:W-:Y:S01]  /*3390*/  IMAD.IADD R10, R3, 0x1, R10 ;  /* 0x00000001030a7824 */ /* 0x000fe200078e020a */
[----:B------:R-:W-:-:S10]  /*33a0*/  LOP3.LUT R5, R186, 0x8, RZ, 0xc0, !PT ;  /* 0x00000008ba057812 */ /* 0x000fd400078ec0ff */
[----:B------:R1:W-:Y:S04]  /*33b0*/  @P0 STS.128 [R215+0xd800], RZ ;  /* 0x00d800ffd7000388 */ /* 0x0003e80000000c00 */
[----:B------:R1:W-:Y:S04]  /*33c0*/  @P0 STS.128 [R215+0xf800], RZ ;  /* 0x00f800ffd7000388 */ /* 0x0003e80000000c00 */
[----:B------:R1:W-:Y:S01]  /*33d0*/  @P0 STS.128 [R215+0x11800], RZ ;  /* 0x011800ffd7000388 */ /* 0x0003e20000000c00 */
        /* <DEDUP_REMOVED lines=25> */
.L_x_559:
[----:B------:R1:W-:Y:S02]  /*3570*/  STS.128 [R215+0x11800], RZ ;  /* 0x011800ffd7007388 */ /* 0x0003e40000000c00 */
.L_x_558:
[----:B------:R-:W-:Y:S05]  /*3580*/  BSYNC.RECONVERGENT B0 ;  /* 0x0000000000007941 */ /* 0x000fea0003800200 */
.L_x_557:
[----:B------:R-:W-:Y:S01]  /*3590*/  LOP3.LUT R4, R138, R5, RZ, 0x3c, !PT ;  /* 0x000000058a047212 */ /* 0x000fe200078e3cff */
[----:B------:R-:W5:Y:S01]  /*35a0*/  LDCU UR4, c[0x0][0x50c] ;  /* 0x0000a180ff0477ac */ /* 0x000f620008000800 */
[----:B------:R-:W-:Y:S01]  /*35b0*/  LOP3.LUT R189, R150, 0x400, RZ, 0xc0, !PT ;  /* 0x0000040096bd7812 */ /* 0x000fe200078ec0ff */
[----:B------:R-:W0:Y:S01]  /*35c0*/  LDGDEPBAR ;  /* 0x00000000000079af */ /* 0x000e220000000000 */
[----:B------:R-:W-:Y:S02]  /*35d0*/  LEA R87, R10, UR5, 0x1 ;  /* 0x000000050a577c11 */ /* 0x000fe4000f8e08ff */
[----:B------:R-:W-:Y:S02]  /*35e0*/  LEA R189, R4, R189, 0x1 ;  /* 0x000000bd04bd7211 */ /* 0x000fe400078e08ff */
[----:B------:R-:W-:Y:S01]  /*35f0*/  LOP3.LUT P1, RZ, R186, 0x2, RZ, 0xc0, !PT ;  /* 0x00000002baff7812 */ /* 0x000fe2000782c0ff */
[----:B------:R-:W-:Y:S01]  /*3600*/  LDSM.16.M88.4 R48, [R87] ;  /* 0x000000005730783b */ /* 0x000fe20000000200 */
[----:B------:R-:W-:-:S02]  /*3610*/  MOV R139, 0x20 ;  /* 0x00000020008b7802 */ /* 0x000fc40000000f00 */
[----:B------:R-:W-:Y:S01]  /*3620*/  IADD3 R81, PT, PT, R189, UR5, RZ ;  /* 0x00000005bd517c10 */ /* 0x000fe2000fffe0ff */
[----:B---34-:R-:W3:Y:S01]  /*3630*/  LDSM.16.M88.4 R20, [R189+UR5+0x6000] ;  /* 0x00600005bd14783b */ /* 0x018ee20008000200 */
[----:B------:R-:W-:Y:S02]  /*3640*/  SEL R76, R139, 0xffffffe0, !P1 ;  /* 0xffffffe08b4c7807 */ /* 0x000fe40004800000 */
[----:B------:R-:W-:Y:S01]  /*3650*/  LOP3.LUT P0, RZ, R186, 0x4, RZ, 0xc0, !PT ;  /* 0x00000004baff7812 */ /* 0x000fe2000780c0ff */
[----:B-1----:R-:W2:Y:S01]  /*3660*/  LDSM.16.M88.4 R12, [R189+UR5+0x6800] ;  /* 0x00680005bd0c783b */ /* 0x002ea20008000200 */
[-C--:B------:R-:W-:Y:S02]  /*3670*/  IADD3 R84, PT, PT, R87, R76.reuse, RZ ;  /* 0x0000004c57547210 */ /* 0x080fe40007ffe0ff */
[----:B------:R-:W-:Y:S01]  /*3680*/  IADD3 R82, PT, PT, R81, R76, RZ ;  /* 0x0000004c51527210 */ /* 0x000fe20007ffe0ff */
[----:B------:R-:W1:Y:S01]  /*3690*/  LDSM.16.M88.4 R56, [R189+UR5+0x7000] ;  /* 0x00700005bd38783b */ /* 0x000e620008000200 */
[----:B------:R-:W-:-:S02]  /*36a0*/  MOV R160, 0x40 ;  /* 0x0000004000a07802 */ /* 0x000fc40000000f00 */
[----:B------:R-:W-:Y:S01]  /*36b0*/  ISETP.NE.AND P6, PT, R0, 0x1, PT ;  /* 0x000000010000780c */ /* 0x000fe20003fc5270 */
[----:B------:R-:W4:Y:S01]  /*36c0*/  LDSM.16.M88.4 R28, [R189+UR5+0x7800] ;  /* 0x00780005bd1c783b */ /* 0x000f220008000200 */
[----:B------:R-:W-:Y:S02]  /*36d0*/  SEL R160, R160, 0xffffffc0, !P0 ;  /* 0xffffffc0a0a07807 */ /* 0x000fe40004000000 */
[----:B------:R-:W-:Y:S01]  /*36e0*/  VIMNMX R133, PT, PT, R2, R79, PT ;  /* 0x0000004f02857248 */ /* 0x000fe20003fe0100 */
[----:B------:R-:W-:Y:S01]  /*36f0*/  LDSM.16.M88.4 R64, [R84] ;  /* 0x000000005440783b */ /* 0x000fe20000000200 */
[-C--:B------:R-:W-:Y:S02]  /*3700*/  IADD3 R85, PT, PT, R87, R160.reuse, RZ ;  /* 0x000000a057557210 */ /* 0x080fe40007ffe0ff */
[----:B------:R-:W-:Y:S01]  /*3710*/  IADD3 R81, PT, PT, R81, R160, RZ ;  /* 0x000000a051517210 */ /* 0x000fe20007ffe0ff */
[----:B------:R-:W5:Y:S01]  /*3720*/  LDSM.16.M88.4 R32, [R82+0x6000] ;  /* 0x006000005220783b */ /* 0x000f620000000200 */
[----:B------:R-:W-:-:S02]  /*3730*/  IADD3 R83, PT, PT, R76, R85, RZ ;  /* 0x000000554c537210 */ /* 0x000fc40007ffe0ff */
[----:B------:R-:W-:Y:S01]  /*3740*/  IADD3 R80, PT, PT, R76, R81, RZ ;  /* 0x000000514c507210 */ /* 0x000fe20007ffe0ff */
[----:B------:R-:W5:Y:S01]  /*3750*/  LDSM.16.M88.4 R8, [R82+0x6800] ;  /* 0x006800005208783b */ /* 0x000f620000000200 */
[----:B------:R-:W-:-:S03]  /*3760*/  VIADDMNMX R2, R2, 0x8, R79, PT ;  /* 0x0000000802027846 */ /* 0x000fc6000380014f */
[----:B------:R-:W5:Y:S04]  /*3770*/  LDSM.16.M88.4 R4, [R82+0x7000] ;  /* 0x007000005204783b */ /* 0x000f680000000200 */
[----:B------:R-:W5:Y:S04]  /*3780*/  LDSM.16.M88.4 R68, [R82+0x7800] ;  /* 0x007800005244783b */ /* 0x000f680000000200 */
[----:B------:R-:W-:Y:S01]  /*3790*/  LDSM.16.M88.4 R44, [R81+0x6000] ;  /* 0x00600000512c783b */ /* 0x000fe20000000200 */
[C---:B---3--:R-:W-:Y:S03]  /*37a0*/  HMMA.16816.F32.BF16 R24, R48.reuse, R20, RZ ;  /* 0x000000143018723c */ /* 0x048fe600000418ff */
[----:B------:R-:W-:Y:S04]  /*37b0*/  LDSM.16.M88.4 R40, [R81+0x6800] ;  /* 0x006800005128783b */ /* 0x000fe80000000200 */
[----:B------:R-:W-:Y:S01]  /*37c0*/  LDSM.16.M88.4 R72, [R83] ;  /* 0x000000005348783b */ /* 0x000fe20000000200 */
[C---:B--2---:R-:W-:Y:S03]  /*37d0*/  HMMA.16816.F32.BF16 R16, R48.reuse, R12, RZ ;  /* 0x0000000c3010723c */ /* 0x044fe600000418ff */
[----:B------:R-:W-:Y:S05]  /*37e0*/  LDSM.16.M88.4 R36, [R81+0x7000] ;  /* 0x007000005124783b */ /* 0x000fea0000000200 */
[C---:B-1----:R-:W-:Y:S08]  /*37f0*/  HMMA.16816.F32.BF16 R60, R48.reuse, R56, RZ ;  /* 0x00000038303c723c */ /* 0x042ff000000418ff */
[C---:B------:R-:W-:Y:S08]  /*3800*/  HMMA.16816.F32.BF16 R20, R48.reuse, R22, RZ ;  /* 0x000000163014723c */ /* 0x040ff000000418ff */
[C---:B------:R-:W-:Y:S08]  /*3810*/  HMMA.16816.F32.BF16 R12, R48.reuse, R14, RZ ;  /* 0x0000000e300c723c */ /* 0x040ff000000418ff */
[C---:B------:R-:W-:Y:S08]  /*3820*/  HMMA.16816.F32.BF16 R56, R48.reuse, R58, RZ ;  /* 0x0000003a3038723c */ /* 0x040ff000000418ff */
[C---:B----4-:R-:W-:Y:S08]  /*3830*/  HMMA.16816.F32.BF16 R52, R48.reuse, R28, RZ ;  /* 0x0000001c3034723c */ /* 0x050ff000000418ff */
[----:B------:R-:W-:Y:S01]  /*3840*/  HMMA.16816.F32.BF16 R48, R48, R30, RZ ;  /* 0x0000001e3030723c */ /* 0x000fe200000418ff */
[----:B------:R-:W1:Y:S07]  /*3850*/  LDSM.16.M88.4 R28, [R85] ;  /* 0x00000000551c783b */ /* 0x000e6e0000000200 */
[C---:B-----5:R-:W-:Y:S08]  /*3860*/  HMMA.16816.F32.BF16 R24, R64.reuse, R32, R24 ;  /* 0x000000204018723c */ /* 0x060ff00000041818 */
[C---:B------:R-:W-:Y:S01]  /*3870*/  HMMA.16816.F32.BF16 R20, R64.reuse, R34, R20 ;  /* 0x000000224014723c */ /* 0x040fe20000041814 */
[----:B------:R-:W2:Y:S07]  /*3880*/  LDSM.16.M88.4 R32, [R81+0x7800] ;  /* 0x007800005120783b */ /* 0x000eae0000000200 */
[C---:B------:R-:W-:Y:S08]  /*3890*/  HMMA.16816.F32.BF16 R16, R64.reuse, R8, R16 ;  /* 0x000000084010723c */ /* 0x040ff00000041810 */
[C---:B------:R-:W-:Y:S01]  /*38a0*/  HMMA.16816.F32.BF16 R12, R64.reuse, R10, R12 ;  /* 0x0000000a400c723c */ /* 0x040fe2000004180c */
[----:B------:R-:W3:Y:S07]  /*38b0*/  LDSM.16.M88.4 R8, [R80+0x6000] ;  /* 0x006000005008783b */ /* 0x000eee0000000200 */
        /* <DEDUP_REMOVED lines=9> */
[----:B------:R-:W-:Y:S07]  /*3950*/  LDSM.16.M88.4 R44, [R87+0x2000] ;  /* 0x00200000572c783b */ /* 0x000fee0000000200 */
[C---:B------:R-:W-:Y:S08]  /*3960*/  HMMA.16816.F32.BF16 R16, R28.reuse, R40, R16 ;  /* 0x000000281c10723c */ /* 0x040ff00000041810 */
[C---:B------:R-:W-:Y:S01]  /*3970*/  HMMA.16816.F32.BF16 R12, R28.reuse, R42, R12 ;  /* 0x0000002a1c0c723c */ /* 0x040fe2000004180c */
[----:B------:R-:W1:Y:S07]  /*3980*/  LDSM.16.M88.4 R40, [R189+UR5+0x8000] ;  /* 0x00800005bd28783b */ /* 0x000e6e0008000200 */
[C---:B--2---:R-:W-:Y:S08]  /*3990*/  HMMA.16816.F32.BF16 R52, R28.reuse, R32, R52 ;  /* 0x000000201c34723c */ /* 0x044ff00000041834 */
[----:B------:R-:W-:Y:S01]  /*39a0*/  HMMA.16816.F32.BF16 R48, R28, R34, R48 ;  /* 0x000000221c30723c */ /* 0x000fe20000041830 */
[----:B------:R-:W2:Y:S07]  /*39b0*/  LDSM.16.M88.4 R32, [R189+UR5+0x9000] ;  /* 0x00900005bd20783b */ /* 0x000eae0008000200 */
[C---:B---3--:R-:W-:Y:S08]  /*39c0*/  HMMA.16816.F32.BF16 R24, R72.reuse, R8, R24 ;  /* 0x000000084818723c */ /* 0x048ff00000041818 */
[C---:B------:R-:W-:Y:S01]  /*39d0*/  HMMA.16816.F32.BF16 R20, R72.reuse, R10, R20 ;  /* 0x0000000a4814723c */ /* 0x040fe20000041814 */
[----:B------:R-:W-:Y:S07]  /*39e0*/  LDSM.16.M88.4 R8, [R84+0x2000] ;  /* 0x002000005408783b */ /* 0x000fee0000000200 */
[C---:B----4-:R-:W-:Y:S08]  /*39f0*/  HMMA.16816.F32.BF16 R16, R72.reuse, R4, R16 ;  /* 0x000000044810723c */ /* 0x050ff00000041810 */
[----:B------:R-:W-:Y:S01]  /*3a00*/  HMMA.16816.F32.BF16 R12, R72, R6, R12 ;  /* 0x00000006480c723c */ /* 0x000fe2000004180c */
[----:B------:R-:W3:Y:S07]  /*3a10*/  LDSM.16.M88.4 R4, [R82+0x8000] ;  /* 0x008000005204783b */ /* 0x000eee0000000200 */
[C---:B------:R-:W-:Y:S08]  /*3a20*/  HMMA.16816.F32.BF16 R60, R28.reuse, R36, R60 ;  /* 0x000000241c3c723c */ /* 0x040ff0000004183c */
[----:B------:R-:W-:Y:S01]  /*3a30*/  HMMA.16816.F32.BF16 R56, R28, R38, R56 ;  /* 0x000000261c38723c */ /* 0x000fe20000041838 */
[----:B------:R-:W4:Y:S04]  /*3a40*/  LDSM.16.M88.4 R36, [R189+UR5+0x8800] ;  /* 0x00880005bd24783b */ /* 0x000f280008000200 */
[----:B------:R-:W4:Y:S03]  /*3a50*/  LDSM.16.M88.4 R28, [R189+UR5+0x9800] ;  /* 0x00980005bd1c783b */ /* 0x000f260008000200 */
[C---:B-----5:R-:W-:Y:S08]  /*3a60*/  HMMA.16816.F32.BF16 R52, R72.reuse, R64, R52 ;  /* 0x000000404834723c */ /* 0x060ff00000041834 */
[C---:B------:R-:W-:Y:S08]  /*3a70*/  HMMA.16816.F32.BF16 R60, R72.reuse, R68, R60 ;  /* 0x00000044483c723c */ /* 0x040ff0000004183c */
[C---:B------:R-:W-:Y:S01]  /*3a80*/  HMMA.16816.F32.BF16 R56, R72.reuse, R70, R56 ;  /* 0x000000464838723c */ /* 0x040fe20000041838 */
[----:B------:R-:W-:Y:S07]  /*3a90*/  LDSM.16.M88.4 R68, [R82+0x9000] ;  /* 0x009000005244783b */ /* 0x000fee0000000200 */
[----:B------:R-:W-:Y:S01]  /*3aa0*/  HMMA.16816.F32.BF16 R64, R72, R66, R48 ;  /* 0x000000424840723c */ /* 0x000fe20000041830 */
[----:B------:R-:W5:Y:S07]  /*3ab0*/  LDSM.16.M88.4 R48, [R82+0x8800] ;  /* 0x008800005230783b */ /* 0x000f6e0000000200 */
[C---:B-1----:R-:W-:Y:S08]  /*3ac0*/  HMMA.16816.F32.BF16 R24, R44.reuse, R40, R24 ;  /* 0x000000282c18723c */ /* 0x042ff00000041818 */
[C---:B------:R-:W-:Y:S01]  /*3ad0*/  HMMA.16816.F32.BF16 R20, R44.reuse, R42, R20 ;  /* 0x0000002a2c14723c */ /* 0x040fe20000041814 */
[----:B------:R-:W1:Y:S07]  /*3ae0*/  LDSM.16.M88.4 R40, [R82+0x9800] ;  /* 0x009800005228783b */ /* 0x000e6e0000000200 */
[C---:B--2---:R-:W-:Y:S08]  /*3af0*/  HMMA.16816.F32.BF16 R60, R44.reuse, R32, R60 ;  /* 0x000000202c3c723c */ /* 0x044ff0000004183c */
[----:B------:R-:W-:Y:S01]  /*3b00*/  HMMA.16816.F32.BF16 R56, R44, R34, R56 ;  /* 0x000000222c38723c */ /* 0x000fe20000041838 */
[----:B------:R-:W-:Y:S07]  /*3b10*/  LDSM.16.M88.4 R32, [R85+0x2000] ;  /* 0x002000005520783b */ /* 0x000fee0000000200 */
[C---:B---3--:R-:W-:Y:S08]  /*3b20*/  HMMA.16816.F32.BF16 R24, R8.reuse, R4, R24 ;  /* 0x000000040818723c */ /* 0x048ff00000041818 */
[----:B------:R-:W-:Y:S01]  /*3b30*/  HMMA.16816.F32.BF16 R20, R8, R6, R20 ;  /* 0x000000060814723c */ /* 0x000fe20000041814 */
[----:B------:R-:W2:Y:S07]  /*3b40*/  LDSM.16.M88.4 R4, [R81+0x8800] ;  /* 0x008800005104783b */ /* 0x000eae0000000200 */
[C---:B----4-:R-:W-:Y:S08]  /*3b50*/  HMMA.16816.F32.BF16 R16, R44.reuse, R36, R16 ;  /* 0x000000242c10723c */ /* 0x050ff00000041810 */
[C---:B------:R-:W-:Y:S01]  /*3b60*/  HMMA.16816.F32.BF16 R12, R44.reuse, R38, R12 ;  /* 0x000000262c0c723c */ /* 0x040fe2000004180c */
[----:B------:R-:W-:Y:S07]  /*3b70*/  LDSM.16.M88.4 R36, [R81+0x9000] ;  /* 0x009000005124783b */ /* 0x000fee0000000200 */
[C---:B------:R-:W-:Y:S08]  /*3b80*/  HMMA.16816.F32.BF16 R52, R44.reuse, R28, R52 ;  /* 0x0000001c2c34723c */ /* 0x040ff00000041834 */
[----:B------:R-:W-:Y:S01]  /*3b90*/  HMMA.16816.F32.BF16 R64, R44, R30, R64 ;  /* 0x0000001e2c40723c */ /* 0x000fe20000041840 */
[----:B------:R-:W3:Y:S04]  /*3ba0*/  LDSM.16.M88.4 R28, [R81+0x8000] ;  /* 0x00800000511c783b */ /* 0x000ee80000000200 */
[----:B------:R-:W4:Y:S03]  /*3bb0*/  LDSM.16.M88.4 R44, [R81+0x9800] ;  /* 0x00980000512c783b */ /* 0x000f260000000200 */
[C---:B-----5:R-:W-:Y:S08]  /*3bc0*/  HMMA.16816.F32.BF16 R16, R8.reuse, R48, R16 ;  /* 0x000000300810723c */ /* 0x060ff00000041810 */
[C---:B------:R-:W-:Y:S01]  /*3bd0*/  HMMA.16816.F32.BF16 R12, R8.reuse, R50, R12 ;  /* 0x00000032080c723c */ /* 0x040fe2000004180c */
[----:B------:R-:W-:Y:S07]  /*3be0*/  LDSM.16.M88.4 R48, [R189+UR5+0xa000] ;  /* 0x00a00005bd30783b */ /* 0x000fee0008000200 */
[C---:B------:R-:W-:Y:S08]  /*3bf0*/  HMMA.16816.F32.BF16 R60, R8.reuse, R68, R60 ;  /* 0x00000044083c723c */ /* 0x040ff0000004183c */
[C---:B------:R-:W-:Y:S08]  /*3c00*/  HMMA.16816.F32.BF16 R56, R8.reuse, R70, R56 ;  /* 0x000000460838723c */ /* 0x040ff00000041838 */
[C---:B-1----:R-:W-:Y:S08]  /*3c10*/  HMMA.16816.F32.BF16 R52, R8.reuse, R40, R52 ;  /* 0x000000280834723c */ /* 0x042ff00000041834 */
[----:B------:R-:W-:Y:S01]  /*3c20*/  HMMA.16816.F32.BF16 R64, R8, R42, R64 ;  /* 0x0000002a0840723c */ /* 0x000fe20000041840 */
[----:B------:R-:W-:Y:S04]  /*3c30*/  LDSM.16.M88.4 R40, [R83+0x2000] ;  /* 0x002000005328783b */ /* 0x000fe80000000200 */
[----:B------:R-:W1:Y:S03]  /*3c40*/  LDSM.16.M88.4 R8, [R80+0x8000] ;  /* 0x008000005008783b */ /* 0x000e660000000200 */
[C---:B--2---:R-:W-:Y:S08]  /*3c50*/  HMMA.16816.F32.BF16 R16, R32.reuse, R4, R16 ;  /* 0x000000042010723c */ /* 0x044ff00000041810 */
[C---:B------:R-:W-:Y:S01]  /*3c60*/  HMMA.16816.F32.BF16 R12, R32.reuse, R6, R12 ;  /* 0x00000006200c723c */ /* 0x040fe2000004180c */
[----:B------:R-:W2:Y:S07]  /*3c70*/  LDSM.16.M88.4 R4, [R80+0x9000] ;  /* 0x009000005004783b */ /* 0x000eae0000000200 */
[C---:B---3--:R-:W-:Y:S08]  /*3c80*/  HMMA.16816.F32.BF16 R24, R32.reuse, R28, R24 ;  /* 0x0000001c2018723c */ /* 0x048ff00000041818 */
[C---:B------:R-:W-:Y:S01]  /*3c90*/  HMMA.16816.F32.BF16 R20, R32.reuse, R30, R20 ;  /* 0x0000001e2014723c */ /* 0x040fe20000041814 */
[----:B------:R-:W3:Y:S07]  /*3ca0*/  LDSM.16.M88.4 R28, [R80+0x8800] ;  /* 0x00880000501c783b */ /* 0x000eee0000000200 */
[C---:B------:R-:W-:Y:S01]  /*3cb0*/  HMMA.16816.F32.BF16 R68, R32.reuse, R36, R60 ;  /* 0x000000242044723c */ /* 0x040fe2000004183c */
[----:B------:R-:W5:Y:S07]  /*3cc0*/  LDSM.16.M88.4 R60, [R87+0x4000] ;  /* 0x00400000573c783b */ /* 0x000f6e0000000200 */
[C---:B------:R-:W-:Y:S01]  /*3cd0*/  HMMA.16816.F32.BF16 R56, R32.reuse, R38, R56 ;  /* 0x000000262038723c */ /* 0x040fe20000041838 */
[----:B------:R-:W-:Y:S07]  /*3ce0*/  LDSM.16.M88.4 R36, [R84+0x4000] ;  /* 0x004000005424783b */ /* 0x000fee0000000200 */
[C---:B----4-:R-:W-:Y:S08]  /*3cf0*/  HMMA.16816.F32.BF16 R52, R32.reuse, R44, R52 ;  /* 0x0000002c2034723c */ /* 0x050ff00000041834 */
[----:B------:R-:W-:Y:S01]  /*3d00*/  HMMA.16816.F32.BF16 R64, R32, R46, R64 ;  /* 0x0000002e2040723c */ /* 0x000fe20000041840 */
[----:B------:R-:W4:Y:S07]  /*3d10*/  LDSM.16.M88.4 R32, [R80+0x9800] ;  /* 0x009800005020783b */ /* 0x000f2e0000000200 */
[C---:B-1----:R-:W-:Y:S01]  /*3d20*/  HMMA.16816.F32.BF16 R44, R40.reuse, R8, R24 ;  /* 0x00000008282c723c */ /* 0x042fe20000041818 */
[----:B------:R-:W1:Y:S07]  /*3d30*/  LDSM.16.M88.4 R24, [R82+0xa000] ;  /* 0x00a000005218783b */ /* 0x000e6e0000000200 */
[C---:B--2---:R-:W-:Y:S08]  /*3d40*/  HMMA.16816.F32.BF16 R68, R40.reuse, R4, R68 ;  /* 0x000000042844723c */ /* 0x044ff00000041844 */
[C---:B------:R-:W-:Y:S01]  /*3d50*/  HMMA.16816.F32.BF16 R56, R40.reuse, R6, R56 ;  /* 0x000000062838723c */ /* 0x040fe20000041838 */
[----:B------:R-:W2:Y:S07]  /*3d60*/  LDSM.16.M88.4 R4, [R189+UR5+0xb000] ;  /* 0x00b00005bd04783b */ /* 0x000eae0008000200 */
[C---:B------:R-:W-:Y:S01]  /*3d70*/  HMMA.16816.F32.BF16 R20, R40.reuse, R10, R20 ;  /* 0x0000000a2814723c */ /* 0x040fe20000041814 */
[----:B------:R-:W2:Y:S07]  /*3d80*/  LDSM.16.M88.4 R8, [R189+UR5+0xa800] ;  /* 0x00a80005bd08783b */ /* 0x000eae0008000200 */
[C---:B---3--:R-:W-:Y:S08]  /*3d90*/  HMMA.16816.F32.BF16 R16, R40.reuse, R28, R16 ;  /* 0x0000001c2810723c */ /* 0x048ff00000041810 */
[----:B------:R-:W-:Y:S01]  /*3da0*/  HMMA.16816.F32.BF16 R12, R40, R30, R12 ;  /* 0x0000001e280c723c */ /* 0x000fe2000004180c */
[----:B------:R-:W-:Y:S07]  /*3db0*/  LDSM.16.M88.4 R28, [R81+0xa000] ;  /* 0x00a00000511c783b */ /* 0x000fee0000000200 */
[C---:B-----5:R-:W-:Y:S01]  /*3dc0*/  HMMA.16816.F32.BF16 R72, R60.reuse, R48, R44 ;  /* 0x000000303c48723c */ /* 0x060fe2000004182c */
[----:B------:R-:W3:Y:S07]  /*3dd0*/  LDSM.16.M88.4 R44, [R85+0x4000] ;  /* 0x00400000552c783b */ /* 0x000eee0000000200 */
[----:B------:R-:W-:Y:S01]  /*3de0*/  HMMA.16816.F32.BF16 R20, R60, R50, R20 ;  /* 0x000000323c14723c */ /* 0x000fe20000041814 */
[----:B------:R-:W5:Y:S07]  /*3df0*/  LDSM.16.M88.4 R48, [R82+0xa800] ;  /* 0x00a800005230783b */ /* 0x000f6e0000000200 */
[C---:B----4-:R-:W-:Y:S08]  /*3e00*/  HMMA.16816.F32.BF16 R52, R40.reuse, R32, R52 ;  /* 0x000000202834723c */ /* 0x050ff00000041834 */
[----:B------:R-:W-:Y:S01]  /*3e10*/  HMMA.16816.F32.BF16 R64, R40, R34, R64 ;  /* 0x000000222840723c */ /* 0x000fe20000041840 */
[----:B------:R-:W-:Y:S04]  /*3e20*/  LDSM.16.M88.4 R40, [R83+0x4000] ;  /* 0x004000005328783b */ /* 0x000fe80000000200 */
[----:B------:R-:W4:Y:S03]  /*3e30*/  LDSM.16.M88.4 R32, [R80+0xa000] ;  /* 0x00a000005020783b */ /* 0x000f260000000200 */
[C---:B-1----:R-:W-:Y:S08]  /*3e40*/  HMMA.16816.F32.BF16 R72, R36.reuse, R24, R72 ;  /* 0x000000182448723c */ /* 0x042ff00000041848 */
[----:B------:R-:W-:Y:S01]  /*3e50*/  HMMA.16816.F32.BF16 R20, R36, R26, R20 ;  /* 0x0000001a2414723c */ /* 0x000fe20000041814 */
[----:B------:R-:W-:Y:S07]  /*3e60*/  LDSM.16.M88.4 R24, [R189+UR5+0xb800] ;  /* 0x00b80005bd18783b */ /* 0x000fee0008000200 */
[C---:B--2---:R-:W-:Y:S08]  /*3e70*/  HMMA.16816.F32.BF16 R68, R60.reuse, R4, R68 ;  /* 0x000000043c44723c */ /* 0x044ff00000041844 */
[C---:B------:R-:W-:Y:S01]  /*3e80*/  HMMA.16816.F32.BF16 R56, R60.reuse, R6, R56 ;  /* 0x000000063c38723c */ /* 0x040fe20000041838 */
[----:B------:R-:W1:Y:S07]  /*3e90*/  LDSM.16.M88.4 R4, [R82+0xb000] ;  /* 0x00b000005204783b */ /* 0x000e6e0000000200 */
[C---:B------:R-:W-:Y:S08]  /*3ea0*/  HMMA.16816.F32.BF16 R16, R60.reuse, R8, R16 ;  /* 0x000000083c10723c */ /* 0x040ff00000041810 */
[----:B------:R-:W-:Y:S01]  /*3eb0*/  HMMA.16816.F32.BF16 R12, R60, R10, R12 ;  /* 0x0000000a3c0c723c */ /* 0x000fe2000004180c */
[----:B------:R-:W2:Y:S07]  /*3ec0*/  LDSM.16.M88.4 R8, [R81+0xa800] ;  /* 0x00a800005108783b */ /* 0x000eae0000000200 */
[C---:B---3--:R-:W-:Y:S08]  /*3ed0*/  HMMA.16816.F32.BF16 R72, R44.reuse, R28, R72 ;  /* 0x0000001c2c48723c */ /* 0x048ff00000041848 */
[----:B------:R-:W-:Y:S08]  /*3ee0*/  HMMA.16816.F32.BF16 R20, R44, R30, R20 ;  /* 0x0000001e2c14723c */ /* 0x000ff00000041814 */
[C---:B-----5:R-:W-:Y:S01]  /*3ef0*/  HMMA.16816.F32.BF16 R28, R36.reuse, R48, R16 ;  /* 0x00000030241c723c */ /* 0x060fe20000041810 */
[----:B------:R-:W-:Y:S07]  /*3f00*/  LDSM.16.M88.4 R16, [R80+0xa800] ;  /* 0x00a800005010783b */ /* 0x000fee0000000200 */
[----:B------:R-:W-:Y:S01]  /*3f10*/  HMMA.16816.F32.BF16 R12, R36, R50, R12 ;  /* 0x00000032240c723c */ /* 0x000fe2000004180c */
[----:B------:R-:W3:Y:S07]  /*3f20*/  LDSM.16.M88.4 R48, [R82+0xb800] ;  /* 0x00b800005230783b */ /* 0x000eee0000000200 */
[C---:B----4-:R-:W-:Y:S08]  /*3f30*/  HMMA.16816.F32.BF16 R72, R40.reuse, R32, R72 ;  /* 0x000000202848723c */ /* 0x050ff00000041848 */
[----:B------:R-:W-:Y:S01]  /*3f40*/  HMMA.16816.F32.BF16 R20, R40, R34, R20 ;  /* 0x000000222814723c */ /* 0x000fe20000041814 */
[----:B------:R-:W4:Y:S07]  /*3f50*/  LDSM.16.M88.4 R32, [R81+0xb000] ;  /* 0x00b000005120783b */ /* 0x000f2e0000000200 */
[----:B-1----:R-:W-:Y:S03]  /*3f60*/  HMMA.16816.F32.BF16 R68, R36, R4, R68 ;  /* 0x000000042444723c */ /* 0x002fe60000041844 */
[----:B------:R-:W-:Y:S01]  /*3f70*/  FMUL.FTZ R72, R72, UR4 ;  /* 0x0000000448487c20 */ /* 0x000fe20008410000 */
[----:B------:R-:W-:Y:S01]  /*3f80*/  FMUL.FTZ R73, R73, UR4 ;  /* 0x0000000449497c20 */ /* 0x000fe20008410000 */
[----:B------:R-:W-:Y:S01]  /*3f90*/  FMUL.FTZ R74, R74, UR4 ;  /* 0x000000044a4a7c20 */ /* 0x000fe20008410000 */
[----:B------:R-:W-:-:S02]  /*3fa0*/  FMUL.FTZ R75, R75, UR4 ;  /* 0x000000044b4b7c20 */ /* 0x000fc40008410000 */
[----:B------:R-:W-:Y:S01]  /*3fb0*/  HMMA.16816.F32.BF16 R56, R36, R6, R56 ;  /* 0x000000062438723c */ /* 0x000fe20000041838 */
[----:B------:R-:W1:Y:S01]  /*3fc0*/  LDSM.16.M88.4 R4, [R81+0xb800] ;  /* 0x00b800005104783b */ /* 0x000e620000000200 */
[----:B------:R-:W1:Y:S01]  /*3fd0*/  MUFU.TANH R72, R72 ;  /* 0x0000004800487308 */ /* 0x000e620000002400 */
[----:B------:R-:W-:-:S05]  /*3fe0*/  FMUL.FTZ R20, R20, UR4 ;  /* 0x0000000414147c20 */ /* 0x000fca0008410000 */
[C---:B------:R-:W-:Y:S02]  /*3ff0*/  HMMA.16816.F32.BF16 R52, R60.reuse, R24, R52 ;  /* 0x000000183c34723c */ /* 0x040fe40000041834 */
[----:B------:R-:W1:Y:S06]  /*4000*/  MUFU.TANH R73, R73 ;  /* 0x0000004900497308 */ /* 0x000e6c0000002400 */
[----:B------:R-:W-:Y:S02]  /*4010*/  HMMA.16816.F32.BF16 R64, R60, R26, R64 ;  /* 0x0000001a3c40723c */ /* 0x000fe40000041840 */
[----:B------:R-:W1:Y:S06]  /*4020*/  MUFU.TANH R74, R74 ;  /* 0x0000004a004a7308 */ /* 0x000e6c0000002400 */
[C---:B--2---:R-:W-:Y:S02]  /*4030*/  HMMA.16816.F32.BF16 R28, R44.reuse, R8, R28 ;  /* 0x000000082c1c723c */ /* 0x044fe4000004181c */
[----:B------:R-:W2:Y:S06]  /*4040*/  MUFU.TANH R75, R75 ;  /* 0x0000004b004b7308 */ /* 0x000eac0000002400 */
[----:B------:R-:W-:Y:S01]  /*4050*/  HMMA.16816.F32.BF16 R12, R44, R10, R12 ;  /* 0x0000000a2c0c723c */ /* 0x000fe2000004180c */
[----:B------:R-:W5:Y:S01]  /*4060*/  LDSM.16.M88.4 R8, [R80+0xb000] ;  /* 0x00b000005008783b */ /* 0x000f620000000200 */
[----:B------:R-:W1:Y:S03]  /*4070*/  MUFU.TANH R20, R20 ;  /* 0x0000001400147308 */ /* 0x000e660000002400 */
[----:B------:R-:W2:Y:S01]  /*4080*/  LDSM.16.M88.4 R80, [R80+0xb800] ;  /* 0x00b800005050783b */ /* 0x000ea20000000200 */
[----:B------:R-:W-:-:S04]  /*4090*/  DEPBAR.LE SB0, 0x0 ;  /* 0x000080000000791a */ /* 0x000fc80000000000 */
[C---:B---3--:R-:W-:Y:S08]  /*40a0*/  HMMA.16816.F32.BF16 R52, R36.reuse, R48, R52 ;  /* 0x000000302434723c */ /* 0x048ff00000041834 */
[----:B------:R-:W-:Y:S08]  /*40b0*/  HMMA.16816.F32.BF16 R64, R36, R50, R64 ;  /* 0x000000322440723c */ /* 0x000ff00000041840 */
[C---:B----4-:R-:W-:Y:S08]  /*40c0*/  HMMA.16816.F32.BF16 R68, R44.reuse, R32, R68 ;  /* 0x000000202c44723c */ /* 0x050ff00000041844 */
[C---:B------:R-:W-:Y:S08]  /*40d0*/  HMMA.16816.F32.BF16 R56, R44.reuse, R34, R56 ;  /* 0x000000222c38723c */ /* 0x040ff00000041838 */
[C---:B-1----:R-:W-:Y:S08]  /*40e0*/  HMMA.16816.F32.BF16 R52, R44.reuse, R4, R52 ;  /* 0x000000042c34723c */ /* 0x042ff00000041834 */
[----:B------:R-:W-:Y:S08]  /*40f0*/  HMMA.16816.F32.BF16 R64, R44, R6, R64 ;  /* 0x000000062c40723c */ /* 0x000ff00000041840 */
[----:B------:R-:W-:Y:S01]  /*4100*/  HMMA.16816.F32.BF16 R28, R40, R16, R28 ;  /* 0x00000010281c723c */ /* 0x000fe2000004181c */
[----:B------:R-:W-:Y:S01]  /*4110*/  FMUL.FTZ R16, R21, UR4 ;  /* 0x0000000415107c20 */ /* 0x000fe20008410000 */
[----:B------:R-:W-:Y:S01]  /*4120*/  FMUL.FTZ R17, R22, UR4 ;  /* 0x0000000416117c20 */ /* 0x000fe20008410000 */
[----:B------:R-:W-:-:S04]  /*4130*/  FMUL.FTZ R21, R23, UR4 ;  /* 0x0000000417157c20 */ /* 0x000fc80008410000 */
[----:B------:R-:W1:Y:S01]  /*4140*/  MUFU.TANH R16, R16 ;  /* 0x0000001000107308 */ /* 0x000e620000002400 */
[C---:B------:R-:W-:Y:S07]  /*4150*/  HMMA.16816.F32.BF16 R12, R40.reuse, R18, R12 ;  /* 0x00000012280c723c */ /* 0x040fee000004180c */
[----:B------:R-:W3:Y:S01]  /*4160*/  MUFU.TANH R17, R17 ;  /* 0x0000001100117308 */ /* 0x000ee20000002400 */
[C---:B-----5:R-:W-:Y:S03]  /*4170*/  HMMA.16816.F32.BF16 R68, R40.reuse, R8, R68 ;  /* 0x000000082844723c */ /* 0x060fe60000041844 */
[----:B------:R-:W-:Y:S01]  /*4180*/  FMUL.FTZ R22, R28, UR4 ;  /* 0x000000041c167c20 */ /* 0x000fe20008410000 */
[----:B------:R-:W-:Y:S01]  /*4190*/  FMUL.FTZ R18, R29, UR4 ;  /* 0x000000041d127c20 */ /* 0x000fe20008410000 */
[----:B------:R-:W-:Y:S01]  /*41a0*/  FMUL.FTZ R19, R30, UR4 ;  /* 0x000000041e137c20 */ /* 0x000fe20008410000 */
[----:B------:R-:W-:Y:S01]  /*41b0*/  FMUL.FTZ R23, R31, UR4 ;  /* 0x000000041f177c20 */ /* 0x000fe20008410000 */
[----:B------:R-:W4:Y:S01]  /*41c0*/  MUFU.TANH R21, R21 ;  /* 0x0000001500157308 */ /* 0x000f220000002400 */
[C---:B------:R-:W-:Y:S03]  /*41d0*/  HMMA.16816.F32.BF16 R56, R40.reuse, R10, R56 ;  /* 0x0000000a2838723c */ /* 0x040fe60000041838 */
[----:B------:R-:W-:Y:S01]  /*41e0*/  FMUL.FTZ R9, R13, UR4 ;  /* 0x000000040d097c20 */ /* 0x000fe20008410000 */
[----:B------:R-:W-:Y:S01]  /*41f0*/  FMUL.FTZ R8, R14, UR4 ;  /* 0x000000040e087c20 */ /* 0x000fe20008410000 */
[----:B------:R-:W-:Y:S01]  /*4200*/  FMUL.FTZ R4, R15, UR4 ;  /* 0x000000040f047c20 */ /* 0x000fe20008410000 */
[----:B------:R-:W-:Y:S01]  /*4210*/  FMUL.FTZ R12, R12, UR4 ;  /* 0x000000040c0c7c20 */ /* 0x000fe20008410000 */
[----:B------:R-:W1:Y:S01]  /*4220*/  MUFU.TANH R22, R22 ;  /* 0x0000001600167308 */ /* 0x000e620000002400 */
[C---:B--2---:R-:W-:Y:S03]  /*4230*/  HMMA.16816.F32.BF16 R52, R40.reuse, R80, R52 ;  /* 0x000000502834723c */ /* 0x044fe60000041834 */
[----:B------:R-:W-:Y:S01]  /*4240*/  FMUL.FTZ R68, R68, UR4 ;  /* 0x0000000444447c20 */ /* 0x000fe20008410000 */
[----:B------:R-:W-:Y:S01]  /*4250*/  FMUL.FTZ R69, R69, UR4 ;  /* 0x0000000445457c20 */ /* 0x000fe20008410000 */
[----:B------:R-:W-:Y:S01]  /*4260*/  FMUL.FTZ R70, R70, UR4 ;  /* 0x0000000446467c20 */ /* 0x000fe20008410000 */
[----:B------:R-:W-:Y:S01]  /*4270*/  FMUL.FTZ R71, R71, UR4 ;  /* 0x0000000447477c20 */ /* 0x000fe20008410000 */
[----:B------:R-:W2:Y:S01]  /*4280*/  MUFU.TANH R18, R18 ;  /* 0x0000001200127308 */ /* 0x000ea20000002400 */
[----:B------:R-:W-:Y:S03]  /*4290*/  HMMA.16816.F32.BF16 R64, R40, R82, R64 ;  /* 0x000000522840723c */ /* 0x000fe60000041840 */
[----:B------:R-:W-:Y:S01]  /*42a0*/  FMUL.FTZ R56, R56, UR4 ;  /* 0x0000000438387c20 */ /* 0x000fe20008410000 */
[----:B------:R-:W-:Y:S01]  /*42b0*/  FMUL.FTZ R57, R57, UR4 ;  /* 0x0000000439397c20 */ /* 0x000fe20008410000 */
[----:B------:R-:W-:Y:S01]  /*42c0*/  FMUL.FTZ R58, R58, UR4 ;  /* 0x000000043a3a7c20 */ /* 0x000fe20008410000 */
[----:B------:R-:W-:Y:S01]  /*42d0*/  FMUL.FTZ R59, R59, UR4 ;  /* 0x000000043b3b7c20 */ /* 0x000fe20008410000 */
[----:B------:R-:W1:Y:S04]  /*42e0*/  MUFU.TANH R19, R19 ;  /* 0x0000001300137308 */ /* 0x000e680000002400 */
        /* <DEDUP_REMOVED lines=9> */
[----:B------:R1:W1:Y:S08]  /*4380*/  MUFU.TANH R24, R12 ;  /* 0x0000000c00187308 */ /* 0x0002700000002400 */
[----:B------:R-:W1:Y:S08]  /*4390*/  MUFU.TANH R9, R9 ;  /* 0x0000000900097308 */ /* 0x000e700000002400 */
[----:B------:R-:W1:Y:S08]  /*43a0*/  MUFU.TANH R8, R8 ;  /* 0x0000000800087308 */ /* 0x000e700000002400 */
[----:B------:R-:W1:Y:S08]  /*43b0*/  MUFU.TANH R4, R4 ;  /* 0x0000000400047308 */ /* 0x000e700000002400 */
[----:B------:R1:W1:Y:S08]  /*43c0*/  MUFU.TANH R205, R68 ;  /* 0x0000004400cd7308 */ /* 0x0002700000002400 */
        /* <DEDUP_REMOVED lines=14> */
[----:B------:R1:W1:Y:S01]  /*44b0*/  MUFU.TANH R174, R67 ;  /* 0x0000004300ae7308 */ /* 0x0002620000002400 */
[----:B------:R-:W-:Y:S06]  /*44c0*/  BAR.SYNC.DEFER_BLOCKING 0x0 ;  /* 0x0000000000007b1d */ /* 0x000fec0000010000 */
[----:B--234-:R-:W-:Y:S05]  /*44d0*/  @!P6 BRA `(.L_x_560) ;  /* 0x000000080054e947 */ /* 0x01cfea0003800000 */
        /* <DEDUP_REMOVED lines=11> */
.L_x_561:
[----:B------:R-:W2:Y:S01]  /*4590*/  LDC R6, c[0x0][0x4f0] ;  /* 0x00013c00ff067b82 */ /* 0x000ea20000000800 */
[----:B------:R-:W-:Y:S01]  /*45a0*/  IADD3 R15, PT, PT, R136, -0x80, RZ ;  /* 0xffffff80880f7810 */ /* 0x000fe20007ffe0ff */
[----:B------:R-:W3:Y:S01]  /*45b0*/  LDCU.64 UR6, c[0x0][0x3a0] ;  /* 0x00007400ff0677ac */ /* 0x000ee20008000a00 */
[----:B------:R-:W-:Y:S02]  /*45c0*/  IABS R11, R137 ;  /* 0x00000089000b7213 */ /* 0x000fe40000000000 */
[----:B------:R-:W-:Y:S02]  /*45d0*/  IABS R7, R15 ;  /* 0x0000000f00077213 */ /* 0x000fe40000000000 */
[-C--:B--2---:R-:W-:Y:S02]  /*45e0*/  IABS R5, R6.reuse ;  /* 0x0000000600057213 */ /* 0x084fe40000000000 */
        /* <DEDUP_REMOVED lines=36> */
[----:B------:R-:W2:Y:S04]  /*4830*/  LDG.E R10, desc[UR16][R14.64] ;  /* 0x000000100e0a7981 */ /* 0x000ea8000c1e1900 */
[----:B------:R-:W2:Y:S01]  /*4840*/  LDG.E R7, desc[UR16][R12.64] ;  /* 0x000000100c077981 */ /* 0x000ea2000c1e1900 */
[----:B------:R-:W-:-:S04]  /*4850*/  IMAD.IADD R5, R5, 0x1, -R11 ;  /* 0x0000000105057824 */ /* 0x000fc800078e0a0b */
[----:B------:R-:W-:-:S05]  /*4860*/  IMAD R5, R5, R6, -0x40 ;  /* 0xffffffc005057424 */ /* 0x000fca00078e0206 */
[----:B------:R-:W-:-:S05]  /*4870*/  SHF.R.S32.HI R11, RZ, 0x1f, R5 ;  /* 0x0000001fff0b7819 */ /* 0x000fca0000011405 */
[----:B------:R-:W-:-:S04]  /*4880*/  IMAD R6, R11, R134, RZ ;  /* 0x000000860b067224 */ /* 0x000fc800078e02ff */
[C---:B------:R-:W-:Y:S01]  /*4890*/  IMAD R6, R5.reuse, R135, R6 ;  /* 0x0000008705067224 */ /* 0x040fe200078e0206 */
[----:B--2---:R-:W-:Y:S01]  /*48a0*/  IADD3 R7, PT, PT, R10, -R7, RZ ;  /* 0x800000070a077210 */ /* 0x004fe20007ffe0ff */
[----:B------:R-:W-:-:S03]  /*48b0*/  IMAD.WIDE.U32 R10, R5, R134, RZ ;  /* 0x00000086050a7225 */ /* 0x000fc600078e00ff */
[----:B------:R-:W-:Y:S01]  /*48c0*/  SHF.R.S32.HI R5, RZ, 0x1f, R7 ;  /* 0x0000001fff057819 */ /* 0x000fe20000011407 */
[----:B------:R-:W-:-:S04]  /*48d0*/  IMAD.IADD R11, R11, 0x1, R6 ;  /* 0x000000010b0b7824 */ /* 0x000fc800078e0206 */
[----:B---3--:R-:W-:Y:S02]  /*48e0*/  IMAD R6, R5, UR6, RZ ;  /* 0x0000000605067c24 */ /* 0x008fe4000f8e02ff */
[----:B------:R-:W-:-:S04]  /*48f0*/  IMAD.WIDE.U32 R10, R7, UR6, R10 ;  /* 0x00000006070a7c25 */ /* 0x000fc8000f8e000a */
[----:B------:R-:W-:Y:S01]  /*4900*/  IMAD R6, R7, UR7, R6 ;  /* 0x0000000707067c24 */ /* 0x000fe2000f8e0206 */
[----:B------:R-:W-:-:S04]  /*4910*/  LEA R198, P2, R10, R198, 0x1 ;  /* 0x000000c60ac67211 */ /* 0x000fc800078408ff */
[----:B------:R-:W-:-:S04]  /*4920*/  IADD3 R6, PT, PT, R11, R6, RZ ;  /* 0x000000060b067210 */ /* 0x000fc80007ffe0ff */
[----:B------:R-:W-:-:S07]  /*4930*/  LEA.HI.X R197, R10, R197, R6, 0x1, P2 ;  /* 0x000000c50ac57211 */ /* 0x000fce00010f0c06 */
.L_x_562:
[----:B------:R-:W2:Y:S01]  /*4940*/  LDCU UR4, c[0x0][0x440] ;  /* 0x00008800ff0477ac */ /* 0x000ea20008000800 */
[C---:B------:R-:W-:Y:S01]  /*4950*/  LEA R6, P2, R77.reuse, R198, 0x1 ;  /* 0x000000c64d067211 */ /* 0x040fe200078408ff */
[C---:B------:R-:W-:Y:S01]  /*4960*/  IMAD.SHL.U32 R5, R134.reuse, 0x20, RZ ;  /* 0x0000002086057824 */ /* 0x040fe200078e00ff */
[----:B------:R-:W-:Y:S02]  /*4970*/  SHF.L.U64.HI R11, R134, 0x5, R135 ;  /* 0x00000005860b7819 */ /* 0x000fe40000010287 */
[----:B------:R-:W-:Y:S02]  /*4980*/  LEA.HI.X R7, R77, R197, R78, 0x1, P2 ;  /* 0x000000c54d077211 */ /* 0x000fe400010f0c4e */
[----:B------:R-:W-:-:S05]  /*4990*/  IADD3 R14, P5, PT, R5, R6, RZ ;  /* 0x00000006050e7210 */ /* 0x000fca0007fbe0ff */
[----:B------:R-:W-:Y:S01]  /*49a0*/  IMAD.X R15, R11, 0x1, R7, P5 ;  /* 0x000000010b0f7824 */ /* 0x000fe200028e0607 */
[----:B------:R-:W-:Y:S02]  /*49b0*/  IADD3 R10, P5, PT, R5, R14, RZ ;  /* 0x0000000e050a7210 */ /* 0x000fe40007fbe0ff */
[----:B--2---:R-:W-:-:S03]  /*49c0*/  ISETP.GE.AND P4, PT, R184, UR4, PT ;  /* 0x00000004b8007c0c */ /* 0x004fc6000bf86270 */
[----:B------:R-:W-:Y:S01]  /*49d0*/  IMAD.X R11, R11, 0x1, R15, P5 ;  /* 0x000000010b0b7824 */ /* 0x000fe200028e060f */
[----:B------:R-:W-:Y:S02]  /*49e0*/  ISETP.GE.AND P3, PT, R212, UR4, PT ;  /* 0x00000004d4007c0c */ /* 0x000fe4000bf66270 */
[----:B------:R-:W-:-:S07]  /*49f0*/  ISETP.GE.AND P2, PT, R210, UR4, PT ;  /* 0x00000004d2007c0c */ /* 0x000fce000bf46270 */
[----:B-1----:R-:W-:Y:S02]  /*4a00*/  @!P4 IMAD.MOV.U32 R12, RZ, RZ, R198 ;  /* 0x000000ffff0cc224 */ /* 0x002fe400078e00c6 */
[----:B------:R-:W-:-:S05]  /*4a10*/  @!P4 IMAD.MOV.U32 R13, RZ, RZ, R197 ;  /* 0x000000ffff0dc224 */ /* 0x000fca00078e00c5 */
[----:B------:R-:W-:Y:S01]  /*4a20*/  @!PT LDS RZ, [RZ] ;  /* 0x00000000fffff984 */ /* 0x000fe20000000800 */
[----:B------:R-:W-:Y:S01]  /*4a30*/  @!PT LDS RZ, [RZ] ;  /* 0x00000000fffff984 */ /* 0x000fe20000000800 */
[----:B------:R-:W-:Y:S01]  /*4a40*/  @!PT LDS RZ, [RZ] ;  /* 0x00000000fffff984 */ /* 0x000fe20000000800 */
[----:B------:R1:W-:Y:S04]  /*4a50*/  @!P4 LDGSTS.E.BYPASS.LTC128B.128 [R215+0x6000], desc[UR16][R12.64] ;  /* 0x060000000cd7cfae */ /* 0x0003e8000b981a10 */
[----:B------:R2:W-:Y:S01]  /*4a60*/  @P4 STS.128 [R215+0x6000], RZ ;  /* 0x006000ffd7004388 */ /* 0x0005e20000000c00 */
[----:B-1----:R-:W-:Y:S01]  /*4a70*/  @!P3 MOV R12, R198 ;  /* 0x000000c6000cb202 */ /* 0x002fe20000000f00 */
        /* <DEDUP_REMOVED lines=59> */
.L_x_560:
[----:B------:R-:W-:Y:S01]  /*4e30*/  IMAD.SHL.U32 R27, R186, 0x2, RZ ;  /* 0x00000002ba1b7824 */ /* 0x000fe200078e00ff */
[----:B------:R-:W3:Y:S01]  /*4e40*/  LDCU UR4, c[0x0][0x45c] ;  /* 0x00008b80ff0477ac */ /* 0x000ee20008000800 */
[----:B------:R-:W-:Y:S01]  /*4e50*/  LOP3.LUT R187, R3, 0x200, R150, 0xf8, !PT ;  /* 0x0000020003bb7812 */ /* 0x000fe200078ef896 */
[----:B------:R-:W-:Y:S02]  /*4e60*/  IMAD.MOV.U32 R208, RZ, RZ, -0x1 ;  /* 0xffffffffffd07424 */ /* 0x000fe400078e00ff */
[----:B------:R-:W-:Y:S02]  /*4e70*/  LOP3.LUT R27, R136, 0x6, R27, 0xf8, !PT ;  /* 0x00000006881b7812 */ /* 0x000fe400078ef81b */
[----:B------:R-:W-:-:S03]  /*4e80*/  LEA R187, R187, UR5, 0x1 ;  /* 0x00000005bbbb7c11 */ /* 0x000fc6000f8e08ff */
[C---:B------:R-:W-:Y:S02]  /*4e90*/  VIADD R5, R27.reuse, 0xffffffc0 ;  /* 0xffffffc01b057836 */ /* 0x040fe40000000000 */
[C---:B--2---:R-:W-:Y:S01]  /*4ea0*/  VIADD R6, R27.reuse, 0xffffffc1 ;  /* 0xffffffc11b067836 */ /* 0x044fe20000000000 */
[----:B------:R-:W-:Y:S01]  /*4eb0*/  LDSM.16.MT88.4 R124, [R187+0xc000] ;  /* 0x00c00000bb7c783b */ /* 0x000fe20000004200 */
[----:B------:R-:W-:Y:S01]  /*4ec0*/  VIADD R10, R27, 0xffffffd1 ;  /* 0xffffffd11b0a7836 */ /* 0x000fe20000000000 */
[-C--:B------:R-:W-:Y:S01]  /*4ed0*/  ISETP.GE.AND P4, PT, R5, R133.reuse, PT ;  /* 0x000000850500720c */ /* 0x080fe20003f86270 */
[----:B------:R-:W-:Y:S01]  /*4ee0*/  VIADD R11, R27, 0xffffffd8 ;  /* 0xffffffd81b0b7836 */ /* 0x000fe20000000000 */
[-C--:B------:R-:W-:Y:S01]  /*4ef0*/  ISETP.GE.AND P2, PT, R5, R2.reuse, PT ;  /* 0x000000020500720c */ /* 0x080fe20003f46270 */
[C---:B------:R-:W-:Y:S01]  /*4f00*/  VIADD R5, R27.reuse, 0xffffffc8 ;  /* 0xffffffc81b057836 */ /* 0x040fe20000000000 */
[-C--:B------:R-:W-:Y:S01]  /*4f10*/  ISETP.GE.AND P5, PT, R6, R133.reuse, PT ;  /* 0x000000850600720c */ /* 0x080fe20003fa6270 */
[--C-:B------:R-:W-:Y:S01]  /*4f20*/  IMAD.IADD R177, R76, 0x1, R187.reuse ;  /* 0x000000014cb17824 */ /* 0x100fe200078e02bb */
[-C--:B------:R-:W-:Y:S01]  /*4f30*/  ISETP.GE.AND P3, PT, R6, R2.reuse, PT ;  /* 0x000000020600720c */ /* 0x080fe20003f66270 */
[----:B------:R-:W-:Y:S01]  /*4f40*/  VIADD R6, R27, 0xffffffc9 ;  /* 0xffffffc91b067836 */ /* 0x000fe20000000000 */
[----:B------:R-:W-:Y:S01]  /*4f50*/  FSEL R7, R72, -INF , !P4 ;  /* 0xff80000048077808 */ /* 0x000fe20006000000 */
[----:B------:R-:W-:Y:S01]  /*4f60*/  IMAD.IADD R173, R160, 0x1, R187 ;  /* 0x00000001a0ad7824 */ /* 0x000fe200078e02bb */
[----:B------:R-:W-:Y:S01]  /*4f70*/  FSEL R74, R74, -INF , !P2 ;  /* 0xff8000004a4a7808 */ /* 0x000fe20005000000 */
[----:B------:R-:W-:Y:S01]  /*4f80*/  LDSM.16.MT88.4 R116, [R177+0xc000] ;  /* 0x00c00000b174783b */ /* 0x000fe20000004200 */
[C---:B------:R-:W-:Y:S01]  /*4f90*/  ISETP.GE.AND P4, PT, R5.reuse, R133, PT ;  /* 0x000000850500720c */ /* 0x040fe20003f86270 */
[----:B------:R-:W-:Y:S01]  /*4fa0*/  IMAD.IADD R171, R76, 0x1, R173 ;  /* 0x000000014cab7824 */ /* 0x000fe200078e02ad */
        /* <DEDUP_REMOVED lines=10> */
[----:B------:R-:W-:Y:S01]  /*5050*/  FSEL R20, R17, -INF , !P2 ;  /* 0xff80000011147808 */ /* 0x000fe20005000000 */
[----:B------:R-:W-:Y:S01]  /*5060*/  VIADD R17, R27, 0xffffffe0 ;  /* 0xffffffe01b117836 */ /* 0x000fe20000000000 */
[C---:B------:R-:W-:Y:S01]  /*5070*/  ISETP.GE.AND P4, PT, R5.reuse, R133, PT ;  /* 0x000000850500720c */ /* 0x040fe20003f86270 */
[----:B------:R-:W-:Y:S01]  /*5080*/  LDSM.16.MT88.4 R100, [R171+0xc000] ;  /* 0x00c00000ab64783b */ /* 0x000fe20000004200 */
[----:B------:R-:W-:-:S02]  /*5090*/  ISETP.GE.AND P2, PT, R5, R2, PT ;  /* 0x000000020500720c */ /* 0x000fc40003f46270 */
[----:B-1----:R-:W-:Y:S01]  /*50a0*/  FSEL R5, R16, -INF , !P5 ;  /* 0xff80000010057808 */ /* 0x002fe20006800000 */
[----:B------:R-:W-:Y:S01]  /*50b0*/  VIADD R16, R27, 0xffffffe1 ;  /* 0xffffffe11b107836 */ /* 0x000fe20000000000 */
[----:B------:R-:W-:Y:S01]  /*50c0*/  FSEL R6, R21, -INF , !P3 ;  /* 0xff80000015067808 */ /* 0x000fe20005800000 */
[----:B------:R-:W-:Y:S01]  /*50d0*/  LDSM.16.MT88.4 R40, [R187+0xe000] ;  /* 0x00e00000bb28783b */ /* 0x000fe20000004200 */
[C---:B------:R-:W-:Y:S02]  /*50e0*/  ISETP.GE.AND P5, PT, R10.reuse, R133, PT ;  /* 0x000000850a00720c */ /* 0x040fe40003fa6270 */
        /* <DEDUP_REMOVED lines=14> */
[----:B------:R-:W-:Y:S01]  /*51d0*/  FSEL R11, R24, -INF , !P4 ;  /* 0xff800000180b7808 */ /* 0x000fe20006000000 */
[----:B------:R-:W-:Y:S01]  /*51e0*/  LDSM.16.MT88.4 R144, [R177+0x10800] ;  /* 0x01080000b190783b */ /* 0x000fe20000004200 */
[----:B------:R-:W-:Y:S02]  /*51f0*/  FSEL R10, R8, -INF , !P2 ;  /* 0xff800000080a7808 */ /* 0x000fe40005000000 */
[C---:B------:R-:W-:Y:S01]  /*5200*/  ISETP.GE.AND P4, PT, R17.reuse, R133, PT ;  /* 0x000000851100720c */ /* 0x040fe20003f86270 */
[----:B------:R-:W-:Y:S01]  /*5210*/  LDSM.16.MT88.4 R140, [R187+0xc800] ;  /* 0x00c80000bb8c783b */ /* 0x000fe20000004200 */
[----:B------:R-:W-:Y:S01]  /*5220*/  ISETP.GE.AND P2, PT, R17, R2, PT ;  /* 0x000000021100720c */ /* 0x000fe20003f46270 */
[----:B------:R-:W-:Y:S01]  /*5230*/  VIADD R17, R27, 0xffffffe8 ;  /* 0xffffffe81b117836 */ /* 0x000fe20000000000 */
[----:B------:R-:W-:Y:S01]  /*5240*/  FMNMX3.FTZ R18, R7, R73, R25, !PT ;  /* 0x0000004907127276 */ /* 0x000fe20007810019 */
[----:B------:R-:W-:Y:S01]  /*5250*/  LDSM.16.MT88.4 R32, [R171+0xc800] ;  /* 0x00c80000ab20783b */ /* 0x000fe20000004200 */
[----:B------:R-:W-:-:S02]  /*5260*/  FSEL R9, R9, -INF , !P5 ;  /* 0xff80000009097808 */ /* 0x000fc40006800000 */
[----:B------:R-:W-:Y:S01]  /*5270*/  FSEL R8, R4, -INF , !P3 ;  /* 0xff80000004087808 */ /* 0x000fe20005800000 */
[C---:B------:R-:W-:Y:S01]  /*5280*/  VIADD R4, R27.reuse, 0xfffffff0 ;  /* 0xfffffff01b047836 */ /* 0x040fe20000000000 */
[CC--:B------:R-:W-:Y:S01]  /*5290*/  ISETP.GE.AND P5, PT, R16.reuse, R133.reuse, PT ;  /* 0x000000851000720c */ /* 0x0c0fe20003fa6270 */
[----:B------:R-:W-:Y:S01]  /*52a0*/  LDSM.16.MT88.4 R28, [R187+0xe800] ;  /* 0x00e80000bb1c783b */ /* 0x000fe20000004200 */
[----:B------:R-:W-:Y:S01]  /*52b0*/  ISETP.GE.AND P3, PT, R16, R2, PT ;  /* 0x000000021000720c */ /* 0x000fe20003f66270 */
[----:B------:R-:W-:Y:S01]  /*52c0*/  VIADD R16, R27, 0xffffffe9 ;  /* 0xffffffe91b107836 */ /* 0x000fe20000000000 */
[----:B------:R-:W-:Y:S02]  /*52d0*/  FSEL R205, R205, -INF , !P4 ;  /* 0xff800000cdcd7808 */ /* 0x000fe40006000000 */
[----:B------:R-:W-:Y:S02]  /*52e0*/  FSEL R192, R192, -INF , !P2 ;  /* 0xff800000c0c07808 */ /* 0x000fe40005000000 */
[----:B------:R-:W-:-:S02]  /*52f0*/  ISETP.GE.AND P4, PT, R17, R133, PT ;  /* 0x000000851100720c */ /* 0x000fc40003f86270 */
[----:B------:R-:W-:Y:S02]  /*5300*/  ISETP.GE.AND P2, PT, R17, R2, PT ;  /* 0x000000021100720c */ /* 0x000fe40003f46270 */
[----:B------:R-:W-:Y:S02]  /*5310*/  FMNMX3.FTZ R18, R18, R5, R15, !PT ;  /* 0x0000000512127276 */ /* 0x000fe4000781000f */
[----:B------:R-:W-:Y:S02]  /*5320*/  FMNMX3.FTZ R17, R74, R26, R20, !PT ;  /* 0x0000001a4a117276 */ /* 0x000fe40007810014 */
[----:B------:R-:W-:Y:S02]  /*5330*/  FSEL R203, R203, -INF , !P5 ;  /* 0xff800000cbcb7808 */ /* 0x000fe40006800000 */
[----:B------:R-:W-:Y:S02]  /*5340*/  FSEL R204, R204, -INF , !P3 ;  /* 0xff800000cccc7808 */ /* 0x000fe40005800000 */
[----:B------:R-:W-:-:S02]  /*5350*/  FSEL R201, R201, -INF , !P4 ;  /* 0xff800000c9c97808 */ /* 0x000fc40006000000 */
[----:B------:R-:W-:Y:S02]  /*5360*/  FSEL R196, R196, -INF , !P2 ;  /* 0xff800000c4c47808 */ /* 0x000fe40005000000 */
[----:B------:R-:W-:Y:S02]  /*5370*/  FMNMX3.FTZ R18, R18, R13, R11, !PT ;  /* 0x0000000d12127276 */ /* 0x000fe4000781000b */
[CC--:B------:R-:W-:Y:S02]  /*5380*/  ISETP.GE.AND P5, PT, R16.reuse, R133.reuse, PT ;  /* 0x000000851000720c */ /* 0x0c0fe40003fa6270 */
[-C--:B------:R-:W-:Y:S01]  /*5390*/  ISETP.GE.AND P3, PT, R16, R2.reuse, PT ;  /* 0x000000021000720c */ /* 0x080fe20003f66270 */
[C---:B------:R-:W-:Y:S01]  /*53a0*/  VIADD R16, R27.reuse, 0xfffffff1 ;  /* 0xfffffff11b107836 */ /* 0x040fe20000000000 */
[C---:B------:R-:W-:Y:S02]  /*53b0*/  ISETP.GE.AND P4, PT, R4.reuse, R133, PT ;  /* 0x000000850400720c */ /* 0x040fe40003f86270 */
[----:B------:R-:W-:Y:S01]  /*53c0*/  ISETP.GE.AND P2, PT, R4, R2, PT ;  /* 0x000000020400720c */ /* 0x000fe20003f46270 */
[----:B------:R-:W-:Y:S01]  /*53d0*/  VIADD R4, R27, 0xfffffff8 ;  /* 0xfffffff81b047836 */ /* 0x000fe20000000000 */
[----:B------:R-:W-:Y:S01]  /*53e0*/  FMNMX3.FTZ R17, R17, R6, R14, !PT ;  /* 0x0000000611117276 */ /* 0x000fe2000781000e */
[----:B------:R-:W-:Y:S01]  /*53f0*/  VIADD R27, R27, 0xfffffff9 ;  /* 0xfffffff91b1b7836 */ /* 0x000fe20000000000 */
[----:B------:R-:W-:-:S02]  /*5400*/  FMNMX3.FTZ R18, R18, R9, R205, !PT ;  /* 0x0000000912127276 */ /* 0x000fc400078100cd */
[----:B------:R-:W-:Y:S02]  /*5410*/  FMNMX3.FTZ R17, R17, R12, R10, !PT ;  /* 0x0000000c11117276 */ /* 0x000fe4000781000a */
[----:B------:R-:W-:Y:S02]  /*5420*/  FSEL R193, R193, -INF , !P5 ;  /* 0xff800000c1c17808 */ /* 0x000fe40006800000 */
[----:B------:R-:W-:Y:S02]  /*5430*/  FSEL R194, R194, -INF , !P3 ;  /* 0xff800000c2c27808 */ /* 0x000fe40005800000 */
[----:B------:R-:W-:Y:S02]  /*5440*/  FSEL R191, R191, -INF , !P4 ;  /* 0xff800000bfbf7808 */ /* 0x000fe40006000000 */
[-C--:B------:R-:W-:Y:S02]  /*5450*/  ISETP.GE.AND P5, PT, R16, R133.reuse, PT ;  /* 0x000000851000720c */ /* 0x080fe40003fa6270 */
[----:B------:R-:W-:-:S02]  /*5460*/  ISETP.GE.AND P3, PT, R4, R133, PT ;  /* 0x000000850400720c */ /* 0x000fc40003f66270 */
[----:B------:R-:W-:Y:S02]  /*5470*/  ISETP.GE.AND P4, PT, R27, R133, PT ;  /* 0x000000851b00720c */ /* 0x000fe40003f86270 */
[----:B------:R-:W-:Y:S02]  /*5480*/  FMNMX3.FTZ R18, R18, R203, R201, !PT ;  /* 0x000000cb12127276 */ /* 0x000fe400078100c9 */
[----:B------:R-:W-:Y:S02]  /*5490*/  FMNMX3.FTZ R17, R17, R8, R192, !PT ;  /* 0x0000000811117276 */ /* 0x000fe400078100c0 */
[----:B------:R-:W-:Y:S02]  /*54a0*/  FSEL R183, R183, -INF , !P5 ;  /* 0xff800000b7b77808 */ /* 0x000fe40006800000 */
[----:B------:R-:W-:Y:S02]  /*54b0*/  FSEL R181, R181, -INF , !P3 ;  /* 0xff800000b5b57808 */ /* 0x000fe40005800000 */
[----:B------:R-:W-:-:S02]  /*54c0*/  FMNMX3.FTZ R18, R18, R193, R191, !PT ;  /* 0x000000c112127276 */ /* 0x000fc400078100bf */
[----:B------:R-:W-:Y:S02]  /*54d0*/  FSEL R179, R179, -INF , !P4 ;  /* 0xff800000b3b37808 */ /* 0x000fe40006000000 */
[-C--:B------:R-:W-:Y:S02]  /*54e0*/  ISETP.GE.AND P3, PT, R16, R2.reuse, PT ;  /* 0x000000021000720c */ /* 0x080fe40003f66270 */
[----:B------:R-:W-:Y:S02]  /*54f0*/  ISETP.GE.AND P4, PT, R4, R2, PT ;  /* 0x000000020400720c */ /* 0x000fe40003f86270 */
[----:B------:R-:W-:Y:S02]  /*5500*/  FSEL R182, R182, -INF , !P2 ;  /* 0xff800000b6b67808 */ /* 0x000fe40005000000 */
[----:B------:R-:W-:Y:S02]  /*5510*/  FMNMX3.FTZ R17, R17, R204, R196, !PT ;  /* 0x000000cc11117276 */ /* 0x000fe400078100c4 */
[----:B------:R-:W-:-:S02]  /*5520*/  FMNMX3.FTZ R16, R18, R183, R181, !PT ;  /* 0x000000b712107276 */ /* 0x000fc400078100b5 */
[----:B------:R-:W-:Y:S02]  /*5530*/  ISETP.GE.AND P2, PT, R27, R2, PT ;  /* 0x000000021b00720c */ /* 0x000fe40003f46270 */
[----:B------:R-:W-:Y:S02]  /*5540*/  FSEL R180, R180, -INF , !P3 ;  /* 0xff800000b4b47808 */ /* 0x000fe40005800000 */
[----:B------:R-:W-:Y:S02]  /*5550*/  FSEL R176, R176, -INF , !P4 ;  /* 0xff800000b0b07808 */ /* 0x000fe40006000000 */
[----:B------:R-:W-:Y:S02]  /*5560*/  FMNMX3.FTZ R17, R17, R194, R182, !PT ;  /* 0x000000c211117276 */ /* 0x000fe400078100b6 */
[----:B------:R-:W-:Y:S02]  /*5570*/  FMNMX.FTZ R16, R179, R16, !PT ;  /* 0x00000010b3107209 */ /* 0x000fe40007810000 */
[----:B------:R-:W-:-:S02]  /*5580*/  FSEL R174, R174, -INF , !P2 ;  /* 0xff800000aeae7808 */ /* 0x000fc40005000000 */
[----:B------:R-:W-:Y:S01]  /*5590*/  FMNMX3.FTZ R17, R17, R180, R176, !PT ;  /* 0x000000b411117276 */ /* 0x000fe200078100b0 */
[----:B------:R-:W1:Y:S03]  /*55a0*/  SHFL.BFLY PT, R19, R16, 0x2, 0x1f ;  /* 0x0c401f0010137f89 */ /* 0x000e6600000e0000 */
[----:B------:R-:W-:-:S05]  /*55b0*/  FMNMX.FTZ R18, R174, R17, !PT ;  /* 0x00000011ae127209 */ /* 0x000fca0007810000 */
[----:B------:R-:W2:Y:S01]  /*55c0*/  SHFL.BFLY PT, R17, R18, 0x2, 0x1f ;  /* 0x0c401f0012117f89 */ /* 0x000ea200000e0000 */
[----:B-1----:R-:W-:-:S05]  /*55d0*/  FMNMX.FTZ R19, R16, R19, !PT ;  /* 0x0000001310137209 */ /* 0x002fca0007810000 */
[----:B------:R-:W1:Y:S01]  /*55e0*/  SHFL.BFLY PT, R132, R19, 0x1, 0x1f ;  /* 0x0c201f0013847f89 */ /* 0x000e6200000e0000 */
[----:B--2---:R-:W-:-:S05]  /*55f0*/  FMNMX.FTZ R17, R18, R17, !PT ;  /* 0x0000001112117209 */ /* 0x004fca0007810000 */
[----:B------:R-:W2:Y:S01]  /*5600*/  SHFL.BFLY PT, R4, R17, 0x1, 0x1f ;  /* 0x0c201f0011047f89 */ /* 0x000ea200000e0000 */
[----:B-1----:R-:W-:-:S04]  /*5610*/  FMNMX.FTZ R132, R19, R132, !PT ;  /* 0x0000008413847209 */ /* 0x002fc80007810000 */
[C---:B------:R-:W-:Y:S01]  /*5620*/  FSETP.NEU.FTZ.AND P2, PT, R132.reuse, -INF , PT ;  /* 0xff8000008400780b */ /* 0x040fe20003f5d000 */
[----:B---3--:R-:W-:Y:S01]  /*5630*/  FMUL.FTZ R178, R132, UR4 ;  /* 0x0000000484b27c20 */ /* 0x008fe20008410000 */
[----:B--2---:R-:W-:-:S04]  /*5640*/  FMNMX.FTZ R3, R17, R4, !PT ;  /* 0x0000000411037209 */ /* 0x004fc80007810000 */
[----:B------:R-:W-:Y:S01]  /*5650*/  FSEL R178, R178, RZ, P2 ;  /* 0x000000ffb2b27208 */ /* 0x000fe20001000000 */
[----:B------:R-:W-:Y:S01]  /*5660*/  LDSM.16.MT88.4 R16, [R177+0xc800] ;  /* 0x00c80000b110783b */ /* 0x000fe20000004200 */
        /* <DEDUP_REMOVED lines=12> */
[----:B------:R-:W1:Y:S01]  /*5730*/  LDSM.16.MT88.4 R72, [R187+0x10000] ;  /* 0x01000000bb48783b */ /* 0x000e620000004200 */
[--C-:B------:R-:W-:Y:S01]  /*5740*/  FFMA.FTZ R167, R26, UR4, -R175.reuse ;  /* 0x000000041aa77c23 */ /* 0x100fe200080108af */
[--C-:B------:R-:W-:Y:S01]  /*5750*/  FFMA.FTZ R166, R20, UR4, -R175.reuse ;  /* 0x0000000414a67c23 */ /* 0x100fe200080108af */
[----:B------:R-:W2:Y:S01]  /*5760*/  MUFU.EX2 R172, R172 ;  /* 0x000000ac00ac7308 */ /* 0x000ea20000000800 */
[----:B------:R-:W3:Y:S01]  /*5770*/  LDSM.16.MT88.4 R4, [R171+0x10000] ;  /* 0x01000000ab04783b */ /* 0x000ee20000004200 */
[--C-:B------:R-:W-:Y:S01]  /*5780*/  FFMA.FTZ R158, R11, UR4, -R178.reuse ;  /* 0x000000040b9e7c23 */ /* 0x100fe200080108b2 */
[--C-:B------:R-:W-:Y:S01]  /*5790*/  FFMA.FTZ R157, R9, UR4, -R178.reuse ;  /* 0x00000004099d7c23 */ /* 0x100fe200080108b2 */
[----:B------:R-:W-:Y:S01]  /*57a0*/  MUFU.EX2 R168, R168 ;  /* 0x000000a800a87308 */ /* 0x000fe20000000800 */
[--C-:B------:R-:W-:Y:S01]  /*57b0*/  FFMA.FTZ R162, R14, UR4, -R175.reuse ;  /* 0x000000040ea27c23 */ /* 0x100fe200080108af */
[--C-:B------:R-:W-:Y:S01]  /*57c0*/  FFMA.FTZ R159, R12, UR4, -R175.reuse ;  /* 0x000000040c9f7c23 */ /* 0x100fe200080108af */
[--C-:B------:R-:W-:Y:S01]  /*57d0*/  FFMA.FTZ R156, R10, UR4, -R175.reuse ;  /* 0x000000040a9c7c23 */ /* 0x100fe200080108af */
[----:B------:R-:W4:Y:S01]  /*57e0*/  MUFU.EX2 R165, R165 ;  /* 0x000000a500a57308 */ /* 0x000f220000000800 */
[--C-:B------:R-:W-:Y:S01]  /*57f0*/  FFMA.FTZ R151, R8, UR4, -R175.reuse ;  /* 0x0000000408977c23 */ /* 0x100fe200080108af */
[----:B------:R-:W5:Y:S01]  /*5800*/  LDSM.16.MT88.4 R12, [R173+0xc800] ;  /* 0x00c80000ad0c783b */ /* 0x000f620000004200 */
[--C-:B------:R-:W-:Y:S01]  /*5810*/  FFMA.FTZ R190, R205, UR4, -R178.reuse ;  /* 0x00000004cdbe7c23 */ /* 0x100fe200080108b2 */
[----:B------:R-:W-:Y:S01]  /*5820*/  MUFU.EX2 R170, R170 ;  /* 0x000000aa00aa7308 */ /* 0x000fe20000000800 */
[--C-:B------:R-:W-:Y:S01]  /*5830*/  FFMA.FTZ R205, R194, UR4, -R175.reuse ;  /* 0x00000004c2cd7c23 */ /* 0x100fe200080108af */
[----:B--2---:R-:W-:Y:S01]  /*5840*/  F2FP.BF16.F32.PACK_AB R96, R169, R172 ;  /* 0x000000aca960723e */ /* 0x004fe200000010ff */
[----:B------:R-:W2:Y:S01]  /*5850*/  LDSM.16.MT88.4 R8, [R187+0x10800] ;  /* 0x01080000bb08783b */ /* 0x000ea20000004200 */
[----:B------:R-:W1:Y:S01]  /*5860*/  MUFU.EX2 R167, R167 ;  /* 0x000000a700a77308 */ /* 0x000e620000000800 */
[--C-:B------:R-:W-:Y:S01]  /*5870*/  FFMA.FTZ R204, R204, UR4, -R175.reuse ;  /* 0x00000004cccc7c23 */ /* 0x100fe200080108af */
[----:B------:R-:W-:Y:S01]  /*5880*/  FFMA.FTZ R213, R179, UR4, -R178 ;  /* 0x00000004b3d57c23 */ /* 0x000fe200080108b2 */
[----:B------:R-:W2:Y:S01]  /*5890*/  LDSM.16.MT88.4 R20, [R171+0xe800] ;  /* 0x00e80000ab14783b */ /* 0x000ea20000004200 */
[----:B------:R-:W-:Y:S01]  /*58a0*/  MUFU.EX2 R166, R166 ;  /* 0x000000a600a67308 */ /* 0x000fe20000000800 */
[--C-:B------:R-:W-:Y:S01]  /*58b0*/  FFMA.FTZ R211, R174, UR4, -R175.reuse ;  /* 0x00000004aed37c23 */ /* 0x100fe200080108af */
[----:B----4-:R-:W-:Y:S01]  /*58c0*/  F2FP.BF16.F32.PACK_AB R98, R165, R168 ;  /* 0x000000a8a562723e */ /* 0x010fe200000010ff */
[----:B------:R-:W-:Y:S01]  /*58d0*/  LDSM.16.MT88.4 R24, [R173+0xe800] ;  /* 0x00e80000ad18783b */ /* 0x000fe20000004200 */
[----:B------:R-:W4:Y:S01]  /*58e0*/  MUFU.EX2 R163, R163 ;  /* 0x000000a300a37308 */ /* 0x000f220000000800 */
[----:B------:R-:W-:Y:S01]  /*58f0*/  FFMA.FTZ R180, R180, UR4, -R175 ;  /* 0x00000004b4b47c23 */ /* 0x000fe200080108af */
[----:B------:R-:W-:-:S02]  /*5900*/  FADD.FTZ R169, R172, R169 ;  /* 0x000000a9aca97221 */ /* 0x000fc40000010000 */
[----:B------:R-:W-:Y:S01]  /*5910*/  MUFU.EX2 R164, R164 ;  /* 0x000000a400a47308 */ /* 0x000fe20000000800 */
[----:B-1----:R-:W-:Y:S01]  /*5920*/  F2FP.BF16.F32.PACK_AB R97, R167, R170 ;  /* 0x000000aaa761723e */ /* 0x002fe200000010ff */
[----:B------:R-:W-:Y:S02]  /*5930*/  FADD.FTZ R167, R170, R167 ;  /* 0x000000a7aaa77221 */ /* 0x000fe40000010000 */
[----:B------:R-:W1:Y:S01]  /*5940*/  MUFU.EX2 R161, R161 ;  /* 0x000000a100a17308 */ /* 0x000e620000000800 */
[----:B------:R-:W-:-:S03]  /*5950*/  FADD.FTZ R168, R168, R169 ;  /* 0x000000a9a8a87221 */ /* 0x000fc60000010000 */
[----:B------:R-:W-:Y:S01]  /*5960*/  MUFU.EX2 R158, R158 ;  /* 0x0000009e009e7308 */ /* 0x000fe20000000800 */
[----:B------:R-:W-:Y:S01]  /*5970*/  FADD.FTZ R165, R165, R168 ;  /* 0x000000a8a5a57221 */ /* 0x000fe20000010000 */
[C---:B----4-:R-:W-:Y:S01]  /*5980*/  F2FP.BF16.F32.PACK_AB R99, R163.reuse, R166 ;  /* 0x000000a6a363723e */ /* 0x050fe200000010ff */
[----:B------:R-:W-:Y:S01]  /*5990*/  FADD.FTZ R166, R166, R167 ;  /* 0x000000a7a6a67221 */ /* 0x000fe20000010000 */
[----:B------:R-:W-:Y:S03]  /*59a0*/  MUFU.EX2 R157, R157 ;  /* 0x0000009d009d7308 */ /* 0x000fe60000000800 */
[----:B------:R-:W-:Y:S01]  /*59b0*/  FADD.FTZ R163, R163, R166 ;  /* 0x000000a6a3a37221 */ /* 0x000fe20000010000 */
[----:B------:R-:W-:Y:S01]  /*59c0*/  MUFU.EX2 R162, R162 ;  /* 0x000000a200a27308 */ /* 0x000fe20000000800 */
[C---:B------:R-:W-:Y:S03]  /*59d0*/  HMMA.16816.F32.BF16 R120, R96.reuse, R116, RZ ;  /* 0x000000746078723c */ /* 0x040fe600000418ff */
[----:B------:R-:W4:Y:S04]  /*59e0*/  MUFU.EX2 R159, R159 ;  /* 0x0000009f009f7308 */ /* 0x000f280000000800 */
[----:B------:R-:W-:Y:S01]  /*59f0*/  MUFU.EX2 R156, R156 ;  /* 0x0000009c009c7308 */ /* 0x000fe20000000800 */
[C---:B------:R-:W-:Y:S03]  /*5a00*/  HMMA.16816.F32.BF16 R116, R96.reuse, R118, RZ ;  /* 0x000000766074723c */ /* 0x040fe600000418ff */
[----:B------:R-:W5:Y:S04]  /*5a10*/  MUFU.EX2 R151, R151 ;  /* 0x0000009700977308 */ /* 0x000f680000000800 */
[----:B------:R-:W-:Y:S01]  /*5a20*/  MUFU.EX2 R190, R190 ;  /* 0x000000be00be7308 */ /* 0x000fe20000000800 */
[C---:B------:R-:W-:Y:S03]  /*5a30*/  HMMA.16816.F32.BF16 R44, R96.reuse, R48, RZ ;  /* 0x00000030602c723c */ /* 0x040fe600000418ff */
[----:B------:R-:W-:Y:S04]  /*5a40*/  MUFU.EX2 R205, R205 ;  /* 0x000000cd00cd7308 */ /* 0x000fe80000000800 */
        /* <DEDUP_REMOVED lines=21> */
[----:B---3--:R-:W-:Y:S01]  /*5ba0*/  HMMA.16816.F32.BF16 R92, R96, R4, RZ ;  /* 0x00000004605c723c */ /* 0x008fe200000418ff */
[----:B-1----:R-:W-:Y:S01]  /*5bb0*/  F2FP.BF16.F32.PACK_AB R4, R161, R164 ;  /* 0x000000a4a104723e */ /* 0x002fe200000010ff */
[----:B------:R-:W-:Y:S01]  /*5bc0*/  FADD.FTZ R164, R164, R165 ;  /* 0x000000a5a4a47221 */ /* 0x000fe20000010000 */
[----:B----4-:R-:W-:Y:S01]  /*5bd0*/  F2FP.BF16.F32.PACK_AB R5, R159, R162 ;  /* 0x000000a29f05723e */ /* 0x010fe200000010ff */
[----:B------:R-:W-:-:S02]  /*5be0*/  FADD.FTZ R162, R162, R163 ;  /* 0x000000a3a2a27221 */ /* 0x000fc40000010000 */
[----:B------:R-:W-:Y:S02]  /*5bf0*/  FADD.FTZ R161, R161, R164 ;  /* 0x000000a4a1a17221 */ /* 0x000fe40000010000 */
[----:B------:R-:W-:Y:S01]  /*5c00*/  HMMA.16816.F32.BF16 R96, R96, R6, RZ ;  /* 0x000000066060723c */ /* 0x000fe200000418ff */
[----:B------:R-:W-:Y:S01]  /*5c10*/  F2FP.BF16.F32.PACK_AB R6, R157, R158 ;  /* 0x0000009e9d06723e */ /* 0x000fe200000010ff */
[----:B------:R-:W-:Y:S01]  /*5c20*/  FADD.FTZ R159, R159, R162 ;  /* 0x000000a29f9f7221 */ /* 0x000fe20000010000 */
[----:B-----5:R-:W-:Y:S01]  /*5c30*/  F2FP.BF16.F32.PACK_AB R7, R151, R156 ;  /* 0x0000009c9707723e */ /* 0x020fe200000010ff */
[----:B------:R-:W-:-:S04]  /*5c40*/  FADD.FTZ R158, R158, R161 ;  /* 0x000000a19e9e7221 */ /* 0x000fc80000010000 */
[----:B------:R-:W-:Y:S02]  /*5c50*/  FADD.FTZ R157, R157, R158 ;  /* 0x0000009e9d9d7221 */ /* 0x000fe40000010000 */
[C---:B------:R-:W-:Y:S08]  /*5c60*/  HMMA.16816.F32.BF16 R120, R4.reuse, R16, R120 ;  /* 0x000000100478723c */ /* 0x040ff00000041878 */
[C---:B------:R-:W-:Y:S01]  /*5c70*/  HMMA.16816.F32.BF16 R116, R4.reuse, R18, R116 ;  /* 0x000000120474723c */ /* 0x040fe20000041874 */
[----:B------:R-:W1:Y:S07]  /*5c80*/  LDSM.16.MT88.4 R16, [R173+0x10800] ;  /* 0x01080000ad10783b */ /* 0x000e6e0000004200 */
[C---:B------:R-:W-:Y:S08]  /*5c90*/  HMMA.16816.F32.BF16 R112, R4.reuse, R12, R112 ;  /* 0x0000000c0470723c */ /* 0x040ff00000041870 */
[C---:B------:R-:W-:Y:S01]  /*5ca0*/  HMMA.16816.F32.BF16 R108, R4.reuse, R14, R108 ;  /* 0x0000000e046c723c */ /* 0x040fe2000004186c */
[----:B------:R-:W3:Y:S07]  /*5cb0*/  LDSM.16.MT88.4 R12, [R171+0x10800] ;  /* 0x01080000ab0c783b */ /* 0x000eee0000004200 */
[C---:B--2---:R-:W-:Y:S08]  /*5cc0*/  HMMA.16816.F32.BF16 R68, R4.reuse, R8, R68 ;  /* 0x000000080444723c */ /* 0x044ff00000041844 */
[C---:B------:R-:W-:Y:S01]  /*5cd0*/  HMMA.16816.F32.BF16 R72, R4.reuse, R10, R72 ;  /* 0x0000000a0448723c */ /* 0x040fe20000041848 */
[----:B------:R-:W2:Y:S07]  /*5ce0*/  LDSM.16.MT88.4 R8, [R177+0xd000] ;  /* 0x00d00000b108783b */ /* 0x000eae0000004200 */
[----:B------:R-:W-:Y:S01]  /*5cf0*/  HMMA.16816.F32.BF16 R60, R4, R20, R60 ;  /* 0x00000014043c723c */ /* 0x000fe2000004183c */
[----:B------:R-:W-:Y:S01]  /*5d00*/  FFMA.FTZ R20, R203, UR4, -R178 ;  /* 0x00000004cb147c23 */ /* 0x000fe200080108b2 */
[--C-:B------:R-:W-:Y:S01]  /*5d10*/  FFMA.FTZ R203, R192, UR4, -R175.reuse ;  /* 0x00000004c0cb7c23 */ /* 0x100fe200080108af */
[----:B------:R-:W-:-:S02]  /*5d20*/  FFMA.FTZ R21, R196, UR4, -R175 ;  /* 0x00000004c4157c23 */ /* 0x000fc400080108af */
[----:B------:R-:W-:Y:S03]  /*5d30*/  MUFU.EX2 R196, R204 ;  /* 0x000000cc00c47308 */ /* 0x000fe60000000800 */
[C---:B-1----:R-:W-:Y:S01]  /*5d40*/  HMMA.16816.F32.BF16 R84, R4.reuse, R16, R84 ;  /* 0x000000100454723c */ /* 0x042fe20000041854 */
[--C-:B------:R-:W-:Y:S01]  /*5d50*/  FFMA.FTZ R17, R201, UR4, -R178.reuse ;  /* 0x00000004c9117c23 */ /* 0x100fe200080108b2 */
[----:B------:R-:W-:Y:S01]  /*5d60*/  FFMA.FTZ R16, R193, UR4, -R178 ;  /* 0x00000004c1107c23 */ /* 0x000fe200080108b2 */
[----:B------:R-:W1:Y:S04]  /*5d70*/  MUFU.EX2 R201, R20 ;  /* 0x0000001400c97308 */ /* 0x000e680000000800 */
[----:B------:R-:W-:Y:S01]  /*5d80*/  MUFU.EX2 R193, R17 ;  /* 0x0000001100c17308 */ /* 0x000fe20000000800 */
[C---:B------:R-:W-:Y:S03]  /*5d90*/  HMMA.16816.F32.BF16 R44, R4.reuse, R152, R44 ;  /* 0x00000098042c723c */ /* 0x040fe6000004182c */
[----:B------:R-:W-:Y:S04]  /*5da0*/  MUFU.EX2 R192, R16 ;  /* 0x0000001000c07308 */ /* 0x000fe80000000800 */
[----:B------:R-:W4:Y:S01]  /*5db0*/  MUFU.EX2 R203, R203 ;  /* 0x000000cb00cb7308 */ /* 0x000f220000000800 */
[C---:B------:R-:W-:Y:S01]  /*5dc0*/  HMMA.16816.F32.BF16 R48, R4.reuse, R154, R48 ;  /* 0x0000009a0430723c */ /* 0x040fe20000041830 */
[----:B------:R-:W-:Y:S02]  /*5dd0*/  LDSM.16.MT88.4 R152, [R177+0xf000] ;  /* 0x00f00000b198783b */ /* 0x000fe40000004200 */
[----:B------:R5:W2:Y:S05]  /*5de0*/  MUFU.EX2 R194, R21 ;  /* 0x0000001500c27308 */ /* 0x000aaa0000000800 */
        /* <DEDUP_REMOVED lines=15> */
[C---:B------:R-:W-:Y:S01]  /*5ee0*/  HMMA.16816.F32.BF16 R64, R4.reuse, R22, R64 ;  /* 0x000000160440723c */ /* 0x040fe20000041840 */
[----:B-----5:R-:W-:Y:S07]  /*5ef0*/  LDSM.16.MT88.4 R20, [R171+0xf000] ;  /* 0x00f00000ab14783b */ /* 0x020fee0000004200 */
[C---:B------:R-:W-:Y:S01]  /*5f00*/  HMMA.16816.F32.BF16 R88, R4.reuse, R18, R88 ;  /* 0x000000120458723c */ /* 0x040fe20000041858 */
[----:B------:R-:W5:Y:S07]  /*5f10*/  LDSM.16.MT88.4 R16, [R187+0xf000] ;  /* 0x00f00000bb10783b */ /* 0x000f6e0000004200 */
[C---:B---3--:R-:W-:Y:S08]  /*5f20*/  HMMA.16816.F32.BF16 R92, R4.reuse, R12, R92 ;  /* 0x0000000c045c723c */ /* 0x048ff0000004185c */
[----:B------:R-:W-:Y:S01]  /*5f30*/  HMMA.16816.F32.BF16 R96, R4, R14, R96 ;  /* 0x0000000e0460723c */ /* 0x000fe20000041860 */
[----:B-1----:R-:W-:Y:S01]  /*5f40*/  F2FP.BF16.F32.PACK_AB R4, R201, R190 ;  /* 0x000000bec904723e */ /* 0x002fe200000010ff */
[----:B------:R-:W-:Y:S01]  /*5f50*/  LDSM.16.MT88.4 R12, [R187+0x11000] ;  /* 0x01100000bb0c783b */ /* 0x000fe20000004200 */
[----:B----4-:R-:W-:Y:S01]  /*5f60*/  F2FP.BF16.F32.PACK_AB R5, R196, R203 ;  /* 0x000000cbc405723e */ /* 0x010fe200000010ff */
[----:B------:R-:W-:Y:S01]  /*5f70*/  FADD.FTZ R190, R190, R157 ;  /* 0x0000009dbebe7221 */ /* 0x000fe20000010000 */
[----:B------:R-:W-:-:S02]  /*5f80*/  F2FP.BF16.F32.PACK_AB R6, R192, R193 ;  /* 0x000000c1c006723e */ /* 0x000fc400000010ff */
[----:B--2---:R-:W-:-:S07]  /*5f90*/  F2FP.BF16.F32.PACK_AB R7, R205, R194 ;  /* 0x000000c2cd07723e */ /* 0x004fce00000010ff */
[C---:B------:R-:W-:Y:S08]  /*5fa0*/  HMMA.16816.F32.BF16 R120, R4.reuse, R8, R120 ;  /* 0x000000080478723c */ /* 0x040ff00000041878 */
[C---:B------:R-:W-:Y:S01]  /*5fb0*/  HMMA.16816.F32.BF16 R116, R4.reuse, R10, R116 ;  /* 0x0000000a0474723c */ /* 0x040fe20000041874 */
[----:B------:R-:W1:Y:S07]  /*5fc0*/  LDSM.16.MT88.4 R8, [R173+0x11000] ;  /* 0x01100000ad08783b */ /* 0x000e6e0000004200 */
[C---:B-----5:R-:W-:Y:S08]  /*5fd0*/  HMMA.16816.F32.BF16 R36, R4.reuse, R16, R36 ;  /* 0x000000100424723c */ /* 0x060ff00000041824 */
[C---:B------:R-:W-:Y:S01]  /*5fe0*/  HMMA.16816.F32.BF16 R40, R4.reuse, R18, R40 ;  /* 0x000000120428723c */ /* 0x040fe20000041828 */
[----:B------:R-:W2:Y:S07]  /*5ff0*/  LDSM.16.MT88.4 R16, [R171+0x11000] ;  /* 0x01100000ab10783b */ /* 0x000eae0000004200 */
[----:B------:R-:W-:Y:S01]  /*6000*/  HMMA.16816.F32.BF16 R44, R4, R152, R44 ;  /* 0x00000098042c723c */ /* 0x000fe2000004182c */
        /* <DEDUP_REMOVED lines=9> */
[C---:B-1----:R-:W-:Y:S03]  /*60a0*/  HMMA.16816.F32.BF16 R84, R4.reuse, R8, R84 ;  /* 0x000000080454723c */ /* 0x042fe60000041854 */
[----:B------:R-:W-:Y:S04]  /*60b0*/  MUFU.EX2 R155, R155 ;  /* 0x0000009b009b7308 */ /* 0x000fe80000000800 */
[----:B------:R-:W1:Y:S01]  /*60c0*/  MUFU.EX2 R176, R180 ;  /* 0x000000b400b07308 */ /* 0x000e620000000800 */
        /* <DEDUP_REMOVED lines=23> */
[----:B------:R-:W4:Y:S07]  /*6240*/  LDSM.16.MT88.4 R12, [R177+0xd800] ;  /* 0x00d80000b10c783b */ /* 0x000f2e0000004200 */
[C---:B--2---:R-:W-:Y:S08]  /*6250*/  HMMA.16816.F32.BF16 R92, R4.reuse, R16, R92 ;  /* 0x00000010045c723c */ /* 0x044ff0000004185c */
[----:B------:R-:W-:Y:S01]  /*6260*/  HMMA.16816.F32.BF16 R96, R4, R18, R96 ;  /* 0x000000120460723c */ /* 0x000fe20000041860 */
[----:B---3--:R-:W-:Y:S01]  /*6270*/  F2FP.BF16.F32.PACK_AB R4, R153, R152 ;  /* 0x000000989904723e */ /* 0x008fe200000010ff */
[----:B------:R-:W2:Y:S01]  /*6280*/  LDSM.16.MT88.4 R16, [R187+0xf800] ;  /* 0x00f80000bb10783b */ /* 0x000ea20000004200 */
[----:B-1----:R-:W-:-:S02]  /*6290*/  F2FP.BF16.F32.PACK_AB R5, R176, R155 ;  /* 0x0000009bb005723e */ /* 0x002fc400000010ff */
[----:B------:R-:W-:Y:S02]  /*62a0*/  F2FP.BF16.F32.PACK_AB R6, R213, R154 ;  /* 0x0000009ad506723e */ /* 0x000fe400000010ff */
[----:B-----5:R-:W-:-:S07]  /*62b0*/  F2FP.BF16.F32.PACK_AB R7, R211, R174 ;  /* 0x000000aed307723e */ /* 0x020fce00000010ff */
[C---:B----4-:R-:W-:Y:S08]  /*62c0*/  HMMA.16816.F32.BF16 R52, R4.reuse, R8, R52 ;  /* 0x000000080434723c */ /* 0x050ff00000041834 */
        /* <DEDUP_REMOVED lines=8> */
[C---:B------:R-:W-:Y:S08]  /*6350*/  HMMA.16816.F32.BF16 R44, R4.reuse, R144, R44 ;  /* 0x00000090042c723c */ /* 0x040ff0000004182c */
[----:B-1----:R-:W-:Y:S01]  /*6360*/  HMMA.16816.F32.BF16 R68, R4, R8, R68 ;  /* 0x000000080444723c */ /* 0x002fe20000041844 */
[----:B------:R-:W-:-:S04]  /*6370*/  FADD.FTZ R8, R156, R159 ;  /* 0x0000009f9c087221 */ /* 0x000fc80000010000 */
[----:B------:R-:W-:-:S03]  /*6380*/  FADD.FTZ R8, R151, R8 ;  /* 0x0000000897087221 */ /* 0x000fc60000010000 */
[----:B------:R-:W-:Y:S01]  /*6390*/  HMMA.16816.F32.BF16 R48, R4, R146, R48 ;  /* 0x000000920430723c */ /* 0x000fe20000041830 */
[----:B------:R-:W-:Y:S01]  /*63a0*/  FADD.FTZ R9, R203, R8 ;  /* 0x00000008cb097221 */ /* 0x000fe20000010000 */
[----:B------:R-:W-:-:S03]  /*63b0*/  FADD.FTZ R8, R201, R190 ;  /* 0x000000bec9087221 */ /* 0x000fc60000010000 */
[----:B------:R-:W-:Y:S01]  /*63c0*/  FADD.FTZ R9, R196, R9 ;  /* 0x00000009c4097221 */ /* 0x000fe20000010000 */
[----:B------:R-:W-:Y:S02]  /*63d0*/  FADD.FTZ R193, R193, R8 ;  /* 0x00000008c1c17221 */ /* 0x000fe40000010000 */
        /* <DEDUP_REMOVED lines=24> */
[C---:B--2---:R-:W-:Y:S08]  /*6560*/  HMMA.16816.F32.BF16 R92, R4.reuse, R16, R92 ;  /* 0x00000010045c723c */ /* 0x044ff0000004185c */
        /* <DEDUP_REMOVED lines=53> */
[-C--:B------:R-:W-:Y:S02]  /*68c0*/  IMAD R6, R9, R148.reuse, RZ ;  /* 0x0000009409067224 */ /* 0x080fe400078e02ff */
[----:B------:R-:W-:-:S04]  /*68d0*/  IMAD.WIDE.U32 R8, R5, R148, RZ ;  /* 0x0000009405087225 */ /* 0x000fc800078e00ff */
[----:B------:R-:W-:-:S04]  /*68e0*/  IMAD R6, R5, R149, R6 ;  /* 0x0000009505067224 */ /* 0x000fc800078e0206 */
[----:B------:R-:W-:Y:S01]  /*68f0*/  IMAD.IADD R9, R9, 0x1, R6 ;  /* 0x0000000109097824 */ /* 0x000fe200078e0206 */
[----:B---3--:R-:W-:-:S04]  /*6900*/  IADD3 R4, PT, PT, R7, -R4, RZ ;  /* 0x8000000407047210 */ /* 0x008fc80007ffe0ff */
[----:B------:R-:W-:Y:S01]  /*6910*/  SHF.R.S32.HI R5, RZ, 0x1f, R4 ;  /* 0x0000001fff057819 */ /* 0x000fe20000011404 */
[----:B--2---:R-:W-:-:S04]  /*6920*/  IMAD.WIDE.U32 R8, R4, UR6, R8 ;  /* 0x0000000604087c25 */ /* 0x004fc8000f8e0008 */
[----:B------:R-:W-:Y:S01]  /*6930*/  IMAD R5, R5, UR6, RZ ;  /* 0x0000000605057c24 */ /* 0x000fe2000f8e02ff */
[----:B------:R-:W-:-:S03]  /*6940*/  LEA R200, P2, R8, R200, 0x1 ;  /* 0x000000c808c87211 */ /* 0x000fc600078408ff */
[----:B------:R-:W-:-:S05]  /*6950*/  IMAD R5, R4, UR7, R5 ;  /* 0x0000000704057c24 */ /* 0x000fca000f8e0205 */
[----:B------:R-:W-:-:S04]  /*6960*/  IADD3 R5, PT, PT, R9, R5, RZ ;  /* 0x0000000509057210 */ /* 0x000fc80007ffe0ff */
[----:B------:R-:W-:Y:S01]  /*6970*/  LEA.HI.X R199, R8, R199, R5, 0x1, P2 ;  /* 0x000000c708c77211 */ /* 0x000fe200010f0c05 */
[----:B------:R-:W-:Y:S06]  /*6980*/  BRA `(.L_x_565) ;  /* 0x00000000001c7947 */ /* 0x000fec0003800000 */
.L_x_564:
[----:B------:R-:W-:Y:S01]  /*6990*/  UMOV UR4, URZ ;  /* 0x000000ff00047c82 */ /* 0x000fe20008000000 */
[----:B------:R-:W-:Y:S01]  /*69a0*/  IMAD.SHL.U32 R4, R148, 0x40, RZ ;  /* 0x0000004094047824 */ /* 0x000fe200078e00ff */
[----:B------:R-:W-:-:S05]  /*69b0*/  IADD3 R5, P2, PT, RZ, -UR4, RZ ;  /* 0x80000004ff057c10 */ /* 0x000fca000ff5e0ff */
[----:B------:R-:W-:-:S05]  /*69c0*/  IMAD.X R4, RZ, RZ, ~R4, P2 ;  /* 0x000000ffff047224 */ /* 0x000fca00010e0e04 */
[----:B------:R-:W-:-:S04]  /*69d0*/  SHF.R.S64 R5, R5, 0x1f, R4 ;  /* 0x0000001f05057819 */ /* 0x000fc80000001004 */
[----:B------:R-:W-:-:S04]  /*69e0*/  IADD3 R200, P2, PT, R5, R200, RZ ;  /* 0x000000c805c87210 */ /* 0x000fc80007f5e0ff */
[----:B------:R-:W-:-:S09]  /*69f0*/  LEA.HI.X.SX32 R199, R4, R199, 0x1, P2 ;  /* 0x000000c704c77211 */ /* 0x000fd200010f0eff */
.L_x_565:
        /* <DEDUP_REMOVED lines=10> */
[----:B------:R-:W-:Y:S01]  /*6aa0*/  IADD3 R10, P2, PT, R9, R8, RZ ;  /* 0x00000008090a7210 */ /* 0x000fe20007f5e0ff */
[----:B------:R-:W-:Y:S01]  /*6ab0*/  IMAD.X R9, R4, 0x1, R7, P6 ;  /* 0x0000000104097824 */ /* 0x000fe200030e0607 */
[----:B------:R-:W-:-:S02]  /*6ac0*/  LOP3.LUT R185, R185, 0x7c00, RZ, 0xc0, !PT ;  /* 0x00007c00b9b97812 */ /* 0x000fc400078ec0ff */
[----:B------:R-:W-:Y:S01]  /*6ad0*/  LOP3.LUT R5, R188, 0x8, RZ, 0xc0, !PT ;  /* 0x00000008bc057812 */ /* 0x000fe200078ec0ff */
[----:B------:R-:W-:Y:S01]  /*6ae0*/  IMAD.X R11, R4, 0x1, R9, P2 ;  /* 0x00000001040b7824 */ /* 0x000fe200010e0609 */
[----:B------:R-:W-:Y:S02]  /*6af0*/  LOP3.LUT R150, R185, 0x200, R150, 0xf8, !PT ;  /* 0x00000200b9967812 */ /* 0x000fe400078ef896 */
[----:B-1----:R-:W-:Y:S02]  /*6b00*/  ISETP.GE.AND P5, PT, R184, UR4, PT ;  /* 0x00000004b8007c0c */ /* 0x002fe4000bfa6270 */
[----:B------:R-:W-:Y:S02]  /*6b10*/  ISETP.GE.AND P4, PT, R212, UR4, PT ;  /* 0x00000004d4007c0c */ /* 0x000fe4000bf86270 */
[----:B------:R-:W-:Y:S01]  /*6b20*/  ISETP.GE.AND P3, PT, R210, UR4, PT ;  /* 0x00000004d2007c0c */ /* 0x000fe2000bf66270 */
[----:B------:R-:W1:Y:S01]  /*6b30*/  LDCU UR4, c[0x0][0x50c] ;  /* 0x0000a180ff0477ac */ /* 0x000e620008000800 */
[----:B------:R-:W-:-:S02]  /*6b40*/  LOP3.LUT R5, R150, R138, R5, 0xf6, !PT ;  /* 0x0000008a96057212 */ /* 0x000fc400078ef605 */
[----:B------:R-:W-:-:S05]  /*6b50*/  SEL R190, R190, 0xffffffe0, !P1 ;  /* 0xffffffe0bebe7807 */ /* 0x000fca0004800000 */
[--C-:B------:R-:W-:Y:S02]  /*6b60*/  @!P5 IMAD.MOV.U32 R201, RZ, RZ, R199.reuse ;  /* 0x000000ffffc9d224 */ /* 0x100fe400078e00c7 */
[C---:B------:R-:W-:Y:S02]  /*6b70*/  IMAD.IADD R138, R137.reuse, 0x1, R190 ;  /* 0x00000001898a7824 */ /* 0x040fe400078e02be */
[----:B------:R-:W-:Y:S01]  /*6b80*/  @!P3 IMAD.MOV.U32 R12, RZ, RZ, R200 ;  /* 0x000000ffff0cb224 */ /* 0x000fe200078e00c8 */
[----:B------:R-:W-:Y:S01]  /*6b90*/  @!PT LDS RZ, [RZ] ;  /* 0x00000000fffff984 */ /* 0x000fe20000000800 */
[----:B------:R-:W-:Y:S01]  /*6ba0*/  @!PT LDS RZ, [RZ] ;  /* 0x00000000fffff984 */ /* 0x000fe20000000800 */
[----:B------:R-:W-:Y:S01]  /*6bb0*/  @!PT LDS RZ, [RZ] ;  /* 0x00000000fffff984 */ /* 0x000fe20000000800 */
[----:B------:R2:W-:Y:S01]  /*6bc0*/  @!P5 LDGSTS.E.BYPASS.LTC128B.128 [R215+0xc000], desc[UR16][R200.64] ;  /* 0x0c000000c8d7dfae */ /* 0x0005e2000b981a10 */
[--C-:B------:R-:W-:Y:S02]  /*6bd0*/  @!P3 IMAD.MOV.U32 R13, RZ, RZ, R199.reuse ;  /* 0x000000ffff0db224 */ /* 0x100fe400078e00c7 */
[----:B------:R-:W-:Y:S01]  /*6be0*/  IMAD.IADD R137, R137, 0x1, R160 ;  /* 0x0000000189897824 */ /* 0x000fe200078e02a0 */
[----:B------:R-:W-:Y:S01]  /*6bf0*/  @P5 STS.128 [R215+0xc000], RZ ;  /* 0x00c000ffd7005388 */ /* 0x000fe20000000c00 */
[----:B--2---:R-:W-:-:S05]  /*6c00*/  @!P4 IMAD.MOV.U32 R201, RZ, RZ, R199 ;  /* 0x000000ffffc9c224 */ /* 0x004fca00078e00c7 */
        /* <DEDUP_REMOVED lines=18> */
[----:B------:R-:W-:Y:S01]  /*6d30*/  @!P4 LDGSTS.E.BYPASS.LTC128B.128 [R215+0xe800], desc[UR16][R6.64+0x80] ;  /* 0x0e80008006d7cfae */ /* 0x000fe2000b981a10 */
[----:B--2---:R-:W-:-:S03]  /*6d40*/  LEA R201, R5, UR5, 0x1 ;  /* 0x0000000505c97c11 */ /* 0x004fc6000f8e08ff */
[----:B------:R-:W-:Y:S04]  /*6d50*/  @P4 STS.128 [R215+0xe800], RZ ;  /* 0x00e800ffd7004388 */ /* 0x000fe80000000c00 */
[----:B------:R-:W-:Y:S01]  /*6d60*/  @!PT LDS RZ, [RZ] ;  /* 0x00000000fffff984 */ /* 0x000fe20000000800 */
[----:B------:R-:W-:Y:S01]  /*6d70*/  @!PT LDS RZ, [RZ] ;  /* 0x00000000fffff984 */ /* 0x000fe20000000800 */
[----:B------:R-:W-:Y:S01]  /*6d80*/  @!PT LDS RZ, [RZ] ;  /* 0x00000000fffff984 */ /* 0x000fe20000000800 */
[----:B------:R-:W-:Y:S01]  /*6d90*/  @!P3 LDGSTS.E.BYPASS.LTC128B.128 [R215+0x10800], desc[UR16][R6.64+0x100] ;  /* 0x1080010006d7bfae */ /* 0x000fe2000b981a10 */
[--C-:B------:R-:W-:Y:S02]  /*6da0*/  IMAD.IADD R193, R190, 0x1, R201.reuse ;  /* 0x00000001bec17824 */ /* 0x100fe400078e02c9 */
[----:B------:R-:W-:Y:S01]  /*6db0*/  IMAD.IADD R191, R160, 0x1, R201 ;  /* 0x00000001a0bf7824 */ /* 0x000fe200078e02c9 */
[----:B------:R-:W-:Y:S03]  /*6dc0*/  @P3 STS.128 [R215+0x10800], RZ ;  /* 0x010800ffd7003388 */ /* 0x000fe60000000c00 */
[C---:B------:R-:W-:Y:S01]  /*6dd0*/  IMAD.IADD R192, R190.reuse, 0x1, R191 ;  /* 0x00000001bec07824 */ /* 0x040fe200078e02bf */
[----:B------:R-:W-:Y:S01]  /*6de0*/  @!PT LDS RZ, [RZ] ;  /* 0x00000000fffff984 */ /* 0x000fe20000000800 */
[----:B------:R-:W-:Y:S01]  /*6df0*/  @!PT LDS RZ, [RZ] ;  /* 0x00000000fffff984 */ /* 0x000fe20000000800 */
[----:B------:R-:W-:Y:S01]  /*6e00*/  @!PT LDS RZ, [RZ] ;  /* 0x00000000fffff984 */ /* 0x000fe20000000800 */
[----:B------:R-:W-:Y:S01]  /*6e10*/  @!P5 LDGSTS.E.BYPASS.LTC128B.128 [R215+0xd000], desc[UR16][R8.64] ;  /* 0x0d00000008d7dfae */ /* 0x000fe2000b981a10 */
[----:B------:R-:W-:-:S03]  /*6e20*/  IMAD.IADD R190, R190, 0x1, R137 ;  /* 0x00000001bebe7824 */ /* 0x000fc600078e0289 */
        /* <DEDUP_REMOVED lines=28> */
[----:B------:R-:W4:Y:S04]  /*6ff0*/  LDSM.16.M88.4 R140, [R189+UR5+0x6800] ;  /* 0x00680005bd8c783b */ /* 0x000f280008000200 */
[----:B------:R-:W5:Y:S04]  /*7000*/  LDSM.16.M88.4 R28, [R189+UR5+0x7000] ;  /* 0x00700005bd1c783b */ /* 0x000f680008000200 */
[----:B------:R-:W1:Y:S04]  /*7010*/  LDSM.16.M88.4 R168, [R189+UR5+0x7800] ;  /* 0x00780005bda8783b */ /* 0x000e680008000200 */
[----:B--2---:R-:W-:Y:S04]  /*7020*/  LDSM.16.M88.4 R8, [R193] ;  /* 0x00000000c108783b */ /* 0x004fe80000000200 */
[----:B------:R-:W2:Y:S04]  /*7030*/  LDSM.16.M88.4 R164, [R138+0x6000] ;  /* 0x006000008aa4783b */ /* 0x000ea80000000200 */
[----:B------:R-:W2:Y:S04]  /*7040*/  LDSM.16.M88.4 R156, [R138+0x6800] ;  /* 0x006800008a9c783b */ /* 0x000ea80000000200 */
[----:B------:R-:W2:Y:S04]  /*7050*/  LDSM.16.M88.4 R20, [R138+0x7000] ;  /* 0x007000008a14783b */ /* 0x000ea80000000200 */
[----:B------:R-:W2:Y:S04]  /*7060*/  LDSM.16.M88.4 R12, [R138+0x7800] ;  /* 0x007800008a0c783b */ /* 0x000ea80000000200 */
[----:B------:R-:W-:Y:S01]  /*7070*/  LDSM.16.M88.4 R16, [R191] ;  /* 0x00000000bf10783b */ /* 0x000fe20000000200 */
[C---:B---3--:R-:W-:Y:S03]  /*7080*/  HMMA.16816.F32.BF16 R152, R176.reuse, R148, RZ ;  /* 0x00000094b098723c */ /* 0x048fe600000418ff */
[----:B------:R-:W3:Y:S04]  /*7090*/  LDSM.16.M88.4 R4, [R137+0x6000] ;  /* 0x006000008904783b */ /* 0x000ee80000000200 */
[----:B------:R-:W3:Y:S01]  /*70a0*/  LDSM.16.M88.4 R160, [R137+0x6800] ;  /* 0x0068000089a0783b */ /* 0x000ee20000000200 */
[C---:B----4-:R-:W-:Y:S03]  /*70b0*/  HMMA.16816.F32.BF16 R144, R176.reuse, R140, RZ ;  /* 0x0000008cb090723c */ /* 0x050fe600000418ff */
[----:B------:R-:W-:Y:S04]  /*70c0*/  LDSM.16.M88.4 R180, [R192] ;  /* 0x00000000c0b4783b */ /* 0x000fe80000000200 */
[----:B------:R-:W-:Y:S01]  /*70d0*/  LDSM.16.M88.4 R216, [R190+0x7800] ;  /* 0x00780000bed8783b */ /* 0x000fe20000000200 */
[C---:B------:R-:W-:Y:S03]  /*70e0*/  HMMA.16816.F32.BF16 R148, R176.reuse, R150, RZ ;  /* 0x00000096b094723c */ /* 0x040fe600000418ff */
[----:B------:R-:W-:Y:S04]  /*70f0*/  LDSM.16.M88.4 R172, [R201+0x2000] ;  /* 0x00200000c9ac783b */ /* 0x000fe80000000200 */
[----:B------:R-:W0:Y:S01]  /*7100*/  LDGDEPBAR ;  /* 0x00000000000079af */ /* 0x000e220000000000 */
[C---:B------:R-:W-:Y:S08]  /*7110*/  HMMA.16816.F32.BF16 R140, R176.reuse, R142, RZ ;  /* 0x0000008eb08c723c */ /* 0x040ff000000418ff */
[C---:B-----5:R-:W-:Y:S08]  /*7120*/  HMMA.16816.F32.BF16 R32, R176.reuse, R28, RZ ;  /* 0x0000001cb020723c */ /* 0x060ff000000418ff */
[C---:B------:R-:W-:Y:S08]  /*7130*/  HMMA.16816.F32.BF16 R28, R176.reuse, R30, RZ ;  /* 0x0000001eb01c723c */ /* 0x040ff000000418ff */
[C---:B-1----:R-:W-:Y:S08]  /*7140*/  HMMA.16816.F32.BF16 R24, R176.reuse, R168, RZ ;  /* 0x000000a8b018723c */ /* 0x042ff000000418ff */
[----:B------:R-:W-:Y:S01]  /*7150*/  HMMA.16816.F32.BF16 R176, R176, R170, RZ ;  /* 0x000000aab0b0723c */ /* 0x000fe200000418ff */
[----:B------:R-:W-:Y:S07]  /*7160*/  LDSM.16.M88.4 R168, [R189+UR5+0x8000] ;  /* 0x00800005bda8783b */ /* 0x000fee0008000200 */
[C---:B--2---:R-:W-:Y:S08]  /*7170*/  HMMA.16816.F32.BF16 R152, R8.reuse, R164, R152 ;  /* 0x000000a40898723c */ /* 0x044ff00000041898 */
[C---:B------:R-:W-:Y:S01]  /*7180*/  HMMA.16816.F32.BF16 R148, R8.reuse, R166, R148 ;  /* 0x000000a60894723c */ /* 0x040fe20000041894 */
[----:B------:R-:W-:Y:S07]  /*7190*/  LDSM.16.M88.4 R164, [R189+UR5+0x8800] ;  /* 0x00880005bda4783b */ /* 0x000fee0008000200 */
[C---:B------:R-:W-:Y:S08]  /*71a0*/  HMMA.16816.F32.BF16 R144, R8.reuse, R156, R144 ;  /* 0x0000009c0890723c */ /* 0x040ff00000041890 */
[C---:B------:R-:W-:Y:S01]  /*71b0*/  HMMA.16816.F32.BF16 R140, R8.reuse, R158, R140 ;  /* 0x0000009e088c723c */ /* 0x040fe2000004188c */
[----:B------:R-:W1:Y:S07]  /*71c0*/  LDSM.16.M88.4 R156, [R137+0x7000] ;  /* 0x00700000899c783b */ /* 0x000e6e0000000200 */
[C---:B------:R-:W-:Y:S08]  /*71d0*/  HMMA.16816.F32.BF16 R32, R8.reuse, R20, R32 ;  /* 0x000000140820723c */ /* 0x040ff00000041820 */
[C---:B------:R-:W-:Y:S01]  /*71e0*/  HMMA.16816.F32.BF16 R28, R8.reuse, R22, R28 ;  /* 0x00000016081c723c */ /* 0x040fe2000004181c */
[----:B------:R-:W2:Y:S07]  /*71f0*/  LDSM.16.M88.4 R20, [R137+0x7800] ;  /* 0x007800008914783b */ /* 0x000eae0000000200 */
[C---:B------:R-:W-:Y:S08]  /*7200*/  HMMA.16816.F32.BF16 R24, R8.reuse, R12, R24 ;  /* 0x0000000c0818723c */ /* 0x040ff00000041818 */
[----:B------:R-:W-:Y:S01]  /*7210*/  HMMA.16816.F32.BF16 R176, R8, R14, R176 ;  /* 0x0000000e08b0723c */ /* 0x000fe200000418b0 */
[----:B------:R-:W4:Y:S04]  /*7220*/  LDSM.16.M88.4 R12, [R190+0x6000] ;  /* 0x00600000be0c783b */ /* 0x000f280000000200 */
[----:B------:R-:W5:Y:S03]  /*7230*/  LDSM.16.M88.4 R8, [R190+0x6800] ;  /* 0x00680000be08783b */ /* 0x000f660000000200 */
[C---:B---3--:R-:W-:Y:S08]  /*7240*/  HMMA.16816.F32.BF16 R152, R16.reuse, R4, R152 ;  /* 0x000000041098723c */ /* 0x048ff00000041898 */
[C---:B------:R-:W-:Y:S01]  /*7250*/  HMMA.16816.F32.BF16 R148, R16.reuse, R6, R148 ;  /* 0x000000061094723c */ /* 0x040fe20000041894 */
[----:B------:R-:W3:Y:S07]  /*7260*/  LDSM.16.M88.4 R4, [R190+0x7000] ;  /* 0x00700000be04783b */ /* 0x000eee0000000200 */
[C---:B------:R-:W-:Y:S08]  /*7270*/  HMMA.16816.F32.BF16 R144, R16.reuse, R160, R144 ;  /* 0x000000a01090723c */ /* 0x040ff00000041890 */
[C---:B------:R-:W-:Y:S01]  /*7280*/  HMMA.16816.F32.BF16 R140, R16.reuse, R162, R140 ;  /* 0x000000a2108c723c */ /* 0x040fe2000004188c */
[----:B------:R-:W3:Y:S07]  /*7290*/  LDSM.16.M88.4 R160, [R189+UR5+0x9000] ;  /* 0x00900005bda0783b */ /* 0x000eee0008000200 */
[C---:B-1----:R-:W-:Y:S08]  /*72a0*/  HMMA.16816.F32.BF16 R32, R16.reuse, R156, R32 ;  /* 0x0000009c1020723c */ /* 0x042ff00000041820 */
[C---:B------:R-:W-:Y:S01]  /*72b0*/  HMMA.16816.F32.BF16 R28, R16.reuse, R158, R28 ;  /* 0x0000009e101c723c */ /* 0x040fe2000004181c */
[----:B------:R-:W1:Y:S07]  /*72c0*/  LDSM.16.M88.4 R156, [R189+UR5+0x9800] ;  /* 0x00980005bd9c783b */ /* 0x000e6e0008000200 */
[C---:B--2---:R-:W-:Y:S08]  /*72d0*/  HMMA.16816.F32.BF16 R24, R16.reuse, R20, R24 ;  /* 0x000000141018723c */ /* 0x044ff00000041818 */
[----:B------:R-:W-:Y:S01]  /*72e0*/  HMMA.16816.F32.BF16 R176, R16, R22, R176 ;  /* 0x0000001610b0723c */ /* 0x000fe200000418b0 */
[----:B------:R-:W-:Y:S04]  /*72f0*/  LDSM.16.M88.4 R20, [R193+0x2000] ;  /* 0x00200000c114783b */ /* 0x000fe80000000200 */
[----:B------:R-:W-:Y:S03]  /*7300*/  LDSM.16.M88.4 R16, [R138+0x8000] ;  /* 0x008000008a10783b */ /* 0x000fe60000000200 */
[C---:B----4-:R-:W-:Y:S08]  /*7310*/  HMMA.16816.F32.BF16 R152, R180.reuse, R12, R152 ;  /* 0x0000000cb498723c */ /* 0x050ff00000041898 */
[C---:B------:R-:W-:Y:S01]  /*7320*/  HMMA.16816.F32.BF16 R148, R180.reuse, R14, R148 ;  /* 0x0000000eb494723c */ /* 0x040fe20000041894 */
[----:B------:R-:W2:Y:S07]  /*7330*/  LDSM.16.M88.4 R12, [R138+0x8800] ;  /* 0x008800008a0c783b */ /* 0x000eae0000000200 */
[C---:B-----5:R-:W-:Y:S08]  /*7340*/  HMMA.16816.F32.BF16 R144, R180.reuse, R8, R144 ;  /* 0x00000008b490723c */ /* 0x060ff00000041890 */
[C---:B------:R-:W-:Y:S01]  /*7350*/  HMMA.16816.F32.BF16 R140, R180.reuse, R10, R140 ;  /* 0x0000000ab48c723c */ /* 0x040fe2000004188c */
[----:B------:R-:W4:Y:S07]  /*7360*/  LDSM.16.M88.4 R8, [R138+0x9000] ;  /* 0x009000008a08783b */ /* 0x000f2e0000000200 */
[C---:B---3--:R-:W-:Y:S08]  /*7370*/  HMMA.16816.F32.BF16 R32, R180.reuse, R4, R32 ;  /* 0x00000004b420723c */ /* 0x048ff00000041820 */
[C---:B------:R-:W-:Y:S01]  /*7380*/  HMMA.16816.F32.BF16 R28, R180.reuse, R6, R28 ;  /* 0x00000006b41c723c */ /* 0x040fe2000004181c */
[----:B------:R-:W3:Y:S07]  /*7390*/  LDSM.16.M88.4 R4, [R138+0x9800] ;  /* 0x009800008a04783b */ /* 0x000eee0000000200 */
[C---:B------:R-:W-:Y:S08]  /*73a0*/  HMMA.16816.F32.BF16 R24, R180.reuse, R216, R24 ;  /* 0x000000d8b418723c */ /* 0x040ff00000041818 */
[----:B------:R-:W-:Y:S08]  /*73b0*/  HMMA.16816.F32.BF16 R176, R180, R218, R176 ;  /* 0x000000dab4b0723c */ /* 0x000ff000000418b0 */
[C---:B------:R-:W-:Y:S08]  /*73c0*/  HMMA.16816.F32.BF16 R152, R172.reuse, R168, R152 ;  /* 0x000000a8ac98723c */ /* 0x040ff00000041898 */
[C---:B------:R-:W-:Y:S08]  /*73d0*/  HMMA.16816.F32.BF16 R148, R172.reuse, R170, R148 ;  /* 0x000000aaac94723c */ /* 0x040ff00000041894 */
[C---:B------:R-:W-:Y:S08]  /*73e0*/  HMMA.16816.F32.BF16 R144, R172.reuse, R164, R144 ;  /* 0x000000a4ac90723c */ /* 0x040ff00000041890 */
[C---:B------:R-:W-:Y:S08]  /*73f0*/  HMMA.16816.F32.BF16 R140, R172.reuse, R166, R140 ;  /* 0x000000a6ac8c723c */ /* 0x040ff0000004188c */
[C---:B------:R-:W-:Y:S08]  /*7400*/  HMMA.16816.F32.BF16 R32, R172.reuse, R160, R32 ;  /* 0x000000a0ac20723c */ /* 0x040ff00000041820 */
[C---:B------:R-:W-:Y:S01]  /*7410*/  HMMA.16816.F32.BF16 R164, R172.reuse, R162, R28 ;  /* 0x000000a2aca4723c */ /* 0x040fe2000004181c */
[----:B------:R-:W-:Y:S04]  /*7420*/  LDSM.16.M88.4 R160, [R191+0x2000] ;  /* 0x00200000bfa0783b */ /* 0x000fe80000000200 */
[----:B------:R-:W-:Y:S03]  /*7430*/  LDSM.16.M88.4 R28, [R137+0x8000] ;  /* 0x00800000891c783b */ /* 0x000fe60000000200 */
[C---:B-1----:R-:W-:Y:S01]  /*7440*/  HMMA.16816.F32.BF16 R168, R172.reuse, R156, R24 ;  /* 0x0000009caca8723c */ /* 0x042fe20000041818 */
[----:B------:R-:W1:Y:S07]  /*7450*/  LDSM.16.M88.4 R24, [R137+0x8800] ;  /* 0x008800008918783b */ /* 0x000e6e0000000200 */
[----:B------:R-:W-:Y:S01]  /*7460*/  HMMA.16816.F32.BF16 R176, R172, R158, R176 ;  /* 0x0000009eacb0723c */ /* 0x000fe200000418b0 */
[----:B------:R-:W-:Y:S04]  /*7470*/  LDSM.16.M88.4 R156, [R190+0x9000] ;  /* 0x00900000be9c783b */ /* 0x000fe80000000200 */
[----:B------:R-:W-:Y:S03]  /*7480*/  LDSM.16.M88.4 R172, [R190+0x9800] ;  /* 0x00980000beac783b */ /* 0x000fe60000000200 */
[C---:B--2---:R-:W-:Y:S08]  /*7490*/  HMMA.16816.F32.BF16 R144, R20.reuse, R12, R144 ;  /* 0x0000000c1490723c */ /* 0x044ff00000041890 */
[C---:B------:R-:W-:Y:S01]  /*74a0*/  HMMA.16816.F32.BF16 R140, R20.reuse, R14, R140 ;  /* 0x0000000e148c723c */ /* 0x040fe2000004188c */
[----:B------:R-:W-:Y:S07]  /*74b0*/  LDSM.16.M88.4 R12, [R192+0x2000] ;  /* 0x00200000c00c783b */ /* 0x000fee0000000200 */
[C---:B----4-:R-:W-:Y:S08]  /*74c0*/  HMMA.16816.F32.BF16 R32, R20.reuse, R8, R32 ;  /* 0x000000081420723c */ /* 0x050ff00000041820 */
[C---:B------:R-:W-:Y:S01]  /*74d0*/  HMMA.16816.F32.BF16 R164, R20.reuse, R10, R164 ;  /* 0x0000000a14a4723c */ /* 0x040fe200000418a4 */
[----:B------:R-:W2:Y:S07]  /*74e0*/  LDSM.16.M88.4 R8, [R137+0x9000] ;  /* 0x009000008908783b */ /* 0x000eae0000000200 */
[C---:B---3--:R-:W-:Y:S08]  /*74f0*/  HMMA.16816.F32.BF16 R168, R20.reuse, R4, R168 ;  /* 0x0000000414a8723c */ /* 0x048ff000000418a8 */
[C---:B------:R-:W-:Y:S01]  /*7500*/  HMMA.16816.F32.BF16 R176, R20.reuse, R6, R176 ;  /* 0x0000000614b0723c */ /* 0x040fe200000418b0 */
[----:B------:R-:W3:Y:S07]  /*7510*/  LDSM.16.M88.4 R4, [R190+0x8000] ;  /* 0x00800000be04783b */ /* 0x000eee0000000200 */
[C---:B------:R-:W-:Y:S08]  /*7520*/  HMMA.16816.F32.BF16 R152, R20.reuse, R16, R152 ;  /* 0x000000101498723c */ /* 0x040ff00000041898 */
[----:B------:R-:W-:Y:S01]  /*7530*/  HMMA.16816.F32.BF16 R148, R20, R18, R148 ;  /* 0x000000121494723c */ /* 0x000fe20000041894 */
[----:B------:R-:W4:Y:S04]  /*7540*/  LDSM.16.M88.4 R20, [R137+0x9800] ;  /* 0x009800008914783b */ /* 0x000f280000000200 */
[----:B------:R-:W5:Y:S03]  /*7550*/  LDSM.16.M88.4 R16, [R190+0x8800] ;  /* 0x00880000be10783b */ /* 0x000f660000000200 */
[C---:B-1----:R-:W-:Y:S08]  /*7560*/  HMMA.16816.F32.BF16 R144, R160.reuse, R24, R144 ;  /* 0x00000018a090723c */ /* 0x042ff00000041890 */
[C---:B------:R-:W-:Y:S08]  /*7570*/  HMMA.16816.F32.BF16 R152, R160.reuse, R28, R152 ;  /* 0x0000001ca098723c */ /* 0x040ff00000041898 */
[C---:B------:R-:W-:Y:S01]  /*7580*/  HMMA.16816.F32.BF16 R148, R160.reuse, R30, R148 ;  /* 0x0000001ea094723c */ /* 0x040fe20000041894 */
[----:B------:R-:W-:Y:S07]  /*7590*/  LDSM.16.M88.4 R28, [R201+0x4000] ;  /* 0x00400000c91c783b */ /* 0x000fee0000000200 */
[C---:B------:R-:W-:Y:S01]  /*75a0*/  HMMA.16816.F32.BF16 R140, R160.reuse, R26, R140 ;  /* 0x0000001aa08c723c */ /* 0x040fe2000004188c */
[----:B------:R-:W1:Y:S07]  /*75b0*/  LDSM.16.M88.4 R24, [R189+UR5+0xa000] ;  /* 0x00a00005bd18783b */ /* 0x000e6e0008000200 */
[C---:B--2---:R-:W-:Y:S08]  /*75c0*/  HMMA.16816.F32.BF16 R32, R160.reuse, R8, R32 ;  /* 0x00000008a020723c */ /* 0x044ff00000041820 */
[----:B------:R-:W-:Y:S01]  /*75d0*/  HMMA.16816.F32.BF16 R164, R160, R10, R164 ;  /* 0x0000000aa0a4723c */ /* 0x000fe200000418a4 */
[----:B------:R-:W-:Y:S07]  /*75e0*/  LDSM.16.M88.4 R8, [R138+0xa000] ;  /* 0x00a000008a08783b */ /* 0x000fee0000000200 */
[C---:B---3--:R-:W-:Y:S01]  /*75f0*/  HMMA.16816.F32.BF16 R180, R12.reuse, R4, R152 ;  /* 0x000000040cb4723c */ /* 0x048fe20000041898 */
[----:B------:R-:W2:Y:S07]  /*7600*/  LDSM.16.M88.4 R152, [R193+0x4000] ;  /* 0x00400000c198783b */ /* 0x000eae0000000200 */
[----:B------:R-:W-:Y:S01]  /*7610*/  HMMA.16816.F32.BF16 R148, R12, R6, R148 ;  /* 0x000000060c94723c */ /* 0x000fe20000041894 */
[----:B------:R-:W-:Y:S07]  /*7620*/  LDSM.16.M88.4 R4, [R137+0xa000] ;  /* 0x00a000008904783b */ /* 0x000fee0000000200 */
[C---:B----4-:R-:W-:Y:S08]  /*7630*/  HMMA.16816.F32.BF16 R168, R160.reuse, R20, R168 ;  /* 0x00000014a0a8723c */ /* 0x050ff000000418a8 */
[----:B------:R-:W-:Y:S01]  /*7640*/  HMMA.16816.F32.BF16 R176, R160, R22, R176 ;  /* 0x00000016a0b0723c */ /* 0x000fe200000418b0 */
[----:B------:R-:W3:Y:S04]  /*7650*/  LDSM.16.M88.4 R20, [R189+UR5+0xa800] ;  /* 0x00a80005bd14783b */ /* 0x000ee80008000200 */
[----:B------:R-:W-:Y:S03]  /*7660*/  LDSM.16.M88.4 R160, [R190+0xb000] ;  /* 0x00b00000bea0783b */ /* 0x000fe60000000200 */
[C---:B-----5:R-:W-:Y:S08]  /*7670*/  HMMA.16816.F32.BF16 R144, R12.reuse, R16, R144 ;  /* 0x000000100c90723c */ /* 0x060ff00000041890 */
[----:B------:R-:W-:Y:S01]  /*7680*/  HMMA.16816.F32.BF16 R140, R12, R18, R140 ;  /* 0x000000120c8c723c */ /* 0x000fe2000004188c */
[----:B------:R-:W4:Y:S07]  /*7690*/  LDSM.16.M88.4 R16, [R191+0x4000] ;  /* 0x00400000bf10783b */ /* 0x000f2e0000000200 */
[C---:B-1----:R-:W-:Y:S08]  /*76a0*/  HMMA.16816.F32.BF16 R180, R28.reuse, R24, R180 ;  /* 0x000000181cb4723c */ /* 0x042ff000000418b4 */
[----:B------:R-:W-:Y:S01]  /*76b0*/  HMMA.16816.F32.BF16 R148, R28, R26, R148 ;  /* 0x0000001a1c94723c */ /* 0x000fe20000041894 */
[----:B------:R-:W-:Y:S07]  /*76c0*/  LDSM.16.M88.4 R24, [R190+0xa000] ;  /* 0x00a00000be18783b */ /* 0x000fee0000000200 */
[C---:B------:R-:W-:Y:S08]  /*76d0*/  HMMA.16816.F32.BF16 R32, R12.reuse, R156, R32 ;  /* 0x0000009c0c20723c */ /* 0x040ff00000041820 */
[C---:B------:R-:W-:Y:S01]  /*76e0*/  HMMA.16816.F32.BF16 R164, R12.reuse, R158, R164 ;  /* 0x0000009e0ca4723c */ /* 0x040fe200000418a4 */
[----:B------:R-:W-:Y:S07]  /*76f0*/  LDSM.16.M88.4 R156, [R192+0x4000] ;  /* 0x00400000c09c783b */ /* 0x000fee0000000200 */
[C---:B------:R-:W-:Y:S08]  /*7700*/  HMMA.16816.F32.BF16 R168, R12.reuse, R172, R168 ;  /* 0x000000ac0ca8723c */ /* 0x040ff000000418a8 */
[----:B------:R-:W-:Y:S01]  /*7710*/  HMMA.16816.F32.BF16 R176, R12, R174, R176 ;  /* 0x000000ae0cb0723c */ /* 0x000fe200000418b0 */
[----:B------:R-:W1:Y:S07]  /*7720*/  LDSM.16.M88.4 R12, [R138+0xa800] ;  /* 0x00a800008a0c783b */ /* 0x000e6e0000000200 */
[C---:B--2---:R-:W-:Y:S08]  /*7730*/  HMMA.16816.F32.BF16 R180, R152.reuse, R8, R180 ;  /* 0x0000000898b4723c */ /* 0x044ff000000418b4 */
[----:B------:R-:W-:Y:S01]  /*7740*/  HMMA.16816.F32.BF16 R148, R152, R10, R148 ;  /* 0x0000000a9894723c */ /* 0x000fe20000041894 */
[----:B------:R-:W2:Y:S07]  /*7750*/  LDSM.16.M88.4 R8, [R137+0xa800] ;  /* 0x00a800008908783b */ /* 0x000eae0000000200 */
[----:B---3--:R-:W-:Y:S08]  /*7760*/  HMMA.16816.F32.BF16 R144, R28, R20, R144 ;  /* 0x000000141c90723c */ /* 0x008ff00000041890 */
[----:B----4-:R-:W-:Y:S08]  /*7770*/  HMMA.16816.F32.BF16 R180, R16, R4, R180 ;  /* 0x0000000410b4723c */ /* 0x010ff000000418b4 */
[----:B------:R-:W-:Y:S01]  /*7780*/  HMMA.16816.F32.BF16 R140, R28, R22, R140 ;  /* 0x000000161c8c723c */ /* 0x000fe2000004188c */
[----:B------:R-:W-:Y:S07]  /*7790*/  LDSM.16.M88.4 R20, [R190+0xa800] ;  /* 0x00a80000be14783b */ /* 0x000fee0000000200 */
[----:B------:R-:W-:Y:S01]  /*77a0*/  HMMA.16816.F32.BF16 R148, R16, R6, R148 ;  /* 0x000000061094723c */ /* 0x000fe20000041894 */
[----:B------:R-:W3:Y:S07]  /*77b0*/  LDSM.16.M88.4 R4, [R189+UR5+0xb000] ;  /* 0x00b00005bd04783b */ /* 0x000eee0008000200 */
[C---:B-1----:R-:W-:Y:S08]  /*77c0*/  HMMA.16816.F32.BF16 R144, R152.reuse, R12, R144 ;  /* 0x0000000c9890723c */ /* 0x042ff00000041890 */
[----:B------:R-:W-:Y:S01]  /*77d0*/  HMMA.16816.F32.BF16 R140, R152, R14, R140 ;  /* 0x0000000e988c723c */ /* 0x000fe2000004188c */
[----:B------:R-:W1:Y:S07]  /*77e0*/  LDSM.16.M88.4 R12, [R138+0xb000] ;  /* 0x00b000008a0c783b */ /* 0x000e6e0000000200 */
[C---:B------:R-:W-:Y:S08]  /*77f0*/  HMMA.16816.F32.BF16 R180, R156.reuse, R24, R180 ;  /* 0x000000189cb4723c */ /* 0x040ff000000418b4 */
[----:B------:R-:W-:Y:S01]  /*7800*/  HMMA.16816.F32.BF16 R148, R156, R26, R148 ;  /* 0x0000001a9c94723c */ /* 0x000fe20000041894 */
[----:B------:R-:W4:Y:S07]  /*7810*/  LDSM.16.M88.4 R24, [R189+UR5+0xb800] ;  /* 0x00b80005bd18783b */ /* 0x000f2e0008000200 */
[----:B--2---:R-:W-:Y:S03]  /*7820*/  HMMA.16816.F32.BF16 R144, R16, R8, R144 ;  /* 0x000000081090723c */ /* 0x004fe60000041890 */
[----:B------:R-:W-:Y:S01]  /*7830*/  FMUL.FTZ R172, R180, UR4 ;  /* 0x00000004b4ac7c20 */ /* 0x000fe20008410000 */
[----:B------:R-:W-:Y:S01]  /*7840*/  FMUL.FTZ R174, R182, UR4 ;  /* 0x00000004b6ae7c20 */ /* 0x000fe20008410000 */
[----:B------:R-:W-:Y:S01]  /*7850*/  FMUL.FTZ R173, R181, UR4 ;  /* 0x00000004b5ad7c20 */ /* 0x000fe20008410000 */
[----:B------:R-:W-:-:S02]  /*7860*/  FMUL.FTZ R175, R183, UR4 ;  /* 0x00000004b7af7c20 */ /* 0x000fc40008410000 */
[----:B------:R-:W-:Y:S01]  /*7870*/  HMMA.16816.F32.BF16 R140, R16, R10, R140 ;  /* 0x0000000a108c723c */ /* 0x000fe2000004188c */
[----:B------:R-:W2:Y:S01]  /*7880*/  LDSM.16.M88.4 R8, [R137+0xb000] ;  /* 0x00b000008908783b */ /* 0x000ea20000000200 */
[----:B------:R-:W5:Y:S01]  /*7890*/  MUFU.TANH R172, R172 ;  /* 0x000000ac00ac7308 */ /* 0x000f620000002400 */
[----:B------:R-:W-:-:S05]  /*78a0*/  FMUL.FTZ R148, R148, UR4 ;  /* 0x0000000494947c20 */ /* 0x000fca0008410000 */
[C---:B---3--:R-:W-:Y:S02]  /*78b0*/  HMMA.16816.F32.BF16 R32, R28.reuse, R4, R32 ;  /* 0x000000041c20723c */ /* 0x048fe40000041820 */
[----:B------:R-:W-:Y:S06]  /*78c0*/  MUFU.TANH R174, R174 ;  /* 0x000000ae00ae7308 */ /* 0x000fec0000002400 */
[----:B------:R-:W-:Y:S01]  /*78d0*/  HMMA.16816.F32.BF16 R164, R28, R6, R164 ;  /* 0x000000061ca4723c */ /* 0x000fe200000418a4 */
[----:B------:R-:W3:Y:S01]  /*78e0*/  LDSM.16.M88.4 R4, [R138+0xb800] ;  /* 0x00b800008a04783b */ /* 0x000ee20000000200 */
[----:B------:R-:W5:Y:S06]  /*78f0*/  MUFU.TANH R173, R173 ;  /* 0x000000ad00ad7308 */ /* 0x000f6c0000002400 */
[----:B------:R-:W-:Y:S01]  /*7900*/  HMMA.16816.F32.BF16 R144, R156, R20, R144 ;  /* 0x000000149c90723c */ /* 0x000fe20000041890 */
[----:B------:R-:W-:Y:S01]  /*7910*/  FMUL.FTZ R21, R150, UR4 ;  /* 0x0000000496157c20 */ /* 0x000fe20008410000 */
[----:B------:R-:W-:Y:S01]  /*7920*/  MUFU.TANH R175, R175 ;  /* 0x000000af00af7308 */ /* 0x000fe20000002400 */
[----:B------:R-:W-:Y:S01]  /*7930*/  FMUL.FTZ R20, R149, UR4 ;  /* 0x0000000495147c20 */ /* 0x000fe20008410000 */
[----:B------:R-:W-:-:S04]  /*7940*/  FMUL.FTZ R149, R151, UR4 ;  /* 0x0000000497957c20 */ /* 0x000fc80008410000 */
[C---:B-1----:R-:W-:Y:S02]  /*7950*/  HMMA.16816.F32.BF16 R32, R152.reuse, R12, R32 ;  /* 0x0000000c9820723c */ /* 0x042fe40000041820 */
[----:B------:R-:W1:Y:S06]  /*7960*/  MUFU.TANH R148, R148 ;  /* 0x0000009400947308 */ /* 0x000e6c0000002400 */
[----:B------:R-:W-:Y:S01]  /*7970*/  HMMA.16816.F32.BF16 R164, R152, R14, R164 ;  /* 0x0000000e98a4723c */ /* 0x000fe200000418a4 */
[----:B------:R-:W5:Y:S01]  /*7980*/  LDSM.16.M88.4 R12, [R137+0xb800] ;  /* 0x00b80000890c783b */ /* 0x000f620000000200 */
[----:B------:R-:W1:Y:S01]  /*7990*/  MUFU.TANH R21, R21 ;  /* 0x0000001500157308 */ /* 0x000e620000002400 */
[----:B------:R-:W-:Y:S01]  /*79a0*/  FMUL.FTZ R144, R144, UR4 ;  /* 0x0000000490907c20 */ /* 0x000fe20008410000 */
[----:B------:R-:W-:Y:S01]  /*79b0*/  FMUL.FTZ R146, R146, UR4 ;  /* 0x0000000492927c20 */ /* 0x000fe20008410000 */
[----:B------:R-:W-:-:S03]  /*79c0*/  FMUL.FTZ R145, R145, UR4 ;  /* 0x0000000491917c20 */ /* 0x000fc60008410000 */
[----:B----4-:R-:W-:Y:S02]  /*79d0*/  HMMA.16816.F32.BF16 R168, R28, R24, R168 ;  /* 0x000000181ca8723c */ /* 0x010fe400000418a8 */
[----:B------:R-:W-:Y:S06]  /*79e0*/  MUFU.TANH R20, R20 ;  /* 0x0000001400147308 */ /* 0x000fec0000002400 */
[C---:B--2---:R-:W-:Y:S02]  /*79f0*/  HMMA.16816.F32.BF16 R32, R16.reuse, R8, R32 ;  /* 0x000000081020723c */ /* 0x044fe40000041820 */
[----:B------:R-:W2:Y:S06]  /*7a00*/  MUFU.TANH R149, R149 ;  /* 0x0000009500957308 */ /* 0x000eac0000002400 */
[----:B------:R-:W-:Y:S01]  /*7a10*/  HMMA.16816.F32.BF16 R164, R16, R10, R164 ;  /* 0x0000000a10a4723c */ /* 0x000fe200000418a4 */
[----:B------:R-:W4:Y:S01]  /*7a20*/  LDSM.16.M88.4 R8, [R190+0xb800] ;  /* 0x00b80000be08783b */ /* 0x000f220000000200 */
[----:B------:R-:W2:Y:S01]  /*7a30*/  MUFU.TANH R201, R146 ;  /* 0x0000009200c97308 */ /* 0x000ea20000002400 */
[----:B------:R-:W-:-:S05]  /*7a40*/  DEPBAR.LE SB0, 0x0 ;  /* 0x000080000000791a */ /* 0x000fca0000000000 */
[----:B---3--:R-:W-:Y:S01]  /*7a50*/  HMMA.16816.F32.BF16 R168, R152, R4, R168 ;  /* 0x0000000498a8723c */ /* 0x008fe200000418a8 */
[----:B------:R-:W-:Y:S01]  /*7a60*/  IMAD.SHL.U32 R4, R0, 0x40, RZ ;  /* 0x0000004000047824 */ /* 0x000fe200078e00ff */
[----:B------:R-:W-:Y:S01]  /*7a70*/  MUFU.TANH R203, R145 ;  /* 0x0000009100cb7308 */ /* 0x000fe20000002400 */
[----:B------:R-:W-:-:S05]  /*7a80*/  IMAD.SHL.U32 R5, R186, 0x2, RZ ;  /* 0x00000002ba057824 */ /* 0x000fca00078e00ff */
[----:B------:R-:W-:Y:S01]  /*7a90*/  HMMA.16816.F32.BF16 R176, R28, R26, R176 ;  /* 0x0000001a1cb0723c */ /* 0x000fe200000418b0 */
[----:B------:R-:W-:-:S05]  /*7aa0*/  LOP3.LUT R4, R4, 0x6, R5, 0xf8, !PT ;  /* 0x0000000604047812 */ /* 0x000fca00078ef805 */
[C---:B------:R-:W-:Y:S02]  /*7ab0*/  VIADD R5, R4.reuse, 0xffffff80 ;  /* 0xffffff8004057836 */ /* 0x040fe40000000000 */
[----:B------:R-:W-:Y:S01]  /*7ac0*/  HMMA.16816.F32.BF16 R140, R156, R22, R140 ;  /* 0x000000169c8c723c */ /* 0x000fe2000004188c */
[C---:B------:R-:W-:Y:S02]  /*7ad0*/  VIADD R26, R4.reuse, 0xffffff88 ;  /* 0xffffff88041a7836 */ /* 0x040fe40000000000 */
[----:B------:R-:W-:Y:S01]  /*7ae0*/  FMUL.FTZ R23, R147, UR4 ;  /* 0x0000000493177c20 */ /* 0x000fe20008410000 */
[C---:B------:R-:W-:Y:S01]  /*7af0*/  ISETP.GE.AND P2, PT, R5.reuse, R133, PT ;  /* 0x000000850500720c */ /* 0x040fe20003f46270 */
[----:B------:R-:W-:Y:S01]  /*7b00*/  MUFU.TANH R22, R144 ;  /* 0x0000009000167308 */ /* 0x000fe20000002400 */
[----:B------:R-:W-:Y:S01]  /*7b10*/  ISETP.GE.AND P6, PT, R5, R2, PT ;  /* 0x000000020500720c */ /* 0x000fe20003fc6270 */
[----:B------:R-:W-:Y:S01]  /*7b20*/  VIADD R5, R4, 0xffffff81 ;  /* 0xffffff8104057836 */ /* 0x000fe20000000000 */
[----:B-----5:R-:W-:Y:S01]  /*7b30*/  HMMA.16816.F32.BF16 R168, R16, R12, R168 ;  /* 0x0000000c10a8723c */ /* 0x020fe200000418a8 */
[----:B------:R-:W-:-:S03]  /*7b40*/  FSEL R13, R172, -INF , !P2 ;  /* 0xff800000ac0d7808 */ /* 0x000fc60005000000 */
[-C--:B------:R-:W-:Y:S01]  /*7b50*/  ISETP.GE.AND P2, PT, R5, R133.reuse, PT ;  /* 0x000000850500720c */ /* 0x080fe20003f46270 */
[----:B------:R-:W3:Y:S03]  /*7b60*/  MUFU.TANH R23, R23 ;  /* 0x0000001700177308 */ /* 0x000ee60000002400 */
[----:B------:R-:W-:Y:S01]  /*7b70*/  FSEL R27, R173, -INF , !P2 ;  /* 0xff800000ad1b7808 */ /* 0x000fe20005000000 */
[----:B------:R-:W-:Y:S01]  /*7b80*/  HMMA.16816.F32.BF16 R32, R156, R160, R32 ;  /* 0x000000a09c20723c */ /* 0x000fe20000041820 */
[----:B------:R-:W-:Y:S01]  /*7b90*/  ISETP.GE.AND P2, PT, R26, R133, PT ;  /* 0x000000851a00720c */ /* 0x000fe20003f46270 */
[----:B------:R-:W-:Y:S01]  /*7ba0*/  FMUL.FTZ R25, R141, UR4 ;  /* 0x000000048d197c20 */ /* 0x000fe20008410000 */
[----:B------:R-:W-:Y:S01]  /*7bb0*/  FMUL.FTZ R24, R140, UR4 ;  /* 0x000000048c187c20 */ /* 0x000fe20008410000 */
[----:B------:R-:W-:Y:S01]  /*7bc0*/  FMUL.FTZ R141, R142, UR4 ;  /* 0x000000048e8d7c20 */ /* 0x000fe20008410000 */
[----:B-1----:R-:W-:Y:S01]  /*7bd0*/  FSEL R31, R148, -INF , !P2 ;  /* 0xff800000941f7808 */ /* 0x002fe20005000000 */
[----:B------:R-:W-:-:S02]  /*7be0*/  FMUL.FTZ R143, R143, UR4 ;  /* 0x000000048f8f7c20 */ /* 0x000fc40008410000 */
[----:B------:R-:W-:Y:S01]  /*7bf0*/  HMMA.16816.F32.BF16 R176, R152, R6, R176 ;  /* 0x0000000698b0723c */ /* 0x000fe200000418b0 */
[----:B------:R-:W-:Y:S01]  /*7c00*/  FSEL R7, R174, -INF , !P6 ;  /* 0xff800000ae077808 */ /* 0x000fe20007000000 */
[----:B------:R-:W-:Y:S01]  /*7c10*/  MUFU.TANH R24, R24 ;  /* 0x0000001800187308 */ /* 0x000fe20000002400 */
[----:B------:R-:W-:-:S04]  /*7c20*/  ISETP.GE.AND P6, PT, R5, R2, PT ;  /* 0x000000020500720c */ /* 0x000fc80003fc6270 */
[----:B------:R-:W-:Y:S01]  /*7c30*/  FSEL R5, R175, -INF , !P6 ;  /* 0xff800000af057808 */ /* 0x000fe20007000000 */
[C---:B------:R-:W-:Y:S01]  /*7c40*/  HMMA.16816.F32.BF16 R164, R156.reuse, R162, R164 ;  /* 0x000000a29ca4723c */ /* 0x040fe200000418a4 */
[----:B------:R-:W-:Y:S01]  /*7c50*/  ISETP.GE.AND P6, PT, R26, R2, PT ;  /* 0x000000021a00720c */ /* 0x000fe20003fc6270 */
[----:B------:R-:W1:Y:S01]  /*7c60*/  MUFU.TANH R141, R141 ;  /* 0x0000008d008d7308 */ /* 0x000e620000002400 */
[----:B------:R-:W-:Y:S01]  /*7c70*/  FMUL.FTZ R33, R33, UR4 ;  /* 0x0000000421217c20 */ /* 0x000fe20008410000 */
[----:B------:R-:W-:Y:S01]  /*7c80*/  FMUL.FTZ R32, R32, UR4 ;  /* 0x0000000420207c20 */ /* 0x000fe20008410000 */
[----:B------:R-:W-:Y:S01]  /*7c90*/  FSEL R21, R21, -INF , !P6 ;  /* 0xff80000015157808 */ /* 0x000fe20007000000 */
[----:B------:R-:W-:Y:S01]  /*7ca0*/  FMUL.FTZ R34, R34, UR4 ;  /* 0x0000000422227c20 */ /* 0x000fe20008410000 */
[----:B------:R-:W-:Y:S01]  /*7cb0*/  FMUL.FTZ R35, R35, UR4 ;  /* 0x0000000423237c20 */ /* 0x000fe20008410000 */
[----:B----4-:R-:W-:Y:S01]  /*7cc0*/  HMMA.16816.F32.BF16 R168, R156, R8, R168 ;  /* 0x000000089ca8723c */ /* 0x010fe200000418a8 */
[C---:B------:R-:W-:Y:S01]  /*7cd0*/  VIADD R9, R4.reuse, 0xffffff89 ;  /* 0xffffff8904097836 */ /* 0x040fe20000000000 */
[----:B------:R4:W-:Y:S01]  /*7ce0*/  MUFU.TANH R189, R33 ;  /* 0x0000002100bd7308 */ /* 0x0009e20000002400 */
[----:B------:R-:W-:-:S03]  /*7cf0*/  VIADD R8, R4, 0xffffff90 ;  /* 0xffffff9004087836 */ /* 0x000fc60000000000 */
[CC--:B------:R-:W-:Y:S02]  /*7d00*/  ISETP.GE.AND P2, PT, R9.reuse, R133.reuse, PT ;  /* 0x000000850900720c */ /* 0x0c0fe40003f46270 */
[-C--:B------:R-:W-:Y:S01]  /*7d10*/  ISETP.GE.AND P6, PT, R9, R2.reuse, PT ;  /* 0x000000020900720c */ /* 0x080fe20003fc6270 */
[----:B------:R-:W-:Y:S01]  /*7d20*/  HMMA.16816.F32.BF16 R176, R16, R14, R176 ;  /* 0x0000000e10b0723c */ /* 0x000fe200000418b0 */
[----:B------:R-:W-:Y:S01]  /*7d30*/  MUFU.TANH R25, R25 ;  /* 0x0000001900197308 */ /* 0x000fe20000002400 */
[----:B------:R-:W-:Y:S01]  /*7d40*/  FMUL.FTZ R165, R165, UR4 ;  /* 0x00000004a5a57c20 */ /* 0x000fe20008410000 */
[----:B--2---:R-:W-:Y:S01]  /*7d50*/  FSEL R29, R149, -INF , !P6 ;  /* 0xff800000951d7808 */ /* 0x004fe20007000000 */
[----:B------:R-:W-:Y:S01]  /*7d60*/  VIADD R9, R4, 0xffffff98 ;  /* 0xffffff9804097836 */ /* 0x000fe20000000000 */
[----:B------:R-:W-:Y:S01]  /*7d70*/  ISETP.GE.AND P6, PT, R8, R2, PT ;  /* 0x000000020800720c */ /* 0x000fe20003fc6270 */
[----:B------:R-:W-:Y:S01]  /*7d80*/  FMUL.FTZ R167, R167, UR4 ;  /* 0x00000004a7a77c20 */ /* 0x000fe20008410000 */
[----:B------:R-:W-:Y:S01]  /*7d90*/  FMUL.FTZ R164, R164, UR4 ;  /* 0x00000004a4a47c20 */ /* 0x000fe20008410000 */
[----:B------:R-:W-:Y:S01]  /*7da0*/  FMUL.FTZ R166, R166, UR4 ;  /* 0x00000004a6a67c20 */ /* 0x000fe20008410000 */
[----:B------:R3:W2:Y:S01]  /*7db0*/  MUFU.TANH R193, R143 ;  /* 0x0000008f00c17308 */ /* 0x0006a20000002400 */
[----:B------:R-:W-:Y:S01]  /*7dc0*/  FSEL R201, R201, -INF , !P6 ;  /* 0xff800000c9c97808 */ /* 0x000fe20007000000 */
[----:B------:R-:W-:Y:S01]  /*7dd0*/  VIADD R14, R4, 0xffffffa0 ;  /* 0xffffffa0040e7836 */ /* 0x000fe20000000000 */
[----:B----4-:R-:W-:Y:S01]  /*7de0*/  FSEL R33, R20, -INF , !P2 ;  /* 0xff80000014217808 */ /* 0x010fe20005000000 */
[----:B------:R-:W-:Y:S01]  /*7df0*/  FMUL.FTZ R144, R169, UR4 ;  /* 0x00000004a9907c20 */ /* 0x000fe20008410000 */
[----:B------:R-:W-:Y:S01]  /*7e00*/  ISETP.GE.AND P2, PT, R8, R133, PT ;  /* 0x000000850800720c */ /* 0x000fe20003f46270 */
[----:B------:R-:W-:-:S02]  /*7e10*/  VIADD R8, R4, 0xffffff91 ;  /* 0xffffff9104087836 */ /* 0x000fc40000000000 */
[----:B------:R-:W-:Y:S01]  /*7e20*/  FMUL.FTZ R147, R168, UR4 ;  /* 0x00000004a8937c20 */ /* 0x000fe20008410000 */
[----:B------:R4:W-:Y:S01]  /*7e30*/  MUFU.TANH R181, R165 ;  /* 0x000000a500b57308 */ /* 0x0009e20000002400 */
[----:B------:R-:W-:Y:S01]  /*7e40*/  FMUL.FTZ R163, R170, UR4 ;  /* 0x00000004aaa37c20 */ /* 0x000fe20008410000 */
[----:B------:R-:W-:Y:S01]  /*7e50*/  FMUL.FTZ R161, R171, UR4 ;  /* 0x00000004aba17c20 */ /* 0x000fe20008410000 */
[----:B------:R-:W-:-:S05]  /*7e60*/  ISETP.GE.AND P6, PT, R8, R2, PT ;  /* 0x000000020800720c */ /* 0x000fca0003fc6270 */
[----:B------:R-:W-:Y:S01]  /*7e70*/  MUFU.TANH R191, R32 ;  /* 0x0000002000bf7308 */ /* 0x000fe20000002400 */
[----:B---3--:R-:W-:Y:S02]  /*7e80*/  FSEL R143, R23, -INF , !P6 ;  /* 0xff800000178f7808 */ /* 0x008fe40007000000 */
[----:B------:R-:W-:-:S05]  /*7e90*/  ISETP.GE.AND P6, PT, R9, R2, PT ;  /* 0x000000020900720c */ /* 0x000fca0003fc6270 */
[----:B------:R-:W3:Y:S01]  /*7ea0*/  MUFU.TANH R12, R34 ;  /* 0x00000022000c7308 */ /* 0x000ee20000002400 */
[----:B-1----:R-:W-:Y:S02]  /*7eb0*/  FSEL R141, R141, -INF , !P6 ;  /* 0xff8000008d8d7808 */ /* 0x002fe40007000000 */
[----:B----4-:R-:W-:Y:S02]  /*7ec0*/  FSEL R165, R22, -INF , !P2 ;  /* 0xff80000016a57808 */ /* 0x010fe40005000000 */
[-C--:B------:R-:W-:Y:S01]  /*7ed0*/  ISETP.GE.AND P2, PT, R8, R133.reuse, PT ;  /* 0x000000850800720c */ /* 0x080fe20003f46270 */
[----:B------:R-:W-:Y:S02]  /*7ee0*/  VIADD R8, R4, 0xffffff99 ;  /* 0xffffff9904087836 */ /* 0x000fe40000000000 */
[----:B------:R1:W-:Y:S01]  /*7ef0*/  MUFU.TANH R173, R167 ;  /* 0x000000a700ad7308 */ /* 0x0003e20000002400 */
[----:B------:R-:W-:Y:S02]  /*7f00*/  FSEL R203, R203, -INF , !P2 ;  /* 0xff800000cbcb7808 */ /* 0x000fe40005000000 */
[----:B------:R-:W-:-:S02]  /*7f10*/  ISETP.GE.AND P2, PT, R9, R133, PT ;  /* 0x000000850900720c */ /* 0x000fc40003f46270 */
[----:B------:R-:W-:-:S03]  /*7f20*/  ISETP.GE.AND P6, PT, R8, R2, PT ;  /* 0x000000020800720c */ /* 0x000fc60003fc6270 */
[----:B------:R-:W4:Y:S01]  /*7f30*/  MUFU.TANH R6, R35 ;  /* 0x0000002300067308 */ /* 0x000f220000002400 */
[----:B--2---:R-:W-:Y:S02]  /*7f40*/  FSEL R193, R193, -INF , !P6 ;  /* 0xff800000c1c17808 */ /* 0x004fe40007000000 */
[----:B------:R-:W-:-:S05]  /*7f50*/  ISETP.GE.AND P6, PT, R14, R2, PT ;  /* 0x000000020e00720c */ /* 0x000fca0003fc6270 */
[----:B------:R-:W2:Y:S01]  /*7f60*/  MUFU.TANH R183, R164 ;  /* 0x000000a400b77308 */ /* 0x000ea20000002400 */
[----:B-1----:R-:W-:Y:S01]  /*7f70*/  FSEL R167, R24, -INF , !P2 ;  /* 0xff80000018a77808 */ /* 0x002fe20005000000 */
[----:B------:R-:W-:Y:S01]  /*7f80*/  BAR.SYNC.DEFER_BLOCKING 0x0 ;  /* 0x0000000000007b1d */ /* 0x000fe20000010000 */
[-C--:B------:R-:W-:Y:S02]  /*7f90*/  ISETP.GE.AND P2, PT, R8, R133.reuse, PT ;  /* 0x000000850800720c */ /* 0x080fe40003f46270 */
[----:B------:R-:W-:Y:S01]  /*7fa0*/  HMMA.16816.F32.BF16 R8, R156, R10, R176 ;  /* 0x0000000a9c08723c */ /* 0x000fe200000418b0 */
[----:B---3--:R-:W-:Y:S01]  /*7fb0*/  FSEL R179, R12, -INF , !P6 ;  /* 0xff8000000cb37808 */ /* 0x008fe20007000000 */
[----:B------:R-:W-:Y:S01]  /*7fc0*/  VIADD R12, R4, 0xffffffa9 ;  /* 0xffffffa9040c7836 */ /* 0x000fe20000000000 */
[----:B------:R-:W1:Y:S01]  /*7fd0*/  MUFU.TANH R175, R166 ;  /* 0x000000a600af7308 */ /* 0x000e620000002400 */
[----:B------:R-:W-:Y:S02]  /*7fe0*/  FSEL R169, R25, -INF , !P2 ;  /* 0xff80000019a97808 */ /* 0x000fe40005000000 */
[----:B------:R-:W-:Y:S01]  /*7ff0*/  ISETP.GE.AND P2, PT, R14, R133, PT ;  /* 0x000000850e00720c */ /* 0x000fe20003f46270 */
[----:B------:R-:W-:-:S03]  /*8000*/  VIADD R14, R4, 0xffffffa1 ;  /* 0xffffffa1040e7836 */ /* 0x000fc60000000000 */
[----:B------:R-:W-:Y:S01]  /*8010*/  FSEL R191, R191, -INF , !P2 ;  /* 0xff800000bfbf7808 */ /* 0x000fe20005000000 */
[----:B------:R-:W3:Y:S01]  /*8020*/  MUFU.TANH R147, R147 ;  /* 0x0000009300937308 */ /* 0x000ee20000002400 */
[CC--:B------:R-:W-:Y:S02]  /*8030*/  ISETP.GE.AND P2, PT, R14.reuse, R133.reuse, PT ;  /* 0x000000850e00720c */ /* 0x0c0fe40003f46270 */
[-C--:B------:R-:W-:Y:S01]  /*8040*/  ISETP.GE.AND P6, PT, R14, R2.reuse, PT ;  /* 0x000000020e00720c */ /* 0x080fe20003fc6270 */
[----:B------:R-:W-:Y:S01]  /*8050*/  VIADD R14, R4, 0xffffffa8 ;  /* 0xffffffa8040e7836 */ /* 0x000fe20000000000 */
[----:B------:R-:W-:Y:S02]  /*8060*/  FSEL R189, R189, -INF , !P2 ;  /* 0xff800000bdbd7808 */ /* 0x000fe40005000000 */
[----:B----4-:R-:W-:Y:S01]  /*8070*/  FSEL R177, R6, -INF , !P6 ;  /* 0xff80000006b17808 */ /* 0x010fe20007000000 */
[----:B------:R-:W4:Y:S01]  /*8080*/  MUFU.TANH R163, R163 ;  /* 0x000000a300a37308 */ /* 0x000f220000002400 */
[-C--:B------:R-:W-:Y:S01]  /*8090*/  ISETP.GE.AND P2, PT, R14, R133.reuse, PT ;  /* 0x000000850e00720c */ /* 0x080fe20003f46270 */
[----:B------:R-:W-:Y:S01]  /*80a0*/  FMUL.FTZ R146, R8, UR4 ;  /* 0x0000000408927c20 */ /* 0x000fe20008410000 */
[-C--:B------:R-:W-:Y:S01]  /*80b0*/  ISETP.GE.AND P6, PT, R14, R2.reuse, PT ;  /* 0x000000020e00720c */ /* 0x080fe20003fc6270 */
[----:B------:R-:W-:Y:S01]  /*80c0*/  VIADD R8, R4, 0xffffffb0 ;  /* 0xffffffb004087836 */ /* 0x000fe20000000000 */
[----:B--2---:R-:W-:Y:S01]  /*80d0*/  FSEL R183, R183, -INF , !P2 ;  /* 0xff800000b7b77808 */ /* 0x004fe20005000000 */
[----:B------:R-:W-:Y:S01]  /*80e0*/  FMUL.FTZ R10, R10, UR4 ;  /* 0x000000040a0a7c20 */ /* 0x000fe20008410000 */
[----:B-1----:R-:W-:Y:S01]  /*80f0*/  FSEL R175, R175, -INF , !P6 ;  /* 0xff800000afaf7808 */ /* 0x002fe20007000000 */
[----:B------:R-:W1:Y:S01]  /*8100*/  MUFU.TANH R144, R144 ;  /* 0x0000009000907308 */ /* 0x000e620000002400 */
[-C--:B------:R-:W-:Y:S01]  /*8110*/  ISETP.GE.AND P2, PT, R12, R133.reuse, PT ;  /* 0x000000850c00720c */ /* 0x080fe20003f46270 */
[----:B------:R-:W-:Y:S01]  /*8120*/  VIADD R6, R4, 0xffffffb1 ;  /* 0xffffffb104067836 */ /* 0x000fe20000000000 */
[----:B------:R-:W-:Y:S01]  /*8130*/  ISETP.GE.AND P6, PT, R12, R2, PT ;  /* 0x000000020c00720c */ /* 0x000fe20003fc6270 */
[----:B------:R-:W-:Y:S01]  /*8140*/  FMUL.FTZ R9, R9, UR4 ;  /* 0x0000000409097c20 */ /* 0x000fe20008410000 */
[----:B------:R-:W-:Y:S01]  /*8150*/  FSEL R181, R181, -INF , !P2 ;  /* 0xff800000b5b57808 */ /* 0x000fe20005000000 */
[----:B------:R-:W-:Y:S01]  /*8160*/  FMUL.FTZ R11, R11, UR4 ;  /* 0x000000040b0b7c20 */ /* 0x000fe20008410000 */
[----:B------:R-:W-:Y:S01]  /*8170*/  FSEL R173, R173, -INF , !P6 ;  /* 0xff800000adad7808 */ /* 0x000fe20007000000 */
[----:B------:R-:W2:Y:S01]  /*8180*/  MUFU.TANH R146, R146 ;  /* 0x0000009200927308 */ /* 0x000ea20000002400 */
[----:B------:R-:W-:-:S02]  /*8190*/  ISETP.GE.AND P2, PT, R8, R133, PT ;  /* 0x000000850800720c */ /* 0x000fc40003f46270 */
[-C--:B------:R-:W-:Y:S02]  /*81a0*/  ISETP.GE.AND P6, PT, R8, R2.reuse, PT ;  /* 0x000000020800720c */ /* 0x080fe40003fc6270 */
[----:B---3--:R-:W-:Y:S02]  /*81b0*/  FSEL R147, R147, -INF , !P2 ;  /* 0xff80000093937808 */ /* 0x008fe40005000000 */
[----:B----4-:R-:W-:Y:S01]  /*81c0*/  FSEL R163, R163, -INF , !P6 ;  /* 0xff800000a3a37808 */ /* 0x010fe20007000000 */
[----:B------:R-:W3:Y:S01]  /*81d0*/  MUFU.TANH R159, R10 ;  /* 0x0000000a009f7308 */ /* 0x000ee20000002400 */
[C---:B------:R-:W-:Y:S02]  /*81e0*/  ISETP.GE.AND P2, PT, R6.reuse, R133, PT ;  /* 0x000000850600720c */ /* 0x040fe40003f46270 */
[----:B------:R-:W-:Y:S01]  /*81f0*/  ISETP.GE.AND P6, PT, R6, R2, PT ;  /* 0x000000020600720c */ /* 0x000fe20003fc6270 */
[----:B------:R-:W-:Y:S01]  /*8200*/  VIADD R6, R4, 0xffffffb8 ;  /* 0xffffffb804067836 */ /* 0x000fe20000000000 */
[----:B-1----:R-:W-:Y:S01]  /*8210*/  FSEL R144, R144, -INF , !P2 ;  /* 0xff80000090907808 */ /* 0x002fe20005000000 */
[----:B------:R-:W-:-:S02]  /*8220*/  VIADD R4, R4, 0xffffffb9 ;  /* 0xffffffb904047836 */ /* 0x000fc40000000000 */
[----:B------:R-:W1:Y:S01]  /*8230*/  MUFU.TANH R161, R161 ;  /* 0x000000a100a17308 */ /* 0x000e620000002400 */
[----:B------:R-:W-:-:S04]  /*8240*/  ISETP.GE.AND P2, PT, R6, R133, PT ;  /* 0x000000850600720c */ /* 0x000fc80003f46270 */
[----:B--2---:R-:W-:Y:S02]  /*8250*/  FSEL R146, R146, -INF , !P2 ;  /* 0xff80000092927808 */ /* 0x004fe40005000000 */
[----:B------:R-:W-:Y:S01]  /*8260*/  ISETP.GE.AND P2, PT, R6, R2, PT ;  /* 0x000000020600720c */ /* 0x000fe20003f46270 */
[----:B------:R-:W2:Y:S03]  /*8270*/  MUFU.TANH R145, R9 ;  /* 0x0000000900917308 */ /* 0x000ea60000002400 */
[----:B---3--:R-:W-:Y:S02]  /*8280*/  FSEL R159, R159, -INF , !P2 ;  /* 0xff8000009f9f7808 */ /* 0x008fe40005000000 */
[----:B------:R-:W-:-:S03]  /*8290*/  ISETP.GE.U32.AND P2, PT, R0, 0x3, PT ;  /* 0x000000030000780c */ /* 0x000fc60003f46070 */
[----:B------:R-:W3:Y:S01]  /*82a0*/  MUFU.TANH R157, R11 ;  /* 0x0000000b009d7308 */ /* 0x000ee20000002400 */
[----:B-1----:R-:W-:Y:S02]  /*82b0*/  FSEL R161, R161, -INF , !P6 ;  /* 0xff800000a1a17808 */ /* 0x002fe40007000000 */
[----:B------:R-:W-:-:S04]  /*82c0*/  ISETP.GE.AND P6, PT, R4, R133, PT ;  /* 0x000000850400720c */ /* 0x000fc80003fc6270 */
[----:B--2---:R-:W-:Y:S02]  /*82d0*/  FSEL R145, R145, -INF , !P6 ;  /* 0xff80000091917808 */ /* 0x004fe40007000000 */
[----:B------:R-:W-:-:S04]  /*82e0*/  ISETP.GE.AND P6, PT, R4, R2, PT ;  /* 0x000000020400720c */ /* 0x000fc80003fc6270 */
[----:B---3--:R-:W-:Y:S01]  /*82f0*/  FSEL R157, R157, -INF , !P6 ;  /* 0xff8000009d9d7808 */ /* 0x008fe20007000000 */
[----:B------:R-:W-:Y:S08]  /*8300*/  @!P2 BRA `(.L_x_566) ;  /* 0x00000008003ca947 */ /* 0x000ff00003800000 */
[----:B------:R-:W-:Y:S05]  /*8310*/  BRA.U !UP1, `(.L_x_567) ;  /* 0x0000000109fc7547 */ /* 0x000fea000b800000 */
[----:B------:R-:W1:Y:S01]  /*8320*/  LDC R4, c[0x0][0x4f0] ;  /* 0x00013c00ff047b82 */ /* 0x000e620000000800 */
[----:B------:R-:W-:Y:S01]  /*8330*/  IADD3 R15, PT, PT, R136, -0x80, RZ ;  /* 0xffffff80880f7810 */ /* 0x000fe20007ffe0ff */
[----:B------:R-:W2:Y:S01]  /*8340*/  LDCU.64 UR6, c[0x0][0x3a0] ;  /* 0x00007400ff0677ac */ /* 0x000ea20008000a00 */
[----:B-1----:R-:W-:-:S04]  /*8350*/  IABS R11, R4 ;  /* 0x00000004000b7213 */ /* 0x002fc80000000000 */
[----:B------:R-:W1:Y:S08]  /*8360*/  I2F.RP R6, R11 ;  /* 0x0000000b00067306 */ /* 0x000e700000209400 */
[----:B-1----:R-:W1:Y:S02]  /*8370*/  MUFU.RCP R16, R6 ;  /* 0x0000000600107308 */ /* 0x002e640000001000 */
[----:B-1----:R-:W-:-:S06]  /*8380*/  VIADD R16, R16, 0xffffffe ;  /* 0x0ffffffe10107836 */ /* 0x002fcc0000000000 */
[----:B------:R-:W1:Y:S02]  /*8390*/  F2I.FTZ.U32.TRUNC.NTZ R17, R16 ;  /* 0x0000001000117305 */ /* 0x000e64000021f000 */
[--C-:B-1----:R-:W-:Y:S02]  /*83a0*/  IMAD.MOV R2, RZ, RZ, -R17.reuse ;  /* 0x000000ffff027224 */ /* 0x102fe400078e0a11 */
[----:B------:R-:W-:Y:S02]  /*83b0*/  IMAD.MOV.U32 R16, RZ, RZ, RZ ;  /* 0x000000ffff107224 */ /* 0x000fe400078e00ff */
        /* <DEDUP_REMOVED lines=8> */
[----:B------:R-:W-:Y:S02]  /*8440*/  IMAD.MOV R8, RZ, RZ, -R10 ;  /* 0x000000ffff087224 */ /* 0x000fe400078e0a0a */
[----:B------:R-:W-:-:S04]  /*8450*/  IMAD.HI.U32 R9, R9, R6, RZ ;  /* 0x0000000609097227 */ /* 0x000fc800078e00ff */
[----:B------:R-:W-:Y:S01]  /*8460*/  IMAD R2, R11, R8, R2 ;  /* 0x000000080b027224 */ /* 0x000fe200078e0202 */
[----:B------:R-:W-:-:S04]  /*8470*/  IADD3 R8, PT, PT, -R9, RZ, RZ ;  /* 0x000000ff09087210 */ /* 0x000fc80007ffe1ff */
[C---:B------:R-:W-:Y:S01]  /*8480*/  ISETP.GT.U32.AND P2, PT, R11.reuse, R2, PT ;  /* 0x000000020b00720c */ /* 0x040fe20003f44070 */
[----:B------:R-:W-:-:S12]  /*8490*/  IMAD R6, R11, R8, R6 ;  /* 0x000000080b067224 */ /* 0x000fd800078e0206 */
        /* <DEDUP_REMOVED lines=9> */
[----:B------:R-:W-:Y:S02]  /*8530*/  @!P2 IADD3 R10, PT, PT, -R10, RZ, RZ ;  /* 0x000000ff0a0aa210 */ /* 0x000fe40007ffe1ff */
[----:B------:R-:W-:Y:S02]  /*8540*/  @P6 IADD3 R9, PT, PT, R9, 0x1, RZ ;  /* 0x0000000109096810 */ /* 0x000fe40007ffe0ff */
[----:B------:R-:W-:Y:S02]  /*8550*/  ISETP.GE.AND P6, PT, R17, RZ, PT ;  /* 0x000000ff1100720c */ /* 0x000fe40003fc6270 */
[----:B------:R-:W-:Y:S01]  /*8560*/  ISETP.NE.AND P2, PT, R4, RZ, PT ;  /* 0x000000ff0400720c */ /* 0x000fe20003f45270 */
[----:B------:R-:W-:Y:S01]  /*8570*/  IMAD.MOV.U32 R6, RZ, RZ, R9 ;  /* 0x000000ffff067224 */ /* 0x000fe200078e0009 */
[----:B------:R-:W-:-:S09]  /*8580*/  LOP3.LUT R9, RZ, R4, RZ, 0x33, !PT ;  /* 0x00000004ff097212 */ /* 0x000fd200078e33ff */
[----:B------:R-:W-:-:S05]  /*8590*/  @!P6 IMAD.MOV R6, RZ, RZ, -R6 ;  /* 0x000000ffff06e224 */ /* 0x000fca00078e0a06 */
[C---:B------:R-:W-:Y:S02]  /*85a0*/  SEL R6, R9.reuse, R6, !P2 ;  /* 0x0000000609067207 */ /* 0x040fe40005000000 */
[----:B------:R-:W-:-:S03]  /*85b0*/  SEL R9, R9, R10, !P2 ;  /* 0x0000000a09097207 */ /* 0x000fc60005000000 */
[----:B------:R-:W-:-:S04]  /*85c0*/  IMAD.WIDE R10, R6, 0x4, R206 ;  /* 0x00000004060a7825 */ /* 0x000fc800078e02ce */
[C---:B------:R-:W-:Y:S02]  /*85d0*/  IMAD.WIDE R16, R9.reuse, 0x4, R206 ;  /* 0x0000000409107825 */ /* 0x040fe400078e02ce */
[----:B------:R1:W3:Y:S04]  /*85e0*/  LDG.E R11, desc[UR16][R10.64] ;  /* 0x000000100a0b7981 */ /* 0x0002e8000c1e1900 */
[----:B------:R-:W3:Y:S01]  /*85f0*/  LDG.E R2, desc[UR16][R16.64] ;  /* 0x0000001010027981 */ /* 0x000ee2000c1e1900 */
[----:B------:R-:W-:-:S05]  /*8600*/  IADD3 R9, PT, PT, R9, -R6, RZ ;  /* 0x8000000609097210 */ /* 0x000fca0007ffe0ff */
[----:B------:R-:W-:-:S05]  /*8610*/  IMAD R9, R9, R4, -0x40 ;  /* 0xffffffc009097424 */ /* 0x000fca00078e0204 */
[----:B------:R-:W-:-:S05]  /*8620*/  SHF.R.S32.HI R15, RZ, 0x1f, R9 ;  /* 0x0000001fff0f7819 */ /* 0x000fca0000011409 */
[----:B------:R-:W-:-:S04]  /*8630*/  IMAD R4, R15, R134, RZ ;  /* 0x000000860f047224 */ /* 0x000fc800078e02ff */
[C---:B------:R-:W-:Y:S02]  /*8640*/  IMAD R4, R9.reuse, R135, R4 ;  /* 0x0000008709047224 */ /* 0x040fe400078e0204 */
[----:B------:R-:W-:-:S04]  /*8650*/  IMAD.WIDE.U32 R8, R9, R134, RZ ;  /* 0x0000008609087225 */ /* 0x000fc800078e00ff */
[----:B-1----:R-:W-:Y:S02]  /*8660*/  IMAD.MOV.U32 R10, RZ, RZ, R8 ;  /* 0x000000ffff0a7224 */ /* 0x002fe400078e0008 */
[----:B---3--:R-:W-:Y:S01]  /*8670*/  IMAD.IADD R2, R11, 0x1, -R2 ;  /* 0x000000010b027824 */ /* 0x008fe200078e0a02 */
[----:B------:R-:W-:-:S04]  /*8680*/  IADD3 R11, PT, PT, R9, R4, RZ ;  /* 0x00000004090b7210 */ /* 0x000fc80007ffe0ff */
        /* <DEDUP_REMOVED lines=8> */
.L_x_567:
[----:B------:R-:W-:Y:S01]  /*8710*/  UMOV UR4, URZ ;  /* 0x000000ff00047c82 */ /* 0x000fe20008000000 */
[----:B------:R-:W-:Y:S01]  /*8720*/  IMAD.SHL.U32 R2, R134, 0x40, RZ ;  /* 0x0000004086027824 */ /* 0x000fe200078e00ff */
[----:B------:R-:W-:-:S05]  /*8730*/  IADD3 R4, P2, PT, RZ, -UR4, RZ ;  /* 0x80000004ff047c10 */ /* 0x000fca000ff5e0ff */
[----:B------:R-:W-:-:S05]  /*8740*/  IMAD.X R2, RZ, RZ, ~R2, P2 ;  /* 0x000000ffff027224 */ /* 0x000fca00010e0e02 */
[----:B------:R-:W-:-:S04]  /*8750*/  SHF.R.S64 R9, R4, 0x1f, R2 ;  /* 0x0000001f04097819 */ /* 0x000fc80000001002 */
[----:B------:R-:W-:-:S04]  /*8760*/  IADD3 R198, P2, PT, R9, R198, RZ ;  /* 0x000000c609c67210 */ /* 0x000fc80007f5e0ff */
[----:B------:R-:W-:-:S09]  /*8770*/  LEA.HI.X.SX32 R197, R2, R197, 0x1, P2 ;  /* 0x000000c502c57211 */ /* 0x000fd200010f0eff */
.L_x_568:
        /* <DEDUP_REMOVED lines=72> */
.L_x_566:
[----:B------:R-:W-:Y:S01]  /*8c00*/  FMNMX3.FTZ R4, R3, R7, R5, !PT ;  /* 0x0000000703047276 */ /* 0x000fe20007810005 */
[----:B------:R-:W1:Y:S01]  /*8c10*/  LDCU UR4, c[0x0][0x45c] ;  /* 0x00008b80ff0477ac */ /* 0x000e620008000800 */
        /* <DEDUP_REMOVED lines=10> */
[----:B--2---:R-:W-:-:S02]  /*8cc0*/  FMNMX3.FTZ R11, R2, R183, R181, !PT ;  /* 0x000000b7020b7276 */ /* 0x004fc400078100b5 */
        /* <DEDUP_REMOVED lines=8> */
[----:B------:R-:W3:Y:S01]  /*8d50*/  SHFL.BFLY PT, R2, R11, 0x2, 0x1f ;  /* 0x0c401f000b027f89 */ /* 0x000ee200000e0000 */
[----:B------:R-:W-:Y:S02]  /*8d60*/  SEL R155, R139, 0xffffffe0, !P1 ;  /* 0xffffffe08b9b7807 */ /* 0x000fe40004800000 */
[----:B------:R-:W-:Y:S02]  /*8d70*/  IADD3 R208, PT, PT, R0, -0x3, RZ ;  /* 0xfffffffd00d07810 */ /* 0x000fe40007ffe0ff */
[C---:B------:R-:W-:Y:S02]  /*8d80*/  IADD3 R160, PT, PT, R155.reuse, R187, RZ ;  /* 0x000000bb9ba07210 */ /* 0x040fe40007ffe0ff */
[----:B------:R-:W-:Y:S02]  /*8d90*/  IADD3 R155, PT, PT, R155, R156, RZ ;  /* 0x0000009c9b9b7210 */ /* 0x000fe40007ffe0ff */
[----:B--2---:R-:W-:-:S02]  /*8da0*/  FMNMX.FTZ R9, R4, R9, !PT ;  /* 0x0000000904097209 */ /* 0x004fc40007810000 */
[----:B---3--:R-:W-:-:S03]  /*8db0*/  FMNMX.FTZ R2, R11, R2, !PT ;  /* 0x000000020b027209 */ /* 0x008fc60007810000 */
[----:B------:R-:W2:Y:S04]  /*8dc0*/  SHFL.BFLY PT, R148, R9, 0x1, 0x1f ;  /* 0x0c201f0009947f89 */ /* 0x000ea800000e0000 */
[----:B------:R-:W3:Y:S01]  /*8dd0*/  SHFL.BFLY PT, R149, R2, 0x1, 0x1f ;  /* 0x0c201f0002957f89 */ /* 0x000ee200000e0000 */
[----:B--2---:R-:W-:Y:S02]  /*8de0*/  FMNMX.FTZ R148, R9, R148, !PT ;  /* 0x0000009409947209 */ /* 0x004fe40007810000 */
[----:B---3--:R-:W-:-:S03]  /*8df0*/  FMNMX.FTZ R149, R2, R149, !PT ;  /* 0x0000009502957209 */ /* 0x008fc60007810000 */
[C---:B-1----:R-:W-:Y:S01]  /*8e00*/  FMUL.FTZ R158, R148.reuse, UR4 ;  /* 0x00000004949e7c20 */ /* 0x042fe20008410000 */
[----:B------:R-:W-:Y:S02]  /*8e10*/  FSETP.NEU.FTZ.AND P2, PT, R148, -INF , PT ;  /* 0xff8000009400780b */ /* 0x000fe40003f5d000 */
[C---:B------:R-:W-:Y:S01]  /*8e20*/  FSETP.NEU.FTZ.AND P3, PT, R149.reuse, -INF , PT ;  /* 0xff8000009500780b */ /* 0x040fe20003f7d000 */
[----:B------:R-:W-:Y:S01]  /*8e30*/  FMUL.FTZ R162, R149, UR4 ;  /* 0x0000000495a27c20 */ /* 0x000fe20008410000 */
[----:B------:R-:W-:Y:S02]  /*8e40*/  FSEL R158, R158, RZ, P2 ;  /* 0x000000ff9e9e7208 */ /* 0x000fe40001000000 */
[----:B------:R-:W-:Y:S02]  /*8e50*/  FSEL R4, R148, RZ, P2 ;  /* 0x000000ff94047208 */ /* 0x000fe40001000000 */
[----:B------:R-:W-:Y:S01]  /*8e60*/  FSEL R162, R162, RZ, P3 ;  /* 0x000000ffa2a27208 */ /* 0x000fe20001800000 */
[--C-:B------:R-:W-:Y:S01]  /*8e70*/  FFMA.FTZ R29, R29, UR4, -R158.reuse ;  /* 0x000000041d1d7c23 */ /* 0x100fe2000801089e */
[----:B------:R-:W-:Y:S01]  /*8e80*/  FFMA.FTZ R152, R7, UR4, -R158 ;  /* 0x0000000407987c23 */ /* 0x000fe2000801089e */
[----:B------:R-:W-:Y:S01]  /*8e90*/  FSEL R7, R149, RZ, P3 ;  /* 0x000000ff95077208 */ /* 0x000fe20001800000 */
[----:B------:R-:W-:Y:S01]  /*8ea0*/  FADD.FTZ R4, R3, -R4 ;  /* 0x8000000403047221 */ /* 0x000fe20000010000 */
[--C-:B------:R-:W-:Y:S01]  /*8eb0*/  FFMA.FTZ R137, R31, UR4, -R162.reuse ;  /* 0x000000041f897c23 */ /* 0x100fe200080108a2 */
[----:B------:R1:W-:Y:S01]  /*8ec0*/  MUFU.EX2 R3, R29 ;  /* 0x0000001d00037308 */ /* 0x0003e20000000800 */
[--C-:B------:R-:W-:Y:S01]  /*8ed0*/  FFMA.FTZ R154, R13, UR4, -R162.reuse ;  /* 0x000000040d9a7c23 */ /* 0x100fe200080108a2 */
[----:B------:R-:W-:Y:S01]  /*8ee0*/  FADD.FTZ R7, R132, -R7 ;  /* 0x8000000784077221 */ /* 0x000fe20000010000 */
[----:B------:R-:W-:Y:S01]  /*8ef0*/  FMUL.FTZ R151, R4, UR4 ;  /* 0x0000000404977c20 */ /* 0x000fe20008410000 */
[--C-:B------:R-:W-:Y:S01]  /*8f00*/  FFMA.FTZ R138, R27, UR4, -R162.reuse ;  /* 0x000000041b8a7c23 */ /* 0x100fe200080108a2 */
[----:B------:R-:W-:Y:S01]  /*8f10*/  FFMA.FTZ R136, R33, UR4, -R162 ;  /* 0x0000000421887c23 */ /* 0x000fe200080108a2 */
[----:B------:R-:W-:Y:S01]  /*8f20*/  FMUL.FTZ R153, R7, UR4 ;  /* 0x0000000407997c20 */ /* 0x000fe20008410000 */
[--C-:B------:R-:W-:Y:S01]  /*8f30*/  FFMA.FTZ R2, R5, UR4, -R158.reuse ;  /* 0x0000000405027c23 */ /* 0x100fe2000801089e */
[----:B------:R-:W-:Y:S01]  /*8f40*/  FFMA.FTZ R150, R21, UR4, -R158 ;  /* 0x0000000415967c23 */ /* 0x000fe2000801089e */
[----:B------:R-:W2:Y:S01]  /*8f50*/  MUFU.EX2 R151, R151 ;  /* 0x0000009700977308 */ /* 0x000ea20000000800 */
[----:B------:R-:W-:Y:S01]  /*8f60*/  LDSM.16.MT88.4 R20, [R160+0xc000] ;  /* 0x00c00000a014783b */ /* 0x000fe20000004200 */
[--C-:B------:R-:W-:Y:S01]  /*8f70*/  FFMA.FTZ R164, R169, UR4, -R162.reuse ;  /* 0x00000004a9a47c23 */ /* 0x100fe200080108a2 */
[--C-:B------:R-:W-:Y:S01]  /*8f80*/  FFMA.FTZ R165, R165, UR4, -R162.reuse ;  /* 0x00000004a5a57c23 */ /* 0x100fe200080108a2 */
[----:B------:R-:W3:Y:S01]  /*8f90*/  MUFU.EX2 R153, R153 ;  /* 0x0000009900997308 */ /* 0x000ee20000000800 */
[----:B-1----:R-:W1:Y:S01]  /*8fa0*/  LDSM.16.MT88.4 R28, [R156] ;  /* 0x000000009c1c783b */ /* 0x002e620000004200 */
[--C-:B------:R-:W-:Y:S01]  /*8fb0*/  FFMA.FTZ R166, R203, UR4, -R162.reuse ;  /* 0x00000004cba67c23 */ /* 0x100fe200080108a2 */
[----:B------:R-:W-:Y:S01]  /*8fc0*/  FFMA.FTZ R167, R167, UR4, -R162 ;  /* 0x00000004a7a77c23 */ /* 0x000fe200080108a2 */
[----:B------:R-:W-:Y:S01]  /*8fd0*/  MUFU.EX2 R154, R154 ;  /* 0x0000009a009a7308 */ /* 0x000fe20000000800 */
[----:B------:R-:W-:Y:S01]  /*8fe0*/  LDSM.16.MT88.4 R12, [R187+0xc000] ;  /* 0x00c00000bb0c783b */ /* 0x000fe20000004200 */
[--C-:B------:R-:W-:Y:S01]  /*8ff0*/  FFMA.FTZ R170, R201, UR4, -R158.reuse ;  /* 0x00000004c9aa7c23 */ /* 0x100fe2000801089e */
[--C-:B------:R-:W-:Y:S01]  /*9000*/  FFMA.FTZ R169, R143, UR4, -R158.reuse ;  /* 0x000000048fa97c23 */ /* 0x100fe2000801089e */
[----:B------:R-:W4:Y:S01]  /*9010*/  MUFU.EX2 R138, R138 ;  /* 0x0000008a008a7308 */ /* 0x000f220000000800 */
[--C-:B------:R-:W-:Y:S01]  /*9020*/  FFMA.FTZ R168, R141, UR4, -R158.reuse ;  /* 0x000000048da87c23 */ /* 0x100fe2000801089e */
[-C--:B--2---:R-:W-:Y:S01]  /*9030*/  FMUL.FTZ R34, R106, R151.reuse ;  /* 0x000000976a227220 */ /* 0x084fe20000410000 */
[-C--:B------:R-:W-:Y:S01]  /*9040*/  FMUL.FTZ R35, R107, R151.reuse ;  /* 0x000000976b237220 */ /* 0x080fe20000410000 */
[----:B------:R-:W-:Y:S01]  /*9050*/  MUFU.EX2 R137, R137 ;  /* 0x0000008900897308 */ /* 0x000fe20000000800 */
[----:B------:R-:W-:Y:S01]  /*9060*/  FMUL.FTZ R26, R114, R151 ;  /* 0x00000097721a7220 */ /* 0x000fe20000410000 */
[-C--:B---3--:R-:W-:Y:S01]  /*9070*/  FMUL.FTZ R32, R104, R153.reuse ;  /* 0x0000009968207220 */ /* 0x088fe20000410000 */
[-C--:B------:R-:W-:Y:S01]  /*9080*/  FMUL.FTZ R33, R105, R153.reuse ;  /* 0x0000009969217220 */ /* 0x080fe20000410000 */
[----:B------:R-:W2:Y:S01]  /*9090*/  MUFU.EX2 R136, R136 ;  /* 0x0000008800887308 */ /* 0x000ea20000000800 */
[----:B------:R-:W3:Y:S01]  /*90a0*/  LDSM.16.MT88.4 R104, [R160+0xe000] ;  /* 0x00e00000a068783b */ /* 0x000ee20000004200 */
[-C--:B------:R-:W-:Y:S01]  /*90b0*/  FMUL.FTZ R24, R112, R153.reuse ;  /* 0x0000009970187220 */ /* 0x080fe20000410000 */
[----:B------:R-:W-:Y:S01]  /*90c0*/  FMUL.FTZ R25, R113, R153 ;  /* 0x0000009971197220 */ /* 0x000fe20000410000 */
[----:B------:R-:W-:Y:S01]  /*90d0*/  MUFU.EX2 R152, R152 ;  /* 0x0000009800987308 */ /* 0x000fe20000000800 */
[----:B------:R-:W-:Y:S01]  /*90e0*/  FMUL.FTZ R27, R115, R151 ;  /* 0x00000097731b7220 */ /* 0x000fe20000410000 */
[----:B----4-:R-:W-:Y:S01]  /*90f0*/  F2FP.BF16.F32.PACK_AB R4, R138, R154 ;  /* 0x0000009a8a04723e */ /* 0x010fe200000010ff */
[-C--:B------:R-:W-:Y:S01]  /*9100*/  FMUL.FTZ R108, R108, R153.reuse ;  /* 0x000000996c6c7220 */ /* 0x080fe20000410000 */
[----:B------:R-:W4:Y:S01]  /*9110*/  MUFU.EX2 R2, R2 ;  /* 0x0000000200027308 */ /* 0x000f220000000800 */
[----:B------:R-:W-:Y:S01]  /*9120*/  FMUL.FTZ R109, R109, R153 ;  /* 0x000000996d6d7220 */ /* 0x000fe20000410000 */
[-C--:B------:R-:W-:Y:S01]  /*9130*/  FMUL.FTZ R110, R110, R151.reuse ;  /* 0x000000976e6e7220 */ /* 0x080fe20000410000 */
[----:B------:R-:W-:Y:S01]  /*9140*/  FMUL.FTZ R111, R111, R151 ;  /* 0x000000976f6f7220 */ /* 0x000fe20000410000 */
[----:B------:R-:W5:Y:S01]  /*9150*/  MUFU.EX2 R150, R150 ;  /* 0x0000009600967308 */ /* 0x000f620000000800 */
[----:B------:R-:W3:Y:S01]  /*9160*/  LDSM.16.MT88.4 R112, [R156+0x2000] ;  /* 0x002000009c70783b */ /* 0x000ee20000004200 */
[----:B--2---:R-:W-:Y:S01]  /*9170*/  F2FP.BF16.F32.PACK_AB R6, R136, R137 ;  /* 0x000000898806723e */ /* 0x004fe200000010ff */
[-C--:B------:R-:W-:Y:S01]  /*9180*/  FMUL.FTZ R44, R44, R153.reuse ;  /* 0x000000992c2c7220 */ /* 0x080fe20000410000 */
[----:B------:R-:W-:Y:S01]  /*9190*/  FMUL.FTZ R45, R45, R153 ;  /* 0x000000992d2d7220 */ /* 0x000fe20000410000 */
[-C--:B------:R-:W-:Y:S01]  /*91a0*/  FMUL.FTZ R46, R46, R151.reuse ;  /* 0x000000972e2e7220 */ /* 0x080fe20000410000 */
[----:B------:R-:W-:Y:S01]  /*91b0*/  FMUL.FTZ R47, R47, R151 ;  /* 0x000000972f2f7220 */ /* 0x000fe20000410000 */
[-C--:B------:R-:W-:Y:S01]  /*91c0*/  FMUL.FTZ R48, R48, R153.reuse ;  /* 0x0000009930307220 */ /* 0x080fe20000410000 */
[----:B------:R-:W-:Y:S01]  /*91d0*/  FMUL.FTZ R49, R49, R153 ;  /* 0x0000009931317220 */ /* 0x000fe20000410000 */
[-C--:B------:R-:W-:Y:S01]  /*91e0*/  FMUL.FTZ R50, R50, R151.reuse ;  /* 0x0000009732327220 */ /* 0x080fe20000410000 */
[----:B----4-:R-:W-:Y:S01]  /*91f0*/  F2FP.BF16.F32.PACK_AB R5, R2, R152 ;  /* 0x000000980205723e */ /* 0x010fe200000010ff */
[----:B------:R-:W-:Y:S01]  /*9200*/  FMUL.FTZ R51, R51, R151 ;  /* 0x0000009733337220 */ /* 0x000fe20000410000 */
[-C--:B------:R-:W-:Y:S01]  /*9210*/  FMUL.FTZ R60, R60, R153.reuse ;  /* 0x000000993c3c7220 */ /* 0x080fe20000410000 */
[----:B------:R-:W-:Y:S01]  /*9220*/  FMUL.FTZ R61, R61, R153 ;  /* 0x000000993d3d7220 */ /* 0x000fe20000410000 */
[----:B-----5:R-:W-:Y:S01]  /*9230*/  F2FP.BF16.F32.PACK_AB R7, R3, R150 ;  /* 0x000000960307723e */ /* 0x020fe200000010ff */
        /* <DEDUP_REMOVED lines=15> */
[----:B------:R-:W1:Y:S01]  /*9330*/  LDSM.16.MT88.4 R108, [R155+0x2000] ;  /* 0x002000009b6c783b */ /* 0x000e620000004200 */
[----:B------:R-:W-:Y:S01]  /*9340*/  FMUL.FTZ R59, R59, R151 ;  /* 0x000000973b3b7220 */ /* 0x000fe20000410000 */
[-C--:B------:R-:W-:Y:S01]  /*9350*/  FMUL.FTZ R16, R120, R153.reuse ;  /* 0x0000009978107220 */ /* 0x080fe20000410000 */
[----:B------:R-:W-:Y:S01]  /*9360*/  FMUL.FTZ R17, R121, R153 ;  /* 0x0000009979117220 */ /* 0x000fe20000410000 */
[-C--:B------:R-:W-:Y:S01]  /*9370*/  FMUL.FTZ R18, R122, R151.reuse ;  /* 0x000000977a127220 */ /* 0x080fe20000410000 */
[----:B------:R-:W-:Y:S01]  /*9380*/  FMUL.FTZ R19, R123, R151 ;  /* 0x000000977b137220 */ /* 0x000fe20000410000 */
[-C--:B------:R-:W-:Y:S01]  /*9390*/  FMUL.FTZ R116, R116, R153.reuse ;  /* 0x0000009974747220 */ /* 0x080fe20000410000 */
[C---:B---3--:R-:W-:Y:S01]  /*93a0*/  HMMA.16816.F32.BF16 R44, R4.reuse, R104, R44 ;  /* 0x00000068042c723c */ /* 0x048fe2000004182c */
[----:B------:R-:W-:Y:S01]  /*93b0*/  LDSM.16.MT88.4 R120, [R155] ;  /* 0x000000009b78783b */ /* 0x000fe20000004200 */
[----:B------:R-:W-:Y:S01]  /*93c0*/  FMUL.FTZ R117, R117, R153 ;  /* 0x0000009975757220 */ /* 0x000fe20000410000 */
[-C--:B------:R-:W-:Y:S01]  /*93d0*/  FMUL.FTZ R118, R118, R151.reuse ;  /* 0x0000009776767220 */ /* 0x080fe20000410000 */
[----:B------:R-:W-:Y:S01]  /*93e0*/  FMUL.FTZ R119, R119, R151 ;  /* 0x0000009777777220 */ /* 0x000fe20000410000 */
[-C--:B------:R-:W-:Y:S01]  /*93f0*/  FMUL.FTZ R68, R68, R153.reuse ;  /* 0x0000009944447220 */ /* 0x080fe20000410000 */
[----:B------:R-:W-:Y:S01]  /*9400*/  FMUL.FTZ R69, R69, R153 ;  /* 0x0000009945457220 */ /* 0x000fe20000410000 */
[-C--:B------:R-:W-:Y:S01]  /*9410*/  FMUL.FTZ R70, R70, R151.reuse ;  /* 0x0000009746467220 */ /* 0x080fe20000410000 */
[C---:B------:R-:W-:Y:S01]  /*9420*/  HMMA.16816.F32.BF16 R48, R4.reuse, R106, R48 ;  /* 0x0000006a0430723c */ /* 0x040fe20000041830 */
[----:B------:R-:W2:Y:S01]  /*9430*/  LDSM.16.MT88.4 R104, [R187+0x10000] ;  /* 0x01000000bb68783b */ /* 0x000ea20000004200 */
[----:B------:R-:W-:Y:S01]  /*9440*/  FMUL.FTZ R71, R71, R151 ;  /* 0x0000009747477220 */ /* 0x000fe20000410000 */
[-C--:B------:R-:W-:Y:S01]  /*9450*/  FMUL.FTZ R72, R72, R153.reuse ;  /* 0x0000009948487220 */ /* 0x080fe20000410000 */
[----:B------:R-:W-:Y:S01]  /*9460*/  FMUL.FTZ R73, R73, R153 ;  /* 0x0000009949497220 */ /* 0x000fe20000410000 */
[-C--:B------:R-:W-:Y:S01]  /*9470*/  FMUL.FTZ R74, R74, R151.reuse ;  /* 0x000000974a4a7220 */ /* 0x080fe20000410000 */
[----:B------:R-:W-:Y:S01]  /*9480*/  FMUL.FTZ R75, R75, R151 ;  /* 0x000000974b4b7220 */ /* 0x000fe20000410000 */
[-C--:B------:R-:W-:Y:S01]  /*9490*/  FMUL.FTZ R84, R84, R153.reuse ;  /* 0x0000009954547220 */ /* 0x080fe20000410000 */
[C---:B------:R-:W-:Y:S01]  /*94a0*/  HMMA.16816.F32.BF16 R52, R4.reuse, R112, R52 ;  /* 0x000000700434723c */ /* 0x040fe20000041834 */
        /* <DEDUP_REMOVED lines=8> */
[----:B------:R-:W-:Y:S01]  /*9530*/  LDSM.16.MT88.4 R112, [R160+0x10000] ;  /* 0x01000000a070783b */ /* 0x000fe20000004200 */
        /* <DEDUP_REMOVED lines=14> */
[C---:B-1----:R-:W-:Y:S01]  /*9620*/  HMMA.16816.F32.BF16 R60, R4.reuse, R108, R60 ;  /* 0x0000006c043c723c */ /* 0x042fe2000004183c */
        /* <DEDUP_REMOVED lines=9> */
[----:B------:R-:W-:Y:S01]  /*96c0*/  FFMA.FTZ R171, R193, UR4, -R158 ;  /* 0x00000004c1ab7c23 */ /* 0x000fe2000801089e */
        /* <DEDUP_REMOVED lines=19> */
[----:B------:R-:W-:Y:S01]  /*9800*/  MUFU.EX2 R165, R165 ;  /* 0x000000a500a57308 */ /* 0x000fe20000000800 */
[----:B------:R-:W-:Y:S01]  /*9810*/  LDSM.16.MT88.4 R140, [R156+0x800] ;  /* 0x000800009c8c783b */ /* 0x000fe20000004200 */
[C---:B------:R-:W-:Y:S01]  /*9820*/  HMMA.16816.F32.BF16 R72, R4.reuse, R106, R72 ;  /* 0x0000006a0448723c */ /* 0x040fe20000041848 */
[--C-:B------:R-:W-:Y:S01]  /*9830*/  FFMA.FTZ R172, R189, UR4, -R162.reuse ;  /* 0x00000004bdac7c23 */ /* 0x100fe200080108a2 */
[----:B------:R-:W2:Y:S01]  /*9840*/  MUFU.EX2 R166, R166 ;  /* 0x000000a600a67308 */ /* 0x000ea20000000800 */
[----:B------:R-:W4:Y:S01]  /*9850*/  LDSM.16.MT88.4 R104, [R155+0x4000] ;  /* 0x004000009b68783b */ /* 0x000f220000004200 */
[----:B------:R-:W-:Y:S01]  /*9860*/  FFMA.FTZ R174, R181, UR4, -R162 ;  /* 0x00000004b5ae7c23 */ /* 0x000fe200080108a2 */
[--C-:B------:R-:W-:Y:S01]  /*9870*/  FFMA.FTZ R176, R179, UR4, -R158.reuse ;  /* 0x00000004b3b07c23 */ /* 0x100fe2000801089e */
[----:B------:R-:W-:Y:S01]  /*9880*/  MUFU.EX2 R167, R167 ;  /* 0x000000a700a77308 */ /* 0x000fe20000000800 */
[----:B------:R-:W-:Y:S01]  /*9890*/  LDSM.16.MT88.4 R132, [R155+0x800] ;  /* 0x000800009b84783b */ /* 0x000fe20000004200 */
[C---:B------:R-:W-:Y:S01]  /*98a0*/  HMMA.16816.F32.BF16 R32, R4.reuse, R120, R32 ;  /* 0x000000780420723c */ /* 0x040fe20000041820 */
[----:B------:R-:W-:Y:S01]  /*98b0*/  FFMA.FTZ R178, R173, UR4, -R158 ;  /* 0x00000004adb27c23 */ /* 0x000fe2000801089e */
[----:B------:R-:W-:Y:S01]  /*98c0*/  MUFU.EX2 R164, R164 ;  /* 0x000000a400a47308 */ /* 0x000fe20000000800 */
[----:B------:R-:W-:Y:S01]  /*98d0*/  LDSM.16.MT88.4 R128, [R160+0xe800] ;  /* 0x00e80000a080783b */ /* 0x000fe20000004200 */
[--C-:B------:R-:W-:Y:S01]  /*98e0*/  FFMA.FTZ R191, R191, UR4, -R162.reuse ;  /* 0x00000004bfbf7c23 */ /* 0x100fe200080108a2 */
[----:B------:R-:W-:Y:S01]  /*98f0*/  FFMA.FTZ R183, R183, UR4, -R162 ;  /* 0x00000004b7b77c23 */ /* 0x000fe200080108a2 */
[----:B------:R-:W-:Y:S01]  /*9900*/  MUFU.EX2 R170, R170 ;  /* 0x000000aa00aa7308 */ /* 0x000fe20000000800 */
[--C-:B------:R-:W-:Y:S01]  /*9910*/  FFMA.FTZ R177, R177, UR4, -R158.reuse ;  /* 0x00000004b1b17c23 */ /* 0x100fe2000801089e */
[C---:B------:R-:W-:Y:S01]  /*9920*/  HMMA.16816.F32.BF16 R100, R4.reuse, R122, R100 ;  /* 0x0000007a0464723c */ /* 0x040fe20000041864 */
[----:B------:R-:W-:Y:S01]  /*9930*/  LDSM.16.MT88.4 R120, [R187+0xe800] ;  /* 0x00e80000bb78783b */ /* 0x000fe20000004200 */
[----:B------:R-:W5:Y:S01]  /*9940*/  MUFU.EX2 R169, R169 ;  /* 0x000000a900a97308 */ /* 0x000f620000000800 */
[--C-:B------:R-:W-:Y:S01]  /*9950*/  FFMA.FTZ R163, R163, UR4, -R158.reuse ;  /* 0x00000004a3a37c23 */ /* 0x100fe2000801089e */
[--C-:B------:R-:W-:Y:S01]  /*9960*/  FFMA.FTZ R182, R161, UR4, -R158.reuse ;  /* 0x00000004a1b67c23 */ /* 0x100fe2000801089e */
[----:B------:R-:W-:Y:S01]  /*9970*/  FFMA.FTZ R159, R159, UR4, -R158 ;  /* 0x000000049f9f7c23 */ /* 0x000fe2000801089e */
[----:B------:R-:W-:Y:S01]  /*9980*/  MUFU.EX2 R168, R168 ;  /* 0x000000a800a87308 */ /* 0x000fe20000000800 */
[--C-:B------:R-:W-:Y:S01]  /*9990*/  FFMA.FTZ R179, R146, UR4, -R162.reuse ;  /* 0x0000000492b37c23 */ /* 0x100fe200080108a2 */
[----:B-1----:R-:W-:Y:S01]  /*99a0*/  HMMA.16816.F32.BF16 R84, R4, R108, R84 ;  /* 0x0000006c0454723c */ /* 0x002fe20000041854 */
[----:B------:R-:W-:Y:S01]  /*99b0*/  FFMA.FTZ R180, R145, UR4, -R162 ;  /* 0x0000000491b47c23 */ /* 0x000fe200080108a2 */
[----:B------:R-:W1:Y:S01]  /*99c0*/  MUFU.EX2 R171, R171 ;  /* 0x000000ab00ab7308 */ /* 0x000e620000000800 */
[----:B------:R-:W-:Y:S01]  /*99d0*/  FFMA.FTZ R153, R213, R153, R154 ;  /* 0x00000099d5997223 */ /* 0x000fe2000001009a */
[----:B------:R-:W-:-:S02]  /*99e0*/  FFMA.FTZ R151, R211, R151, R152 ;  /* 0x00000097d3977223 */ /* 0x000fc40000010098 */
[----:B------:R-:W-:Y:S01]  /*99f0*/  MUFU.EX2 R189, R191 ;  /* 0x000000bf00bd7308 */ /* 0x000fe20000000800 */
[----:B------:R-:W-:Y:S01]  /*9a00*/  FADD.FTZ R138, R138, R153 ;  /* 0x000000998a8a7221 */ /* 0x000fe20000010000 */
[C---:B------:R-:W-:Y:S01]  /*9a10*/  HMMA.16816.F32.BF16 R88, R4.reuse, R110, R88 ;  /* 0x0000006e0458723c */ /* 0x040fe20000041858 */
[----:B------:R-:W1:Y:S01]  /*9a20*/  LDSM.16.MT88.4 R108, [R187+0xc800] ;  /* 0x00c80000bb6c783b */ /* 0x000e620000004200 */
[----:B------:R-:W1:Y:S01]  /*9a30*/  MUFU.EX2 R172, R172 ;  /* 0x000000ac00ac7308 */ /* 0x000e620000000800 */
[----:B------:R-:W-:Y:S01]  /*9a40*/  FADD.FTZ R151, R2, R151 ;  /* 0x0000009702977221 */ /* 0x000fe20000010000 */
[----:B------:R-:W-:Y:S02]  /*9a50*/  FADD.FTZ R137, R137, R138 ;  /* 0x0000008a89897221 */ /* 0x000fe40000010000 */
[----:B------:R-:W-:Y:S01]  /*9a60*/  MUFU.EX2 R181, R183 ;  /* 0x000000b700b57308 */ /* 0x000fe20000000800 */
[----:B------:R-:W-:Y:S01]  /*9a70*/  FADD.FTZ R150, R150, R151 ;  /* 0x0000009796967221 */ /* 0x000fe20000010000 */
[----:B------:R-:W-:Y:S01]  /*9a80*/  HMMA.16816.F32.BF16 R76, R4, R112, R76 ;  /* 0x00000070044c723c */ /* 0x000fe2000004184c */
[----:B------:R-:W-:Y:S01]  /*9a90*/  FADD.FTZ R136, R136, R137 ;  /* 0x0000008988887221 */ /* 0x000fe20000010000 */
[----:B------:R-:W-:Y:S01]  /*9aa0*/  MUFU.EX2 R174, R174 ;  /* 0x000000ae00ae7308 */ /* 0x000fe20000000800 */
[----:B------:R-:W-:-:S03]  /*9ab0*/  FADD.FTZ R3, R3, R150 ;  /* 0x0000009603037221 */ /* 0x000fc60000010000 */
[----:B------:R-:W-:Y:S02]  /*9ac0*/  MUFU.EX2 R176, R176 ;  /* 0x000000b000b07308 */ /* 0x000fe40000000800 */
[C---:B------:R-:W-:Y:S01]  /*9ad0*/  HMMA.16816.F32.BF16 R80, R4.reuse, R114, R80 ;  /* 0x000000720450723c */ /* 0x040fe20000041850 */
[----:B------:R-:W1:Y:S01]  /*9ae0*/  LDSM.16.MT88.4 R112, [R160+0xc800] ;  /* 0x00c80000a070783b */ /* 0x000e620000004200 */
[----:B------:R-:W-:Y:S04]  /*9af0*/  MUFU.EX2 R178, R178 ;  /* 0x000000b200b27308 */ /* 0x000fe80000000800 */
[----:B------:R-:W-:Y:S02]  /*9b00*/  MUFU.EX2 R179, R179 ;  /* 0x000000b300b37308 */ /* 0x000fe40000000800 */
[C---:B------:R-:W-:Y:S02]  /*9b10*/  HMMA.16816.F32.BF16 R8, R4.reuse, R12, R8 ;  /* 0x0000000c0408723c */ /* 0x040fe40000041808 */
[----:B------:R-:W-:Y:S04]  /*9b20*/  MUFU.EX2 R180, R180 ;  /* 0x000000b400b47308 */ /* 0x000fe80000000800 */
[----:B------:R-:W-:Y:S02]  /*9b30*/  MUFU.EX2 R161, R163 ;  /* 0x000000a300a17308 */ /* 0x000fe40000000800 */
[C---:B------:R-:W-:Y:S01]  /*9b40*/  HMMA.16816.F32.BF16 R12, R4.reuse, R14, R124 ;  /* 0x0000000e040c723c */ /* 0x040fe2000004187c */
[----:B------:R-:W-:Y:S01]  /*9b50*/  LDSM.16.MT88.4 R124, [R156+0x2800] ;  /* 0x002800009c7c783b */ /* 0x000fe20000004200 */
[----:B------:R-:W-:Y:S06]  /*9b60*/  MUFU.EX2 R182, R182 ;  /* 0x000000b600b67308 */ /* 0x000fec0000000800 */
[C---:B---3--:R-:W-:Y:S08]  /*9b70*/  HMMA.16816.F32.BF16 R36, R4.reuse, R116, R36 ;  /* 0x000000740424723c */ /* 0x048ff00000041824 */
[C---:B------:R-:W-:Y:S01]  /*9b80*/  HMMA.16816.F32.BF16 R40, R4.reuse, R118, R40 ;  /* 0x000000760428723c */ /* 0x040fe20000041828 */
[----:B------:R-:W-:Y:S07]  /*9b90*/  LDSM.16.MT88.4 R116, [R155+0x2800] ;  /* 0x002800009b74783b */ /* 0x000fee0000004200 */
[C---:B----4-:R-:W-:Y:S08]  /*9ba0*/  HMMA.16816.F32.BF16 R92, R4.reuse, R104, R92 ;  /* 0x00000068045c723c */ /* 0x050ff0000004185c */
[----:B------:R-:W-:Y:S01]  /*9bb0*/  HMMA.16816.F32.BF16 R4, R4, R106, R96 ;  /* 0x0000006a0404723c */ /* 0x000fe20000041860 */
[----:B------:R-:W3:Y:S01]  /*9bc0*/  LDSM.16.MT88.4 R104, [R187+0x10800] ;  /* 0x01080000bb68783b */ /* 0x000ee20000004200 */
[----:B--2---:R-:W-:Y:S01]  /*9bd0*/  F2FP.BF16.F32.PACK_AB R96, R166, R165 ;  /* 0x000000a5a660723e */ /* 0x004fe200000010ff */
[----:B------:R-:W-:Y:S01]  /*9be0*/  FADD.FTZ R165, R165, R136 ;  /* 0x00000088a5a57221 */ /* 0x000fe20000010000 */
[----:B-----5:R-:W-:Y:S01]  /*9bf0*/  F2FP.BF16.F32.PACK_AB R97, R169, R170 ;  /* 0x000000aaa961723e */ /* 0x020fe200000010ff */
[----:B------:R-:W-:Y:S01]  /*9c00*/  FADD.FTZ R170, R170, R3 ;  /* 0x00000003aaaa7221 */ /* 0x000fe20000010000 */
[----:B------:R-:W-:Y:S01]  /*9c10*/  F2FP.BF16.F32.PACK_AB R98, R164, R167 ;  /* 0x000000a7a462723e */ /* 0x000fe200000010ff */
[----:B------:R-:W-:Y:S01]  /*9c20*/  FADD.FTZ R166, R166, R165 ;  /* 0x000000a5a6a67221 */ /* 0x000fe20000010000 */
[----:B-1----:R-:W-:Y:S01]  /*9c30*/  F2FP.BF16.F32.PACK_AB R99, R171, R168 ;  /* 0x000000a8ab63723e */ /* 0x002fe200000010ff */
[----:B------:R-:W-:Y:S01]  /*9c40*/  FADD.FTZ R169, R169, R170 ;  /* 0x000000aaa9a97221 */ /* 0x000fe20000010000 */
[----:B------:R-:W-:Y:S01]  /*9c50*/  MOV R3, R148 ;  /* 0x0000009400037202 */ /* 0x000fe20000000f00 */
[----:B------:R-:W-:-:S02]  /*9c60*/  FADD.FTZ R167, R167, R166 ;  /* 0x000000a6a7a77221 */ /* 0x000fc40000010000 */
[----:B------:R-:W-:Y:S02]  /*9c70*/  FADD.FTZ R168, R168, R169 ;  /* 0x000000a9a8a87221 */ /* 0x000fe40000010000 */
[----:B------:R-:W-:Y:S01]  /*9c80*/  HMMA.16816.F32.BF16 R8, R96, R108, R8 ;  /* 0x0000006c6008723c */ /* 0x000fe20000041808 */
[----:B------:R-:W-:Y:S01]  /*9c90*/  FADD.FTZ R164, R164, R167 ;  /* 0x000000a7a4a47221 */ /* 0x000fe20000010000 */
[----:B------:R-:W-:-:S06]  /*9ca0*/  FADD.FTZ R171, R171, R168 ;  /* 0x000000a8abab7221 */ /* 0x000fcc0000010000 */
[C---:B------:R-:W-:Y:S01]  /*9cb0*/  HMMA.16816.F32.BF16 R12, R96.reuse, R110, R12 ;  /* 0x0000006e600c723c */ /* 0x040fe2000004180c */
[----:B------:R-:W1:Y:S07]  /*9cc0*/  LDSM.16.MT88.4 R108, [R160+0x10800] ;  /* 0x01080000a06c783b */ /* 0x000e6e0000004200 */
[C---:B------:R-:W-:Y:S08]  /*9cd0*/  HMMA.16816.F32.BF16 R16, R96.reuse, R112, R16 ;  /* 0x000000706010723c */ /* 0x040ff00000041810 */
[C---:B------:R-:W-:Y:S01]  /*9ce0*/  HMMA.16816.F32.BF16 R20, R96.reuse, R114, R20 ;  /* 0x000000726014723c */ /* 0x040fe20000041814 */
[----:B------:R-:W2:Y:S07]  /*9cf0*/  LDSM.16.MT88.4 R112, [R156+0x4800] ;  /* 0x004800009c70783b */ /* 0x000eae0000004200 */
[C---:B------:R-:W-:Y:S08]  /*9d00*/  HMMA.16816.F32.BF16 R36, R96.reuse, R120, R36 ;  /* 0x000000786024723c */ /* 0x040ff00000041824 */
[C---:B------:R-:W-:Y:S01]  /*9d10*/  HMMA.16816.F32.BF16 R40, R96.reuse, R122, R40 ;  /* 0x0000007a6028723c */ /* 0x040fe20000041828 */
[----:B------:R-:W4:Y:S07]  /*9d20*/  LDSM.16.MT88.4 R120, [R155+0x4800] ;  /* 0x004800009b78783b */ /* 0x000f2e0000004200 */
[C---:B---3--:R-:W-:Y:S08]  /*9d30*/  HMMA.16816.F32.BF16 R68, R96.reuse, R104, R68 ;  /* 0x000000686044723c */ /* 0x048ff00000041844 */
[C---:B------:R-:W-:Y:S01]  /*9d40*/  HMMA.16816.F32.BF16 R72, R96.reuse, R106, R72 ;  /* 0x0000006a6048723c */ /* 0x040fe20000041848 */
[----:B------:R-:W3:Y:S07]  /*9d50*/  LDSM.16.MT88.4 R104, [R187+0xd000] ;  /* 0x00d00000bb68783b */ /* 0x000eee0000004200 */
[C---:B-1----:R-:W-:Y:S01]  /*9d60*/  HMMA.16816.F32.BF16 R76, R96.reuse, R108, R76 ;  /* 0x0000006c604c723c */ /* 0x042fe2000004184c */
[--C-:B------:R-:W-:Y:S01]  /*9d70*/  FFMA.FTZ R108, R175, UR4, -R158.reuse ;  /* 0x00000004af6c7c23 */ /* 0x100fe2000801089e */
[----:B------:R-:W-:Y:S01]  /*9d80*/  FFMA.FTZ R158, R157, UR4, -R158 ;  /* 0x000000049d9e7c23 */ /* 0x000fe2000801089e */
[----:B------:R1:W5:Y:S04]  /*9d90*/  MUFU.EX2 R175, R177 ;  /* 0x000000b100af7308 */ /* 0x0003680000000800 */
[----:B------:R2:W5:Y:S01]  /*9da0*/  MUFU.EX2 R173, R108 ;  /* 0x0000006c00ad7308 */ /* 0x0005620000000800 */
[C---:B------:R-:W-:Y:S03]  /*9db0*/  HMMA.16816.F32.BF16 R24, R96.reuse, R140, R24 ;  /* 0x0000008c6018723c */ /* 0x040fe60000041818 */
[----:B------:R-:W-:Y:S04]  /*9dc0*/  MUFU.EX2 R157, R159 ;  /* 0x0000009f009d7308 */ /* 0x000fe80000000800 */
[----:B------:R-:W-:Y:S01]  /*9dd0*/  MUFU.EX2 R158, R158 ;  /* 0x0000009e009e7308 */ /* 0x000fe20000000800 */
[----:B------:R-:W-:Y:S01]  /*9de0*/  HMMA.16816.F32.BF16 R28, R96, R142, R28 ;  /* 0x0000008e601c723c */ /* 0x000fe2000004181c */
[----:B------:R-:W-:Y:S01]  /*9df0*/  LDSM.16.MT88.4 R140, [R155+0x1000] ;  /* 0x001000009b8c783b */ /* 0x000fe20000004200 */
[----:B-1----:R-:W-:-:S06]  /*9e00*/  FFMA.FTZ R177, R147, UR4, -R162 ;  /* 0x0000000493b17c23 */ /* 0x002fcc00080108a2 */
[C---:B------:R-:W-:Y:S01]  /*9e10*/  HMMA.16816.F32.BF16 R32, R96.reuse, R132, R32 ;  /* 0x000000846020723c */ /* 0x040fe20000041820 */
[----:B------:R-:W-:Y:S07]  /*9e20*/  MUFU.EX2 R177, R177 ;  /* 0x000000b100b17308 */ /* 0x000fee0000000800 */
        /* <DEDUP_REMOVED lines=12> */
[----:B--2---:R-:W-:Y:S07]  /*9ef0*/  LDSM.16.MT88.4 R108, [R187+0x11000] ;  /* 0x01100000bb6c783b */ /* 0x004fee0000004200 */
[C---:B------:R-:W-:Y:S08]  /*9f00*/  HMMA.16816.F32.BF16 R84, R96.reuse, R112, R84 ;  /* 0x000000706054723c */ /* 0x040ff00000041854 */
[C---:B------:R-:W-:Y:S01]  /*9f10*/  HMMA.16816.F32.BF16 R88, R96.reuse, R114, R88 ;  /* 0x000000726058723c */ /* 0x040fe20000041858 */
[----:B------:R-:W1:Y:S07]  /*9f20*/  LDSM.16.MT88.4 R112, [R160+0xd000] ;  /* 0x00d00000a070783b */ /* 0x000e6e0000004200 */
[C---:B----4-:R-:W-:Y:S08]  /*9f30*/  HMMA.16816.F32.BF16 R92, R96.reuse, R120, R92 ;  /* 0x00000078605c723c */ /* 0x050ff0000004185c */
[----:B------:R-:W-:Y:S01]  /*9f40*/  HMMA.16816.F32.BF16 R96, R96, R122, R4 ;  /* 0x0000007a6060723c */ /* 0x000fe20000041804 */
[----:B------:R-:W2:Y:S01]  /*9f50*/  LDSM.16.MT88.4 R120, [R160+0xf000] ;  /* 0x00f00000a078783b */ /* 0x000ea20000004200 */
[----:B------:R-:W-:Y:S01]  /*9f60*/  F2FP.BF16.F32.PACK_AB R4, R172, R189 ;  /* 0x000000bdac04723e */ /* 0x000fe200000010ff */
[----:B------:R-:W-:Y:S01]  /*9f70*/  FADD.FTZ R189, R189, R164 ;  /* 0x000000a4bdbd7221 */ /* 0x000fe20000010000 */
[C---:B-----5:R-:W-:Y:S01]  /*9f80*/  F2FP.BF16.F32.PACK_AB R5, R175.reuse, R176 ;  /* 0x000000b0af05723e */ /* 0x060fe200000010ff */
[----:B------:R-:W-:Y:S01]  /*9f90*/  FADD.FTZ R176, R176, R171 ;  /* 0x000000abb0b07221 */ /* 0x000fe20000010000 */
[----:B------:R-:W-:Y:S01]  /*9fa0*/  F2FP.BF16.F32.PACK_AB R6, R174, R181 ;  /* 0x000000b5ae06723e */ /* 0x000fe200000010ff */
[----:B------:R-:W-:Y:S01]  /*9fb0*/  FADD.FTZ R172, R172, R189 ;  /* 0x000000bdacac7221 */ /* 0x000fe20000010000 */
[----:B------:R-:W-:Y:S01]  /*9fc0*/  F2FP.BF16.F32.PACK_AB R7, R178, R173 ;  /* 0x000000adb207723e */ /* 0x000fe200000010ff */
[----:B------:R-:W-:-:S02]  /*9fd0*/  FADD.FTZ R176, R175, R176 ;  /* 0x000000b0afb07221 */ /* 0x000fc40000010000 */
[----:B------:R-:W-:Y:S02]  /*9fe0*/  FADD.FTZ R181, R181, R172 ;  /* 0x000000acb5b57221 */ /* 0x000fe40000010000 */
[----:B------:R-:W-:Y:S02]  /*9ff0*/  FADD.FTZ R173, R173, R176 ;  /* 0x000000b0adad7221 */ /* 0x000fe40000010000 */
[----:B---3--:R-:W-:Y:S01]  /*a000*/  HMMA.16816.F32.BF16 R8, R4, R104, R8 ;  /* 0x000000680408723c */ /* 0x008fe20000041808 */
[----:B------:R-:W-:Y:S01]  /*a010*/  FADD.FTZ R174, R174, R181 ;  /* 0x000000b5aeae7221 */ /* 0x000fe20000010000 */
[----:B------:R-:W-:-:S06]  /*a020*/  FADD.FTZ R178, R178, R173 ;  /* 0x000000adb2b27221 */ /* 0x000fcc0000010000 */
[C---:B------:R-:W-:Y:S01]  /*a030*/  HMMA.16816.F32.BF16 R12, R4.reuse, R106, R12 ;  /* 0x0000006a040c723c */ /* 0x040fe2000004180c */
[----:B------:R-:W3:Y:S07]  /*a040*/  LDSM.16.MT88.4 R104, [R160+0x11000] ;  /* 0x01100000a068783b */ /* 0x000eee0000004200 */
[C---:B-1----:R-:W-:Y:S08]  /*a050*/  HMMA.16816.F32.BF16 R16, R4.reuse, R112, R16 ;  /* 0x000000700410723c */ /* 0x042ff00000041810 */
[C---:B------:R-:W-:Y:S01]  /*a060*/  HMMA.16816.F32.BF16 R20, R4.reuse, R114, R20 ;  /* 0x000000720414723c */ /* 0x040fe20000041814 */
[----:B------:R-:W1:Y:S07]  /*a070*/  LDSM.16.MT88.4 R112, [R156+0x5000] ;  /* 0x005000009c70783b */ /* 0x000e6e0000004200 */
[C---:B--2---:R-:W-:Y:S08]  /*a080*/  HMMA.16816.F32.BF16 R44, R4.reuse, R120, R44 ;  /* 0x00000078042c723c */ /* 0x044ff0000004182c */
[C---:B------:R-:W-:Y:S01]  /*a090*/  HMMA.16816.F32.BF16 R48, R4.reuse, R122, R48 ;  /* 0x0000007a0430723c */ /* 0x040fe20000041830 */
[----:B------:R-:W2:Y:S07]  /*a0a0*/  LDSM.16.MT88.4 R120, [R155+0x5000] ;  /* 0x005000009b78783b */ /* 0x000eae0000004200 */
[C---:B------:R-:W-:Y:S08]  /*a0b0*/  HMMA.16816.F32.BF16 R36, R4.reuse, R128, R36 ;  /* 0x000000800424723c */ /* 0x040ff00000041824 */
[C---:B------:R-:W-:Y:S01]  /*a0c0*/  HMMA.16816.F32.BF16 R40, R4.reuse, R130, R40 ;  /* 0x000000820428723c */ /* 0x040fe20000041828 */
[----:B------:R-:W-:Y:S07]  /*a0d0*/  LDSM.16.MT88.4 R128, [R156+0x3800] ;  /* 0x003800009c80783b */ /* 0x000fee0000004200 */
[C---:B------:R-:W-:Y:S08]  /*a0e0*/  HMMA.16816.F32.BF16 R60, R4.reuse, R116, R60 ;  /* 0x00000074043c723c */ /* 0x040ff0000004183c */
[C---:B------:R-:W-:Y:S01]  /*a0f0*/  HMMA.16816.F32.BF16 R64, R4.reuse, R118, R64 ;  /* 0x000000760440723c */ /* 0x040fe20000041840 */
[----:B------:R-:W4:Y:S07]  /*a100*/  LDSM.16.MT88.4 R116, [R160+0xd800] ;  /* 0x00d80000a074783b */ /* 0x000f2e0000004200 */
[C---:B------:R-:W-:Y:S08]  /*a110*/  HMMA.16816.F32.BF16 R52, R4.reuse, R124, R52 ;  /* 0x0000007c0434723c */ /* 0x040ff00000041834 */
[C---:B------:R-:W-:Y:S01]  /*a120*/  HMMA.16816.F32.BF16 R56, R4.reuse, R126, R56 ;  /* 0x0000007e0438723c */ /* 0x040fe20000041838 */
[----:B------:R-:W5:Y:S07]  /*a130*/  LDSM.16.MT88.4 R124, [R187+0xd800] ;  /* 0x00d80000bb7c783b */ /* 0x000f6e0000004200 */
[----:B---3--:R-:W-:Y:S01]  /*a140*/  HMMA.16816.F32.BF16 R76, R4, R104, R76 ;  /* 0x00000068044c723c */ /* 0x008fe2000004184c */
[----:B------:R-:W-:-:S02]  /*a150*/  FFMA.FTZ R104, R144, UR4, -R162 ;  /* 0x0000000490687c23 */ /* 0x000fc400080108a2 */
[----:B------:R-:W-:Y:S02]  /*a160*/  LDSM.16.MT88.4 R144, [R160+0xf800] ;  /* 0x00f80000a090783b */ /* 0x000fe40000004200 */
[----:B------:R3:W4:Y:S03]  /*a170*/  MUFU.EX2 R162, R104 ;  /* 0x0000006800a27308 */ /* 0x0007260000000800 */
        /* <DEDUP_REMOVED lines=10> */
[----:B---3--:R-:W-:Y:S07]  /*a220*/  LDSM.16.MT88.4 R104, [R156+0x5800] ;  /* 0x005800009c68783b */ /* 0x008fee0000004200 */
[C---:B-1----:R-:W-:Y:S08]  /*a230*/  HMMA.16816.F32.BF16 R84, R4.reuse, R112, R84 ;  /* 0x000000700454723c */ /* 0x042ff00000041854 */
[C---:B------:R-:W-:Y:S01]  /*a240*/  HMMA.16816.F32.BF16 R88, R4.reuse, R114, R88 ;  /* 0x000000720458723c */ /* 0x040fe20000041858 */
[----:B------:R-:W1:Y:S07]  /*a250*/  LDSM.16.MT88.4 R112, [R160+0x11800] ;  /* 0x01180000a070783b */ /* 0x000e6e0000004200 */
[C---:B--2---:R-:W-:Y:S08]  /*a260*/  HMMA.16816.F32.BF16 R92, R4.reuse, R120, R92 ;  /* 0x00000078045c723c */ /* 0x044ff0000004185c */
[----:B------:R-:W-:Y:S01]  /*a270*/  HMMA.16816.F32.BF16 R96, R4, R122, R96 ;  /* 0x0000007a0460723c */ /* 0x000fe20000041860 */
[----:B----4-:R-:W-:Y:S01]  /*a280*/  F2FP.BF16.F32.PACK_AB R4, R162, R177 ;  /* 0x000000b1a204723e */ /* 0x010fe200000010ff */
[----:B------:R-:W-:Y:S01]  /*a290*/  FADD.FTZ R177, R177, R174 ;  /* 0x000000aeb1b17221 */ /* 0x000fe20000010000 */
[----:B------:R-:W-:Y:S01]  /*a2a0*/  F2FP.BF16.F32.PACK_AB R5, R182, R161 ;  /* 0x000000a1b605723e */ /* 0x000fe200000010ff */
[----:B------:R-:W-:Y:S01]  /*a2b0*/  FADD.FTZ R161, R161, R178 ;  /* 0x000000b2a1a17221 */ /* 0x000fe20000010000 */
[----:B------:R-:W-:Y:S01]  /*a2c0*/  F2FP.BF16.F32.PACK_AB R6, R180, R179 ;  /* 0x000000b3b406723e */ /* 0x000fe200000010ff */
[----:B------:R-:W-:Y:S01]  /*a2d0*/  FADD.FTZ R162, R162, R177 ;  /* 0x000000b1a2a27221 */ /* 0x000fe20000010000 */
[----:B------:R-:W-:Y:S01]  /*a2e0*/  F2FP.BF16.F32.PACK_AB R7, R158, R157 ;  /* 0x0000009d9e07723e */ /* 0x000fe200000010ff */
[----:B------:R-:W-:-:S02]  /*a2f0*/  FADD.FTZ R182, R182, R161 ;  /* 0x000000a1b6b67221 */ /* 0x000fc40000010000 */
[----:B------:R-:W-:Y:S02]  /*a300*/  FADD.FTZ R179, R179, R162 ;  /* 0x000000a2b3b37221 */ /* 0x000fe40000010000 */
[----:B------:R-:W-:Y:S02]  /*a310*/  FADD.FTZ R157, R157, R182 ;  /* 0x000000b69d9d7221 */ /* 0x000fe40000010000 */
[----:B------:R-:W-:Y:S01]  /*a320*/  HMMA.16816.F32.BF16 R120, R4, R116, R16 ;  /* 0x000000740478723c */ /* 0x000fe20000041810 */
[----:B------:R-:W2:Y:S01]  /*a330*/  LDSM.16.MT88.4 R16, [R155+0x3800] ;  /* 0x003800009b10783b */ /* 0x000ea20000004200 */
[----:B------:R-:W-:Y:S01]  /*a340*/  FADD.FTZ R213, R180, R179 ;  /* 0x000000b3b4d57221 */ /* 0x000fe20000010000 */
[----:B------:R-:W-:-:S05]  /*a350*/  FADD.FTZ R211, R158, R157 ;  /* 0x0000009d9ed37221 */ /* 0x000fca0000010000 */
[C---:B------:R-:W-:Y:S08]  /*a360*/  HMMA.16816.F32.BF16 R52, R4.reuse, R128, R52 ;  /* 0x000000800434723c */ /* 0x040ff00000041834 */
[C---:B------:R-:W-:Y:S08]  /*a370*/  HMMA.16816.F32.BF16 R56, R4.reuse, R130, R56 ;  /* 0x000000820438723c */ /* 0x040ff00000041838 */
[C---:B------:R-:W-:Y:S01]  /*a380*/  HMMA.16816.F32.BF16 R116, R4.reuse, R118, R20 ;  /* 0x000000760474723c */ /* 0x040fe20000041814 */
[----:B------:R-:W3:Y:S07]  /*a390*/  LDSM.16.MT88.4 R20, [R187+0x11800] ;  /* 0x01180000bb14783b */ /* 0x000eee0000004200 */
[C---:B-----5:R-:W-:Y:S01]  /*a3a0*/  HMMA.16816.F32.BF16 R128, R4.reuse, R124, R8 ;  /* 0x0000007c0480723c */ /* 0x060fe20000041808 */
[----:B------:R-:W4:Y:S07]  /*a3b0*/  LDSM.16.MT88.4 R8, [R155+0x5800] ;  /* 0x005800009b08783b */ /* 0x000f2e0000004200 */
[C---:B-1----:R-:W-:Y:S08]  /*a3c0*/  HMMA.16816.F32.BF16 R76, R4.reuse, R112, R76 ;  /* 0x00000070044c723c */ /* 0x042ff0000004184c */
        /* <DEDUP_REMOVED lines=11> */
[C---:B--2---:R-:W-:Y:S08]  /*a480*/  HMMA.16816.F32.BF16 R60, R4.reuse, R16, R60 ;  /* 0x00000010043c723c */ /* 0x044ff0000004183c */
[C---:B------:R-:W-:Y:S08]  /*a490*/  HMMA.16816.F32.BF16 R64, R4.reuse, R18, R64 ;  /* 0x000000120440723c */ /* 0x040ff00000041840 */
[C---:B---3--:R-:W-:Y:S08]  /*a4a0*/  HMMA.16816.F32.BF16 R68, R4.reuse, R20, R68 ;  /* 0x000000140444723c */ /* 0x048ff00000041844 */
[C---:B------:R-:W-:Y:S08]  /*a4b0*/  HMMA.16816.F32.BF16 R72, R4.reuse, R22, R72 ;  /* 0x000000160448723c */ /* 0x040ff00000041848 */
[C---:B----4-:R-:W-:Y:S08]  /*a4c0*/  HMMA.16816.F32.BF16 R92, R4.reuse, R8, R92 ;  /* 0x00000008045c723c */ /* 0x050ff0000004185c */
[C---:B------:R-:W-:Y:S08]  /*a4d0*/  HMMA.16816.F32.BF16 R96, R4.reuse, R10, R96 ;  /* 0x0000000a0460723c */ /* 0x040ff00000041860 */
[----:B------:R-:W-:Y:S01]  /*a4e0*/  HMMA.16816.F32.BF16 R36, R4, R132, R36 ;  /* 0x000000840424723c */ /* 0x000fe20000041824 */
[----:B------:R-:W-:-:S15]  /*a4f0*/  MOV R132, R149 ;  /* 0x0000009500847202 */ /* 0x000fde0000000f00 */
[----:B------:R-:W-:-:S04]  /*a500*/  NOP ;  /* 0x0000000000007918 */ /* 0x000fc80000000000 */
.L_x_563:
        /* <DEDUP_REMOVED lines=19> */
[----:B------:R-:W4:Y:S01]  /*a640*/  LDCU UR4, c[0x0][0x45c] ;  /* 0x00008b80ff0477ac */ /* 0x000f220008000800 */
[----:B------:R-:W2:Y:S01]  /*a650*/  LDCU.64 UR6, c[0x0][0x3a0] ;  /* 0x00007400ff0677ac */ /* 0x000ea20008000a00 */
[----:B------:R-:W2:Y:S01]  /*a660*/  LDCU.64 UR8, c[0x0][0x3a8] ;  /* 0x00007500ff0877ac */ /* 0x000ea20008000a00 */
[----:B-1----:R-:W-:-:S12]  /*a670*/  ULEA UR5, UR5, UR12, 0x18 ;  /* 0x0000000c05057291 */ /* 0x002fd8000f8ec0ff */
.L_x_573:
        /* <DEDUP_REMOVED lines=8> */
[----:B------:R-:W-:Y:S01]  /*a700*/  LOP3.LUT R215, R215, 0x38, R186, 0x78, !PT ;  /* 0x00000038d7d77812 */ /* 0x000fe200078e78ba */
[----:B------:R-:W-:Y:S01]  /*a710*/  IMAD.MOV.U32 R8, RZ, RZ, R200 ;  /* 0x000000ffff087224 */ /* 0x000fe200078e00c8 */
        /* <DEDUP_REMOVED lines=10> */
[----:B------:R-:W1:Y:S03]  /*a7c0*/  S2R R186, SR_TID.X ;  /* 0x0000000000ba7919 */ /* 0x000e660000002100 */
[----:B------:R-:W-:Y:S02]  /*a7d0*/  @!P4 IADD3 R200, P0, PT, R200, R9, RZ ;  /* 0x00000009c8c8c210 */ /* 0x000fe40007f1e0ff */
[--C-:B-1----:R-:W-:Y:S01]  /*a7e0*/  SHF.R.U32.HI R188, RZ, 0x1, R186.reuse ;  /* 0x00000001ffbc7819 */ /* 0x102fe200000116ba */
[C---:B------:R-:W-:Y:S02]  /*a7f0*/  IMAD.SHL.U32 R3, R186.reuse, 0x40, RZ ;  /* 0x00000040ba037824 */ /* 0x040fe400078e00ff */
[----:B------:R-:W-:Y:S01]  /*a800*/  IMAD.SHL.U32 R6, R186, 0x20, RZ ;  /* 0x00000020ba067824 */ /* 0x000fe200078e00ff */
[----:B------:R-:W-:Y:S02]  /*a810*/  LOP3.LUT R2, R188, 0x8, RZ, 0xc0, !PT ;  /* 0x00000008bc027812 */ /* 0x000fe400078ec0ff */
[----:B------:R-:W-:Y:S02]  /*a820*/  LOP3.LUT R7, R184, 0x1c0, R3, 0xf8, !PT ;  /* 0x000001c0b8077812 */ /* 0x000fe400078ef803 */
[----:B------:R-:W-:Y:S01]  /*a830*/  LOP3.LUT R185, R6, 0x7c00, RZ, 0xc0, !PT ;  /* 0x00007c0006b97812 */ /* 0x000fe200078ec0ff */
[----:B------:R-:W-:Y:S01]  /*a840*/  IMAD.MOV.U32 R6, RZ, RZ, R199 ;  /* 0x000000ffff067224 */ /* 0x000fe200078e00c7 */
[----:B------:R-:W-:Y:S02]  /*a850*/  LOP3.LUT R194, R3, 0x400, RZ, 0xc0, !PT ;  /* 0x0000040003c27812 */ /* 0x000fe400078ec0ff */
[----:B------:R-:W-:Y:S02]  /*a860*/  LOP3.LUT R5, R7, 0x8, R186, 0x78, !PT ;  /* 0x0000000807057812 */ /* 0x000fe400078e78ba */
[----:B------:R-:W-:Y:S02]  /*a870*/  LOP3.LUT R3, R185, 0x200, R3, 0xf8, !PT ;  /* 0x00000200b9037812 */ /* 0x000fe400078ef803 */
[----:B------:R-:W-:Y:S01]  /*a880*/  @!P4 LEA.HI.X.SX32 R199, R4, R199, 0x1, P0 ;  /* 0x000000c704c7c211 */ /* 0x000fe200000f0eff */
[----:B------:R-:W-:Y:S01]  /*a890*/  IMAD R194, R5, 0x2, R194 ;  /* 0x0000000205c27824 */ /* 0x000fe200078e02c2 */
[----:B------:R-:W-:Y:S01]  /*a8a0*/  LOP3.LUT R2, R3, R7, R2, 0xf6, !PT ;  /* 0x0000000703027212 */ /* 0x000fe200078ef602 */
[----:B---3--:R-:W-:Y:S06]  /*a8b0*/  @!P4 BRA `(.L_x_570) ;  /* 0x0000000000f4c947 */ /* 0x008fec0003800000 */
[----:B------:R-:W-:Y:S01]  /*a8c0*/  VIADD R7, R209, 0xffffffc0 ;  /* 0xffffffc0d1077836 */ /* 0x000fe20000000000 */
[----:B------:R-:W1:Y:S01]  /*a8d0*/  LDC R4, c[0x0][0x4f0] ;  /* 0x00013c00ff047b82 */ /* 0x000e620000000800 */
[----:B------:R-:W-:Y:S03]  /*a8e0*/  IABS R14, R209 ;  /* 0x000000d1000e7213 */ /* 0x000fe60000000000 */
        /* <DEDUP_REMOVED lines=9> */
[----:B------:R-:W-:Y:S01]  /*a980*/  IMAD R3, R10, R5, RZ ;  /* 0x000000050a037224 */ /* 0x000fe200078e02ff */
[----:B------:R-:W-:Y:S05]  /*a990*/  MOV R10, RZ ;  /* 0x000000ff000a7202 */ /* 0x000fea0000000f00 */
[----:B------:R-:W-:Y:S06]  /*a9a0*/  IMAD.HI.U32 R3, R11, R3, R10 ;  /* 0x000000030b037227 */ /* 0x000fec00078e000a */
        /* <DEDUP_REMOVED lines=46> */
.L_x_570:
[-C--:B------:R-:W-:Y:S02]  /*ac90*/  @!P3 MOV R201, R199.reuse ;  /* 0x000000c700c9b202 */ /* 0x080fe40000000f00 */
[C---:B------:R-:W-:Y:S02]  /*aca0*/  LEA R216, P0, R132.reuse, R200, 0x5 ;  /* 0x000000c884d87211 */ /* 0x040fe400078028ff */
[C---:B------:R-:W-:Y:S01]  /*acb0*/  SHF.L.U32 R133, R132.reuse, 0x5, RZ ;  /* 0x0000000584857819 */ /* 0x040fe200000006ff */
[----:B------:R-:W-:Y:S01]  /*acc0*/  @!PT LDS RZ, [RZ] ;  /* 0x00000000fffff984 */ /* 0x000fe20000000800 */
[----:B------:R-:W-:Y:S01]  /*acd0*/  @!PT LDS RZ, [RZ] ;  /* 0x00000000fffff984 */ /* 0x000fe20000000800 */
[----:B------:R-:W-:Y:S01]  /*ace0*/  @!PT LDS RZ, [RZ] ;  /* 0x00000000fffff984 */ /* 0x000fe20000000800 */
[----:B------:R1:W-:Y:S01]  /*acf0*/  @!P3 LDGSTS.E.BYPASS.LTC128B.128 [R215+0xc000], desc[UR16][R200.64] ;  /* 0x0c000000c8d7bfae */ /* 0x0003e2000b981a10 */
[C-C-:B------:R-:W-:Y:S02]  /*ad00*/  LEA.HI.X R217, R132.reuse, R199, R135.reuse, 0x5, P0 ;  /* 0x000000c784d97211 */ /* 0x140fe400000f2c87 */
[----:B------:R-:W-:Y:S02]  /*ad10*/  SHF.L.U64.HI R134, R132, 0x5, R135 ;  /* 0x0000000584867819 */ /* 0x000fe40000010287 */
[----:B------:R-:W-:Y:S01]  /*ad20*/  @P3 STS.128 [R215+0xc000], RZ ;  /* 0x00c000ffd7003388 */ /* 0x000fe20000000c00 */
[C---:B------:R-:W-:Y:S02]  /*ad30*/  IADD3 R132, P5, PT, R133.reuse, R216, RZ ;  /* 0x000000d885847210 */ /* 0x040fe40007fbe0ff */
[----:B------:R-:W-:Y:S02]  /*ad40*/  LEA R196, R2, UR5, 0x1 ;  /* 0x0000000502c47c11 */ /* 0x000fe4000f8e08ff */
[----:B------:R-:W-:Y:S02]  /*ad50*/  IADD3 R218, P0, PT, R133, R132, RZ ;  /* 0x0000008485da7210 */ /* 0x000fe40007f1e0ff */
[----:B------:R-:W-:Y:S02]  /*ad60*/  IADD3.X R133, PT, PT, R134, R217, RZ, P5, !PT ;  /* 0x000000d986857210 */ /* 0x000fe40002ffe4ff */
[----:B------:R-:W-:Y:S02]  /*ad70*/  IADD3 R190, PT, PT, R194, UR5, RZ ;  /* 0x00000005c2be7c10 */ /* 0x000fe4000fffe0ff */
[----:B------:R-:W-:Y:S02]  /*ad80*/  IADD3.X R219, PT, PT, R134, R133, RZ, P0, !PT ;  /* 0x0000008586db7210 */ /* 0x000fe400007fe4ff */
[C---:B------:R-:W-:Y:S02]  /*ad90*/  LOP3.LUT P0, RZ, R186.reuse, 0x2, RZ, 0xc0, !PT ;  /* 0x00000002baff7812 */ /* 0x040fe4000780c0ff */
[----:B------:R-:W-:Y:S02]  /*ada0*/  MOV R2, 0x40 ;  /* 0x0000004000027802 */ /* 0x000fe40000000f00 */
[----:B------:R-:W-:Y:S02]  /*adb0*/  SEL R189, R139, 0xffffffe0, !P0 ;  /* 0xffffffe08bbd7807 */ /* 0x000fe40004000000 */
[----:B------:R-:W-:Y:S02]  /*adc0*/  LOP3.LUT P0, RZ, R186, 0x4, RZ, 0xc0, !PT ;  /* 0x00000004baff7812 */ /* 0x000fe4000780c0ff */
[-C--:B------:R-:W-:Y:S02]  /*add0*/  IADD3 R193, PT, PT, R189, R196.reuse, RZ ;  /* 0x000000c4bdc17210 */ /* 0x080fe40007ffe0ff */
[----:B-1----:R-:W-:Y:S02]  /*ade0*/  @!P2 MOV R201, R199 ;  /* 0x000000c700c9a202 */ /* 0x002fe40000000f00 */
[----:B------:R-:W-:Y:S02]  /*adf0*/  IADD3 R191, PT, PT, R190, R189, RZ ;  /* 0x000000bdbebf7210 */ /* 0x000fe40007ffe0ff */
[----:B------:R-:W-:Y:S01]  /*ae00*/  SEL R3, R2, 0xffffffc0, !P0 ;  /* 0xffffffc002037807 */ /* 0x000fe20004000000 */
[----:B------:R-:W-:Y:S01]  /*ae10*/  @!PT LDS RZ, [RZ] ;  /* 0x00000000fffff984 */ /* 0x000fe20000000800 */
[----:B------:R-:W-:Y:S01]  /*ae20*/  @!PT LDS RZ, [RZ] ;  /* 0x00000000fffff984 */ /* 0x000fe20000000800 */
[----:B------:R-:W-:Y:S01]  /*ae30*/  @!PT LDS RZ, [RZ] ;  /* 0x00000000fffff984 */ /* 0x000fe20000000800 */
[----:B------:R1:W-:Y:S01]  /*ae40*/  @!P2 LDGSTS.E.BYPASS.LTC128B.128 [R215+0xe000], desc[UR16][R200.64+0x80] ;  /* 0x0e000080c8d7afae */ /* 0x0003e2000b981a10 */
[----:B------:R-:W-:Y:S02]  /*ae50*/  ISETP.NE.AND P5, PT, R208, 0x1, PT ;  /* 0x00000001d000780c */ /* 0x000fe40003fa5270 */
[----:B------:R-:W-:Y:S02]  /*ae60*/  IADD3 R192, PT, PT, R3, R196, RZ ;  /* 0x000000c403c07210 */ /* 0x000fe40007ffe0ff */
[----:B------:R-:W-:Y:S01]  /*ae70*/  @P2 STS.128 [R215+0xe000], RZ ;  /* 0x00e000ffd7002388 */ /* 0x000fe20000000c00 */
[----:B------:R-:W-:Y:S02]  /*ae80*/  IADD3 R190, PT, PT, R190, R3, RZ ;  /* 0x00000003bebe7210 */ /* 0x000fe40007ffe0ff */
[C---:B------:R-:W-:Y:S02]  /*ae90*/  IADD3 R3, PT, PT, R189.reuse, R192, RZ ;  /* 0x000000c0bd037210 */ /* 0x040fe40007ffe0ff */
[----:B------:R-:W-:Y:S02]  /*aea0*/  IADD3 R2, PT, PT, R189, R190, RZ ;  /* 0x000000bebd027210 */ /* 0x000fe40007ffe0ff */
[----:B-1----:R-:W-:Y:S05]  /*aeb0*/  @!P1 MOV R201, R199 ;  /* 0x000000c700c99202 */ /* 0x002fea0000000f00 */
[----:B------:R-:W-:Y:S01]  /*aec0*/  @!PT LDS RZ, [RZ] ;  /* 0x00000000fffff984 */ /* 0x000fe20000000800 */
[----:B------:R-:W-:Y:S01]  /*aed0*/  @!PT LDS RZ, [RZ] ;  /* 0x00000000fffff984 */ /* 0x000fe20000000800 */
[----:B------:R-:W-:Y:S01]  /*aee0*/  @!PT LDS RZ, [RZ] ;  /* 0x00000000fffff984 */ /* 0x000fe20000000800 */
[----:B------:R-:W-:Y:S05]  /*aef0*/  @!P1 LDGSTS.E.BYPASS.LTC128B.128 [R215+0x10000], desc[UR16][R200.64+0x100] ;  /* 0x10000100c8d79fae */ /* 0x000fea000b981a10 */
[----:B------:R-:W-:Y:S05]  /*af00*/  @P1 STS.128 [R215+0x10000], RZ ;  /* 0x010000ffd7001388 */ /* 0x000fea0000000c00 */
        /* <DEDUP_REMOVED lines=28> */
[----:B------:R1:W-:Y:S05]  /*b0d0*/  @!P1 LDGSTS.E.BYPASS.LTC128B.128 [R215+0x11000], desc[UR16][R132.64+0x100] ;  /* 0x1100010084d79fae */ /* 0x0003ea000b981a10 */
        /* <DEDUP_REMOVED lines=16> */
[----:B------:R-:W-:Y:S05]  /*b1e0*/  LDSM.16.M88.4 R140, [R196] ;  /* 0x00000000c48c783b */ /* 0x000fea0000000200 */
[----:B------:R-:W3:Y:S05]  /*b1f0*/  LDSM.16.M88.4 R144, [R194+UR5+0x6000] ;  /* 0x00600005c290783b */ /* 0x000eea0008000200 */
[----:B------:R-:W5:Y:S05]  /*b200*/  LDSM.16.M88.4 R148, [R194+UR5+0x6800] ;  /* 0x00680005c294783b */ /* 0x000f6a0008000200 */
[----:B------:R-:W4:Y:S05]  /*b210*/  LDSM.16.M88.4 R152, [R194+UR5+0x7000] ;  /* 0x00700005c298783b */ /* 0x000f2a0008000200 */
[----:B------:R-:W0:Y:S05]  /*b220*/  LDGDEPBAR ;  /* 0x00000000000079af */ /* 0x000e2a0000000000 */
[----:B------:R-:W2:Y:S05]  /*b230*/  LDSM.16.M88.4 R156, [R194+UR5+0x7800] ;  /* 0x00780005c29c783b */ /* 0x000eaa0008000200 */
[----:B------:R-:W-:Y:S05]  /*b240*/  LDSM.16.M88.4 R160, [R193] ;  /* 0x00000000c1a0783b */ /* 0x000fea0000000200 */
[----:B------:R-:W2:Y:S05]  /*b250*/  LDSM.16.M88.4 R164, [R191+0x6000] ;  /* 0x00600000bfa4783b */ /* 0x000eaa0000000200 */
[----:B------:R-:W2:Y:S05]  /*b260*/  LDSM.16.M88.4 R168, [R191+0x6800] ;  /* 0x00680000bfa8783b */ /* 0x000eaa0000000200 */
[----:B------:R-:W2:Y:S01]  /*b270*/  LDSM.16.M88.4 R172, [R191+0x7000] ;  /* 0x00700000bfac783b */ /* 0x000ea20000000200 */
[C---:B---3--:R-:W-:Y:S04]  /*b280*/  HMMA.16816.F32.BF16 R4, R140.reuse, R144, RZ ;  /* 0x000000908c04723c */ /* 0x048fe800000418ff */
[----:B------:R-:W-:Y:S04]  /*b290*/  LDSM.16.M88.4 R176, [R192] ;  /* 0x00000000c0b0783b */ /* 0x000fe80000000200 */
[C---:B------:R-:W-:Y:S01]  /*b2a0*/  HMMA.16816.F32.BF16 R8, R140.reuse, R146, RZ ;  /* 0x000000928c08723c */ /* 0x040fe200000418ff */
[----:B------:R-:W3:Y:S05]  /*b2b0*/  LDSM.16.M88.4 R144, [R191+0x7800] ;  /* 0x00780000bf90783b */ /* 0x000eea0000000200 */
[----:B------:R-:W3:Y:S02]  /*b2c0*/  LDSM.16.M88.4 R180, [R190+0x6000] ;  /* 0x00600000beb4783b */ /* 0x000ee40000000200 */
[C---:B-----5:R-:W-:Y:S03]  /*b2d0*/  HMMA.16816.F32.BF16 R12, R140.reuse, R148, RZ ;  /* 0x000000948c0c723c */ /* 0x060fe600000418ff */
[----:B-1----:R-:W-:Y:S05]  /*b2e0*/  LDSM.16.M88.4 R132, [R2+0x6800] ;  /* 0x006800000284783b */ /* 0x002fea0000000200 */
[C---:B------:R-:W-:Y:S01]  /*b2f0*/  HMMA.16816.F32.BF16 R16, R140.reuse, R150, RZ ;  /* 0x000000968c10723c */ /* 0x040fe200000418ff */
[----:B------:R-:W-:Y:S07]  /*b300*/  LDSM.16.M88.4 R148, [R190+0x7000] ;  /* 0x00700000be94783b */ /* 0x000fee0000000200 */
[C---:B----4-:R-:W-:Y:S08]  /*b310*/  HMMA.16816.F32.BF16 R20, R140.reuse, R152, RZ ;  /* 0x000000988c14723c */ /* 0x050ff000000418ff */
[C---:B------:R-:W-:Y:S01]  /*b320*/  HMMA.16816.F32.BF16 R24, R140.reuse, R154, RZ ;  /* 0x0000009a8c18723c */ /* 0x040fe200000418ff */
[----:B------:R-:W-:Y:S07]  /*b330*/  LDSM.16.M88.4 R152, [R190+0x7800] ;  /* 0x00780000be98783b */ /* 0x000fee0000000200 */
[C---:B--2---:R-:W-:Y:S08]  /*b340*/  HMMA.16816.F32.BF16 R28, R140.reuse, R156, RZ ;  /* 0x0000009c8c1c723c */ /* 0x044ff000000418ff */
[----:B------:R-:W-:Y:S01]  /*b350*/  HMMA.16816.F32.BF16 R32, R140, R158, RZ ;  /* 0x0000009e8c20723c */ /* 0x000fe200000418ff */
[----:B------:R-:W1:Y:S05]  /*b360*/  LDSM.16.M88.4 R140, [R190+0x6800] ;  /* 0x00680000be8c783b */ /* 0x000e6a0000000200 */
[----:B------:R-:W-:Y:S02]  /*b370*/  LDSM.16.M88.4 R156, [R3] ;  /* 0x00000000039c783b */ /* 0x000fe40000000200 */
[C---:B------:R-:W-:Y:S08]  /*b380*/  HMMA.16816.F32.BF16 R4, R160.reuse, R164, R4 ;  /* 0x000000a4a004723c */ /* 0x040ff00000041804 */
[C---:B------:R-:W-:Y:S01]  /*b390*/  HMMA.16816.F32.BF16 R8, R160.reuse, R166, R8 ;  /* 0x000000a6a008723c */ /* 0x040fe20000041808 */
[----:B------:R-:W2:Y:S07]  /*b3a0*/  LDSM.16.M88.4 R164, [R2+0x6000] ;  /* 0x0060000002a4783b */ /* 0x000eae0000000200 */
[C---:B------:R-:W-:Y:S08]  /*b3b0*/  HMMA.16816.F32.BF16 R12, R160.reuse, R168, R12 ;  /* 0x000000a8a00c723c */ /* 0x040ff0000004180c */
[C---:B------:R-:W-:Y:S01]  /*b3c0*/  HMMA.16816.F32.BF16 R16, R160.reuse, R170, R16 ;  /* 0x000000aaa010723c */ /* 0x040fe20000041810 */
[----:B------:R-:W-:Y:S07]  /*b3d0*/  LDSM.16.M88.4 R168, [R196+0x2000] ;  /* 0x00200000c4a8783b */ /* 0x000fee0000000200 */
[C---:B------:R-:W-:Y:S08]  /*b3e0*/  HMMA.16816.F32.BF16 R20, R160.reuse, R172, R20 ;  /* 0x000000aca014723c */ /* 0x040ff00000041814 */
[C---:B------:R-:W-:Y:S01]  /*b3f0*/  HMMA.16816.F32.BF16 R24, R160.reuse, R174, R24 ;  /* 0x000000aea018723c */ /* 0x040fe20000041818 */
[----:B------:R-:W-:Y:S07]  /*b400*/  LDSM.16.M88.4 R172, [R194+UR5+0x8000] ;  /* 0x00800005c2ac783b */ /* 0x000fee0008000200 */
[C---:B---3--:R-:W-:Y:S08]  /*b410*/  HMMA.16816.F32.BF16 R28, R160.reuse, R144, R28 ;  /* 0x00000090a01c723c */ /* 0x048ff0000004181c */
[----:B------:R-:W-:Y:S01]  /*b420*/  HMMA.16816.F32.BF16 R32, R160, R146, R32 ;  /* 0x00000092a020723c */ /* 0x000fe20000041820 */
[----:B------:R-:W3:Y:S05]  /*b430*/  LDSM.16.M88.4 R144, [R2+0x7000] ;  /* 0x007000000290783b */ /* 0x000eea0000000200 */
[----:B------:R-:W4:Y:S02]  /*b440*/  LDSM.16.M88.4 R160, [R2+0x7800] ;  /* 0x0078000002a0783b */ /* 0x000f240000000200 */
[C---:B------:R-:W-:Y:S08]  /*b450*/  HMMA.16816.F32.BF16 R4, R176.reuse, R180, R4 ;  /* 0x000000b4b004723c */ /* 0x040ff00000041804 */
[C---:B------:R-:W-:Y:S01]  /*b460*/  HMMA.16816.F32.BF16 R8, R176.reuse, R182, R8 ;  /* 0x000000b6b008723c */ /* 0x040fe20000041808 */
[----:B------:R-:W-:Y:S07]  /*b470*/  LDSM.16.M88.4 R180, [R191+0x8000] ;  /* 0x00800000bfb4783b */ /* 0x000fee0000000200 */
[C---:B-1----:R-:W-:Y:S08]  /*b480*/  HMMA.16816.F32.BF16 R12, R176.reuse, R140, R12 ;  /* 0x0000008cb00c723c */ /* 0x042ff0000004180c */
[C---:B------:R-:W-:Y:S01]  /*b490*/  HMMA.16816.F32.BF16 R16, R176.reuse, R142, R16 ;  /* 0x0000008eb010723c */ /* 0x040fe20000041810 */
[----:B------:R-:W1:Y:S07]  /*b4a0*/  LDSM.16.M88.4 R140, [R194+UR5+0x8800] ;  /* 0x00880005c28c783b */ /* 0x000e6e0008000200 */
[C---:B------:R-:W-:Y:S08]  /*b4b0*/  HMMA.16816.F32.BF16 R20, R176.reuse, R148, R20 ;  /* 0x00000094b014723c */ /* 0x040ff00000041814 */
[C---:B------:R-:W-:Y:S01]  /*b4c0*/  HMMA.16816.F32.BF16 R24, R176.reuse, R150, R24 ;  /* 0x00000096b018723c */ /* 0x040fe20000041818 */
[----:B------:R-:W5:Y:S07]  /*b4d0*/  LDSM.16.M88.4 R148, [R194+UR5+0x9000] ;  /* 0x00900005c294783b */ /* 0x000f6e0008000200 */
[C---:B------:R-:W-:Y:S08]  /*b4e0*/  HMMA.16816.F32.BF16 R28, R176.reuse, R152, R28 ;  /* 0x00000098b01c723c */ /* 0x040ff0000004181c */
[----:B------:R-:W-:Y:S01]  /*b4f0*/  HMMA.16816.F32.BF16 R32, R176, R154, R32 ;  /* 0x0000009ab020723c */ /* 0x000fe20000041820 */
[----:B------:R-:W5:Y:S05]  /*b500*/  LDSM.16.M88.4 R152, [R194+UR5+0x9800] ;  /* 0x00980005c298783b */ /* 0x000f6a0008000200 */
[----:B------:R-:W5:Y:S02]  /*b510*/  LDSM.16.M88.4 R176, [R193+0x2000] ;  /* 0x00200000c1b0783b */ /* 0x000f640000000200 */
[C---:B--2---:R-:W-:Y:S08]  /*b520*/  HMMA.16816.F32.BF16 R4, R156.reuse, R164, R4 ;  /* 0x000000a49c04723c */ /* 0x044ff00000041804 */
[C---:B------:R-:W-:Y:S01]  /*b530*/  HMMA.16816.F32.BF16 R8, R156.reuse, R166, R8 ;  /* 0x000000a69c08723c */ /* 0x040fe20000041808 */
[----:B------:R-:W-:Y:S07]  /*b540*/  LDSM.16.M88.4 R164, [R190+0x8000] ;  /* 0x00800000bea4783b */ /* 0x000fee0000000200 */
[C---:B------:R-:W-:Y:S08]  /*b550*/  HMMA.16816.F32.BF16 R12, R156.reuse, R132, R12 ;  /* 0x000000849c0c723c */ /* 0x040ff0000004180c */
[C---:B------:R-:W-:Y:S01]  /*b560*/  HMMA.16816.F32.BF16 R16, R156.reuse, R134, R16 ;  /* 0x000000869c10723c */ /* 0x040fe20000041810 */
[----:B------:R-:W2:Y:S07]  /*b570*/  LDSM.16.M88.4 R132, [R191+0x8800] ;  /* 0x00880000bf84783b */ /* 0x000eae0000000200 */
[C---:B---3--:R-:W-:Y:S08]  /*b580*/  HMMA.16816.F32.BF16 R20, R156.reuse, R144, R20 ;  /* 0x000000909c14723c */ /* 0x048ff00000041814 */
[C---:B------:R-:W-:Y:S01]  /*b590*/  HMMA.16816.F32.BF16 R24, R156.reuse, R146, R24 ;  /* 0x000000929c18723c */ /* 0x040fe20000041818 */
[----:B------:R-:W3:Y:S07]  /*b5a0*/  LDSM.16.M88.4 R144, [R191+0x9000] ;  /* 0x00900000bf90783b */ /* 0x000eee0000000200 */
[C---:B----4-:R-:W-:Y:S08]  /*b5b0*/  HMMA.16816.F32.BF16 R28, R156.reuse, R160, R28 ;  /* 0x000000a09c1c723c */ /* 0x050ff0000004181c */
[----:B------:R-:W-:Y:S01]  /*b5c0*/  HMMA.16816.F32.BF16 R32, R156, R162, R32 ;  /* 0x000000a29c20723c */ /* 0x000fe20000041820 */
[----:B------:R-:W4:Y:S05]  /*b5d0*/  LDSM.16.M88.4 R156, [R191+0x9800] ;  /* 0x00980000bf9c783b */ /* 0x000f2a0000000200 */
[----:B------:R-:W4:Y:S02]  /*b5e0*/  LDSM.16.M88.4 R160, [R192+0x2000] ;  /* 0x00200000c0a0783b */ /* 0x000f240000000200 */
[C---:B------:R-:W-:Y:S08]  /*b5f0*/  HMMA.16816.F32.BF16 R4, R168.reuse, R172, R4 ;  /* 0x000000aca804723c */ /* 0x040ff00000041804 */
[C---:B------:R-:W-:Y:S01]  /*b600*/  HMMA.16816.F32.BF16 R8, R168.reuse, R174, R8 ;  /* 0x000000aea808723c */ /* 0x040fe20000041808 */
[----:B------:R-:W-:Y:S07]  /*b610*/  LDSM.16.M88.4 R172, [R2+0x8000] ;  /* 0x0080000002ac783b */ /* 0x000fee0000000200 */
[C---:B-1----:R-:W-:Y:S08]  /*b620*/  HMMA.16816.F32.BF16 R12, R168.reuse, R140, R12 ;  /* 0x0000008ca80c723c */ /* 0x042ff0000004180c */
[C---:B------:R-:W-:Y:S01]  /*b630*/  HMMA.16816.F32.BF16 R16, R168.reuse, R142, R16 ;  /* 0x0000008ea810723c */ /* 0x040fe20000041810 */
[----:B------:R-:W1:Y:S07]  /*b640*/  LDSM.16.M88.4 R140, [R190+0x8800] ;  /* 0x00880000be8c783b */ /* 0x000e6e0000000200 */
[C---:B-----5:R-:W-:Y:S08]  /*b650*/  HMMA.16816.F32.BF16 R20, R168.reuse, R148, R20 ;  /* 0x00000094a814723c */ /* 0x060ff00000041814 */
[C---:B------:R-:W-:Y:S01]  /*b660*/  HMMA.16816.F32.BF16 R24, R168.reuse, R150, R24 ;  /* 0x00000096a818723c */ /* 0x040fe20000041818 */
[----:B------:R-:W5:Y:S07]  /*b670*/  LDSM.16.M88.4 R148, [R190+0x9000] ;  /* 0x00900000be94783b */ /* 0x000f6e0000000200 */
[C---:B------:R-:W-:Y:S08]  /*b680*/  HMMA.16816.F32.BF16 R28, R168.reuse, R152, R28 ;  /* 0x00000098a81c723c */ /* 0x040ff0000004181c */
[----:B------:R-:W-:Y:S01]  /*b690*/  HMMA.16816.F32.BF16 R32, R168, R154, R32 ;  /* 0x0000009aa820723c */ /* 0x000fe20000041820 */
[----:B------:R-:W5:Y:S05]  /*b6a0*/  LDSM.16.M88.4 R152, [R190+0x9800] ;  /* 0x00980000be98783b */ /* 0x000f6a0000000200 */
[----:B------:R-:W5:Y:S02]  /*b6b0*/  LDSM.16.M88.4 R168, [R3+0x2000] ;  /* 0x0020000003a8783b */ /* 0x000f640000000200 */
[C---:B------:R-:W-:Y:S08]  /*b6c0*/  HMMA.16816.F32.BF16 R4, R176.reuse, R180, R4 ;  /* 0x000000b4b004723c */ /* 0x040ff00000041804 */
[C---:B------:R-:W-:Y:S01]  /*b6d0*/  HMMA.16816.F32.BF16 R8, R176.reuse, R182, R8 ;  /* 0x000000b6b008723c */ /* 0x040fe20000041808 */
[----:B------:R-:W-:Y:S07]  /*b6e0*/  LDSM.16.M88.4 R180, [R2+0xa000] ;  /* 0x00a0000002b4783b */ /* 0x000fee0000000200 */
[C---:B--2---:R-:W-:Y:S08]  /*b6f0*/  HMMA.16816.F32.BF16 R12, R176.reuse, R132, R12 ;  /* 0x00000084b00c723c */ /* 0x044ff0000004180c */
        /* <DEDUP_REMOVED lines=8> */
[----:B------:R-:W-:Y:S02]  /*b780*/  LDSM.16.M88.4 R176, [R194+UR5+0xa000] ;  /* 0x00a00005c2b0783b */ /* 0x000fe40008000200 */
[C---:B------:R-:W-:Y:S08]  /*b790*/  HMMA.16816.F32.BF16 R4, R160.reuse, R164, R4 ;  /* 0x000000a4a004723c */ /* 0x040ff00000041804 */
[C---:B------:R-:W-:Y:S01]  /*b7a0*/  HMMA.16816.F32.BF16 R8, R160.reuse, R166, R8 ;  /* 0x000000a6a008723c */ /* 0x040fe20000041808 */
[----:B------:R-:W4:Y:S07]  /*b7b0*/  LDSM.16.M88.4 R164, [R196+0x4000] ;  /* 0x00400000c4a4783b */ /* 0x000f2e0000000200 */
[C---:B-1----:R-:W-:Y:S08]  /*b7c0*/  HMMA.16816.F32.BF16 R12, R160.reuse, R140, R12 ;  /* 0x0000008ca00c723c */ /* 0x042ff0000004180c */
[C---:B------:R-:W-:Y:S01]  /*b7d0*/  HMMA.16816.F32.BF16 R16, R160.reuse, R142, R16 ;  /* 0x0000008ea010723c */ /* 0x040fe20000041810 */
[----:B------:R-:W1:Y:S07]  /*b7e0*/  LDSM.16.M88.4 R140, [R194+UR5+0xa800] ;  /* 0x00a80005c28c783b */ /* 0x000e6e0008000200 */
[C---:B-----5:R-:W-:Y:S08]  /*b7f0*/  HMMA.16816.F32.BF16 R20, R160.reuse, R148, R20 ;  /* 0x00000094a014723c */ /* 0x060ff00000041814 */
[C---:B------:R-:W-:Y:S01]  /*b800*/  HMMA.16816.F32.BF16 R24, R160.reuse, R150, R24 ;  /* 0x00000096a018723c */ /* 0x040fe20000041818 */
[----:B------:R-:W5:Y:S07]  /*b810*/  LDSM.16.M88.4 R148, [R194+UR5+0xb000] ;  /* 0x00b00005c294783b */ /* 0x000f6e0008000200 */
[C---:B------:R-:W-:Y:S08]  /*b820*/  HMMA.16816.F32.BF16 R28, R160.reuse, R152, R28 ;  /* 0x00000098a01c723c */ /* 0x040ff0000004181c */
[----:B------:R-:W-:Y:S01]  /*b830*/  HMMA.16816.F32.BF16 R32, R160, R154, R32 ;  /* 0x0000009aa020723c */ /* 0x000fe20000041820 */
[----:B------:R-:W5:Y:S05]  /*b840*/  LDSM.16.M88.4 R152, [R194+UR5+0xb800] ;  /* 0x00b80005c298783b */ /* 0x000f6a0008000200 */
[----:B------:R-:W-:Y:S02]  /*b850*/  LDSM.16.M88.4 R160, [R193+0x4000] ;  /* 0x00400000c1a0783b */ /* 0x000fe40000000200 */
[C---:B------:R-:W-:Y:S08]  /*b860*/  HMMA.16816.F32.BF16 R4, R168.reuse, R172, R4 ;  /* 0x000000aca804723c */ /* 0x040ff00000041804 */
[C---:B------:R-:W-:Y:S01]  /*b870*/  HMMA.16816.F32.BF16 R8, R168.reuse, R174, R8 ;  /* 0x000000aea808723c */ /* 0x040fe20000041808 */
[----:B------:R-:W5:Y:S07]  /*b880*/  LDSM.16.M88.4 R172, [R191+0xa000] ;  /* 0x00a00000bfac783b */ /* 0x000f6e0000000200 */
        /* <DEDUP_REMOVED lines=9> */
[----:B------:R-:W-:Y:S02]  /*b920*/  LDSM.16.M88.4 R168, [R192+0x4000] ;  /* 0x00400000c0a8783b */ /* 0x000fe40000000200 */
[C---:B------:R-:W-:Y:S08]  /*b930*/  HMMA.16816.F32.BF16 R4, R164.reuse, R176, R4 ;  /* 0x000000b0a404723c */ /* 0x040ff00000041804 */
[C---:B------:R-:W-:Y:S01]  /*b940*/  HMMA.16816.F32.BF16 R8, R164.reuse, R178, R8 ;  /* 0x000000b2a408723c */ /* 0x040fe20000041808 */
[----:B------:R-:W4:Y:S07]  /*b950*/  LDSM.16.M88.4 R176, [R190+0xa000] ;  /* 0x00a00000beb0783b */ /* 0x000f2e0000000200 */
        /* <DEDUP_REMOVED lines=11> */
[C---:B------:R-:W-:Y:S08]  /*ba10*/  HMMA.16816.F32.BF16 R8, R160.reuse, R174, R8 ;  /* 0x000000aea008723c */ /* 0x040ff00000041808 */
[C---:B--2---:R-:W-:Y:S08]  /*ba20*/  HMMA.16816.F32.BF16 R12, R160.reuse, R132, R12 ;  /* 0x00000084a00c723c */ /* 0x044ff0000004180c */
[C---:B------:R-:W-:Y:S01]  /*ba30*/  HMMA.16816.F32.BF16 R16, R160.reuse, R134, R16 ;  /* 0x00000086a010723c */ /* 0x040fe20000041810 */
[----:B------:R-:W2:Y:S07]  /*ba40*/  LDSM.16.M88.4 R132, [R2+0xa800] ;  /* 0x00a800000284783b */ /* 0x000eae0000000200 */
[C---:B---3--:R-:W-:Y:S08]  /*ba50*/  HMMA.16816.F32.BF16 R20, R160.reuse, R144, R20 ;  /* 0x00000090a014723c */ /* 0x048ff00000041814 */
[C---:B------:R-:W-:Y:S08]  /*ba60*/  HMMA.16816.F32.BF16 R24, R160.reuse, R146, R24 ;  /* 0x00000092a018723c */ /* 0x040ff00000041818 */
[C---:B----4-:R-:W-:Y:S08]  /*ba70*/  HMMA.16816.F32.BF16 R28, R160.reuse, R156, R28 ;  /* 0x0000009ca01c723c */ /* 0x050ff0000004181c */
[----:B------:R-:W-:Y:S08]  /*ba80*/  HMMA.16816.F32.BF16 R32, R160, R158, R32 ;  /* 0x0000009ea020723c */ /* 0x000ff00000041820 */
[C---:B------:R-:W-:Y:S08]  /*ba90*/  HMMA.16816.F32.BF16 R4, R168.reuse, R176, R4 ;  /* 0x000000b0a804723c */ /* 0x040ff00000041804 */
[C---:B------:R-:W-:Y:S08]  /*baa0*/  HMMA.16816.F32.BF16 R8, R168.reuse, R178, R8 ;  /* 0x000000b2a808723c */ /* 0x040ff00000041808 */
[C---:B-1----:R-:W-:Y:S08]  /*bab0*/  HMMA.16816.F32.BF16 R12, R168.reuse, R140, R12 ;  /* 0x0000008ca80c723c */ /* 0x042ff0000004180c */
[C---:B------:R-:W-:Y:S01]  /*bac0*/  HMMA.16816.F32.BF16 R16, R168.reuse, R142, R16 ;  /* 0x0000008ea810723c */ /* 0x040fe20000041810 */
[----:B------:R-:W1:Y:S07]  /*bad0*/  LDSM.16.M88.4 R140, [R2+0xb000] ;  /* 0x00b00000028c783b */ /* 0x000e6e0000000200 */
[C---:B-----5:R-:W-:Y:S08]  /*bae0*/  HMMA.16816.F32.BF16 R20, R168.reuse, R148, R20 ;  /* 0x00000094a814723c */ /* 0x060ff00000041814 */
[C---:B------:R-:W-:Y:S08]  /*baf0*/  HMMA.16816.F32.BF16 R24, R168.reuse, R150, R24 ;  /* 0x00000096a818723c */ /* 0x040ff00000041818 */
[C---:B------:R-:W-:Y:S08]  /*bb00*/  HMMA.16816.F32.BF16 R28, R168.reuse, R152, R28 ;  /* 0x00000098a81c723c */ /* 0x040ff0000004181c */
[----:B------:R-:W-:Y:S08]  /*bb10*/  HMMA.16816.F32.BF16 R32, R168, R154, R32 ;  /* 0x0000009aa820723c */ /* 0x000ff00000041820 */
[C---:B------:R-:W-:Y:S08]  /*bb20*/  HMMA.16816.F32.BF16 R4, R164.reuse, R180, R4 ;  /* 0x000000b4a404723c */ /* 0x040ff00000041804 */
[C---:B------:R-:W-:Y:S08]  /*bb30*/  HMMA.16816.F32.BF16 R8, R164.reuse, R182, R8 ;  /* 0x000000b6a408723c */ /* 0x040ff00000041808 */
[C---:B--2---:R-:W-:Y:S03]  /*bb40*/  HMMA.16816.F32.BF16 R12, R164.reuse, R132, R12 ;  /* 0x00000084a40c723c */ /* 0x044fe6000004180c */
[----:B------:R-:W-:Y:S01]  /*bb50*/  FMUL.FTZ R238, R4, UR11 ;  /* 0x0000000b04ee7c20 */ /* 0x000fe20008410000 */
[----:B------:R-:W-:Y:S01]  /*bb60*/  FMUL.FTZ R236, R5, UR11 ;  /* 0x0000000b05ec7c20 */ /* 0x000fe20008410000 */
[----:B------:R-:W-:Y:S01]  /*bb70*/  FMUL.FTZ R235, R6, UR11 ;  /* 0x0000000b06eb7c20 */ /* 0x000fe20008410000 */
[----:B------:R-:W-:Y:S02]  /*bb80*/  FMUL.FTZ R233, R7, UR11 ;  /* 0x0000000b07e97c20 */ /* 0x000fe40008410000 */
[C---:B------:R-:W-:Y:S01]  /*bb90*/  HMMA.16816.F32.BF16 R16, R164.reuse, R134, R16 ;  /* 0x00000086a410723c */ /* 0x040fe20000041810 */
[----:B------:R-:W2:Y:S01]  /*bba0*/  MUFU.TANH R238, R238 ;  /* 0x000000ee00ee7308 */ /* 0x000ea20000002400 */
[----:B------:R-:W3:Y:S01]  /*bbb0*/  LDSM.16.M88.4 R132, [R2+0xb800] ;  /* 0x00b800000284783b */ /* 0x000ee20000000200 */
[----:B------:R-:W-:Y:S04]  /*bbc0*/  DEPBAR.LE SB0, 0x0 ;  /* 0x000080000000791a */ /* 0x000fe80000000000 */
[----:B------:R-:W-:Y:S01]  /*bbd0*/  FMUL.FTZ R242, R8, UR11 ;  /* 0x0000000b08f27c20 */ /* 0x000fe20008410000 */
[C---:B-1----:R-:W-:Y:S03]  /*bbe0*/  HMMA.16816.F32.BF16 R20, R164.reuse, R140, R20 ;  /* 0x0000008ca414723c */ /* 0x042fe60000041814 */
[----:B------:R-:W1:Y:S01]  /*bbf0*/  MUFU.TANH R236, R236 ;  /* 0x000000ec00ec7308 */ /* 0x000e620000002400 */
[----:B------:R-:W-:Y:S01]  /*bc00*/  BAR.SYNC.DEFER_BLOCKING 0x0 ;  /* 0x0000000000007b1d */ /* 0x000fe20000010000 */
[----:B------:R-:W-:Y:S01]  /*bc10*/  FMUL.FTZ R240, R9, UR11 ;  /* 0x0000000b09f07c20 */ /* 0x000fe20008410000 */
[----:B------:R-:W-:Y:S01]  /*bc20*/  FMUL.FTZ R239, R10, UR11 ;  /* 0x0000000b0aef7c20 */ /* 0x000fe20008410000 */
[----:B------:R-:W-:Y:S01]  /*bc30*/  FMUL.FTZ R237, R11, UR11 ;  /* 0x0000000b0bed7c20 */ /* 0x000fe20008410000 */
[C---:B------:R-:W-:Y:S05]  /*bc40*/  HMMA.16816.F32.BF16 R24, R164.reuse, R142, R24 ;  /* 0x0000008ea418723c */ /* 0x040fea0000041818 */
[----:B------:R-:W4:Y:S01]  /*bc50*/  MUFU.TANH R235, R235 ;  /* 0x000000eb00eb7308 */ /* 0x000f220000002400 */
[----:B------:R-:W-:Y:S01]  /*bc60*/  FMUL.FTZ R230, R12, UR11 ;  /* 0x0000000b0ce67c20 */ /* 0x000fe20008410000 */
[----:B------:R-:W-:Y:S01]  /*bc70*/  FMUL.FTZ R228, R13, UR11 ;  /* 0x0000000b0de47c20 */ /* 0x000fe20008410000 */
[----:B------:R-:W-:Y:S01]  /*bc80*/  FMUL.FTZ R229, R14, UR11 ;  /* 0x0000000b0ee57c20 */ /* 0x000fe20008410000 */
[----:B------:R-:W-:Y:S01]  /*bc90*/  FMUL.FTZ R231, R15, UR11 ;  /* 0x0000000b0fe77c20 */ /* 0x000fe20008410000 */
[----:B------:R-:W-:Y:S01]  /*bca0*/  FMUL.FTZ R234, R16, UR11 ;  /* 0x0000000b10ea7c20 */ /* 0x000fe20008410000 */
[----:B------:R-:W-:Y:S04]  /*bcb0*/  FMUL.FTZ R232, R17, UR11 ;  /* 0x0000000b11e87c20 */ /* 0x000fe80008410000 */
[----:B------:R-:W1:Y:S01]  /*bcc0*/  MUFU.TANH R233, R233 ;  /* 0x000000e900e97308 */ /* 0x000e620000002400 */
        /* <DEDUP_REMOVED lines=10> */
[----:B------:R-:W-:Y:S06]  /*bd70*/  FMUL.FTZ R217, R27, UR11 ;  /* 0x0000000b1bd97c20 */ /* 0x000fec0008410000 */
[----:B------:R-:W1:Y:S01]  /*bd80*/  MUFU.TANH R240, R240 ;  /* 0x000000f000f07308 */ /* 0x000e620000002400 */
[C---:B---3--:R-:W-:Y:S09]  /*bd90*/  HMMA.16816.F32.BF16 R28, R164.reuse, R132, R28 ;  /* 0x00000084a41c723c */ /* 0x048ff2000004181c */
[----:B------:R-:W3:Y:S01]  /*bda0*/  MUFU.TANH R239, R239 ;  /* 0x000000ef00ef7308 */ /* 0x000ee20000002400 */
[----:B------:R-:W-:Y:S09]  /*bdb0*/  HMMA.16816.F32.BF16 R32, R164, R134, R32 ;  /* 0x00000086a420723c */ /* 0x000ff20000041820 */
[----:B------:R-:W1:Y:S01]  /*bdc0*/  MUFU.TANH R237, R237 ;  /* 0x000000ed00ed7308 */ /* 0x000e620000002400 */
[----:B------:R-:W-:Y:S01]  /*bdd0*/  FMUL.FTZ R216, R28, UR11 ;  /* 0x0000000b1cd87c20 */ /* 0x000fe20008410000 */
[----:B------:R-:W-:Y:S01]  /*bde0*/  FMUL.FTZ R218, R29, UR11 ;  /* 0x0000000b1dda7c20 */ /* 0x000fe20008410000 */
[----:B------:R-:W-:Y:S01]  /*bdf0*/  FMUL.FTZ R136, R30, UR11 ;  /* 0x0000000b1e887c20 */ /* 0x000fe20008410000 */
[----:B------:R-:W-:Y:S06]  /*be00*/  FMUL.FTZ R135, R31, UR11 ;  /* 0x0000000b1f877c20 */ /* 0x000fec0008410000 */
[----:B------:R-:W1:Y:S01]  /*be10*/  MUFU.TANH R230, R230 ;  /* 0x000000e600e67308 */ /* 0x000e620000002400 */
[----:B------:R-:W-:Y:S01]  /*be20*/  FMUL.FTZ R201, R32, UR11 ;  /* 0x0000000b20c97c20 */ /* 0x000fe20008410000 */
[----:B------:R-:W-:Y:S01]  /*be30*/  FMUL.FTZ R214, R33, UR11 ;  /* 0x0000000b21d67c20 */ /* 0x000fe20008410000 */
[----:B------:R-:W-:Y:S01]  /*be40*/  FMUL.FTZ R34, R34, UR11 ;  /* 0x0000000b22227c20 */ /* 0x000fe20008410000 */
[----:B------:R-:W-:Y:S06]  /*be50*/  FMUL.FTZ R35, R35, UR11 ;  /* 0x0000000b23237c20 */ /* 0x000fec0008410000 */
[----:B------:R-:W1:Y:S10]  /*be60*/  MUFU.TANH R228, R228 ;  /* 0x000000e400e47308 */ /* 0x000e740000002400 */
        /* <DEDUP_REMOVED lines=20> */
[----:B------:R1:W1:Y:S10]  /*bfb0*/  MUFU.TANH R134, R34 ;  /* 0x0000002200867308 */ /* 0x0002740000002400 */
[----:B------:R1:W1:Y:S01]  /*bfc0*/  MUFU.TANH R133, R35 ;  /* 0x0000002300857308 */ /* 0x0002620000002400 */
[----:B--234-:R-:W-:Y:S05]  /*bfd0*/  @!P5 BRA `(.L_x_571) ;  /* 0x000000080050d947 */ /* 0x01cfea0003800000 */
[----:B------:R-:W2:Y:S08]  /*bfe0*/  LDC.64 R2, c[0x0][0x4e0] ;  /* 0x00013800ff027b82 */ /* 0x000eb00000000a00 */
[----:B------:R-:W3:Y:S01]  /*bff0*/  LDC R5, c[0x0][0x3bc] ;  /* 0x0000ef00ff057b82 */ /* 0x000ee20000000800 */
[----:B--2---:R-:W-:Y:S04]  /*c000*/  ISETP.NE.U32.AND P4, PT, R2, RZ, PT ;  /* 0x000000ff0200720c */ /* 0x004fe80003f85070 */
[----:B------:R-:W-:Y:S11]  /*c010*/  ISETP.NE.AND.EX P4, PT, R3, RZ, PT, P4 ;  /* 0x000000ff0300720c */ /* 0x000ff60003f85340 */
[----:B------:R-:W-:Y:S02]  /*c020*/  @!UPT UIADD3 URZ, UPT, UPT, URZ, URZ, URZ ;  /* 0x000000fffffff290 */ /* 0x000fe4000fffe0ff */
[----:B------:R-:W2:Y:S01]  /*c030*/  @!P4 LDC R2, c[0x0][0x3b8] ;  /* 0x0000ee00ff02cb82 */ /* 0x000ea20000000800 */
[----:B------:R-:W-:Y:S05]  /*c040*/  @!P4 IMAD.MOV.U32 R4, RZ, RZ, RZ ;  /* 0x000000ffff04c224 */ /* 0x000fea00078e00ff */
[----:B------:R-:W-:Y:S01]  /*c050*/  @!P4 IADD3 R4, P5, PT, RZ, -R4, RZ ;  /* 0x80000004ff04c210 */ /* 0x000fe20007fbe0ff */
[----:B--2---:R-:W-:Y:S04]  /*c060*/  @!P4 IMAD.SHL.U32 R3, R2, 0x40, RZ ;  /* 0x000000400203c824 */ /* 0x004fe800078e00ff */
[----:B------:R-:W-:Y:S05]  /*c070*/  @!P4 IMAD.X R3, RZ, RZ, ~R3, P5 ;  /* 0x000000ffff03c224 */ /* 0x000fea00028e0e03 */
[----:B------:R-:W-:Y:S04]  /*c080*/  @!P4 SHF.R.S64 R7, R4, 0x1f, R3 ;  /* 0x0000001f0407c819 */ /* 0x000fe80000001003 */
[----:B------:R-:W-:Y:S04]  /*c090*/  @!P4 IADD3 R198, P5, PT, R7, R198, RZ ;  /* 0x000000c607c6c210 */ /* 0x000fe80007fbe0ff */
[----:B------:R-:W-:Y:S01]  /*c0a0*/  @!P4 LEA.HI.X.SX32 R197, R3, R197, 0x1, P5 ;  /* 0x000000c503c5c211 */ /* 0x000fe200028f0eff */
[----:B---3--:R-:W-:Y:S08]  /*c0b0*/  @!P4 BRA `(.L_x_572) ;  /* 0x0000000000f8c947 */ /* 0x008ff00003800000 */
[----:B------:R-:W-:Y:S01]  /*c0c0*/  VIADD R11, R209, 0xffffff80 ;  /* 0xffffff80d10b7836 */ /* 0x000fe20000000000 */
[----:B------:R-:W2:Y:S04]  /*c0d0*/  LDC R4, c[0x0][0x4f0] ;  /* 0x00013c00ff047b82 */ /* 0x000ea80000000800 */
[----:B------:R-:W-:Y:S02]  /*c0e0*/  IABS R6, R11 ;  /* 0x0000000b00067213 */ /* 0x000fe40000000000 */
[-C--:B--2---:R-:W-:Y:S02]  /*c0f0*/  IABS R2, R4.reuse ;  /* 0x0000000400027213 */ /* 0x084fe40000000000 */
[-C--:B------:R-:W-:Y:S02]  /*c100*/  LOP3.LUT R11, R11, R4.reuse, RZ, 0x3c, !PT ;  /* 0x000000040b0b7212 */ /* 0x080fe400078e3cff */
[----:B------:R-:W2:Y:S10]  /*c110*/  I2F.RP R9, R2 ;  /* 0x0000000200097306 */ /* 0x000eb40000209400 */
[----:B--2---:R-:W2:Y:S02]  /*c120*/  MUFU.RCP R3, R9 ;  /* 0x0000000900037308 */ /* 0x004ea40000001000 */
[----:B--2---:R-:W-:Y:S01]  /*c130*/  VIADD R12, R3, 0xffffffe ;  /* 0x0ffffffe030c7836 */ /* 0x004fe20000000000 */
[----:B------:R-:W-:Y:S07]  /*c140*/  IADD3 R3, PT, PT, R209, -0x40, RZ ;  /* 0xffffffc0d1037810 */ /* 0x000fee0007ffe0ff */
[----:B------:R-:W2:Y:S01]  /*c150*/  F2I.FTZ.U32.TRUNC.NTZ R13, R12 ;  /* 0x0000000c000d7305 */ /* 0x000ea2000021f000 */
[----:B------:R-:W-:Y:S02]  /*c160*/  IABS R8, R3 ;  /* 0x0000000300087213 */ /* 0x000fe40000000000 */
[----:B------:R-:W-:Y:S01]  /*c170*/  LOP3.LUT R3, R3, R4, RZ, 0x3c, !PT ;  /* 0x0000000403037212 */ /* 0x000fe200078e3cff */
[--C-:B--2---:R-:W-:Y:S02]  /*c180*/  IMAD.MOV R7, RZ, RZ, -R13.reuse ;  /* 0x000000ffff077224 */ /* 0x104fe400078e0a0d */
        /* <DEDUP_REMOVED lines=22> */
[----:B------:R-:W2:Y:S10]  /*c2f0*/  LDC.64 R2, c[0x0][0x3b8] ;  /* 0x0000ee00ff027b82 */ /* 0x000eb40000000a00 */
        /* <DEDUP_REMOVED lines=10> */
[----:B------:R-:W3:Y:S04]  /*c3a0*/  LDG.E R7, desc[UR16][R16.64] ;  /* 0x0000001010077981 */ /* 0x000ee8000c1e1900 */
[----:B------:R-:W-:Y:S01]  /*c3b0*/  IMAD R9, R9, R4, -0x40 ;  /* 0xffffffc009097424 */ /* 0x000fe200078e0204 */
[----:B------:R-:W3:Y:S04]  /*c3c0*/  LDG.E R6, desc[UR16][R14.64] ;  /* 0x000000100e067981 */ /* 0x000ee8000c1e1900 */
[----:B------:R-:W-:Y:S05]  /*c3d0*/  SHF.R.S32.HI R11, RZ, 0x1f, R9 ;  /* 0x0000001fff0b7819 */ /* 0x000fea0000011409 */
[-C--:B--2---:R-:W-:Y:S02]  /*c3e0*/  IMAD R4, R11, R2.reuse, RZ ;  /* 0x000000020b047224 */ /* 0x084fe400078e02ff */
[C---:B------:R-:W-:Y:S04]  /*c3f0*/  IMAD.WIDE.U32 R10, R9.reuse, R2, RZ ;  /* 0x00000002090a7225 */ /* 0x040fe800078e00ff */
[----:B------:R-:W-:Y:S04]  /*c400*/  IMAD R4, R9, R3, R4 ;  /* 0x0000000309047224 */ /* 0x000fe800078e0204 */
[----:B------:R-:W-:Y:S02]  /*c410*/  IMAD.IADD R11, R11, 0x1, R4 ;  /* 0x000000010b0b7824 */ /* 0x000fe400078e0204 */
[----:B---3--:R-:W-:Y:S04]  /*c420*/  IMAD.IADD R7, R7, 0x1, -R6 ;  /* 0x0000000107077824 */ /* 0x008fe800078e0a06 */
[----:B------:R-:W-:Y:S01]  /*c430*/  IMAD.WIDE.U32 R10, R7, UR6, R10 ;  /* 0x00000006070a7c25 */ /* 0x000fe2000f8e000a */
[----:B------:R-:W-:Y:S02]  /*c440*/  SHF.R.S32.HI R3, RZ, 0x1f, R7 ;  /* 0x0000001fff037819 */ /* 0x000fe40000011407 */
[C---:B------:R-:W-:Y:S03]  /*c450*/  LEA R198, P5, R10.reuse, R198, 0x1 ;  /* 0x000000c60ac67211 */ /* 0x040fe600078a08ff */
[----:B------:R-:W-:Y:S04]  /*c460*/  IMAD R4, R3, UR6, RZ ;  /* 0x0000000603047c24 */ /* 0x000fe8000f8e02ff */
[----:B------:R-:W-:Y:S05]  /*c470*/  IMAD R4, R7, UR7, R4 ;  /* 0x0000000707047c24 */ /* 0x000fea000f8e0204 */
[----:B------:R-:W-:Y:S04]  /*c480*/  IADD3 R4, PT, PT, R11, R4, RZ ;  /* 0x000000040b047210 */ /* 0x000fe80007ffe0ff */
[----:B------:R-:W-:Y:S07]  /*c490*/  LEA.HI.X R197, R10, R197, R4, 0x1, P5 ;  /* 0x000000c50ac57211 */ /* 0x000fee00028f0c04 */
.L_x_572:
[--C-:B------:R-:W-:Y:S01]  /*c4a0*/  @!P3 IMAD.MOV.U32 R196, RZ, RZ, R198.reuse ;  /* 0x000000ffffc4b224 */ /* 0x100fe200078e00c6 */
        /* <DEDUP_REMOVED lines=13> */
[--C-:B--2---:R-:W-:Y:S05]  /*c580*/  @!P2 IMAD.MOV.U32 R196, RZ, RZ, R198.reuse ;  /* 0x000000ffffc4a224 */ /* 0x104fea00078e00c6 */
[----:B------:R-:W-:Y:S01]  /*c590*/  @!PT LDS RZ, [RZ] ;  /* 0x00000000fffff984 */ /* 0x000fe20000000800 */
[----:B------:R-:W-:Y:S01]  /*c5a0*/  @!PT LDS RZ, [RZ] ;  /* 0x00000000fffff984 */ /* 0x000fe20000000800 */
[----:B------:R-:W-:Y:S01]  /*c5b0*/  @!PT LDS RZ, [RZ] ;  /* 0x00000000fffff984 */ /* 0x000fe20000000800 */
[----:B------:R2:W-:Y:S04]  /*c5c0*/  @!P2 LDGSTS.E.BYPASS.LTC128B.128 [R215+0x8000], desc[UR16][R196.64+0x80] ;  /* 0x08000080c4d7afae */ /* 0x0005e8000b981a10 */
[----:B------:R3:W-:Y:S01]  /*c5d0*/  @P2 STS.128 [R215+0x8000], RZ ;  /* 0x008000ffd7002388 */ /* 0x0007e20000000c00 */
[----:B--2---:R-:W-:Y:S05]  /*c5e0*/  @!P1 IMAD.MOV.U32 R196, RZ, RZ, R198 ;  /* 0x000000ffffc49224 */ /* 0x004fea00078e00c6 */
        /* <DEDUP_REMOVED lines=51> */
.L_x_571:
[----:B-1-3--:R-:W-:Y:S01]  /*c920*/  FMNMX3.FTZ R2, R0, R235, R233, !PT ;  /* 0x000000eb00027276 */ /* 0x00afe200078100e9 */
        /* <DEDUP_REMOVED lines=19> */
[----:B------:R-:W-:Y:S01]  /*ca60*/  MOV R168, R203 ;  /* 0x000000cb00a87202 */ /* 0x000fe20000000f00 */
[----:B------:R-:W-:Y:S01]  /*ca70*/  SHFL.BFLY PT, R2, R7, 0x2, 0x1f ;  /* 0x0c401f0007027f89 */ /* 0x000fe200000e0000 */
[----:B------:R-:W-:Y:S02]  /*ca80*/  @P0 IADD3 R168, PT, PT, R204, -0x40, RZ ;  /* 0xffffffc0cca80810 */ /* 0x000fe40007ffe0ff */
[----:B------:R-:W-:Y:S05]  /*ca90*/  IADD3 R208, PT, PT, R208, -0x1, RZ ;  /* 0xffffffffd0d07810 */ /* 0x000fea0007ffe0ff */
[----:B------:R-:W1:Y:S01]  /*caa0*/  SHFL.BFLY PT, R3, R4, 0x2, 0x1f ;  /* 0x0c401f0004037f89 */ /* 0x000e6200000e0000 */
[----:B------:R-:W-:Y:S02]  /*cab0*/  IADD3 R189, PT, PT, R189, R168, RZ ;  /* 0x000000a8bdbd7210 */ /* 0x000fe40007ffe0ff */
[----:B------:R-:W-:Y:S05]  /*cac0*/  IADD3 R209, PT, PT, R209, -0x40, RZ ;  /* 0xffffffc0d1d17810 */ /* 0x000fea0007ffe0ff */
[----:B------:R-:W-:Y:S08]  /*cad0*/  LDSM.16.MT88.4 R28, [R168] ;  /* 0x00000000a81c783b */ /* 0x000ff00000004200 */
[----:B------:R-:W-:Y:S08]  /*cae0*/  LDSM.16.MT88.4 R140, [R189+0x2800] ;  /* 0x00280000bd8c783b */ /* 0x000ff00000004200 */
[----:B------:R-:W-:Y:S08]  /*caf0*/  LDSM.16.MT88.4 R148, [R168+0x4800] ;  /* 0x00480000a894783b */ /* 0x000ff00000004200 */
[----:B------:R-:W-:Y:S08]  /*cb00*/  LDSM.16.MT88.4 R152, [R168+0x5000] ;  /* 0x00500000a898783b */ /* 0x000ff00000004200 */
[----:B------:R-:W-:Y:S01]  /*cb10*/  LDSM.16.MT88.4 R160, [R189+0x3800] ;  /* 0x00380000bda0783b */ /* 0x000fe20000004200 */
[----:B-1----:R-:W-:Y:S02]  /*cb20*/  FMNMX.FTZ R8, R4, R3, !PT ;  /* 0x0000000304087209 */ /* 0x002fe40007810000 */
[----:B------:R-:W-:Y:S05]  /*cb30*/  FMNMX.FTZ R6, R7, R2, !PT ;  /* 0x0000000207067209 */ /* 0x000fea0007810000 */
[----:B------:R-:W1:Y:S08]  /*cb40*/  SHFL.BFLY PT, R5, R8, 0x1, 0x1f ;  /* 0x0c201f0008057f89 */ /* 0x000e7000000e0000 */
[----:B------:R-:W2:Y:S01]  /*cb50*/  SHFL.BFLY PT, R3, R6, 0x1, 0x1f ;  /* 0x0c201f0006037f89 */ /* 0x000ea200000e0000 */
[----:B-1----:R-:W-:Y:S02]  /*cb60*/  FMNMX.FTZ R132, R8, R5, !PT ;  /* 0x0000000508847209 */ /* 0x002fe40007810000 */
[----:B--2---:R-:W-:Y:S03]  /*cb70*/  FMNMX.FTZ R3, R6, R3, !PT ;  /* 0x0000000306037209 */ /* 0x004fe60007810000 */
[C---:B------:R-:W-:Y:S01]  /*cb80*/  FMUL.FTZ R157, R132.reuse, UR4 ;  /* 0x00000004849d7c20 */ /* 0x040fe20008410000 */
[C---:B------:R-:W-:Y:S01]  /*cb90*/  FSETP.NEU.FTZ.AND P2, PT, R132.reuse, -INF , PT ;  /* 0xff8000008400780b */ /* 0x040fe20003f5d000 */
[----:B------:R-:W-:Y:S01]  /*cba0*/  FADD.FTZ R5, -R132, R137 ;  /* 0x0000008984057221 */ /* 0x000fe20000010100 */
[C---:B------:R-:W-:Y:S01]  /*cbb0*/  FSETP.NEU.FTZ.AND P1, PT, R3.reuse, -INF , PT ;  /* 0xff8000000300780b */ /* 0x040fe20003f3d000 */
[----:B------:R-:W-:Y:S01]  /*cbc0*/  FMUL.FTZ R156, R3, UR4 ;  /* 0x00000004039c7c20 */ /* 0x000fe20008410000 */
[----:B------:R-:W-:Y:S01]  /*cbd0*/  FSEL R157, R157, RZ, P2 ;  /* 0x000000ff9d9d7208 */ /* 0x000fe20001000000 */
[----:B------:R-:W-:Y:S01]  /*cbe0*/  FADD.FTZ R4, -R3, R0 ;  /* 0x0000000003047221 */ /* 0x000fe20000010100 */
[----:B------:R-:W-:Y:S01]  /*cbf0*/  FMUL.FTZ R2, R5, UR4 ;  /* 0x0000000405027c20 */ /* 0x000fe20008410000 */
[----:B------:R-:W-:Y:S02]  /*cc00*/  MOV R137, R132 ;  /* 0x0000008400897202 */ /* 0x000fe40000000f00 */
[----:B------:R-:W-:Y:S01]  /*cc10*/  FSEL R156, R156, RZ, P1 ;  /* 0x000000ff9c9c7208 */ /* 0x000fe20000800000 */
[----:B------:R-:W-:Y:S01]  /*cc20*/  FMUL.FTZ R0, R4, UR4 ;  /* 0x0000000404007c20 */ /* 0x000fe20008410000 */
[--C-:B------:R-:W-:Y:S01]  /*cc30*/  FFMA.FTZ R177, R238, UR4, -R157.reuse ;  /* 0x00000004eeb17c23 */ /* 0x100fe2000801089d */
[--C-:B------:R-:W-:Y:S01]  /*cc40*/  FFMA.FTZ R174, R236, UR4, -R157.reuse ;  /* 0x00000004ecae7c23 */ /* 0x100fe2000801089d */
[--C-:B------:R-:W-:Y:S01]  /*cc50*/  FFMA.FTZ R173, R242, UR4, -R157.reuse ;  /* 0x00000004f2ad7c23 */ /* 0x100fe2000801089d */
[--C-:B------:R-:W-:Y:S01]  /*cc60*/  FFMA.FTZ R175, R235, UR4, -R156.reuse ;  /* 0x00000004ebaf7c23 */ /* 0x100fe2000801089c */
[--C-:B------:R-:W-:Y:S01]  /*cc70*/  FFMA.FTZ R171, R233, UR4, -R156.reuse ;  /* 0x00000004e9ab7c23 */ /* 0x100fe2000801089c */
[--C-:B------:R-:W-:Y:S01]  /*cc80*/  FFMA.FTZ R172, R240, UR4, -R157.reuse ;  /* 0x00000004f0ac7c23 */ /* 0x100fe2000801089d */
[--C-:B------:R-:W-:Y:S01]  /*cc90*/  FFMA.FTZ R170, R239, UR4, -R156.reuse ;  /* 0x00000004efaa7c23 */ /* 0x100fe2000801089c */
[--C-:B------:R-:W-:Y:S01]  /*cca0*/  FFMA.FTZ R169, R237, UR4, -R156.reuse ;  /* 0x00000004eda97c23 */ /* 0x100fe2000801089c */
[----:B------:R-:W1:Y:S01]  /*ccb0*/  MUFU.EX2 R2, R2 ;  /* 0x0000000200027308 */ /* 0x000e620000000800 */
[--C-:B------:R-:W-:Y:S01]  /*ccc0*/  FFMA.FTZ R179, R230, UR4, -R157.reuse ;  /* 0x00000004e6b37c23 */ /* 0x100fe2000801089d */
[--C-:B------:R-:W-:Y:S01]  /*ccd0*/  FFMA.FTZ R180, R228, UR4, -R157.reuse ;  /* 0x00000004e4b47c23 */ /* 0x100fe2000801089d */
[--C-:B------:R-:W-:Y:S07]  /*cce0*/  FFMA.FTZ R181, R229, UR4, -R156.reuse ;  /* 0x00000004e5b57c23 */ /* 0x100fee000801089c */
[----:B------:R-:W2:Y:S01]  /*ccf0*/  MUFU.EX2 R0, R0 ;  /* 0x0000000000007308 */ /* 0x000ea20000000800 */
[--C-:B------:R-:W-:Y:S01]  /*cd00*/  FFMA.FTZ R176, R231, UR4, -R156.reuse ;  /* 0x00000004e7b07c23 */ /* 0x100fe2000801089c */
[--C-:B------:R-:W-:Y:S01]  /*cd10*/  FFMA.FTZ R178, R234, UR4, -R157.reuse ;  /* 0x00000004eab27c23 */ /* 0x100fe2000801089d */
[--C-:B------:R-:W-:Y:S07]  /*cd20*/  FFMA.FTZ R183, R232, UR4, -R157.reuse ;  /* 0x00000004e8b77c23 */ /* 0x100fee000801089d */
[----:B------:R-:W-:Y:S01]  /*cd30*/  MUFU.EX2 R177, R177 ;  /* 0x000000b100b17308 */ /* 0x000fe20000000800 */
[--C-:B------:R-:W-:Y:S01]  /*cd40*/  FFMA.FTZ R191, R227, UR4, -R156.reuse ;  /* 0x00000004e3bf7c23 */ /* 0x100fe2000801089c */
[--C-:B------:R-:W-:Y:S01]  /*cd50*/  FFMA.FTZ R182, R225, UR4, -R156.reuse ;  /* 0x00000004e1b67c23 */ /* 0x100fe2000801089c */
[--C-:B------:R-:W-:Y:S07]  /*cd60*/  FFMA.FTZ R190, R220, UR4, -R157.reuse ;  /* 0x00000004dcbe7c23 */ /* 0x100fee000801089d */
[----:B------:R-:W3:Y:S01]  /*cd70*/  MUFU.EX2 R174, R174 ;  /* 0x000000ae00ae7308 */ /* 0x000ee20000000800 */
[--C-:B------:R-:W-:Y:S01]  /*cd80*/  FFMA.FTZ R193, R222, UR4, -R157.reuse ;  /* 0x00000004dec17c23 */ /* 0x100fe2000801089d */
[C---:B-1----:R-:W-:Y:S01]  /*cd90*/  FMUL.FTZ R4, R2.reuse, R128 ;  /* 0x0000008002047220 */ /* 0x042fe20000410000 */
[C---:B------:R-:W-:Y:S07]  /*cda0*/  FMUL.FTZ R5, R2.reuse, R129 ;  /* 0x0000008102057220 */ /* 0x040fee0000410000 */
[----:B------:R-:W-:Y:S01]  /*cdb0*/  MUFU.EX2 R175, R175 ;  /* 0x000000af00af7308 */ /* 0x000fe20000000800 */
[----:B------:R-:W-:Y:S01]  /*cdc0*/  FMUL.FTZ R8, R2, R124 ;  /* 0x0000007c02087220 */ /* 0x000fe20000410000 */
[C---:B--2---:R-:W-:Y:S01]  /*cdd0*/  FMUL.FTZ R6, R0.reuse, R130 ;  /* 0x0000008200067220 */ /* 0x044fe20000410000 */
[----:B------:R-:W-:Y:S07]  /*cde0*/  FMUL.FTZ R7, R0, R131 ;  /* 0x0000008300077220 */ /* 0x000fee0000410000 */
[----:B------:R-:W1:Y:S01]  /*cdf0*/  MUFU.EX2 R171, R171 ;  /* 0x000000ab00ab7308 */ /* 0x000e620000000800 */
[----:B------:R-:W-:Y:S01]  /*ce00*/  FMUL.FTZ R9, R2, R125 ;  /* 0x0000007d02097220 */ /* 0x000fe20000410000 */
[C---:B------:R-:W-:Y:S01]  /*ce10*/  FMUL.FTZ R10, R0.reuse, R126 ;  /* 0x0000007e000a7220 */ /* 0x040fe20000410000 */
[----:B------:R-:W-:Y:S07]  /*ce20*/  FMUL.FTZ R11, R0, R127 ;  /* 0x0000007f000b7220 */ /* 0x000fee0000410000 */
[----:B------:R-:W-:Y:S01]  /*ce30*/  MUFU.EX2 R173, R173 ;  /* 0x000000ad00ad7308 */ /* 0x000fe20000000800 */
[----:B------:R-:W-:Y:S01]  /*ce40*/  FMUL.FTZ R16, R2, R116 ;  /* 0x0000007402107220 */ /* 0x000fe20000410000 */
[----:B---3--:R-:W-:Y:S01]  /*ce50*/  F2FP.BF16.F32.PACK_AB R128, R174, R177 ;  /* 0x000000b1ae80723e */ /* 0x008fe200000010ff */
[----:B------:R-:W-:Y:S07]  /*ce60*/  FMUL.FTZ R17, R2, R117 ;  /* 0x0000007502117220 */ /* 0x000fee0000410000 */
[----:B------:R-:W2:Y:S01]  /*ce70*/  MUFU.EX2 R172, R172 ;  /* 0x000000ac00ac7308 */ /* 0x000ea20000000800 */
[C---:B------:R-:W-:Y:S01]  /*ce80*/  FMUL.FTZ R18, R0.reuse, R118 ;  /* 0x0000007600127220 */ /* 0x040fe20000410000 */
[----:B------:R-:W-:Y:S01]  /*ce90*/  FMUL.FTZ R19, R0, R119 ;  /* 0x0000007700137220 */ /* 0x000fe20000410000 */
[C---:B------:R-:W-:Y:S07]  /*cea0*/  FMUL.FTZ R24, R2.reuse, R108 ;  /* 0x0000006c02187220 */ /* 0x040fee0000410000 */
[----:B------:R-:W-:Y:S01]  /*ceb0*/  MUFU.EX2 R170, R170 ;  /* 0x000000aa00aa7308 */ /* 0x000fe20000000800 */
[----:B------:R-:W-:Y:S01]  /*cec0*/  FMUL.FTZ R25, R2, R109 ;  /* 0x0000006d02197220 */ /* 0x000fe20000410000 */
[----:B-1----:R-:W-:Y:S01]  /*ced0*/  F2FP.BF16.F32.PACK_AB R129, R171, R175 ;  /* 0x000000afab81723e */ /* 0x002fe200000010ff */
[C---:B------:R-:W-:Y:S07]  /*cee0*/  FMUL.FTZ R26, R0.reuse, R110 ;  /* 0x0000006e001a7220 */ /* 0x040fee0000410000 */
[----:B------:R-:W1:Y:S01]  /*cef0*/  MUFU.EX2 R169, R169 ;  /* 0x000000a900a97308 */ /* 0x000e620000000800 */
        /* <DEDUP_REMOVED lines=12> */
[C---:B------:R-:W-:Y:S01]  /*cfc0*/  FMUL.FTZ R40, R2.reuse, R40 ;  /* 0x0000002802287220 */ /* 0x040fe20000410000 */
[----:B-1----:R-:W-:Y:S01]  /*cfd0*/  F2FP.BF16.F32.PACK_AB R131, R169, R170 ;  /* 0x000000aaa983723e */ /* 0x002fe200000010ff */
[----:B------:R-:W-:Y:S01]  /*cfe0*/  FMUL.FTZ R41, R2, R41 ;  /* 0x0000002902297220 */ /* 0x000fe20000410000 */
[C---:B------:R-:W-:Y:S01]  /*cff0*/  FMUL.FTZ R42, R0.reuse, R42 ;  /* 0x0000002a002a7220 */ /* 0x040fe20000410000 */
[----:B------:R-:W-:Y:S01]  /*d000*/  FMUL.FTZ R43, R0, R43 ;  /* 0x0000002b002b7220 */ /* 0x000fe20000410000 */
[----:B------:R-:W-:Y:S01]  /*d010*/  LDSM.16.MT88.4 R108, [R189+0x2000] ;  /* 0x00200000bd6c783b */ /* 0x000fe20000004200 */
[C---:B------:R-:W-:Y:S01]  /*d020*/  FMUL.FTZ R44, R2.reuse, R44 ;  /* 0x0000002c022c7220 */ /* 0x040fe20000410000 */
[C---:B------:R-:W-:Y:S01]  /*d030*/  FMUL.FTZ R45, R2.reuse, R45 ;  /* 0x0000002d022d7220 */ /* 0x040fe20000410000 */
[C---:B------:R-:W-:Y:S01]  /*d040*/  HMMA.16816.F32.BF16 R4, R128.reuse, R12, R4 ;  /* 0x0000000c8004723c */ /* 0x040fe20000041804 */
[----:B------:R-:W-:Y:S04]  /*d050*/  MUFU.EX2 R179, R179 ;  /* 0x000000b300b37308 */ /* 0x000fe80000000800 */
[----:B------:R-:W-:Y:S01]  /*d060*/  LDSM.16.MT88.4 R124, [R138+0xe800] ;  /* 0x00e800008a7c783b */ /* 0x000fe20000004200 */
[C---:B------:R-:W-:Y:S01]  /*d070*/  FMUL.FTZ R12, R2.reuse, R120 ;  /* 0x00000078020c7220 */ /* 0x040fe20000410000 */
[----:B------:R-:W-:Y:S01]  /*d080*/  FMUL.FTZ R13, R2, R121 ;  /* 0x00000079020d7220 */ /* 0x000fe20000410000 */
[C---:B------:R-:W-:Y:S03]  /*d090*/  HMMA.16816.F32.BF16 R8, R128.reuse, R14, R8 ;  /* 0x0000000e8008723c */ /* 0x040fe60000041808 */
[----:B------:R-:W1:Y:S01]  /*d0a0*/  MUFU.EX2 R180, R180 ;  /* 0x000000b400b47308 */ /* 0x000e620000000800 */
[C---:B------:R-:W-:Y:S01]  /*d0b0*/  FMUL.FTZ R14, R0.reuse, R122 ;  /* 0x0000007a000e7220 */ /* 0x040fe20000410000 */
[C---:B------:R-:W-:Y:S01]  /*d0c0*/  FMUL.FTZ R15, R0.reuse, R123 ;  /* 0x0000007b000f7220 */ /* 0x040fe20000410000 */
[C---:B------:R-:W-:Y:S01]  /*d0d0*/  FMUL.FTZ R46, R0.reuse, R46 ;  /* 0x0000002e002e7220 */ /* 0x040fe20000410000 */
[----:B------:R-:W2:Y:S01]  /*d0e0*/  LDSM.16.MT88.4 R120, [R189] ;  /* 0x00000000bd78783b */ /* 0x000ea20000004200 */
[----:B------:R-:W-:Y:S01]  /*d0f0*/  FMUL.FTZ R47, R0, R47 ;  /* 0x0000002f002f7220 */ /* 0x000fe20000410000 */
[C---:B------:R-:W-:Y:S01]  /*d100*/  FMUL.FTZ R48, R2.reuse, R48 ;  /* 0x0000003002307220 */ /* 0x040fe20000410000 */
[----:B------:R-:W-:Y:S01]  /*d110*/  FMUL.FTZ R49, R2, R49 ;  /* 0x0000003102317220 */ /* 0x000fe20000410000 */
[----:B------:R-:W-:Y:S01]  /*d120*/  FMUL.FTZ R50, R0, R50 ;  /* 0x0000003200327220 */ /* 0x000fe20000410000 */
[C---:B------:R-:W-:Y:S01]  /*d130*/  HMMA.16816.F32.BF16 R12, R128.reuse, R20, R12 ;  /* 0x00000014800c723c */ /* 0x040fe2000004180c */
[----:B------:R-:W-:Y:S02]  /*d140*/  MUFU.EX2 R181, R181 ;  /* 0x000000b500b57308 */ /* 0x000fe40000000800 */
[C---:B------:R-:W-:Y:S01]  /*d150*/  FMUL.FTZ R20, R2.reuse, R112 ;  /* 0x0000007002147220 */ /* 0x040fe20000410000 */
[----:B------:R-:W-:Y:S01]  /*d160*/  FMUL.FTZ R21, R2, R113 ;  /* 0x0000007102157220 */ /* 0x000fe20000410000 */
[----:B------:R-:W-:Y:S01]  /*d170*/  FMUL.FTZ R51, R0, R51 ;  /* 0x0000003300337220 */ /* 0x000fe20000410000 */
[C---:B------:R-:W-:Y:S01]  /*d180*/  FMUL.FTZ R52, R2.reuse, R52 ;  /* 0x0000003402347220 */ /* 0x040fe20000410000 */
[----:B------:R-:W-:Y:S01]  /*d190*/  FMUL.FTZ R53, R2, R53 ;  /* 0x0000003502357220 */ /* 0x000fe20000410000 */
[C---:B------:R-:W-:Y:S03]  /*d1a0*/  HMMA.16816.F32.BF16 R16, R128.reuse, R22, R16 ;  /* 0x000000168010723c */ /* 0x040fe60000041810 */
[----:B------:R-:W3:Y:S01]  /*d1b0*/  MUFU.EX2 R176, R176 ;  /* 0x000000b000b07308 */ /* 0x000ee20000000800 */
[C---:B------:R-:W-:Y:S01]  /*d1c0*/  FMUL.FTZ R22, R0.reuse, R114 ;  /* 0x0000007200167220 */ /* 0x040fe20000410000 */
[C---:B------:R-:W-:Y:S01]  /*d1d0*/  FMUL.FTZ R23, R0.reuse, R115 ;  /* 0x0000007300177220 */ /* 0x040fe20000410000 */
[C---:B------:R-:W-:Y:S01]  /*d1e0*/  FMUL.FTZ R54, R0.reuse, R54 ;  /* 0x0000003600367220 */ /* 0x040fe20000410000 */
[----:B------:R-:W4:Y:S01]  /*d1f0*/  LDSM.16.MT88.4 R112, [R187+0xe000] ;  /* 0x00e00000bb70783b */ /* 0x000f220000004200 */
        /* <DEDUP_REMOVED lines=12> */
[----:B------:R-:W5:Y:S01]  /*d2c0*/  MUFU.EX2 R183, R183 ;  /* 0x000000b700b77308 */ /* 0x000f620000000800 */
[C---:B------:R-:W-:Y:S01]  /*d2d0*/  FMUL.FTZ R30, R0.reuse, R106 ;  /* 0x0000006a001e7220 */ /* 0x040fe20000410000 */
[C---:B------:R-:W-:Y:S01]  /*d2e0*/  FMUL.FTZ R31, R0.reuse, R107 ;  /* 0x0000006b001f7220 */ /* 0x040fe20000410000 */
[C---:B------:R-:W-:Y:S01]  /*d2f0*/  FMUL.FTZ R62, R0.reuse, R62 ;  /* 0x0000003e003e7220 */ /* 0x040fe20000410000 */
[----:B------:R-:W1:Y:S01]  /*d300*/  LDSM.16.MT88.4 R104, [R138+0xe000] ;  /* 0x00e000008a68783b */ /* 0x000e620000004200 */
[----:B------:R-:W-:Y:S01]  /*d310*/  FMUL.FTZ R63, R0, R63 ;  /* 0x0000003f003f7220 */ /* 0x000fe20000410000 */
[C---:B------:R-:W-:Y:S01]  /*d320*/  FMUL.FTZ R64, R2.reuse, R64 ;  /* 0x0000004002407220 */ /* 0x040fe20000410000 */
[----:B------:R-:W-:Y:S01]  /*d330*/  FMUL.FTZ R65, R2, R65 ;  /* 0x0000004102417220 */ /* 0x000fe20000410000 */
[C---:B------:R-:W-:Y:S01]  /*d340*/  FMUL.FTZ R66, R0.reuse, R66 ;  /* 0x0000004200427220 */ /* 0x040fe20000410000 */
[C---:B--2---:R-:W-:Y:S01]  /*d350*/  HMMA.16816.F32.BF16 R28, R128.reuse, R120, R28 ;  /* 0x00000078801c723c */ /* 0x044fe2000004181c */
[----:B------:R-:W-:Y:S02]  /*d360*/  MUFU.EX2 R191, R191 ;  /* 0x000000bf00bf7308 */ /* 0x000fe40000000800 */
[----:B------:R-:W-:Y:S01]  /*d370*/  FMUL.FTZ R67, R0, R67 ;  /* 0x0000004300437220 */ /* 0x000fe20000410000 */
[C---:B------:R-:W-:Y:S01]  /*d380*/  FMUL.FTZ R68, R2.reuse, R68 ;  /* 0x0000004402447220 */ /* 0x040fe20000410000 */
[----:B------:R-:W-:Y:S01]  /*d390*/  FMUL.FTZ R69, R2, R69 ;  /* 0x0000004502457220 */ /* 0x000fe20000410000 */
[C---:B------:R-:W-:Y:S01]  /*d3a0*/  FMUL.FTZ R70, R0.reuse, R70 ;  /* 0x0000004600467220 */ /* 0x040fe20000410000 */
[----:B------:R-:W-:Y:S01]  /*d3b0*/  FMUL.FTZ R71, R0, R71 ;  /* 0x0000004700477220 */ /* 0x000fe20000410000 */
[C---:B------:R-:W-:Y:S01]  /*d3c0*/  HMMA.16816.F32.BF16 R32, R128.reuse, R122, R32 ;  /* 0x0000007a8020723c */ /* 0x040fe20000041820 */
[----:B------:R-:W-:Y:S02]  /*d3d0*/  LDSM.16.MT88.4 R120, [R189+0x800] ;  /* 0x00080000bd78783b */ /* 0x000fe40000004200 */
[----:B------:R-:W2:Y:S01]  /*d3e0*/  MUFU.EX2 R182, R182 ;  /* 0x000000b600b67308 */ /* 0x000ea20000000800 */
[C---:B------:R-:W-:Y:S01]  /*d3f0*/  FMUL.FTZ R72, R2.reuse, R72 ;  /* 0x0000004802487220 */ /* 0x040fe20000410000 */
[----:B------:R-:W-:Y:S01]  /*d400*/  FMUL.FTZ R73, R2, R73 ;  /* 0x0000004902497220 */ /* 0x000fe20000410000 */
[C---:B------:R-:W-:Y:S01]  /*d410*/  FMUL.FTZ R74, R0.reuse, R74 ;  /* 0x0000004a004a7220 */ /* 0x040fe20000410000 */
[----:B------:R-:W-:Y:S01]  /*d420*/  FMUL.FTZ R75, R0, R75 ;  /* 0x0000004b004b7220 */ /* 0x000fe20000410000 */
[C---:B------:R-:W-:Y:S01]  /*d430*/  FMUL.FTZ R76, R2.reuse, R76 ;  /* 0x0000004c024c7220 */ /* 0x040fe20000410000 */
[C---:B----4-:R-:W-:Y:S04]  /*d440*/  HMMA.16816.F32.BF16 R36, R128.reuse, R112, R36 ;  /* 0x000000708024723c */ /* 0x050fe80000041824 */
[----:B------:R-:W-:Y:S01]  /*d450*/  MUFU.EX2 R190, R190 ;  /* 0x000000be00be7308 */ /* 0x000fe20000000800 */
[----:B------:R-:W-:Y:S01]  /*d460*/  FMUL.FTZ R77, R2, R77 ;  /* 0x0000004d024d7220 */ /* 0x000fe20000410000 */
[C---:B------:R-:W-:Y:S01]  /*d470*/  FMUL.FTZ R78, R0.reuse, R78 ;  /* 0x0000004e004e7220 */ /* 0x040fe20000410000 */
[----:B------:R-:W-:Y:S01]  /*d480*/  FMUL.FTZ R79, R0, R79 ;  /* 0x0000004f004f7220 */ /* 0x000fe20000410000 */
[C---:B------:R-:W-:Y:S01]  /*d490*/  FMUL.FTZ R80, R2.reuse, R80 ;  /* 0x0000005002507220 */ /* 0x040fe20000410000 */
[----:B------:R-:W-:Y:S01]  /*d4a0*/  FMUL.FTZ R81, R2, R81 ;  /* 0x0000005102517220 */ /* 0x000fe20000410000 */
[C---:B------:R-:W-:Y:S01]  /*d4b0*/  HMMA.16816.F32.BF16 R40, R128.reuse, R114, R40 ;  /* 0x000000728028723c */ /* 0x040fe20000041828 */
[----:B------:R-:W-:Y:S03]  /*d4c0*/  LDSM.16.MT88.4 R112, [R138+0xc800] ;  /* 0x00c800008a70783b */ /* 0x000fe60000004200 */
[----:B------:R-:W4:Y:S01]  /*d4d0*/  MUFU.EX2 R193, R193 ;  /* 0x000000c100c17308 */ /* 0x000f220000000800 */
[C---:B------:R-:W-:Y:S01]  /*d4e0*/  FMUL.FTZ R82, R0.reuse, R82 ;  /* 0x0000005200527220 */ /* 0x040fe20000410000 */
[----:B------:R-:W-:Y:S01]  /*d4f0*/  FMUL.FTZ R83, R0, R83 ;  /* 0x0000005300537220 */ /* 0x000fe20000410000 */
        /* <DEDUP_REMOVED lines=9> */
[C---:B------:R-:W-:Y:S01]  /*d590*/  FMUL.FTZ R92, R2.reuse, R92 ;  /* 0x0000005c025c7220 */ /* 0x040fe20000410000 */
[----:B------:R-:W-:Y:S01]  /*d5a0*/  FMUL.FTZ R93, R2, R93 ;  /* 0x0000005d025d7220 */ /* 0x000fe20000410000 */
[C---:B------:R-:W-:Y:S01]  /*d5b0*/  FMUL.FTZ R94, R0.reuse, R94 ;  /* 0x0000005e005e7220 */ /* 0x040fe20000410000 */
[C---:B------:R-:W-:Y:S01]  /*d5c0*/  HMMA.16816.F32.BF16 R48, R128.reuse, R106, R48 ;  /* 0x0000006a8030723c */ /* 0x040fe20000041830 */
[----:B------:R-:W1:Y:S02]  /*d5d0*/  LDSM.16.MT88.4 R104, [R187+0x10000] ;  /* 0x01000000bb68783b */ /* 0x000e640000004200 */
[----:B------:R-:W-:Y:S01]  /*d5e0*/  FMUL.FTZ R95, R0, R95 ;  /* 0x0000005f005f7220 */ /* 0x000fe20000410000 */
[C---:B------:R-:W-:Y:S01]  /*d5f0*/  FMUL.FTZ R96, R2.reuse, R96 ;  /* 0x0000006002607220 */ /* 0x040fe20000410000 */
[----:B------:R-:W-:Y:S01]  /*d600*/  FMUL.FTZ R97, R2, R97 ;  /* 0x0000006102617220 */ /* 0x000fe20000410000 */
[C---:B------:R-:W-:Y:S01]  /*d610*/  FMUL.FTZ R98, R0.reuse, R98 ;  /* 0x0000006200627220 */ /* 0x040fe20000410000 */
[----:B------:R-:W-:Y:S01]  /*d620*/  FMUL.FTZ R99, R0, R99 ;  /* 0x0000006300637220 */ /* 0x000fe20000410000 */
[C---:B------:R-:W-:Y:S03]  /*d630*/  HMMA.16816.F32.BF16 R52, R128.reuse, R100, R52 ;  /* 0x000000648034723c */ /* 0x040fe60000041834 */
[--C-:B------:R-:W-:Y:S01]  /*d640*/  FFMA.FTZ R192, R219, UR4, -R156.reuse ;  /* 0x00000004dbc07c23 */ /* 0x100fe2000801089c */
[--C-:B------:R-:W-:Y:S01]  /*d650*/  FFMA.FTZ R194, R224, UR4, -R157.reuse ;  /* 0x00000004e0c27c23 */ /* 0x100fe2000801089d */
[--C-:B------:R-:W-:Y:S01]  /*d660*/  FFMA.FTZ R196, R221, UR4, -R156.reuse ;  /* 0x00000004ddc47c23 */ /* 0x100fe2000801089c */
[--C-:B------:R-:W-:Y:S01]  /*d670*/  FFMA.FTZ R217, R217, UR4, -R156.reuse ;  /* 0x00000004d9d97c23 */ /* 0x100fe2000801089c */
[--C-:B------:R-:W-:Y:S01]  /*d680*/  FFMA.FTZ R223, R223, UR4, -R156.reuse ;  /* 0x00000004dfdf7c23 */ /* 0x100fe2000801089c */
[C---:B------:R-:W-:Y:S01]  /*d690*/  HMMA.16816.F32.BF16 R56, R128.reuse, R102, R56 ;  /* 0x000000668038723c */ /* 0x040fe20000041838 */
[----:B------:R-:W3:Y:S01]  /*d6a0*/  LDSM.16.MT88.4 R100, [R138+0x10000] ;  /* 0x010000008a64783b */ /* 0x000ee20000004200 */
[----:B------:R-:W-:Y:S01]  /*d6b0*/  MUFU.EX2 R192, R192 ;  /* 0x000000c000c07308 */ /* 0x000fe20000000800 */
[--C-:B------:R-:W-:Y:S01]  /*d6c0*/  FFMA.FTZ R226, R226, UR4, -R157.reuse ;  /* 0x00000004e2e27c23 */ /* 0x100fe2000801089d */
[--C-:B------:R-:W-:Y:S01]  /*d6d0*/  FFMA.FTZ R216, R216, UR4, -R157.reuse ;  /* 0x00000004d8d87c23 */ /* 0x100fe2000801089d */
[--C-:B------:R-:W-:Y:S01]  /*d6e0*/  FFMA.FTZ R136, R136, UR4, -R156.reuse ;  /* 0x0000000488887c23 */ /* 0x100fe2000801089c */
[----:B------:R-:W-:Y:S01]  /*d6f0*/  FFMA.FTZ R135, R135, UR4, -R156 ;  /* 0x0000000487877c23 */ /* 0x000fe2000801089c */
[----:B------:R-:W-:Y:S01]  /*d700*/  FFMA.FTZ R201, R201, UR4, -R157 ;  /* 0x00000004c9c97c23 */ /* 0x000fe2000801089d */
[C---:B------:R-:W-:Y:S04]  /*d710*/  HMMA.16816.F32.BF16 R60, R128.reuse, R108, R60 ;  /* 0x0000006c803c723c */ /* 0x040fe8000004183c */
[----:B------:R5:W4:Y:S01]  /*d720*/  MUFU.EX2 R219, R223 ;  /* 0x000000df00db7308 */ /* 0x000b220000000800 */
[----:B------:R-:W-:Y:S01]  /*d730*/  FFMA.FTZ R177, R2, R213, R177 ;  /* 0x000000d502b17223 */ /* 0x000fe200000100b1 */
[----:B------:R-:W-:Y:S08]  /*d740*/  ISETP.NE.AND P1, PT, R208, RZ, PT ;  /* 0x000000ffd000720c */ /* 0x000ff00003f25270 */
[----:B------:R-:W-:Y:S01]  /*d750*/  MUFU.EX2 R194, R194 ;  /* 0x000000c200c27308 */ /* 0x000fe20000000800 */
[----:B------:R-:W-:Y:S01]  /*d760*/  FFMA.FTZ R175, R0, R211, R175 ;  /* 0x000000d300af7223 */ /* 0x000fe200000100af */
[----:B------:R-:W-:Y:S01]  /*d770*/  FADD.FTZ R174, R174, R177 ;  /* 0x000000b1aeae7221 */ /* 0x000fe20000010000 */
[C---:B------:R-:W-:Y:S01]  /*d780*/  HMMA.16816.F32.BF16 R64, R128.reuse, R110, R64 ;  /* 0x0000006e8040723c */ /* 0x040fe20000041840 */
[----:B------:R-:W4:Y:S06]  /*d790*/  LDSM.16.MT88.4 R108, [R168+0x4000] ;  /* 0x00400000a86c783b */ /* 0x000f2c0000004200 */
[----:B------:R-:W4:Y:S01]  /*d7a0*/  MUFU.EX2 R221, R226 ;  /* 0x000000e200dd7308 */ /* 0x000f220000000800 */
[----:B------:R-:W-:Y:S01]  /*d7b0*/  FADD.FTZ R175, R171, R175 ;  /* 0x000000afabaf7221 */ /* 0x000fe20000010000 */
[----:B------:R-:W-:Y:S08]  /*d7c0*/  FADD.FTZ R173, R173, R174 ;  /* 0x000000aeadad7221 */ /* 0x000ff00000010000 */
[----:B------:R-:W-:Y:S01]  /*d7d0*/  MUFU.EX2 R196, R196 ;  /* 0x000000c400c47308 */ /* 0x000fe20000000800 */
[--C-:B-----5:R-:W-:Y:S01]  /*d7e0*/  FFMA.FTZ R223, R218, UR4, -R157.reuse ;  /* 0x00000004dadf7c23 */ /* 0x120fe2000801089d */
[----:B------:R-:W-:Y:S01]  /*d7f0*/  FFMA.FTZ R157, R214, UR4, -R157 ;  /* 0x00000004d69d7c23 */ /* 0x000fe2000801089d */
[C---:B-1----:R-:W-:Y:S07]  /*d800*/  HMMA.16816.F32.BF16 R68, R128.reuse, R104, R68 ;  /* 0x000000688044723c */ /* 0x042fee0000041844 */
[----:B------:R-:W1:Y:S01]  /*d810*/  MUFU.EX2 R217, R217 ;  /* 0x000000d900d97308 */ /* 0x000e620000000800 */
[----:B------:R-:W-:Y:S01]  /*d820*/  FADD.FTZ R170, R170, R175 ;  /* 0x000000afaaaa7221 */ /* 0x000fe20000010000 */
[----:B------:R-:W-:Y:S08]  /*d830*/  FADD.FTZ R172, R172, R173 ;  /* 0x000000adacac7221 */ /* 0x000ff00000010000 */
[----:B------:R-:W-:Y:S01]  /*d840*/  MUFU.EX2 R216, R216 ;  /* 0x000000d800d87308 */ /* 0x000fe20000000800 */
[----:B------:R-:W-:Y:S01]  /*d850*/  FADD.FTZ R170, R169, R170 ;  /* 0x000000aaa9aa7221 */ /* 0x000fe20000010000 */
[C---:B------:R-:W-:Y:S01]  /*d860*/  HMMA.16816.F32.BF16 R72, R128.reuse, R106, R72 ;  /* 0x0000006a8048723c */ /* 0x040fe20000041848 */
[----:B------:R-:W5:Y:S07]  /*d870*/  LDSM.16.MT88.4 R104, [R189+0x4000] ;  /* 0x00400000bd68783b */ /* 0x000f6e0000004200 */
[----:B------:R-:W1:Y:S10]  /*d880*/  MUFU.EX2 R223, R223 ;  /* 0x000000df00df7308 */ /* 0x000e740000000800 */
[----:B------:R-:W-:Y:S01]  /*d890*/  MUFU.EX2 R136, R136 ;  /* 0x0000008800887308 */ /* 0x000fe20000000800 */
[C---:B---3--:R-:W-:Y:S09]  /*d8a0*/  HMMA.16816.F32.BF16 R76, R128.reuse, R100, R76 ;  /* 0x00000064804c723c */ /* 0x048ff2000004184c */
[----:B------:R-:W3:Y:S01]  /*d8b0*/  MUFU.EX2 R135, R135 ;  /* 0x0000008700877308 */ /* 0x000ee20000000800 */
[----:B------:R-:W-:Y:S02]  /*d8c0*/  F2FP.BF16.F32.PACK_AB R100, R180, R179 ;  /* 0x000000b3b464723e */ /* 0x000fe400000010ff */
[C---:B------:R-:W-:Y:S07]  /*d8d0*/  F2FP.BF16.F32.PACK_AB R101, R176.reuse, R181 ;  /* 0x000000b5b065723e */ /* 0x040fee00000010ff */
[----:B------:R-:W-:Y:S01]  /*d8e0*/  MUFU.EX2 R201, R201 ;  /* 0x000000c900c97308 */ /* 0x000fe20000000800 */
[----:B------:R-:W-:Y:S01]  /*d8f0*/  FADD.FTZ R181, R181, R170 ;  /* 0x000000aab5b57221 */ /* 0x000fe20000010000 */
[C---:B------:R-:W-:Y:S03]  /*d900*/  HMMA.16816.F32.BF16 R80, R128.reuse, R102, R80 ;  /* 0x000000668050723c */ /* 0x040fe60000041850 */
[----:B------:R-:W-:Y:S01]  /*d910*/  F2FP.BF16.F32.PACK_AB R102, R183, R178 ;  /* 0x000000b2b766723e */ /* 0x000fe200000010ff */
[----:B------:R-:W-:Y:S01]  /*d920*/  FADD.FTZ R176, R176, R181 ;  /* 0x000000b5b0b07221 */ /* 0x000fe20000010000 */
[C---:B--2---:R-:W-:Y:S03]  /*d930*/  F2FP.BF16.F32.PACK_AB R103, R182.reuse, R191 ;  /* 0x000000bfb667723e */ /* 0x044fe600000010ff */
[C---:B----4-:R-:W-:Y:S03]  /*d940*/  HMMA.16816.F32.BF16 R84, R128.reuse, R108, R84 ;  /* 0x0000006c8054723c */ /* 0x050fe60000041854 */
[----:B------:R-:W-:Y:S04]  /*d950*/  FADD.FTZ R191, R191, R176 ;  /* 0x000000b0bfbf7221 */ /* 0x000fe80000010000 */
[----:B------:R-:W-:Y:S01]  /*d960*/  FADD.FTZ R182, R182, R191 ;  /* 0x000000bfb6b67221 */ /* 0x000fe20000010000 */
[C---:B------:R-:W-:Y:S01]  /*d970*/  HMMA.16816.F32.BF16 R88, R128.reuse, R110, R88 ;  /* 0x0000006e8058723c */ /* 0x040fe20000041858 */
[----:B------:R-:W2:Y:S07]  /*d980*/  LDSM.16.MT88.4 R108, [R187+0xc800] ;  /* 0x00c80000bb6c783b */ /* 0x000eae0000004200 */
[C---:B-----5:R-:W-:Y:S08]  /*d990*/  HMMA.16816.F32.BF16 R92, R128.reuse, R104, R92 ;  /* 0x00000068805c723c */ /* 0x060ff0000004185c */
[----:B------:R-:W-:Y:S01]  /*d9a0*/  HMMA.16816.F32.BF16 R96, R128, R106, R96 ;  /* 0x0000006a8060723c */ /* 0x000fe20000041860 */
[----:B------:R-:W4:Y:S08]  /*d9b0*/  LDSM.16.MT88.4 R104, [R187+0xe800] ;  /* 0x00e80000bb68783b */ /* 0x000f300000004200 */
[----:B------:R-:W5:Y:S01]  /*d9c0*/  LDSM.16.MT88.4 R128, [R168+0x2800] ;  /* 0x00280000a880783b */ /* 0x000f620000004200 */
        /* <DEDUP_REMOVED lines=12> */
[C---:B----4-:R-:W-:Y:S08]  /*da90*/  HMMA.16816.F32.BF16 R36, R100.reuse, R104, R36 ;  /* 0x000000686424723c */ /* 0x050ff00000041824 */
[C---:B------:R-:W-:Y:S01]  /*daa0*/  HMMA.16816.F32.BF16 R40, R100.reuse, R106, R40 ;  /* 0x0000006a6428723c */ /* 0x040fe20000041828 */
[----:B------:R-:W4:Y:S07]  /*dab0*/  LDSM.16.MT88.4 R104, [R189+0x4800] ;  /* 0x00480000bd68783b */ /* 0x000f2e0000004200 */
[C---:B------:R-:W-:Y:S08]  /*dac0*/  HMMA.16816.F32.BF16 R44, R100.reuse, R124, R44 ;  /* 0x0000007c642c723c */ /* 0x040ff0000004182c */
[C---:B------:R-:W-:Y:S01]  /*dad0*/  HMMA.16816.F32.BF16 R48, R100.reuse, R126, R48 ;  /* 0x0000007e6430723c */ /* 0x040fe20000041830 */
[----:B------:R-:W-:Y:S07]  /*dae0*/  LDSM.16.MT88.4 R124, [R187+0xf000] ;  /* 0x00f00000bb7c783b */ /* 0x000fee0000004200 */
[C---:B-----5:R-:W-:Y:S08]  /*daf0*/  HMMA.16816.F32.BF16 R52, R100.reuse, R128, R52 ;  /* 0x000000806434723c */ /* 0x060ff00000041834 */
        /* <DEDUP_REMOVED lines=9> */
[C---:B------:R-:W-:Y:S01]  /*db90*/  HMMA.16816.F32.BF16 R80, R100.reuse, R110, R80 ;  /* 0x0000006e6450723c */ /* 0x040fe20000041850 */
[----:B------:R-:W2:Y:S07]  /*dba0*/  LDSM.16.MT88.4 R108, [R187+0xd000] ;  /* 0x00d00000bb6c783b */ /* 0x000eae0000004200 */
[C---:B------:R-:W-:Y:S08]  /*dbb0*/  HMMA.16816.F32.BF16 R84, R100.reuse, R148, R84 ;  /* 0x000000946454723c */ /* 0x040ff00000041854 */
[C---:B------:R-:W-:Y:S01]  /*dbc0*/  HMMA.16816.F32.BF16 R88, R100.reuse, R150, R88 ;  /* 0x000000966458723c */ /* 0x040fe20000041858 */
[----:B------:R-:W-:Y:S07]  /*dbd0*/  LDSM.16.MT88.4 R148, [R138+0x11000] ;  /* 0x011000008a94783b */ /* 0x000fee0000004200 */
[C---:B----4-:R-:W-:Y:S08]  /*dbe0*/  HMMA.16816.F32.BF16 R92, R100.reuse, R104, R92 ;  /* 0x00000068645c723c */ /* 0x050ff0000004185c */
[----:B------:R-:W-:Y:S01]  /*dbf0*/  HMMA.16816.F32.BF16 R96, R100, R106, R96 ;  /* 0x0000006a6460723c */ /* 0x000fe20000041860 */
[----:B------:R-:W4:Y:S02]  /*dc00*/  LDSM.16.MT88.4 R104, [R189+0x3000] ;  /* 0x00300000bd68783b */ /* 0x000f240000004200 */
[----:B------:R-:W-:Y:S02]  /*dc10*/  F2FP.BF16.F32.PACK_AB R100, R193, R190 ;  /* 0x000000bec164723e */ /* 0x000fe400000010ff */
[C---:B------:R-:W-:Y:S01]  /*dc20*/  F2FP.BF16.F32.PACK_AB R101, R192.reuse, R219 ;  /* 0x000000dbc065723e */ /* 0x040fe200000010ff */
[----:B------:R-:W-:Y:S01]  /*dc30*/  FADD.FTZ R219, R219, R182 ;  /* 0x000000b6dbdb7221 */ /* 0x000fe20000010000 */
[----:B------:R-:W-:Y:S02]  /*dc40*/  F2FP.BF16.F32.PACK_AB R102, R221, R194 ;  /* 0x000000c2dd66723e */ /* 0x000fe400000010ff */
[C---:B-1----:R-:W-:Y:S01]  /*dc50*/  F2FP.BF16.F32.PACK_AB R103, R217.reuse, R196 ;  /* 0x000000c4d967723e */ /* 0x042fe200000010ff */
[----:B------:R-:W-:Y:S04]  /*dc60*/  FADD.FTZ R219, R192, R219 ;  /* 0x000000dbc0db7221 */ /* 0x000fe80000010000 */
[----:B------:R-:W-:Y:S02]  /*dc70*/  FADD.FTZ R196, R196, R219 ;  /* 0x000000dbc4c47221 */ /* 0x000fe40000010000 */
[C---:B--2---:R-:W-:Y:S03]  /*dc80*/  HMMA.16816.F32.BF16 R4, R100.reuse, R108, R4 ;  /* 0x0000006c6404723c */ /* 0x044fe60000041804 */
[----:B------:R-:W-:Y:S05]  /*dc90*/  FADD.FTZ R217, R217, R196 ;  /* 0x000000c4d9d97221 */ /* 0x000fea0000010000 */
[C---:B------:R-:W-:Y:S01]  /*dca0*/  HMMA.16816.F32.BF16 R8, R100.reuse, R110, R8 ;  /* 0x0000006e6408723c */ /* 0x040fe20000041808 */
[----:B------:R-:W1:Y:S07]  /*dcb0*/  LDSM.16.MT88.4 R108, [R189+0x5000] ;  /* 0x00500000bd6c783b */ /* 0x000e6e0000004200 */
[C---:B------:R-:W-:Y:S03]  /*dcc0*/  HMMA.16816.F32.BF16 R12, R100.reuse, R112, R12 ;  /* 0x00000070640c723c */ /* 0x040fe6000004180c */
[--C-:B------:R-:W-:Y:S01]  /*dcd0*/  FFMA.FTZ R112, R134, UR4, -R156.reuse ;  /* 0x0000000486707c23 */ /* 0x100fe2000801089c */
[----:B------:R-:W-:Y:S01]  /*dce0*/  FFMA.FTZ R156, R133, UR4, -R156 ;  /* 0x00000004859c7c23 */ /* 0x000fe2000801089c */
[----:B------:R-:W2:Y:S03]  /*dcf0*/  MUFU.EX2 R134, R157 ;  /* 0x0000009d00867308 */ /* 0x000ea60000000800 */
[C---:B------:R-:W-:Y:S07]  /*dd00*/  HMMA.16816.F32.BF16 R16, R100.reuse, R114, R16 ;  /* 0x000000726410723c */ /* 0x040fee0000041810 */
[----:B------:R5:W-:Y:S10]  /*dd10*/  MUFU.EX2 R214, R156 ;  /* 0x0000009c00d67308 */ /* 0x000bf40000000800 */
[----:B------:R-:W4:Y:S01]  /*dd20*/  MUFU.EX2 R133, R112 ;  /* 0x0000007000857308 */ /* 0x000f220000000800 */
[C---:B------:R-:W-:Y:S01]  /*dd30*/  HMMA.16816.F32.BF16 R20, R100.reuse, R116, R20 ;  /* 0x000000746414723c */ /* 0x040fe20000041814 */
[----:B-----5:R-:W-:Y:S07]  /*dd40*/  LDSM.16.MT88.4 R156, [R168+0x3800] ;  /* 0x00380000a89c783b */ /* 0x020fee0000004200 */
[C---:B------:R-:W-:Y:S01]  /*dd50*/  HMMA.16816.F32.BF16 R24, R100.reuse, R118, R24 ;  /* 0x000000766418723c */ /* 0x040fe20000041818 */
[----:B------:R-:W-:Y:S07]  /*dd60*/  LDSM.16.MT88.4 R116, [R138+0xd800] ;  /* 0x00d800008a74783b */ /* 0x000fee0000004200 */
[C---:B------:R-:W-:Y:S08]  /*dd70*/  HMMA.16816.F32.BF16 R28, R100.reuse, R120, R28 ;  /* 0x00000078641c723c */ /* 0x040ff0000004181c */
[C---:B------:R-:W-:Y:S08]  /*dd80*/  HMMA.16816.F32.BF16 R32, R100.reuse, R122, R32 ;  /* 0x0000007a6420723c */ /* 0x040ff00000041820 */
[C---:B------:R-:W-:Y:S08]  /*dd90*/  HMMA.16816.F32.BF16 R36, R100.reuse, R124, R36 ;  /* 0x0000007c6424723c */ /* 0x040ff00000041824 */
[C---:B------:R-:W-:Y:S01]  /*dda0*/  HMMA.16816.F32.BF16 R40, R100.reuse, R126, R40 ;  /* 0x0000007e6428723c */ /* 0x040fe20000041828 */
[----:B------:R-:W5:Y:S07]  /*ddb0*/  LDSM.16.MT88.4 R124, [R187+0xd800] ;  /* 0x00d80000bb7c783b */ /* 0x000f6e0000004200 */
[C---:B------:R-:W-:Y:S08]  /*ddc0*/  HMMA.16816.F32.BF16 R44, R100.reuse, R128, R44 ;  /* 0x00000080642c723c */ /* 0x040ff0000004182c */
[C---:B------:R-:W-:Y:S08]  /*ddd0*/  HMMA.16816.F32.BF16 R48, R100.reuse, R130, R48 ;  /* 0x000000826430723c */ /* 0x040ff00000041830 */
[C---:B------:R-:W-:Y:S03]  /*dde0*/  HMMA.16816.F32.BF16 R52, R100.reuse, R140, R52 ;  /* 0x0000008c6434723c */ /* 0x040fe60000041834 */
[----:B------:R-:W-:Y:S02]  /*ddf0*/  F2FP.BF16.F32.PACK_AB R140, R223, R216 ;  /* 0x000000d8df8c723e */ /* 0x000fe400000010ff */
[C---:B---3--:R-:W-:Y:S01]  /*de00*/  F2FP.BF16.F32.PACK_AB R141, R135.reuse, R136 ;  /* 0x00000088878d723e */ /* 0x048fe200000010ff */
[----:B------:R-:W-:Y:S02]  /*de10*/  FADD.FTZ R136, R136, R217 ;  /* 0x000000d988887221 */ /* 0x000fe40000010000 */
[C---:B------:R-:W-:Y:S03]  /*de20*/  HMMA.16816.F32.BF16 R56, R100.reuse, R142, R56 ;  /* 0x0000008e6438723c */ /* 0x040fe60000041838 */
[----:B--2---:R-:W-:Y:S01]  /*de30*/  F2FP.BF16.F32.PACK_AB R142, R134, R201 ;  /* 0x000000c9868e723e */ /* 0x004fe200000010ff */
[----:B------:R-:W-:Y:S01]  /*de40*/  FADD.FTZ R136, R135, R136 ;  /* 0x0000008887887221 */ /* 0x000fe20000010000 */
[C---:B----4-:R-:W-:Y:S03]  /*de50*/  F2FP.BF16.F32.PACK_AB R143, R214.reuse, R133 ;  /* 0x00000085d68f723e */ /* 0x050fe600000010ff */
[C---:B------:R-:W-:Y:S03]  /*de60*/  HMMA.16816.F32.BF16 R60, R100.reuse, R104, R60 ;  /* 0x00000068643c723c */ /* 0x040fe6000004183c */
[----:B------:R-:W-:Y:S04]  /*de70*/  FADD.FTZ R133, R133, R136 ;  /* 0x0000008885857221 */ /* 0x000fe80000010000 */
[----:B------:R-:W-:Y:S01]  /*de80*/  FADD.FTZ R211, R214, R133 ;  /* 0x00000085d6d37221 */ /* 0x000fe20000010000 */
[C---:B------:R-:W-:Y:S01]  /*de90*/  HMMA.16816.F32.BF16 R64, R100.reuse, R106, R64 ;  /* 0x0000006a6440723c */ /* 0x040fe20000041840 */
[----:B------:R-:W2:Y:S07]  /*dea0*/  LDSM.16.MT88.4 R104, [R168+0x1800] ;  /* 0x00180000a868783b */ /* 0x000eae0000004200 */
[C---:B------:R-:W-:Y:S08]  /*deb0*/  HMMA.16816.F32.BF16 R68, R100.reuse, R144, R68 ;  /* 0x000000906444723c */ /* 0x040ff00000041844 */
[C---:B------:R-:W-:Y:S01]  /*dec0*/  HMMA.16816.F32.BF16 R72, R100.reuse, R146, R72 ;  /* 0x000000926448723c */ /* 0x040fe20000041848 */
[----:B------:R-:W3:Y:S07]  /*ded0*/  LDSM.16.MT88.4 R144, [R189+0x1800] ;  /* 0x00180000bd90783b */ /* 0x000eee0000004200 */
[C---:B------:R-:W-:Y:S08]  /*dee0*/  HMMA.16816.F32.BF16 R76, R100.reuse, R148, R76 ;  /* 0x00000094644c723c */ /* 0x040ff0000004184c */
[C---:B------:R-:W-:Y:S01]  /*def0*/  HMMA.16816.F32.BF16 R80, R100.reuse, R150, R80 ;  /* 0x000000966450723c */ /* 0x040fe20000041850 */
[----:B------:R-:W4:Y:S07]  /*df00*/  LDSM.16.MT88.4 R148, [R187+0xf800] ;  /* 0x00f80000bb94783b */ /* 0x000f2e0000004200 */
[C---:B------:R-:W-:Y:S08]  /*df10*/  HMMA.16816.F32.BF16 R84, R100.reuse, R152, R84 ;  /* 0x000000986454723c */ /* 0x040ff00000041854 */
[C---:B------:R-:W-:Y:S01]  /*df20*/  HMMA.16816.F32.BF16 R88, R100.reuse, R154, R88 ;  /* 0x0000009a6458723c */ /* 0x040fe20000041858 */
[----:B------:R-:W4:Y:S07]  /*df30*/  LDSM.16.MT88.4 R152, [R138+0xf800] ;  /* 0x00f800008a98783b */ /* 0x000f2e0000004200 */
[C---:B-1----:R-:W-:Y:S08]  /*df40*/  HMMA.16816.F32.BF16 R92, R100.reuse, R108, R92 ;  /* 0x0000006c645c723c */ /* 0x042ff0000004185c */
[----:B------:R-:W-:Y:S08]  /*df50*/  HMMA.16816.F32.BF16 R96, R100, R110, R96 ;  /* 0x0000006e6460723c */ /* 0x000ff00000041860 */
[C---:B-----5:R-:W-:Y:S01]  /*df60*/  HMMA.16816.F32.BF16 R128, R140.reuse, R124, R4 ;  /* 0x0000007c8c80723c */ /* 0x060fe20000041804 */
[----:B------:R-:W1:Y:S07]  /*df70*/  LDSM.16.MT88.4 R4, [R138+0x11800] ;  /* 0x011800008a04783b */ /* 0x000e6e0000004200 */
[C---:B------:R-:W-:Y:S01]  /*df80*/  HMMA.16816.F32.BF16 R124, R140.reuse, R126, R8 ;  /* 0x0000007e8c7c723c */ /* 0x040fe20000041808 */
[----:B------:R-:W5:Y:S07]  /*df90*/  LDSM.16.MT88.4 R8, [R168+0x5800] ;  /* 0x00580000a808783b */ /* 0x000f6e0000004200 */
[C---:B------:R-:W-:Y:S01]  /*dfa0*/  HMMA.16816.F32.BF16 R120, R140.reuse, R116, R12 ;  /* 0x000000748c78723c */ /* 0x040fe2000004180c */
[----:B------:R-:W5:Y:S07]  /*dfb0*/  LDSM.16.MT88.4 R12, [R189+0x5800] ;  /* 0x00580000bd0c783b */ /* 0x000f6e0000004200 */
[C---:B------:R-:W-:Y:S08]  /*dfc0*/  HMMA.16816.F32.BF16 R116, R140.reuse, R118, R16 ;  /* 0x000000768c74723c */ /* 0x040ff00000041810 */
[C---:B--2---:R-:W-:Y:S08]  /*dfd0*/  HMMA.16816.F32.BF16 R112, R140.reuse, R104, R20 ;  /* 0x000000688c70723c */ /* 0x044ff00000041814 */
[C---:B------:R-:W-:Y:S08]  /*dfe0*/  HMMA.16816.F32.BF16 R108, R140.reuse, R106, R24 ;  /* 0x0000006a8c6c723c */ /* 0x040ff00000041818 */
[C---:B---3--:R-:W-:Y:S08]  /*dff0*/  HMMA.16816.F32.BF16 R104, R140.reuse, R144, R28 ;  /* 0x000000908c68723c */ /* 0x048ff0000004181c */
[C---:B------:R-:W-:Y:S08]  /*e000*/  HMMA.16816.F32.BF16 R100, R140.reuse, R146, R32 ;  /* 0x000000928c64723c */ /* 0x040ff00000041820 */
[C---:B----4-:R-:W-:Y:S08]  /*e010*/  HMMA.16816.F32.BF16 R36, R140.reuse, R148, R36 ;  /* 0x000000948c24723c */ /* 0x050ff00000041824 */
        /* <DEDUP_REMOVED lines=9> */
[C---:B-1----:R-:W-:Y:S03]  /*e0b0*/  HMMA.16816.F32.BF16 R76, R140.reuse, R4, R76 ;  /* 0x000000048c4c723c */ /* 0x042fe6000004184c */
[----:B------:R-:W-:Y:S04]  /*e0c0*/  FADD.FTZ R5, R179, R172 ;  /* 0x000000acb3057221 */ /* 0x000fe80000010000 */
[----:B------:R-:W-:Y:S01]  /*e0d0*/  FADD.FTZ R5, R180, R5 ;  /* 0x00000005b4057221 */ /* 0x000fe20000010000 */
[C---:B------:R-:W-:Y:S03]  /*e0e0*/  HMMA.16816.F32.BF16 R80, R140.reuse, R6, R80 ;  /* 0x000000068c50723c */ /* 0x040fe60000041850 */
[----:B------:R-:W-:Y:S04]  /*e0f0*/  FADD.FTZ R178, R178, R5 ;  /* 0x00000005b2b27221 */ /* 0x000fe80000010000 */
[----:B------:R-:W-:Y:S01]  /*e100*/  FADD.FTZ R183, R183, R178 ;  /* 0x000000b2b7b77221 */ /* 0x000fe20000010000 */
[C---:B-----5:R-:W-:Y:S03]  /*e110*/  HMMA.16816.F32.BF16 R84, R140.reuse, R8, R84 ;  /* 0x000000088c54723c */ /* 0x060fe60000041854 */
[----:B------:R-:W-:Y:S04]  /*e120*/  FADD.FTZ R190, R190, R183 ;  /* 0x000000b7bebe7221 */ /* 0x000fe80000010000 */
[----:B------:R-:W-:Y:S01]  /*e130*/  FADD.FTZ R193, R193, R190 ;  /* 0x000000bec1c17221 */ /* 0x000fe20000010000 */
[C---:B------:R-:W-:Y:S03]  /*e140*/  HMMA.16816.F32.BF16 R88, R140.reuse, R10, R88 ;  /* 0x0000000a8c58723c */ /* 0x040fe60000041858 */
[----:B------:R-:W-:Y:S04]  /*e150*/  FADD.FTZ R194, R194, R193 ;  /* 0x000000c1c2c27221 */ /* 0x000fe80000010000 */
[----:B------:R-:W-:Y:S01]  /*e160*/  FADD.FTZ R221, R221, R194 ;  /* 0x000000c2dddd7221 */ /* 0x000fe20000010000 */
[C---:B------:R-:W-:Y:S03]  /*e170*/  HMMA.16816.F32.BF16 R92, R140.reuse, R12, R92 ;  /* 0x0000000c8c5c723c */ /* 0x040fe6000004185c */
[----:B------:R-:W-:Y:S04]  /*e180*/  FADD.FTZ R0, R216, R221 ;  /* 0x000000ddd8007221 */ /* 0x000fe80000010000 */
[----:B------:R-:W-:Y:S01]  /*e190*/  FADD.FTZ R0, R223, R0 ;  /* 0x00000000df007221 */ /* 0x000fe20000010000 */
[----:B------:R-:W-:Y:S03]  /*e1a0*/  HMMA.16816.F32.BF16 R96, R140, R14, R96 ;  /* 0x0000000e8c60723c */ /* 0x000fe60000041860 */
[----:B------:R-:W-:Y:S01]  /*e1b0*/  FADD.FTZ R201, R201, R0 ;  /* 0x00000000c9c97221 */ /* 0x000fe20000010000 */
[----:B------:R-:W-:Y:S03]  /*e1c0*/  MOV R0, R3 ;  /* 0x0000000300007202 */ /* 0x000fe60000000f00 */
[----:B------:R-:W-:Y:S01]  /*e1d0*/  FADD.FTZ R213, R134, R201 ;  /* 0x000000c986d57221 */ /* 0x000fe20000010000 */
[----:B------:R-:W-:Y:S01]  /*e1e0*/  @!UPT UIADD3 URZ, UPT, UPT, URZ, URZ, URZ ;  /* 0x000000fffffff290 */ /* 0x000fe2000fffe0ff */
[----:B------:R-:W-:Y:S11]  /*e1f0*/  @P1 BRA `(.L_x_573) ;  /* 0xffffffc400201947 */ /* 0x000ff6000383ffff */
.L_x_569:
        /* <DEDUP_REMOVED lines=249> */
[----:B------:R-:W-:-:S03]  /*f190*/  MOV R8, 0x7f800000 ;  /* 0x7f80000000087802 */ /* 0x000fc60000000f00 */
[----:B------:R-:W-:Y:S01]  /*f1a0*/  @P1 FFMA.FTZ R8, R3, R16, R2 ;  /* 0x0000001003081223 */ /* 0x000fe20000010002 */
[----:B----4-:R-:W-:Y:S01]  /*f1b0*/  SHF.R.U32.HI R7, RZ, 0x2, R186 ;  /* 0x00000002ff077819 */ /* 0x010fe200000116ba */
[----:B-----5:R-:W2:Y:S03]  /*f1c0*/  LDC.64 R4, c[0x0][0x408] ;  /* 0x00010200ff047b82 */ /* 0x020ea60000000a00 */
[----:B------:R-:W-:Y:S01]  /*f1d0*/  LOP3.LUT R188, R188, 0x7, R7, 0xf8, !PT ;  /* 0x00000007bcbc7812 */ /* 0x000fe200078ef807 */
[----:B------:R4:W2:Y:S01]  /*f1e0*/  LDS.128 R12, [R215+0x1800] ;  /* 0x00180000d70c7984 */ /* 0x0008a20000000c00 */
[----:B------:R-:W-:Y:S01]  /*f1f0*/  MOV R7, 0x7f800000 ;  /* 0x7f80000000077802 */ /* 0x000fe20000000f00 */
[----:B-1----:R-:W-:-:S04]  /*f200*/  @!P3 IMAD.WIDE.U32 R26, R6, R18, RZ ;  /* 0x00000012061ab225 */ /* 0x002fc800078e00ff */
[----:B------:R-:W-:Y:S02]  /*f210*/  @!P3 IMAD R19, R6, R19, R27 ;  /* 0x000000130613b224 */ /* 0x000fe400078e021b */
[----:B------:R-:W-:Y:S02]  /*f220*/  @P3 IMAD R19, R202, R9, R21 ;  /* 0x00000009ca133224 */ /* 0x000fe400078e0215 */
[----:B------:R-:W-:Y:S01]  /*f230*/  @P2 FMUL.FTZ R9, R10, 0.69314718246459960938 ;  /* 0x3f3172180a092820 */ /* 0x000fe20000410000 */
[C---:B------:R-:W-:Y:S02]  /*f240*/  @!P4 IMAD R0, R6.reuse, R0, R25 ;  /* 0x000000000600c224 */ /* 0x040fe400078e0219 */
[----:B------:R-:W-:Y:S02]  /*f250*/  @!P0 IMAD R202, R6, R11, RZ ;  /* 0x0000000b06ca8224 */ /* 0x000fe400078e02ff */
[----:B---3--:R-:W-:Y:S01]  /*f260*/  @P2 FFMA.FTZ R7, R132, R23, R9 ;  /* 0x0000001784072223 */ /* 0x008fe20000010009 */
        /* <DEDUP_REMOVED lines=14> */
.L_x_575:
[----:B------:R-:W-:Y:S05]  /*f350*/  BSYNC.RECONVERGENT B0 ;  /* 0x0000000000007941 */ /* 0x000fea0003800200 */
.L_x_574:
[----:B------:R-:W-:Y:S01]  /*f360*/  IMAD.MOV.U32 R185, RZ, RZ, RZ ;  /* 0x000000ffffb97224 */ /* 0x000fe200078e00ff */
[----:B------:R-:W-:Y:S01]  /*f370*/  SHF.R.U32.HI R0, RZ, 0x3, R186 ;  /* 0x00000003ff007819 */ /* 0x000fe200000116ba */
[----:B------:R-:W-:Y:S01]  /*f380*/  @P3 IMAD.MOV.U32 R26, RZ, RZ, R20 ;  /* 0x000000ffff1a3224 */ /* 0x000fe200078e0014 */
[----:B------:R-:W3:Y:S01]  /*f390*/  LDCU.64 UR4, c[0x0][0x410] ;  /* 0x00008200ff0477ac */ /* 0x000ee20008000a00 */
[----:B-12---:R-:W-:Y:S01]  /*f3a0*/  IMAD.WIDE.U32 R6, R4, UR6, R184 ;  /* 0x0000000604067c25 */ /* 0x006fe2000f8e00b8 */
[C---:B------:R-:W-:Y:S01]  /*f3b0*/  IADD3 R8, PT, PT, R0.reuse, 0x10, RZ ;  /* 0x0000001000087810 */ /* 0x040fe20007ffe0ff */
[----:B------:R1:W2:Y:S01]  /*f3c0*/  LDS.128 R20, [R215] ;  /* 0x00000000d7147984 */ /* 0x0002a20000000c00 */
[-C--:B------:R-:W-:Y:S01]  /*f3d0*/  ISETP.GE.AND P3, PT, R0, R195.reuse, PT ;  /* 0x000000c30000720c */ /* 0x080fe20003f66270 */
[----:B------:R-:W-:Y:S01]  /*f3e0*/  IMAD R2, R5, UR6, R7 ;  /* 0x0000000605027c24 */ /* 0x000fe2000f8e0207 */
[----:B------:R-:W-:Y:S01]  /*f3f0*/  IADD3 R26, P0, PT, R26, R6, RZ ;  /* 0x000000061a1a7210 */ /* 0x000fe20007f1e0ff */
[----:B------:R-:W-:Y:S01]  /*f400*/  VIADD R6, R0, 0x20 ;  /* 0x0000002000067836 */ /* 0x000fe20000000000 */
[-C--:B------:R-:W-:Y:S01]  /*f410*/  ISETP.GE.AND P2, PT, R8, R195.reuse, PT ;  /* 0x000000c30800720c */ /* 0x080fe20003f46270 */
[----:B------:R-:W-:Y:S01]  /*f420*/  BSSY.RECONVERGENT B0, `(.L_x_576) ;  /* 0x0000017000007945 */ /* 0x000fe20003800200 */
[----:B------:R-:W-:Y:S01]  /*f430*/  IADD3.X R27, PT, PT, R19, R2, RZ, P0, !PT ;  /* 0x00000002131b7210 */ /* 0x000fe200007fe4ff */
[----:B------:R1:W4:Y:S01]  /*f440*/  LDS.128 R8, [R215+0x4000] ;  /* 0x00400000d7087984 */ /* 0x0003220000000c00 */
[----:B------:R-:W-:Y:S01]  /*f450*/  VIADD R2, R0, 0x30 ;  /* 0x0000003000027836 */ /* 0x000fe20000000000 */
[----:B------:R-:W-:-:S02]  /*f460*/  ISETP.GE.AND P1, PT, R6, R195, PT ;  /* 0x000000c30600720c */ /* 0x000fc40003f26270 */
[----:B------:R1:W1:Y:S02]  /*f470*/  LDS.128 R16, [R215+0x2000] ;  /* 0x00200000d7107984 */ /* 0x0002640000000c00 */
[----:B------:R-:W-:Y:S01]  /*f480*/  ISETP.GE.AND P0, PT, R2, R195, PT ;  /* 0x000000c30200720c */ /* 0x000fe20003f06270 */
[----:B---3--:R-:W-:-:S04]  /*f490*/  IMAD.WIDE.U32 R2, R25, UR4, R26 ;  /* 0x0000000419027c25 */ /* 0x008fc8000f8e001a */
[----:B------:R-:W-:Y:S01]  /*f4a0*/  IMAD R7, R25, UR5, R3 ;  /* 0x0000000519077c24 */ /* 0x000fe2000f8e0203 */
[----:B------:R-:W-:Y:S07]  /*f4b0*/  @P3 BRA `(.L_x_577) ;  /* 0x0000000000343947 */ /* 0x000fee0003800000 */
        /* <DEDUP_REMOVED lines=11> */
[----:B-1----:R3:W-:Y:S04]  /*f570*/  @!P4 STG.E.128 desc[UR16][R26.64+0x80], R16 ;  /* 0x000080101a00c986 */ /* 0x0027e8000c101d10 */
[----:B----4-:R3:W-:Y:S02]  /*f580*/  @!P3 STG.E.128 desc[UR16][R26.64+0x100], R8 ;  /* 0x000100081a00b986 */ /* 0x0107e4000c101d10 */
.L_x_577:
[----:B------:R-:W-:Y:S05]  /*f590*/  BSYNC.RECONVERGENT B0 ;  /* 0x0000000000007941 */ /* 0x000fea0003800200 */
.L_x_576:
[----:B--23--:R2:W3:Y:S01]  /*f5a0*/  LDS.128 R20, [R215+0x800] ;  /* 0x00080000d7147984 */ /* 0x00c4e20000000c00 */
[----:B------:R-:W-:Y:S03]  /*f5b0*/  BSSY.RECONVERGENT B0, `(.L_x_578) ;  /* 0x0000016000007945 */ /* 0x000fe60003800200 */
[----:B-1----:R2:W1:Y:S04]  /*f5c0*/  LDS.128 R16, [R215+0x2800] ;  /* 0x00280000d7107984 */ /* 0x0024680000000c00 */
[----:B----4-:R2:W4:Y:S01]  /*f5d0*/  LDS.128 R8, [R215+0x4800] ;  /* 0x00480000d7087984 */ /* 0x0105220000000c00 */
        /* <DEDUP_REMOVED lines=17> */
[----:B-1----:R2:W-:Y:S04]  /*f6f0*/  @!P3 STG.E.128 desc[UR16][R28.64+0x80], R16 ;  /* 0x000080101c00b986 */ /* 0x0025e8000c101d10 */
[----:B----4-:R2:W-:Y:S02]  /*f700*/  @!P2 STG.E.128 desc[UR16][R28.64+0x100], R8 ;  /* 0x000100081c00a986 */ /* 0x0105e4000c101d10 */
.L_x_579:
[----:B------:R-:W-:Y:S05]  /*f710*/  BSYNC.RECONVERGENT B0 ;  /* 0x0000000000007941 */ /* 0x000fea0003800200 */
.L_x_578:
        /* <DEDUP_REMOVED lines=23> */
.L_x_581:
[----:B------:R-:W-:Y:S05]  /*f890*/  BSYNC.RECONVERGENT B0 ;  /* 0x0000000000007941 */ /* 0x000fea0003800200 */
.L_x_580:
[----:B--2-4-:R2:W4:Y:S01]  /*f8a0*/  LDS.128 R8, [R215+0x3800] ;  /* 0x00380000d7087984 */ /* 0x0145220000000c00 */
[----:B------:R-:W-:Y:S05]  /*f8b0*/  @P0 EXIT ;  /* 0x000000000000094d */ /* 0x000fea0003800000 */
[----:B-1----:R1:W1:Y:S01]  /*f8c0*/  LDS.128 R16, [R215+0x5800] ;  /* 0x00580000d7107984 */ /* 0x0022620000000c00 */
[----:B------:R-:W5:Y:S01]  /*f8d0*/  LDCU UR6, c[0x0][0x440] ;  /* 0x00008800ff0677ac */ /* 0x000f620008000800 */
[----:B------:R-:W-:Y:S01]  /*f8e0*/  IADD3 R3, P0, PT, R0, 0x30, RZ ;  /* 0x0000003000037810 */ /* 0x000fe20007f1e0ff */
[----:B------:R-:W-:Y:S01]  /*f8f0*/  IMAD.MOV.U32 R6, RZ, RZ, R2 ;  /* 0x000000ffff067224 */ /* 0x000fe200078e0002 */
[----:B------:R-:W2:Y:S03]  /*f900*/  LDCU.64 UR4, c[0x0][0x3f0] ;  /* 0x00007e00ff0477ac */ /* 0x000ea60008000a00 */
[----:B---3--:R-:W-:Y:S02]  /*f910*/  IMAD.X R21, RZ, RZ, RZ, P0 ;  /* 0x000000ffff157224 */ /* 0x008fe400000e06ff */
[----:B------:R-:W-:-:S04]  /*f920*/  IMAD.WIDE.U32 R6, R3, R4, R6 ;  /* 0x0000000403067225 */ /* 0x000fc800078e0006 */
[----:B------:R-:W-:-:S04]  /*f930*/  IMAD R0, R21, R4, RZ ;  /* 0x0000000415007224 */ /* 0x000fc800078e02ff */
[----:B------:R-:W-:Y:S01]  /*f940*/  IMAD R0, R3, R5, R0 ;  /* 0x0000000503007224 */ /* 0x000fe200078e0200 */
[----:B-----5:R-:W-:Y:S02]  /*f950*/  ISETP.GE.AND P2, PT, R184, UR6, PT ;  /* 0x00000006b8007c0c */ /* 0x020fe4000bf46270 */
[----:B------:R-:W-:Y:S01]  /*f960*/  ISETP.GE.AND P1, PT, R212, UR6, PT ;  /* 0x00000006d4007c0c */ /* 0x000fe2000bf26270 */
[----:B------:R-:W-:Y:S01]  /*f970*/  IMAD.IADD R0, R0, 0x1, R7 ;  /* 0x0000000100007824 */ /* 0x000fe200078e0207 */
[----:B------:R-:W-:Y:S02]  /*f980*/  ISETP.GE.AND P0, PT, R210, UR6, PT ;  /* 0x00000006d2007c0c */ /* 0x000fe4000bf06270 */
[----:B--2---:R-:W-:-:S04]  /*f990*/  LEA R2, P3, R6, UR4, 0x1 ;  /* 0x0000000406027c11 */ /* 0x004fc8000f8608ff */
[----:B------:R-:W-:-:S05]  /*f9a0*/  LEA.HI.X R3, R6, UR5, R0, 0x1, P3 ;  /* 0x0000000506037c11 */ /* 0x000fca00098f0c00 */
[----:B------:R2:W-:Y:S04]  /*f9b0*/  @!P2 STG.E.128 desc[UR16][R2.64], R12 ;  /* 0x0000000c0200a986 */ /* 0x0005e8000c101d10 */
[----:B----4-:R2:W-:Y:S01]  /*f9c0*/  @!P1 STG.E.128 desc[UR16][R2.64+0x80], R8 ;  /* 0x0000800802009986 */ /* 0x0105e2000c101d10 */
[----:B------:R-:W-:Y:S05]  /*f9d0*/  @P0 EXIT ;  /* 0x000000000000094d */ /* 0x000fea0003800000 */
[----:B-1----:R-:W-:Y:S01]  /*f9e0*/  STG.E.128 desc[UR16][R2.64+0x100], R16 ;  /* 0x0001001002007986 */ /* 0x002fe2000c101d10 */
[----:B------:R-:W-:Y:S05]  /*f9f0*/  EXIT ;  /* 0x000000000000794d */ /* 0x000fea0003800000 */
.L_x_582:
        /* <DEDUP_REMOVED lines=16> */
.L_x_3738:


//--------------------- .text._ZN5flash24flash_fwd_splitkv_kernelI23Flash_fwd_kernel_traitsILi192ELi64ELi64ELi4ELb0ELb0EN7cutlass10bfloat16_tE19Flash_kernel_traitsILi192ELi64ELi64ELi4ES3_EELb1ELb0ELb0ELb0ELb0ELb0ELb0ELb1EEEvNS_16Flash_fwd_paramsE --------------------------
	.section	.text._ZN5flash24flash_fwd_splitkv_kernelI23Flash_fwd_kernel_traitsILi192ELi64ELi64ELi4ELb0ELb0EN7cutlass10bfloat16_tE19Flash_kernel_traitsILi192ELi64ELi64ELi4ES3_EELb1ELb0ELb0ELb0ELb0ELb0ELb0ELb1EEEvNS_16Flash_fwd_paramsE,"ax",@progbits
	.align	128
        .global         _ZN5flash24flash_fwd_splitkv_kernelI23Flash_fwd_kernel_traitsILi192ELi64ELi64ELi4ELb0ELb0EN7cutlass10bfloat16_tE19Flash_kernel_traitsILi192ELi64ELi64ELi4ES3_EELb1ELb0ELb0ELb0ELb0ELb0ELb0ELb1EEEvNS_16Flash_fwd_paramsE
        .type           _ZN5flash24flash_fwd_splitkv_kernelI23Flash_fwd_kernel_traitsILi192ELi64ELi64ELi4ELb0ELb0EN7cutlass10bfloat16_tE19Flash_kernel_traitsILi192ELi64ELi64ELi4ES3_EELb1ELb0ELb0ELb0ELb0ELb0ELb0ELb1EEEvNS_16Flash_fwd_paramsE,@function
        .size           _ZN5flash24flash_fwd_splitkv_kernelI23Flash_fwd_kernel_traitsILi192ELi64ELi64ELi4ELb0ELb0EN7cutlass10bfloat16_tE19Flash_kernel_traitsILi192ELi64ELi64ELi4ES3_EELb1ELb0ELb0ELb0ELb0ELb0ELb0ELb1EEEvNS_16Flash_fwd_paramsE,(.L_x_3739 - _ZN5flash24flash_fwd_splitkv_kernelI23Flash_fwd_kernel_traitsILi192ELi64ELi64ELi4ELb0ELb0EN7cutlass10bfloat16_tE19Flash_kernel_traitsILi192ELi64ELi64ELi4ES3_EELb1ELb0ELb0ELb0ELb0ELb0ELb0ELb1EEEvNS_16Flash_fwd_paramsE)
        .other          _ZN5flash24flash_fwd_splitkv_kernelI23Flash_fwd_kernel_traitsILi192ELi64ELi64ELi4ELb0ELb0EN7cutlass10bfloat16_tE19Flash_kernel_traitsILi192ELi64ELi64ELi4ES3_EELb1ELb0ELb0ELb0ELb0ELb0ELb0ELb1EEEvNS_16Flash_fwd_paramsE,@"STO_CUDA_ENTRY STV_DEFAULT"
_ZN5flash24flash_fwd_splitkv_kernelI23Flash_fwd_kernel_traitsILi192ELi64ELi64ELi4ELb0ELb0EN7cutlass10bfloat16_tE19Flash_kernel_traitsILi192ELi64ELi64ELi4ES3_EELb1ELb0ELb0ELb0ELb0ELb0ELb0ELb1EEEvNS_16Flash_fwd_paramsE:
.text._ZN5flash24flash_fwd_splitkv_kernelI23Flash_fwd_kernel_traitsILi192ELi64ELi64ELi4ELb0ELb0EN7cutlass10bfloat16_tE19Flash_kernel_traitsILi192ELi64ELi64ELi4ES3_EELb1ELb0ELb0ELb0ELb0ELb0ELb0ELb1EEEvNS_16Flash_fwd_paramsE:
[----:B------:R-:W-:Y:S08]  /*0000*/  LDC R1, c[0x0][0x37c] ;  /* 0x0000df00ff017b82 */ /* 0x000ff00000000800 */
[----:B------:R-:W1:Y:S01]  /*0010*/  LDC.64 R6, c[0x0][0x460] ;  /* 0x00011800ff067b82 */ /* 0x000e620000000a00 */
[----:B------:R-:W2:Y:S01]  /*0020*/  S2R R5, SR_CTAID.Y ;  /* 0x0000000000057919 */ /* 0x000ea20000002600 */
[----:B------:R-:W3:Y:S01]  /*0030*/  LDCU.64 UR6, c[0x0][0x358] ;  /* 0x00006b00ff0677ac */ /* 0x000ee20008000a00 */
[----:B------:R-:W-:Y:S01]  /*0040*/  IMAD.MOV.U32 R198, RZ, RZ, -0x1 ;  /* 0xffffffffffc67424 */ /* 0x000fe200078e00ff */
[----:B------:R-:W4:Y:S04]  /*0050*/  LDCU.64 UR4, c[0x0][0x470] ;  /* 0x00008e00ff0477ac */ /* 0x000f280008000a00 */
[----:B------:R-:W2:Y:S08]  /*0060*/  LDC.64 R8, c[0x0][0x460] ;  /* 0x00011800ff087b82 */ /* 0x000eb00000000a00 */
[----:B------:R-:W3:Y:S01]  /*0070*/  LDC.64 R2, c[0x0][0x478] ;  /* 0x00011e00ff027b82 */ /* 0x000ee20000000a00 */
[----:B-1----:R-:W-:-:S02]  /*0080*/  ISETP.NE.U32.AND P0, PT, R6, RZ, PT ;  /* 0x000000ff0600720c */ /* 0x002fc40003f05070 */
[----:B------:R-:W-:Y:S02]  /*0090*/  ISETP.NE.U32.AND P3, PT, R6, RZ, PT ;  /* 0x000000ff0600720c */ /* 0x000fe40003f65070 */
[C---:B------:R-:W-:Y:S02]  /*00a0*/  ISETP.NE.AND.EX P0, PT, R7.reuse, RZ, PT, P0 ;  /* 0x000000ff0700720c */ /* 0x040fe40003f05300 */
[----:B------:R-:W-:Y:S01]  /*00b0*/  ISETP.NE.AND.EX P3, PT, R7, RZ, PT, P3 ;  /* 0x000000ff0700720c */ /* 0x000fe20003f65330 */
[----:B--2---:R-:W-:-:S04]  /*00c0*/  IMAD.WIDE.U32 R6, R5, 0x4, R8 ;  /* 0x0000000405067825 */ /* 0x004fc800078e0008 */
[----:B------:R-:W-:Y:S01]  /*00d0*/  IMAD.SHL.U32 R11, R5, 0x4, RZ ;  /* 0x00000004050b7824 */ /* 0x000fe200078e00ff */
[----:B----4-:R-:W-:Y:S02]  /*00e0*/  ISETP.NE.U32.AND P2, PT, RZ, UR4, PT ;  /* 0x00000004ff007c0c */ /* 0x010fe4000bf45070 */
[----:B---3--:R-:W-:-:S03]  /*00f0*/  ISETP.NE.U32.AND P1, PT, R2, RZ, PT ;  /* 0x000000ff0200720c */ /* 0x008fc60003f25070 */
[----:B------:R-:W2:Y:S04]  /*0100*/  @P0 LDG.E R198, desc[UR6][R6.64] ;  /* 0x0000000606c60981 */ /* 0x000ea8000c1e1900 */
[----:B------:R1:W2:Y:S01]  /*0110*/  @P3 LDG.E R13, desc[UR6][R6.64+0x4] ;  /* 0x00000406060d3981 */ /* 0x0002a2000c1e1900 */
[----:B------:R-:W-:Y:S01]  /*0120*/  IADD3 R114, P4, PT, R11, UR4, RZ ;  /* 0x000000040b727c10 */ /* 0x000fe2000ff9e0ff */
[----:B------:R-:W3:Y:S01]  /*0130*/  LDCU.U8 UR4, c[0x0][0x532] ;  /* 0x0000a640ff0477ac */ /* 0x000ee20008000000 */
[----:B------:R-:W-:Y:S02]  /*0140*/  ISETP.NE.AND.EX P1, PT, R3, RZ, PT, P1 ;  /* 0x000000ff0300720c */ /* 0x000fe40003f25310 */
[----:B------:R-:W-:Y:S01]  /*0150*/  SHF.R.U32.HI R8, RZ, 0x1e, R5 ;  /* 0x0000001eff087819 */ /* 0x000fe20000011605 */
[----:B-1----:R-:W1:Y:S03]  /*0160*/  LDC.64 R6, c[0x0][0x468] ;  /* 0x00011a00ff067b82 */ /* 0x002e660000000a00 */
[----:B------:R-:W-:-:S02]  /*0170*/  IADD3.X R115, PT, PT, R8, UR5, RZ, P4, !PT ;  /* 0x0000000508737c10 */ /* 0x000fc4000a7fe4ff */
[----:B---3--:R-:W-:-:S05]  /*0180*/  ISETP.NE.AND P4, PT, RZ, UR4, PT ;  /* 0x00000004ff007c0c */ /* 0x008fca000bf85270 */
[----:B------:R-:W-:Y:S02]  /*0190*/  @P1 IADD3 R2, P0, PT, R11, R2, RZ ;  /* 0x000000020b021210 */ /* 0x000fe40007f1e0ff */
[----:B------:R-:W-:Y:S01]  /*01a0*/  ISETP.NE.AND.EX P2, PT, RZ, UR5, PT, P2 ;  /* 0x00000005ff007c0c */ /* 0x000fe2000bf45320 */
[----:B------:R-:W-:Y:S01]  /*01b0*/  IMAD.MOV.U32 R0, RZ, RZ, RZ ;  /* 0x000000ffff007224 */ /* 0x000fe200078e00ff */
[----:B------:R-:W3:Y:S01]  /*01c0*/  S2R R15, SR_CTAID.X ;  /* 0x00000000000f7919 */ /* 0x000ee20000002500 */
[----:B------:R-:W-:Y:S01]  /*01d0*/  @P1 IMAD.X R3, R8, 0x1, R3, P0 ;  /* 0x0000000108031824 */ /* 0x000fe200000e0603 */
[----:B------:R-:W4:Y:S01]  /*01e0*/  @!P3 LDC R199, c[0x0][0x434] ;  /* 0x00010d00ffc7bb82 */ /* 0x000f220000000800 */
[----:B------:R-:W-:-:S03]  /*01f0*/  IMAD.MOV.U32 R9, RZ, RZ, -0x1 ;  /* 0xffffffffff097424 */ /* 0x000fc600078e00ff */
[----:B------:R1:W5:Y:S04]  /*0200*/  @P1 LDG.E R63, desc[UR6][R2.64] ;  /* 0x00000006023f1981 */ /* 0x000368000c1e1900 */
[----:B------:R-:W2:Y:S01]  /*0210*/  @!P1 LDC R4, c[0x0][0x43c] ;  /* 0x00010f00ff049b82 */ /* 0x000ea20000000800 */
[----:B------:R1:W5:Y:S02]  /*0220*/  @P2 LDG.E R0, desc[UR6][R114.64] ;  /* 0x0000000672002981 */ /* 0x000364000c1e1900 */
[----:B-1----:R-:W-:-:S04]  /*0230*/  ISETP.EQ.U32.AND P5, PT, R6, RZ, PT ;  /* 0x000000ff0600720c */ /* 0x002fc80003fa2070 */
[----:B------:R-:W-:Y:S02]  /*0240*/  ISETP.EQ.OR.EX P5, PT, R7, RZ, !P4, P5 ;  /* 0x000000ff0700720c */ /* 0x000fe400067a2750 */
[----:B------:R-:W-:-:S05]  /*0250*/  IADD3 R16, P0, PT, R11, R6, RZ ;  /* 0x000000060b107210 */ /* 0x000fca0007f1e0ff */
[----:B------:R-:W-:Y:S01]  /*0260*/  IMAD.X R17, R8, 0x1, R7, P0 ;  /* 0x0000000108117824 */ /* 0x000fe200000e0607 */
[----:B------:R-:W1:Y:S05]  /*0270*/  @!P1 LDC.64 R2, c[0x0][0x488] ;  /* 0x00012200ff029b82 */ /* 0x000e6a0000000a00 */
[----:B------:R1:W5:Y:S01]  /*0280*/  @!P5 LDG.E R9, desc[UR6][R16.64] ;  /* 0x000000061009d981 */ /* 0x000362000c1e1900 */
[----:B------:R-:W-:-:S04]  /*0290*/  ISETP.NE.U32.AND P0, PT, R6, RZ, PT ;  /* 0x000000ff0600720c */ /* 0x000fc80003f05070 */
[----:B------:R-:W-:-:S13]  /*02a0*/  ISETP.NE.AND.EX P0, PT, R7, RZ, PT, P0 ;  /* 0x000000ff0700720c */ /* 0x000fda0003f05300 */
[----:B------:R-:W1:Y:S01]  /*02b0*/  @!P0 LDC R71, c[0x0][0x438] ;  /* 0x00010e00ff478b82 */ /* 0x000e620000000800 */
[----:B---3--:R-:W-:Y:S02]  /*02c0*/  IMAD.SHL.U32 R70, R15, 0x40, RZ ;  /* 0x000000400f467824 */ /* 0x008fe400078e00ff */
[----:B--2---:R-:W-:-:S05]  /*02d0*/  @P3 IMAD.IADD R199, R13, 0x1, -R198 ;  /* 0x000000010dc73824 */ /* 0x004fca00078e0ac6 */
[----:B----4-:R-:W-:Y:S01]  /*02e0*/  ISETP.GT.AND P3, PT, R199, R70, PT ;  /* 0x00000046c700720c */ /* 0x010fe20003f64270 */
[----:B-1----:R-:W-:-:S12]  /*02f0*/  @!P0 BRA `(.L_x_583) ;  /* 0x00000000000c8947 */ /* 0x002fd80003800000 */
[----:B------:R-:W2:Y:S02]  /*0300*/  @P4 LDG.E R6, desc[UR6][R16.64+0x4] ;  /* 0x0000040610064981 */ /* 0x000ea4000c1e1900 */
[----:B--2--5:R-:W-:-:S06]  /*0310*/  @P4 IADD3 R71, PT, PT, R6, -R9, RZ ;  /* 0x8000000906474210 */ /* 0x024fcc0007ffe0ff */
[----:B------:R1:W5:Y:S02]  /*0320*/  @!P4 LDG.E R71, desc[UR6][R16.64] ;  /* 0x000000061047c981 */ /* 0x000364000c1e1900 */
.L_x_583:
[----:B------:R-:W-:Y:S01]  /*0330*/  @!P1 ISETP.NE.U32.AND P0, PT, R2, RZ, PT ;  /* 0x000000ff0200920c */ /* 0x000fe20003f05070 */
[----:B------:R-:W-:-:S12]  /*0340*/  @!P3 EXIT ;  /* 0x000000000000b94d */ /* 0x000fd80003800000 */
[----:B------:R-:W2:Y:S01]  /*0350*/  LDCU UR5, c[0x0][0x438] ;  /* 0x00008700ff0577ac */ /* 0x000ea20008000800 */
[----:B------:R-:W-:Y:S01]  /*0360*/  @!P1 ISETP.NE.AND.EX P0, PT, R3, RZ, PT, P0 ;  /* 0x000000ff0300920c */ /* 0x000fe20003f05300 */
[--C-:B-----5:R-:W-:Y:S01]  /*0370*/  IMAD.IADD R71, R71, 0x1, -R0.reuse ;  /* 0x0000000147477824 */ /* 0x120fe200078e0a00 */
[----:B------:R-:W3:Y:S01]  /*0380*/  S2R R13, SR_CTAID.Z ;  /* 0x00000000000d7919 */ /* 0x000ee20000002700 */
[----:B------:R-:W4:Y:S01]  /*0390*/  LDCU UR4, c[0x0][0x508] ;  /* 0x0000a100ff0477ac */ /* 0x000f220008000800 */
[----:B------:R-:W-:Y:S01]  /*03a0*/  @!P1 SEL R4, R4, RZ, P0 ;  /* 0x000000ff04049207 */ /* 0x000fe20000000000 */
[----:B------:R-:W-:Y:S01]  /*03b0*/  @P1 IMAD.IADD R63, R63, 0x1, -R0 ;  /* 0x000000013f3f1824 */ /* 0x000fe200078e0a00 */
[----:B------:R-:W1:Y:S01]  /*03c0*/  S2R R62, SR_TID.X ;  /* 0x00000000003e7919 */ /* 0x000e620000002100 */
[----:B------:R-:W-:Y:S02]  /*03d0*/  VIADD R2, R15, 0x1 ;  /* 0x000000010f027836 */ /* 0x000fe40000000000 */
[----:B------:R-:W-:-:S02]  /*03e0*/  @!P1 IMAD.IADD R63, R71, 0x1, R4 ;  /* 0x00000001473f9824 */ /* 0x000fc400078e0204 */
[----:B------:R-:W-:Y:S02]  /*03f0*/  IMAD R2, R2, 0x40, -R199 ;  /* 0x0000004002027824 */ /* 0x000fe400078e0ac7 */
[----:B------:R-:W-:Y:S01]  /*0400*/  VIADD R7, R63, 0x3f ;  /* 0x0000003f3f077836 */ /* 0x000fe20000000000 */
[----:B--2---:R-:W-:-:S04]  /*0410*/  UIADD3 UR5, UPT, UPT, UR5, 0x3f, URZ ;  /* 0x0000003f05057890 */ /* 0x004fc8000fffe0ff */
[----:B------:R-:W-:Y:S02]  /*0420*/  SHF.R.S32.HI R4, RZ, 0x1f, R7 ;  /* 0x0000001fff047819 */ /* 0x000fe40000011407 */
[----:B----4-:R-:W-:Y:S01]  /*0430*/  IADD3 R3, PT, PT, R7, UR4, R2 ;  /* 0x0000000407037c10 */ /* 0x010fe2000fffe002 */
[----:B------:R-:W-:Y:S01]  /*0440*/  USHF.R.S32.HI UR4, URZ, 0x1f, UR5 ;  /* 0x0000001fff047899 */ /* 0x000fe20008011405 */
[----:B------:R-:W-:Y:S02]  /*0450*/  LEA.HI R4, R4, R7, RZ, 0x6 ;  /* 0x0000000704047211 */ /* 0x000fe400078f30ff */
[----:B------:R-:W-:Y:S01]  /*0460*/  SHF.R.S32.HI R2, RZ, 0x1f, R3 ;  /* 0x0000001fff027819 */ /* 0x000fe20000011403 */
[----:B------:R-:W-:Y:S01]  /*0470*/  ULEA.HI UR4, UR4, UR5, URZ, 0x6 ;  /* 0x0000000504047291 */ /* 0x000fe2000f8f30ff */
[----:B------:R-:W-:Y:S02]  /*0480*/  SHF.R.S32.HI R4, RZ, 0x6, R4 ;  /* 0x00000006ff047819 */ /* 0x000fe40000011404 */
[----:B------:R-:W-:Y:S01]  /*0490*/  LEA.HI R2, R2, R3, RZ, 0x6 ;  /* 0x0000000302027211 */ /* 0x000fe200078f30ff */
[----:B------:R-:W-:-:S03]  /*04a0*/  USHF.R.S32.HI UR4, URZ, 0x6, UR4 ;  /* 0x00000006ff047899 */ /* 0x000fc60008011404 */
[----:B------:R-:W-:-:S04]  /*04b0*/  SHF.R.S32.HI R3, RZ, 0x6, R2 ;  /* 0x00000006ff037819 */ /* 0x000fc80000011402 */
[----:B------:R-:W-:Y:S01]  /*04c0*/  VIMNMX3 R134, R4, UR4, R3, PT ;  /* 0x0000000404867c0f */ /* 0x000fe2000b800103 */
[----:B------:R-:W-:-:S03]  /*04d0*/  IMAD.MOV.U32 R4, RZ, RZ, R5 ;  /* 0x000000ffff047224 */ /* 0x000fc600078e0005 */
        /* <DEDUP_REMOVED lines=23> */
[----:B------:R-:W-:-:S03]  /*0650*/  LOP3.LUT R14, R6, 0x40, RZ, 0xfc, !PT ;  /* 0x00000040060e7812 */ /* 0x000fc600078efcff */
        /* <DEDUP_REMOVED lines=8> */
[-C--:B------:R-:W-:Y:S01]  /*06e0*/  ISETP.GE.AND P2, PT, R4, R199.reuse, PT ;  /* 0x000000c70400720c */ /* 0x080fe20003f46270 */
[----:B------:R-:W-:Y:S01]  /*06f0*/  IMAD R19, R13, UR5, R11 ;  /* 0x000000050d137c24 */ /* 0x000fe2000f8e020b */
[----:B------:R-:W-:-:S02]  /*0700*/  ISETP.GE.AND P1, PT, R0, R199, PT ;  /* 0x000000c70000720c */ /* 0x000fc40003f26270 */
[----:B------:R-:W-:Y:S01]  /*0710*/  LOP3.LUT R13, R6, 0x80, RZ, 0xfc, !PT ;  /* 0x00000080060d7812 */ /* 0x000fe200078efcff */
        /* <DEDUP_REMOVED lines=14> */
.L_x_586:
[----:B------:R-:W-:Y:S05]  /*0800*/  BSYNC.RECONVERGENT B0 ;  /* 0x0000000000007941 */ /* 0x000fea0003800200 */
.L_x_585:
[----:B------:R-:W-:Y:S04]  /*0810*/  BSSY.RECONVERGENT B0, `(.L_x_587) ;  /* 0x0000014000007945 */ /* 0x000fe80003800200 */
[----:B------:R-:W-:Y:S05]  /*0820*/  @P3 BRA `(.L_x_588) ;  /* 0x0000000000483947 */ /* 0x000fea0003800000 */
[----:B------:R-:W2:Y:S01]  /*0830*/  LDCU UR8, c[0x0][0x440] ;  /* 0x00008800ff0877ac */ /* 0x000ea20008000800 */
[----:B------:R-:W-:Y:S01]  /*0840*/  IADD3 R9, P0, PT, R62, 0x10, RZ ;  /* 0x000000103e097810 */ /* 0x000fe20007f1e0ff */
[----:B-1----:R-:W-:Y:S01]  /*0850*/  IMAD.MOV.U32 R16, RZ, RZ, R10 ;  /* 0x000000ffff107224 */ /* 0x002fe200078e000a */
[----:B------:R-:W-:Y:S01]  /*0860*/  MOV R17, R19 ;  /* 0x0000001300117202 */ /* 0x000fe20000000f00 */
[----:B------:R-:W1:Y:S02]  /*0870*/  LDCU.64 UR4, c[0x0][0x3f0] ;  /* 0x00007e00ff0477ac */ /* 0x000e640008000a00 */
[----:B------:R-:W-:Y:S02]  /*0880*/  IMAD.X R15, RZ, RZ, RZ, P0 ;  /* 0x000000ffff0f7224 */ /* 0x000fe400000e06ff */
[----:B------:R-:W-:-:S04]  /*0890*/  IMAD.WIDE.U32 R16, R9, R2, R16 ;  /* 0x0000000209107225 */ /* 0x000fc800078e0010 */
[----:B------:R-:W-:-:S04]  /*08a0*/  IMAD R12, R15, R2, RZ ;  /* 0x000000020f0c7224 */ /* 0x000fc800078e02ff */
[----:B------:R-:W-:Y:S01]  /*08b0*/  IMAD R12, R9, R3, R12 ;  /* 0x00000003090c7224 */ /* 0x000fe200078e020c */
        /* <DEDUP_REMOVED lines=9> */
.L_x_588:
[----:B------:R-:W-:Y:S05]  /*0950*/  BSYNC.RECONVERGENT B0 ;  /* 0x0000000000007941 */ /* 0x000fea0003800200 */
.L_x_587:
[----:B------:R-:W-:Y:S04]  /*0960*/  BSSY.RECONVERGENT B0, `(.L_x_589) ;  /* 0x0000014000007945 */ /* 0x000fe80003800200 */
[----:B------:R-:W-:Y:S05]  /*0970*/  @P2 BRA `(.L_x_590) ;  /* 0x0000000000482947 */ /* 0x000fea0003800000 */
[----:B------:R-:W3:Y:S01]  /*0980*/  LDCU UR8, c[0x0][0x440] ;  /* 0x00008800ff0877ac */ /* 0x000ee20008000800 */
[----:B------:R-:W-:Y:S01]  /*0990*/  IADD3 R9, P0, PT, R62, 0x20, RZ ;  /* 0x000000203e097810 */ /* 0x000fe20007f1e0ff */
[----:B-1----:R-:W-:Y:S01]  /*09a0*/  IMAD.MOV.U32 R16, RZ, RZ, R10 ;  /* 0x000000ffff107224 */ /* 0x002fe200078e000a */
[----:B------:R-:W-:Y:S01]  /*09b0*/  MOV R17, R19 ;  /* 0x0000001300117202 */ /* 0x000fe20000000f00 */
[----:B------:R-:W2:Y:S02]  /*09c0*/  LDCU.64 UR4, c[0x0][0x3f0] ;  /* 0x00007e00ff0477ac */ /* 0x000ea40008000a00 */
[----:B------:R-:W-:Y:S02]  /*09d0*/  IMAD.X R15, RZ, RZ, RZ, P0 ;  /* 0x000000ffff0f7224 */ /* 0x000fe400000e06ff */
[----:B------:R-:W-:-:S04]  /*09e0*/  IMAD.WIDE.U32 R16, R9, R2, R16 ;  /* 0x0000000209107225 */ /* 0x000fc800078e0010 */
[----:B------:R-:W-:-:S04]  /*09f0*/  IMAD R12, R15, R2, RZ ;  /* 0x000000020f0c7224 */ /* 0x000fc800078e02ff */
[----:B------:R-:W-:Y:S01]  /*0a00*/  IMAD R12, R9, R3, R12 ;  /* 0x00000003090c7224 */ /* 0x000fe200078e020c */
        /* <DEDUP_REMOVED lines=9> */
.L_x_590:
[----:B------:R-:W-:Y:S05]  /*0aa0*/  BSYNC.RECONVERGENT B0 ;  /* 0x0000000000007941 */ /* 0x000fea0003800200 */
.L_x_589:
        /* <DEDUP_REMOVED lines=19> */
.L_x_592:
[----:B------:R-:W-:Y:S05]  /*0be0*/  BSYNC.RECONVERGENT B0 ;  /* 0x0000000000007941 */ /* 0x000fea0003800200 */
.L_x_591:
[----:B------:R-:W4:Y:S01]  /*0bf0*/  LDCU.64 UR4, c[0x0][0x420] ;  /* 0x00008400ff0477ac */ /* 0x000f220008000a00 */
[----:B------:R-:W-:-:S04]  /*0c00*/  ISETP.NE.AND P4, PT, R6, RZ, PT ;  /* 0x000000ff0600720c */ /* 0x000fc80003f85270 */
[-C--:B------:R-:W-:Y:S02]  /*0c10*/  ISETP.GE.OR P3, PT, R62, R199.reuse, P4 ;  /* 0x000000c73e00720c */ /* 0x080fe40002766670 */
[-C--:B------:R-:W-:Y:S02]  /*0c20*/  ISETP.GE.OR P2, PT, R8, R199.reuse, P4 ;  /* 0x000000c70800720c */ /* 0x080fe40002746670 */
[-C--:B------:R-:W-:Y:S02]  /*0c30*/  ISETP.GE.OR P1, PT, R4, R199.reuse, P4 ;  /* 0x000000c70400720c */ /* 0x080fe40002726670 */
[C---:B------:R-:W-:Y:S02]  /*0c40*/  IADD3 R62, P0, PT, R5.reuse, R62, RZ ;  /* 0x0000003e053e7210 */ /* 0x040fe40007f1e0ff */
[----:B------:R-:W-:Y:S02]  /*0c50*/  ISETP.GE.OR P4, PT, R0, R199, P4 ;  /* 0x000000c70000720c */ /* 0x000fe40002786670 */
[----:B------:R-:W-:-:S02]  /*0c60*/  LEA.HI.X.SX32 R5, R5, RZ, 0x1, P0 ;  /* 0x000000ff05057211 */ /* 0x000fc400000f0eff */
[C---:B----4-:R-:W-:Y:S01]  /*0c70*/  LEA R2, P0, R62.reuse, UR4, 0x2 ;  /* 0x000000043e027c11 */ /* 0x050fe2000f8010ff */
[----:B------:R-:W-:Y:S02]  /*0c80*/  @!P3 IMAD.MOV.U32 R9, RZ, RZ, 0x7f800000 ;  /* 0x7f800000ff09b424 */ /* 0x000fe400078e00ff */
[----:B------:R-:W-:Y:S01]  /*0c90*/  @!P2 IMAD.MOV.U32 R7, RZ, RZ, 0x7f800000 ;  /* 0x7f800000ff07a424 */ /* 0x000fe200078e00ff */
[----:B------:R-:W-:Y:S01]  /*0ca0*/  LEA.HI.X R3, R62, UR5, R5, 0x2, P0 ;  /* 0x000000053e037c11 */ /* 0x000fe200080f1405 */
[----:B------:R-:W-:-:S04]  /*0cb0*/  @!P1 IMAD.MOV.U32 R5, RZ, RZ, 0x7f800000 ;  /* 0x7f800000ff059424 */ /* 0x000fc800078e00ff */
[----:B------:R4:W-:Y:S04]  /*0cc0*/  @!P3 STG.E desc[UR6][R2.64], R9 ;  /* 0x000000090200b986 */ /* 0x0009e8000c101906 */
[----:B------:R4:W-:Y:S04]  /*0cd0*/  @!P2 STG.E desc[UR6][R2.64+0x40], R7 ;  /* 0x000040070200a986 */ /* 0x0009e8000c101906 */
[----:B------:R4:W-:Y:S01]  /*0ce0*/  @!P1 STG.E desc[UR6][R2.64+0x80], R5 ;  /* 0x0000800502009986 */ /* 0x0009e2000c101906 */
[----:B------:R-:W-:Y:S05]  /*0cf0*/  @P4 EXIT ;  /* 0x000000000000494d */ /* 0x000fea0003800000 */
[----:B----4-:R-:W-:-:S05]  /*0d00*/  MOV R5, 0x7f800000 ;  /* 0x7f80000000057802 */ /* 0x010fca0000000f00 */
[----:B------:R-:W-:Y:S01]  /*0d10*/  STG.E desc[UR6][R2.64+0xc0], R5 ;  /* 0x0000c00502007986 */ /* 0x000fe2000c101906 */
[----:B------:R-:W-:Y:S05]  /*0d20*/  EXIT ;  /* 0x000000000000794d */ /* 0x000fea0003800000 */
.L_x_584:
        /* <DEDUP_REMOVED lines=10> */
.L_x_593:
[----:B------:R-:W-:Y:S05]  /*0dd0*/  BRA.U !UP0, `(.L_x_594) ;  /* 0x00000005089c7547 */ /* 0x000fea000b800000 */
[----:B------:R-:W1:Y:S01]  /*0de0*/  LDC R7, c[0x0][0x4f0] ;  /* 0x00013c00ff077b82 */ /* 0x000e620000000800 */
[----:B-----5:R-:W-:Y:S01]  /*0df0*/  LEA R4, R134, 0xffffffc0, 0x6 ;  /* 0xffffffc086047811 */ /* 0x020fe200078e30ff */
[----:B------:R-:W2:Y:S03]  /*0e00*/  LDCU.64 UR4, c[0x0][0x4e8] ;  /* 0x00009d00ff0477ac */ /* 0x000ea60008000a00 */
[----:B------:R-:W-:Y:S01]  /*0e10*/  IABS R0, R4 ;  /* 0x0000000400007213 */ /* 0x000fe20000000000 */
[----:B------:R-:W3:Y:S02]  /*0e20*/  LDCU.64 UR8, c[0x0][0x3a0] ;  /* 0x00007400ff0877ac */ /* 0x000ee40008000a00 */
[----:B------:R-:W4:Y:S01]  /*0e30*/  LDC R16, c[0x0][0x3e8] ;  /* 0x0000fa00ff107b82 */ /* 0x000f220000000800 */
        /* <DEDUP_REMOVED lines=9> */
[----:B------:R-:W-:-:S04]  /*0ed0*/  IMAD.HI.U32 R9, R9, R2, R8 ;  /* 0x0000000209097227 */ /* 0x000fc800078e0008 */
[----:B------:R-:W-:-:S04]  /*0ee0*/  IMAD.MOV.U32 R2, RZ, RZ, R0 ;  /* 0x000000ffff027224 */ /* 0x000fc800078e0000 */
[----:B------:R-:W-:-:S04]  /*0ef0*/  IMAD.HI.U32 R6, R9, R2, RZ ;  /* 0x0000000209067227 */ /* 0x000fc800078e00ff */
[----:B--2---:R-:W-:Y:S01]  /*0f00*/  IMAD.WIDE.U32 R8, R5, UR4, RZ ;  /* 0x0000000405087c25 */ /* 0x004fe2000f8e00ff */
[----:B------:R-:W-:-:S03]  /*0f10*/  IADD3 R0, PT, PT, -R6, RZ, RZ ;  /* 0x000000ff06007210 */ /* 0x000fc60007ffe1ff */
[----:B------:R-:W-:Y:S01]  /*0f20*/  IMAD R201, R5, UR5, R9 ;  /* 0x0000000505c97c24 */ /* 0x000fe2000f8e0209 */
[----:B------:R-:W1:Y:S01]  /*0f30*/  LDCU.64 UR4, c[0x0][0x3a8] ;  /* 0x00007500ff0477ac */ /* 0x000e620008000a00 */
[----:B------:R-:W-:-:S05]  /*0f40*/  IMAD R0, R3, R0, R2 ;  /* 0x0000000003007224 */ /* 0x000fca00078e0202 */
[----:B------:R-:W-:-:S13]  /*0f50*/  ISETP.GT.U32.AND P3, PT, R3, R0, PT ;  /* 0x000000000300720c */ /* 0x000fda0003f64070 */
[----:B------:R-:W-:Y:S01]  /*0f60*/  @!P3 IMAD.IADD R0, R0, 0x1, -R3 ;  /* 0x000000010000b824 */ /* 0x000fe200078e0a03 */
[----:B------:R-:W-:Y:S02]  /*0f70*/  @!P3 IADD3 R6, PT, PT, R6, 0x1, RZ ;  /* 0x000000010606b810 */ /* 0x000fe40007ffe0ff */
[----:B------:R-:W-:Y:S02]  /*0f80*/  ISETP.NE.AND P3, PT, R7, RZ, PT ;  /* 0x000000ff0700720c */ /* 0x000fe40003f65270 */
[----:B------:R-:W-:Y:S02]  /*0f90*/  ISETP.GE.U32.AND P0, PT, R0, R3, PT ;  /* 0x000000030000720c */ /* 0x000fe40003f06070 */
[----:B------:R-:W-:-:S04]  /*0fa0*/  LOP3.LUT R0, R4, R7, RZ, 0x3c, !PT ;  /* 0x0000000704007212 */ /* 0x000fc800078e3cff */
[----:B------:R-:W-:-:S07]  /*0fb0*/  ISETP.GE.AND P1, PT, R0, RZ, PT ;  /* 0x000000ff0000720c */ /* 0x000fce0003f26270 */
[----:B------:R-:W-:Y:S01]  /*0fc0*/  @P0 VIADD R6, R6, 0x1 ;  /* 0x0000000106060836 */ /* 0x000fe20000000000 */
[----:B------:R-:W-:-:S04]  /*0fd0*/  LEA R200, P0, R8, UR12, 0x2 ;  /* 0x0000000c08c87c11 */ /* 0x000fc8000f8010ff */
[----:B------:R-:W-:Y:S02]  /*0fe0*/  MOV R3, R6 ;  /* 0x0000000600037202 */ /* 0x000fe40000000f00 */
[----:B------:R-:W-:-:S03]  /*0ff0*/  LEA.HI.X R201, R8, UR13, R201, 0x2, P0 ;  /* 0x0000000d08c97c11 */ /* 0x000fc600080f14c9 */
[----:B------:R-:W-:Y:S01]  /*1000*/  @!P1 IMAD.MOV R3, RZ, RZ, -R3 ;  /* 0x000000ffff039224 */ /* 0x000fe200078e0a03 */
[----:B------:R-:W-:-:S05]  /*1010*/  @!P3 LOP3.LUT R3, RZ, R7, RZ, 0x33, !PT ;  /* 0x00000007ff03b212 */ /* 0x000fca00078e33ff */
[----:B------:R-:W-:-:S05]  /*1020*/  IMAD.WIDE R18, R3, 0x4, R200 ;  /* 0x0000000403127825 */ /* 0x000fca00078e02c8 */
[----:B------:R-:W2:Y:S01]  /*1030*/  LDG.E R8, desc[UR6][R18.64] ;  /* 0x0000000612087981 */ /* 0x000ea2000c1e1900 */
[----:B----4-:R-:W-:Y:S02]  /*1040*/  IABS R2, R16 ;  /* 0x0000001000027213 */ /* 0x010fe40000000000 */
[----:B------:R-:W-:Y:S02]  /*1050*/  IADD3 R3, PT, PT, -R3, RZ, RZ ;  /* 0x000000ff03037210 */ /* 0x000fe40007ffe1ff */
[----:B------:R-:W4:Y:S03]  /*1060*/  I2F.RP R9, R2 ;  /* 0x0000000200097306 */ /* 0x000f260000209400 */
[----:B------:R-:W-:Y:S01]  /*1070*/  IMAD R4, R7, R3, R4 ;  /* 0x0000000307047224 */ /* 0x000fe200078e0204 */
[----:B---3--:R-:W-:-:S04]  /*1080*/  MOV R7, UR15 ;  /* 0x0000000f00077c02 */ /* 0x008fc80008000f00 */
[----:B----4-:R-:W3:Y:S02]  /*1090*/  MUFU.RCP R10, R9 ;  /* 0x00000009000a7308 */ /* 0x010ee40000001000 */
[----:B---3--:R-:W-:-:S06]  /*10a0*/  IADD3 R10, PT, PT, R10, 0xffffffe, RZ ;  /* 0x0ffffffe0a0a7810 */ /* 0x008fcc0007ffe0ff */
[----:B------:R-:W3:Y:S02]  /*10b0*/  F2I.FTZ.U32.TRUNC.NTZ R11, R10 ;  /* 0x0000000a000b7305 */ /* 0x000ee4000021f000 */
[----:B---3--:R-:W-:Y:S01]  /*10c0*/  IMAD.MOV R0, RZ, RZ, -R11 ;  /* 0x000000ffff007224 */ /* 0x008fe200078e0a0b */
[----:B------:R-:W-:-:S03]  /*10d0*/  MOV R10, RZ ;  /* 0x000000ff000a7202 */ /* 0x000fc60000000f00 */
[----:B------:R-:W-:Y:S01]  /*10e0*/  IMAD R6, R0, R2, RZ ;  /* 0x0000000200067224 */ /* 0x000fe200078e02ff */
[----:B------:R-:W-:-:S03]  /*10f0*/  IABS R0, R13 ;  /* 0x0000000d00007213 */ /* 0x000fc60000000000 */
[----:B------:R-:W-:-:S04]  /*1100*/  IMAD.HI.U32 R11, R11, R6, R10 ;  /* 0x000000060b0b7227 */ /* 0x000fc800078e000a */
[----:B------:R-:W-:-:S04]  /*1110*/  IMAD.MOV.U32 R6, RZ, RZ, R0 ;  /* 0x000000ffff067224 */ /* 0x000fc800078e0000 */
[----:B------:R-:W-:-:S05]  /*1120*/  IMAD.HI.U32 R0, R11, R6, RZ ;  /* 0x000000060b007227 */ /* 0x000fca00078e00ff */
[----:B------:R-:W-:-:S05]  /*1130*/  IADD3 R9, PT, PT, -R0, RZ, RZ ;  /* 0x000000ff00097210 */ /* 0x000fca0007ffe1ff */
[----:B------:R-:W-:Y:S01]  /*1140*/  IMAD R11, R2, R9, R6 ;  /* 0x00000009020b7224 */ /* 0x000fe200078e0206 */
[----:B------:R-:W-:-:S04]  /*1150*/  MOV R6, UR14 ;  /* 0x0000000e00067c02 */ /* 0x000fc80008000f00 */
[----:B------:R-:W-:-:S13]  /*1160*/  ISETP.GT.U32.AND P0, PT, R2, R11, PT ;  /* 0x0000000b0200720c */ /* 0x000fda0003f04070 */
[----:B------:R-:W-:Y:S01]  /*1170*/  @!P0 IADD3 R11, PT, PT, R11, -R2, RZ ;  /* 0x800000020b0b8210 */ /* 0x000fe20007ffe0ff */
[----:B------:R-:W-:-:S03]  /*1180*/  @!P0 VIADD R0, R0, 0x1 ;  /* 0x0000000100008836 */ /* 0x000fc60000000000 */
[----:B------:R-:W-:Y:S02]  /*1190*/  ISETP.GE.U32.AND P1, PT, R11, R2, PT ;  /* 0x000000020b00720c */ /* 0x000fe40003f26070 */
[----:B------:R-:W-:-:S04]  /*11a0*/  LOP3.LUT R2, R13, R16, RZ, 0x3c, !PT ;  /* 0x000000100d027212 */ /* 0x000fc800078e3cff */
[----:B------:R-:W-:-:S07]  /*11b0*/  ISETP.GE.AND P0, PT, R2, RZ, PT ;  /* 0x000000ff0200720c */ /* 0x000fce0003f06270 */
[----:B------:R-:W-:Y:S02]  /*11c0*/  @P1 IADD3 R0, PT, PT, R0, 0x1, RZ ;  /* 0x0000000100001810 */ /* 0x000fe40007ffe0ff */
[----:B------:R-:W-:Y:S02]  /*11d0*/  ISETP.NE.AND P1, PT, R16, RZ, PT ;  /* 0x000000ff1000720c */ /* 0x000fe40003f25270 */
[----:B------:R-:W-:Y:S02]  /*11e0*/  LOP3.LUT R16, RZ, R16, RZ, 0x33, !PT ;  /* 0x00000010ff107212 */ /* 0x000fe400078e33ff */
[----:B--2---:R-:W-:Y:S01]  /*11f0*/  SHF.R.S32.HI R9, RZ, 0x1f, R8 ;  /* 0x0000001fff097819 */ /* 0x004fe20000011408 */
[----:B------:R-:W-:-:S04]  /*1200*/  IMAD.WIDE.U32 R10, R8, UR8, RZ ;  /* 0x00000008080a7c25 */ /* 0x000fc8000f8e00ff */
[C---:B------:R-:W-:Y:S02]  /*1210*/  IMAD R17, R9.reuse, UR8, RZ ;  /* 0x0000000809117c24 */ /* 0x040fe4000f8e02ff */
[----:B-1----:R-:W-:Y:S02]  /*1220*/  IMAD R9, R9, UR4, RZ ;  /* 0x0000000409097c24 */ /* 0x002fe4000f8e02ff */
[C---:B------:R-:W-:Y:S01]  /*1230*/  IMAD R20, R8.reuse, UR9, R17 ;  /* 0x0000000908147c24 */ /* 0x040fe2000f8e0211 */
[----:B------:R-:W1:Y:S01]  /*1240*/  LDCU.128 UR8, c[0x0][0x3d0] ;  /* 0x00007a00ff0877ac */ /* 0x000e620008000c00 */
[C---:B------:R-:W-:Y:S02]  /*1250*/  IMAD R18, R8.reuse, UR5, R9 ;  /* 0x0000000508127c24 */ /* 0x040fe4000f8e0209 */
[----:B------:R-:W-:Y:S01]  /*1260*/  IMAD.WIDE.U32 R8, R8, UR4, RZ ;  /* 0x0000000408087c25 */ /* 0x000fe2000f8e00ff */
[----:B------:R-:W2:Y:S01]  /*1270*/  LDCU.64 UR4, c[0x0][0x3c0] ;  /* 0x00007800ff0477ac */ /* 0x000ea20008000a00 */
[----:B------:R-:W-:-:S02]  /*1280*/  IADD3 R21, PT, PT, R11, R20, RZ ;  /* 0x000000140b157210 */ /* 0x000fc40007ffe0ff */
[----:B------:R-:W-:Y:S01]  /*1290*/  IMAD.MOV.U32 R11, RZ, RZ, R0 ;  /* 0x000000ffff0b7224 */ /* 0x000fe200078e0000 */
[----:B------:R-:W-:Y:S01]  /*12a0*/  MOV R20, R10 ;  /* 0x0000000a00147202 */ /* 0x000fe20000000f00 */
[----:B------:R-:W-:Y:S01]  /*12b0*/  IMAD.IADD R19, R9, 0x1, R18 ;  /* 0x0000000109137824 */ /* 0x000fe200078e0212 */
[----:B------:R-:W-:Y:S01]  /*12c0*/  SHF.R.S32.HI R9, RZ, 0x1f, R4 ;  /* 0x0000001fff097819 */ /* 0x000fe20000011404 */
[----:B------:R-:W-:Y:S01]  /*12d0*/  IMAD.MOV.U32 R18, RZ, RZ, R8 ;  /* 0x000000ffff127224 */ /* 0x000fe200078e0008 */
[----:B------:R-:W-:Y:S01]  /*12e0*/  @!P0 IADD3 R11, PT, PT, -R11, RZ, RZ ;  /* 0x000000ff0b0b8210 */ /* 0x000fe20007ffe1ff */
[----:B------:R-:W-:-:S03]  /*12f0*/  IMAD.WIDE.U32 R20, R4, R6, R20 ;  /* 0x0000000604147225 */ /* 0x000fc600078e0014 */
[----:B------:R-:W-:Y:S01]  /*1300*/  SEL R10, R16, R11, !P1 ;  /* 0x0000000b100a7207 */ /* 0x000fe20004800000 */
[----:B------:R-:W-:-:S04]  /*1310*/  IMAD R8, R9, R6, RZ ;  /* 0x0000000609087224 */ /* 0x000fc800078e02ff */
[----:B------:R-:W-:Y:S01]  /*1320*/  IMAD R8, R4, R7, R8 ;  /* 0x0000000704087224 */ /* 0x000fe200078e0208 */
[----:B--2---:R-:W-:Y:S01]  /*1330*/  MOV R2, UR4 ;  /* 0x0000000400027c02 */ /* 0x004fe20008000f00 */
[----:B------:R-:W-:-:S03]  /*1340*/  IMAD.U32 R3, RZ, RZ, UR5 ;  /* 0x00000005ff037e24 */ /* 0x000fc6000f8e00ff */
[----:B------:R-:W-:Y:S01]  /*1350*/  IADD3 R21, PT, PT, R21, R8, RZ ;  /* 0x0000000815157210 */ /* 0x000fe20007ffe0ff */
[-C--:B------:R-:W-:Y:S02]  /*1360*/  IMAD R9, R9, R2.reuse, RZ ;  /* 0x0000000209097224 */ /* 0x080fe400078e02ff */
[----:B------:R-:W-:-:S04]  /*1370*/  IMAD.WIDE.U32 R18, R4, R2, R18 ;  /* 0x0000000204127225 */ /* 0x000fc800078e0012 */
[----:B------:R-:W-:Y:S01]  /*1380*/  IMAD R9, R4, R3, R9 ;  /* 0x0000000304097224 */ /* 0x000fe200078e0209 */
[----:B------:R-:W-:Y:S01]  /*1390*/  SHF.R.S32.HI R4, RZ, 0x1f, R10 ;  /* 0x0000001fff047819 */ /* 0x000fe2000001140a */
[----:B-1----:R-:W-:-:S03]  /*13a0*/  IMAD.WIDE.U32 R20, R10, UR8, R20 ;  /* 0x000000080a147c25 */ /* 0x002fc6000f8e0014 */
[----:B------:R-:W-:Y:S01]  /*13b0*/  IADD3 R19, PT, PT, R19, R9, RZ ;  /* 0x0000000913137210 */ /* 0x000fe20007ffe0ff */
[C---:B------:R-:W-:Y:S01]  /*13c0*/  IMAD R11, R4.reuse, UR10, RZ ;  /* 0x0000000a040b7c24 */ /* 0x040fe2000f8e02ff */
[----:B------:R-:W-:Y:S01]  /*13d0*/  MOV R14, R20 ;  /* 0x00000014000e7202 */ /* 0x000fe20000000f00 */
[----:B------:R-:W-:Y:S02]  /*13e0*/  IMAD R9, R4, UR8, RZ ;  /* 0x0000000804097c24 */ /* 0x000fe4000f8e02ff */
[C---:B------:R-:W-:Y:S02]  /*13f0*/  IMAD R11, R10.reuse, UR11, R11 ;  /* 0x0000000b0a0b7c24 */ /* 0x040fe4000f8e020b */
[----:B------:R-:W-:-:S04]  /*1400*/  IMAD.WIDE.U32 R18, R10, UR10, R18 ;  /* 0x0000000a0a127c25 */ /* 0x000fc8000f8e0012 */
[----:B------:R-:W-:Y:S01]  /*1410*/  IMAD R9, R10, UR9, R9 ;  /* 0x000000090a097c24 */ /* 0x000fe2000f8e0209 */
[----:B------:R-:W-:-:S03]  /*1420*/  IADD3 R11, PT, PT, R19, R11, RZ ;  /* 0x0000000b130b7210 */ /* 0x000fc60007ffe0ff */
[----:B------:R-:W-:Y:S01]  /*1430*/  IMAD.IADD R10, R21, 0x1, R9 ;  /* 0x00000001150a7824 */ /* 0x000fe200078e0209 */
[----:B------:R-:W-:Y:S06]  /*1440*/  BRA `(.L_x_595) ;  /* 0x0000000400647947 */ /* 0x000fec0003800000 */
.L_x_594:
        /* <DEDUP_REMOVED lines=16> */
.L_x_596:
[----:B------:R-:W2:Y:S01]  /*1550*/  LDC.64 R6, c[0x0][0x3b8] ;  /* 0x0000ee00ff067b82 */ /* 0x000ea20000000a00 */
[----:B-1----:R-:W-:-:S05]  /*1560*/  IADD3 R2, PT, PT, R0, R9, RZ ;  /* 0x0000000900027210 */ /* 0x002fca0007ffe0ff */
[C---:B--2---:R-:W-:Y:S02]  /*1570*/  IMAD R17, R2.reuse, R7, RZ ;  /* 0x0000000702117224 */ /* 0x044fe400078e02ff */
[----:B------:R-:W-:-:S05]  /*1580*/  IMAD.WIDE.U32 R2, R2, R6, RZ ;  /* 0x0000000602027225 */ /* 0x000fca00078e00ff */
[----:B------:R-:W-:Y:S02]  /*1590*/  IADD3 R17, PT, PT, R3, R17, RZ ;  /* 0x0000001103117210 */ /* 0x000fe40007ffe0ff */
[----:B------:R-:W-:Y:S02]  /*15a0*/  MOV R12, R2 ;  /* 0x00000002000c7202 */ /* 0x000fe40000000f00 */
.L_x_597:
[----:B------:R-:W-:Y:S05]  /*15b0*/  @P0 BRA `(.L_x_598) ;  /* 0x0000000000340947 */ /* 0x000fea0003800000 */
[----:B------:R-:W1:Y:S01]  /*15c0*/  LDC.64 R2, c[0x0][0x3c0] ;  /* 0x0000f000ff027b82 */ /* 0x000e620000000a00 */
[----:B------:R-:W2:Y:S01]  /*15d0*/  LDCU.64 UR4, c[0x0][0x3a8] ;  /* 0x00007500ff0477ac */ /* 0x000ea20008000a00 */
[----:B------:R-:W-:Y:S02]  /*15e0*/  SHF.R.S32.HI R9, RZ, 0x1f, R0 ;  /* 0x0000001fff097819 */ /* 0x000fe40000011400 */
[----:B-----5:R-:W-:-:S05]  /*15f0*/  SHF.R.S32.HI R8, RZ, 0x1f, R4 ;  /* 0x0000001fff087819 */ /* 0x020fca0000011404 */
[----:B--2---:R-:W-:-:S04]  /*1600*/  IMAD R11, R8, UR4, RZ ;  /* 0x00000004080b7c24 */ /* 0x004fc8000f8e02ff */
[----:B------:R-:W-:Y:S02]  /*1610*/  IMAD R11, R4, UR5, R11 ;  /* 0x00000005040b7c24 */ /* 0x000fe4000f8e020b */
[-C--:B-1----:R-:W-:Y:S02]  /*1620*/  IMAD R9, R9, R2.reuse, RZ ;  /* 0x0000000209097224 */ /* 0x082fe400078e02ff */
[----:B------:R-:W-:-:S04]  /*1630*/  IMAD.WIDE.U32 R18, R0, R2, RZ ;  /* 0x0000000200127225 */ /* 0x000fc800078e00ff */
[----:B------:R-:W-:-:S05]  /*1640*/  IMAD R9, R0, R3, R9 ;  /* 0x0000000300097224 */ /* 0x000fca00078e0209 */
[----:B------:R-:W-:-:S03]  /*1650*/  IADD3 R19, PT, PT, R19, R9, RZ ;  /* 0x0000000913137210 */ /* 0x000fc60007ffe0ff */
[----:B------:R-:W-:-:S05]  /*1660*/  IMAD.WIDE.U32 R18, R4, UR4, R18 ;  /* 0x0000000404127c25 */ /* 0x000fca000f8e0012 */
[----:B------:R-:W-:Y:S01]  /*1670*/  IADD3 R19, PT, PT, R19, R11, RZ ;  /* 0x0000000b13137210 */ /* 0x000fe20007ffe0ff */
[----:B------:R-:W-:Y:S06]  /*1680*/  BRA `(.L_x_599) ;  /* 0x0000000000187947 */ /* 0x000fec0003800000 */
.L_x_598:
[----:B------:R-:W1:Y:S01]  /*1690*/  LDC.64 R2, c[0x0][0x3c0] ;  /* 0x0000f000ff027b82 */ /* 0x000e620000000a00 */
[----:B------:R-:W-:-:S05]  /*16a0*/  IADD3 R0, PT, PT, R0, R9, RZ ;  /* 0x0000000900007210 */ /* 0x000fca0007ffe0ff */
[C---:B-1----:R-:W-:Y:S02]  /*16b0*/  IMAD R19, R0.reuse, R3, RZ ;  /* 0x0000000300137224 */ /* 0x042fe400078e02ff */
[----:B------:R-:W-:-:S05]  /*16c0*/  IMAD.WIDE.U32 R8, R0, R2, RZ ;  /* 0x0000000200087225 */ /* 0x000fca00078e00ff */
[----:B------:R-:W-:Y:S02]  /*16d0*/  IADD3 R19, PT, PT, R9, R19, RZ ;  /* 0x0000001309137210 */ /* 0x000fe40007ffe0ff */
[----:B------:R-:W-:-:S07]  /*16e0*/  MOV R18, R8 ;  /* 0x0000000800127202 */ /* 0x000fce0000000f00 */
.L_x_599:
[----:B------:R-:W1:Y:S01]  /*16f0*/  LDC R16, c[0x0][0x3e8] ;  /* 0x0000fa00ff107b82 */ /* 0x000e620000000800 */
[----:B------:R-:W-:Y:S02]  /*1700*/  MOV R22, R12 ;  /* 0x0000000c00167202 */ /* 0x000fe40000000f00 */
[----:B------:R-:W-:Y:S02]  /*1710*/  CS2R R200, SRZ ;  /* 0x0000000000c87805 */ /* 0x000fe4000001ff00 */
[----:B------:R-:W-:Y:S02]  /*1720*/  MOV R23, R17 ;  /* 0x0000001100177202 */ /* 0x000fe40000000f00 */
[----:B-1---5:R-:W-:-:S04]  /*1730*/  IABS R4, R16 ;  /* 0x0000001000047213 */ /* 0x022fc80000000000 */
        /* <DEDUP_REMOVED lines=9> */
[----:B------:R-:W-:-:S04]  /*17d0*/  IMAD.MOV.U32 R8, RZ, RZ, R0 ;  /* 0x000000ffff087224 */ /* 0x000fc800078e0000 */
[----:B------:R-:W-:Y:S02]  /*17e0*/  IMAD.HI.U32 R0, R11, R8, RZ ;  /* 0x000000080b007227 */ /* 0x000fe400078e00ff */
[----:B------:R-:W1:Y:S03]  /*17f0*/  LDC.64 R10, c[0x0][0x3d8] ;  /* 0x0000f600ff0a7b82 */ /* 0x000e660000000a00 */
[----:B------:R-:W-:-:S05]  /*1800*/  IADD3 R9, PT, PT, -R0, RZ, RZ ;  /* 0x000000ff00097210 */ /* 0x000fca0007ffe1ff */
[----:B------:R-:W-:-:S05]  /*1810*/  IMAD R9, R4, R9, R8 ;  /* 0x0000000904097224 */ /* 0x000fca00078e0208 */
[----:B------:R-:W-:-:S13]  /*1820*/  ISETP.GT.U32.AND P0, PT, R4, R9, PT ;  /* 0x000000090400720c */ /* 0x000fda0003f04070 */
[----:B------:R-:W-:Y:S01]  /*1830*/  @!P0 IMAD.IADD R9, R9, 0x1, -R4 ;  /* 0x0000000109098824 */ /* 0x000fe200078e0a04 */
[----:B------:R-:W-:-:S04]  /*1840*/  @!P0 IADD3 R0, PT, PT, R0, 0x1, RZ ;  /* 0x0000000100008810 */ /* 0x000fc80007ffe0ff */
[----:B------:R-:W-:Y:S02]  /*1850*/  ISETP.GE.U32.AND P1, PT, R9, R4, PT ;  /* 0x000000040900720c */ /* 0x000fe40003f26070 */
[----:B------:R-:W-:Y:S01]  /*1860*/  LOP3.LUT R4, R13, R16, RZ, 0x3c, !PT ;  /* 0x000000100d047212 */ /* 0x000fe200078e3cff */
[----:B------:R-:W2:Y:S03]  /*1870*/  LDC.64 R8, c[0x0][0x3d0] ;  /* 0x0000f400ff087b82 */ /* 0x000ea60000000a00 */
[----:B------:R-:W-:Y:S02]  /*1880*/  ISETP.GE.AND P0, PT, R4, RZ, PT ;  /* 0x000000ff0400720c */ /* 0x000fe40003f06270 */
[----:B------:R-:W-:-:S05]  /*1890*/  LEA R4, R134, 0xffffffc0, 0x6 ;  /* 0xffffffc086047811 */ /* 0x000fca00078e30ff */
[----:B------:R-:W-:Y:S01]  /*18a0*/  @P1 VIADD R0, R0, 0x1 ;  /* 0x0000000100001836 */ /* 0x000fe20000000000 */
[----:B------:R-:W-:Y:S01]  /*18b0*/  ISETP.NE.AND P1, PT, R16, RZ, PT ;  /* 0x000000ff1000720c */ /* 0x000fe20003f25270 */
[C---:B------:R-:W-:Y:S01]  /*18c0*/  IMAD.WIDE.U32 R18, R4.reuse, R2, R18 ;  /* 0x0000000204127225 */ /* 0x040fe200078e0012 */
[----:B------:R-:W-:Y:S02]  /*18d0*/  LOP3.LUT R16, RZ, R16, RZ, 0x33, !PT ;  /* 0x00000010ff107212 */ /* 0x000fe400078e33ff */
[----:B------:R-:W-:Y:S01]  /*18e0*/  MOV R21, R0 ;  /* 0x0000000000157202 */ /* 0x000fe20000000f00 */
[----:B------:R-:W-:-:S04]  /*18f0*/  IMAD R19, R4, R3, R19 ;  /* 0x0000000304137224 */ /* 0x000fc800078e0213 */
[----:B------:R-:W-:-:S05]  /*1900*/  @!P0 IMAD.MOV R21, RZ, RZ, -R21 ;  /* 0x000000ffff158224 */ /* 0x000fca00078e0a15 */
[----:B------:R-:W-:Y:S01]  /*1910*/  SEL R12, R16, R21, !P1 ;  /* 0x00000015100c7207 */ /* 0x000fe20004800000 */
[----:B------:R-:W-:-:S03]  /*1920*/  IMAD.WIDE.U32 R20, R4, R6, R22 ;  /* 0x0000000604147225 */ /* 0x000fc600078e0016 */
[----:B------:R-:W-:Y:S01]  /*1930*/  SHF.R.S32.HI R17, RZ, 0x1f, R12 ;  /* 0x0000001fff117819 */ /* 0x000fe2000001140c */
[----:B------:R-:W-:Y:S02]  /*1940*/  IMAD R21, R4, R7, R21 ;  /* 0x0000000704157224 */ /* 0x000fe400078e0215 */
[----:B-1----:R-:W-:-:S04]  /*1950*/  IMAD.WIDE.U32 R18, R12, R10, R18 ;  /* 0x0000000a0c127225 */ /* 0x002fc800078e0012 */
[C---:B------:R-:W-:Y:S02]  /*1960*/  IMAD R4, R17.reuse, R10, RZ ;  /* 0x0000000a11047224 */ /* 0x040fe400078e02ff */
[-C--:B--2---:R-:W-:Y:S02]  /*1970*/  IMAD R17, R17, R8.reuse, RZ ;  /* 0x0000000811117224 */ /* 0x084fe400078e02ff */
[----:B------:R-:W-:-:S04]  /*1980*/  IMAD.WIDE.U32 R20, R12, R8, R20 ;  /* 0x000000080c147225 */ /* 0x000fc800078e0014 */
[C---:B------:R-:W-:Y:S01]  /*1990*/  IMAD R9, R12.reuse, R9, R17 ;  /* 0x000000090c097224 */ /* 0x040fe200078e0211 */
[----:B------:R-:W-:Y:S01]  /*19a0*/  MOV R14, R20 ;  /* 0x00000014000e7202 */ /* 0x000fe20000000f00 */
[----:B------:R-:W-:-:S03]  /*19b0*/  IMAD R11, R12, R11, R4 ;  /* 0x0000000b0c0b7224 */ /* 0x000fc600078e0204 */
[----:B------:R-:W-:Y:S01]  /*19c0*/  IADD3 R10, PT, PT, R21, R9, RZ ;  /* 0x00000009150a7210 */ /* 0x000fe20007ffe0ff */
[----:B------:R-:W-:-:S07]  /*19d0*/  IMAD.IADD R11, R19, 0x1, R11 ;  /* 0x00000001130b7824 */ /* 0x000fce00078e020b */
.L_x_595:
[----:B------:R-:W-:Y:S01]  /*19e0*/  IMAD.MOV.U32 R50, RZ, RZ, RZ ;  /* 0x000000ffff327224 */ /* 0x000fe200078e00ff */
[----:B------:R-:W1:Y:S01]  /*19f0*/  LDC.64 R110, c[0x0][0x3b0] ;  /* 0x0000ec00ff6e7b82 */ /* 0x000e620000000a00 */
[----:B------:R-:W-:Y:S01]  /*1a00*/  IMAD.SHL.U32 R80, R62, 0x8, RZ ;  /* 0x000000083e507824 */ /* 0x000fe200078e00ff */
[----:B------:R-:W2:Y:S03]  /*1a10*/  LDCU.64 UR4, c[0x0][0x390] ;  /* 0x00007200ff0477ac */ /* 0x000ea60008000a00 */
[----:B------:R3:W5:Y:S01]  /*1a20*/  @P2 LDG.E R50, desc[UR6][R114.64] ;  /* 0x0000000672322981 */ /* 0x000762000c1e1900 */
[----:B------:R-:W-:Y:S01]  /*1a30*/  ISETP.NE.AND P2, PT, R198, -0x1, PT ;  /* 0xffffffffc600780c */ /* 0x000fe20003f45270 */
[----:B------:R-:W4:Y:S01]  /*1a40*/  LDCU.64 UR10, c[0x0][0x3c8] ;  /* 0x00007900ff0a77ac */ /* 0x000f220008000a00 */
[----:B------:R-:W-:Y:S01]  /*1a50*/  LOP3.LUT R12, R80, 0x38, RZ, 0xc0, !PT ;  /* 0x00000038500c7812 */ /* 0x000fe200078ec0ff */
[----:B------:R-:W2:Y:S01]  /*1a60*/  LDC R4, c[0x0][0x450] ;  /* 0x00011400ff047b82 */ /* 0x000ea20000000800 */
[--C-:B------:R-:W-:Y:S01]  /*1a70*/  SHF.R.U32.HI R112, RZ, 0x3, R62.reuse ;  /* 0x00000003ff707819 */ /* 0x100fe2000001163e */
[C---:B------:R-:W-:Y:S01]  /*1a80*/  IMAD.SHL.U32 R65, R2.reuse, 0x10, RZ ;  /* 0x0000001002417824 */ /* 0x040fe200078e00ff */
[----:B------:R-:W-:Y:S01]  /*1a90*/  SHF.L.U64.HI R64, R2, 0x4, R3 ;  /* 0x0000000402407819 */ /* 0x000fe20000010203 */
[----:B------:R-:W3:Y:S01]  /*1aa0*/  LDCU.64 UR8, c[0x0][0x388] ;  /* 0x00007100ff0877ac */ /* 0x000ee20008000a00 */
[C---:B------:R-:W-:Y:S01]  /*1ab0*/  IMAD.SHL.U32 R74, R62.reuse, 0x4, RZ ;  /* 0x000000043e4a7824 */ /* 0x040fe200078e00ff */
[----:B------:R-:W-:Y:S01]  /*1ac0*/  SHF.L.U32 R67, R62, 0x6, RZ ;  /* 0x000000063e437819 */ /* 0x000fe200000006ff */
[----:B------:R-:W-:Y:S01]  /*1ad0*/  IMAD.MOV.U32 R113, RZ, RZ, RZ ;  /* 0x000000ffff717224 */ /* 0x000fe200078e00ff */
[----:B------:R-:W-:Y:S01]  /*1ae0*/  SHF.R.U32.HI R68, RZ, 0x1, R62 ;  /* 0x00000001ff447819 */ /* 0x000fe2000001163e */
[----:B------:R-:W-:Y:S01]  /*1af0*/  IMAD.SHL.U32 R133, R134, 0x40, RZ ;  /* 0x0000004086857824 */ /* 0x000fe200078e00ff */
[----:B------:R-:W4:Y:S01]  /*1b00*/  @!P2 LDC.64 R8, c[0x0][0x398] ;  /* 0x0000e600ff08ab82 */ /* 0x000f220000000a00 */
[----:B------:R-:W-:Y:S01]  /*1b10*/  LOP3.LUT R74, R74, 0x1c, RZ, 0xc0, !PT ;  /* 0x0000001c4a4a7812 */ /* 0x000fe200078ec0ff */
[C---:B------:R-:W-:Y:S01]  /*1b20*/  IMAD.SHL.U32 R61, R6.reuse, 0x10, RZ ;  /* 0x00000010063d7824 */ /* 0x040fe200078e00ff */
[----:B------:R-:W-:Y:S01]  /*1b30*/  LOP3.LUT R67, R67, 0x1c0, RZ, 0xc0, !PT ;  /* 0x000001c043437812 */ /* 0x000fe200078ec0ff */
[----:B------:R-:W-:Y:S01]  /*1b40*/  VIADD R49, R133, 0xffffffc0 ;  /* 0xffffffc085317836 */ /* 0x000fe20000000000 */
[----:B------:R-:W-:Y:S01]  /*1b50*/  SHF.L.U64.HI R60, R6, 0x4, R7 ;  /* 0x00000004063c7819 */ /* 0x000fe20000010207 */
[----:B-1----:R-:W-:Y:S01]  /*1b60*/  @P2 IMAD.WIDE.U32 R20, R198, R110, RZ ;  /* 0x0000006ec6142225 */ /* 0x002fe200078e00ff */
[----:B------:R-:W-:-:S04]  /*1b70*/  LOP3.LUT R67, R67, 0x38, R80, 0xf8, !PT ;  /* 0x0000003843437812 */ /* 0x000fc800078ef850 */
[----:B------:R-:W-:Y:S02]  /*1b80*/  LOP3.LUT R66, R67, 0x8, R68, 0x78, !PT ;  /* 0x0000000843427812 */ /* 0x000fe400078e7844 */
[----:B--2---:R-:W-:-:S04]  /*1b90*/  LEA.HI R77, R4, R4, RZ, 0x1 ;  /* 0x00000004044d7211 */ /* 0x004fc800078f08ff */
[----:B------:R-:W-:-:S05]  /*1ba0*/  SHF.R.S32.HI R77, RZ, 0x1, R77 ;  /* 0x00000001ff4d7819 */ /* 0x000fca000001144d */
[----:B------:R-:W-:Y:S02]  /*1bb0*/  IMAD R75, R112, R77, R74 ;  /* 0x0000004d704b7224 */ /* 0x000fe400078e024a */
[----:B----4-:R-:W-:-:S03]  /*1bc0*/  @!P2 IMAD.WIDE.U32 R22, R5, R8, RZ ;  /* 0x000000080516a225 */ /* 0x010fc600078e00ff */
[----:B------:R-:W-:Y:S01]  /*1bd0*/  IADD3 R74, PT, PT, R74, R75, RZ ;  /* 0x0000004b4a4a7210 */ /* 0x000fe20007ffe0ff */
[----:B------:R-:W-:Y:S01]  /*1be0*/  @!P2 IMAD R9, R5, R9, R23 ;  /* 0x000000090509a224 */ /* 0x000fe200078e0217 */
[----:B------:R-:W-:Y:S01]  /*1bf0*/  SHF.R.S32.HI R73, RZ, 0x1f, R75 ;  /* 0x0000001fff497819 */ /* 0x000fe2000001144b */
[----:B------:R-:W-:Y:S01]  /*1c00*/  @!P2 IMAD.MOV.U32 R8, RZ, RZ, R22 ;  /* 0x000000ffff08a224 */ /* 0x000fe200078e0016 */
[----:B------:R-:W-:Y:S01]  /*1c10*/  SHF.R.S32.HI R72, RZ, 0x1f, R74 ;  /* 0x0000001fff487819 */ /* 0x000fe2000001144a */
[----:B------:R-:W-:Y:S02]  /*1c20*/  @P2 IMAD R9, R198, R111, R21 ;  /* 0x0000006fc6092224 */ /* 0x000fe400078e0215 */
[----:B------:R-:W-:Y:S01]  /*1c30*/  @P2 IMAD.MOV.U32 R8, RZ, RZ, R20 ;  /* 0x000000ffff082224 */ /* 0x000fe200078e0014 */
[C---:B------:R-:W-:Y:S02]  /*1c40*/  IADD3 R18, P2, PT, R12.reuse, R18, RZ ;  /* 0x000000120c127210 */ /* 0x040fe40007f5e0ff */
[C---:B------:R-:W-:Y:S01]  /*1c50*/  IADD3 R20, P3, PT, R12.reuse, R14, RZ ;  /* 0x0000000e0c147210 */ /* 0x040fe20007f7e0ff */
[----:B------:R-:W-:Y:S01]  /*1c60*/  IMAD.WIDE.U32 R14, R15, 0x40, R112 ;  /* 0x000000400f0e7825 */ /* 0x000fe200078e0070 */
[----:B------:R-:W-:-:S02]  /*1c70*/  IADD3 R8, P4, PT, R12, R8, RZ ;  /* 0x000000080c087210 */ /* 0x000fc40007f9e0ff */
[----:B------:R-:W-:Y:S01]  /*1c80*/  IADD3.X R21, PT, PT, RZ, R10, RZ, P3, !PT ;  /* 0x0000000aff157210 */ /* 0x000fe20001ffe4ff */
[----:B------:R-:W-:Y:S02]  /*1c90*/  IMAD.X R19, RZ, RZ, R11, P2 ;  /* 0x000000ffff137224 */ /* 0x000fe400010e060b */
[----:B------:R-:W-:Y:S02]  /*1ca0*/  IMAD.X R9, RZ, RZ, R9, P4 ;  /* 0x000000ffff097224 */ /* 0x000fe400020e0609 */
[----:B------:R-:W-:Y:S01]  /*1cb0*/  IMAD.WIDE.U32 R18, R112, R2, R18 ;  /* 0x0000000270127225 */ /* 0x000fe200078e0012 */
[----:B------:R-:W-:-:S03]  /*1cc0*/  SHF.R.S32.HI R2, RZ, 0x1f, R71 ;  /* 0x0000001fff027819 */ /* 0x000fc60000011447 */
[----:B------:R-:W-:Y:S01]  /*1cd0*/  IMAD R83, R112, R3, R19 ;  /* 0x0000000370537224 */ /* 0x000fe200078e0213 */
[----:B------:R-:W-:Y:S01]  /*1ce0*/  LEA.HI R81, R2, R71, RZ, 0x6 ;  /* 0x0000004702517211 */ /* 0x000fe200078f30ff */
[----:B------:R-:W-:Y:S02]  /*1cf0*/  IMAD.SHL.U32 R82, R18, 0x2, RZ ;  /* 0x0000000212527824 */ /* 0x000fe400078e00ff */
[----:B------:R-:W-:Y:S01]  /*1d00*/  IMAD.WIDE.U32 R20, R112, R6, R20 ;  /* 0x0000000670147225 */ /* 0x000fe200078e0014 */
[----:B------:R-:W-:Y:S02]  /*1d10*/  SHF.L.U64.HI R83, R18, 0x1, R83 ;  /* 0x0000000112537819 */ /* 0x000fe40000010253 */
[----:B------:R-:W-:Y:S01]  /*1d20*/  IADD3 R82, P2, PT, R82, UR4, RZ ;  /* 0x0000000452527c10 */ /* 0x000fe2000ff5e0ff */
[----:B------:R-:W-:Y:S01]  /*1d30*/  IMAD R85, R112, R7, R21 ;  /* 0x0000000770557224 */ /* 0x000fe200078e0215 */
[----:B------:R-:W-:Y:S01]  /*1d40*/  SHF.R.S32.HI R81, RZ, 0x6, R81 ;  /* 0x00000006ff517819 */ /* 0x000fe20000011451 */
[----:B------:R-:W-:Y:S01]  /*1d50*/  IMAD.WIDE.U32 R10, R13, UR10, R8 ;  /* 0x0000000a0d0a7c25 */ /* 0x000fe2000f8e0008 */
[----:B------:R-:W-:-:S02]  /*1d60*/  IADD3.X R83, PT, PT, R83, UR5, RZ, P2, !PT ;  /* 0x0000000553537c10 */ /* 0x000fc400097fe4ff */
[----:B------:R-:W-:Y:S01]  /*1d70*/  ISETP.GE.AND P2, PT, R81, R134, PT ;  /* 0x000000865100720c */ /* 0x000fe20003f46270 */
[-C--:B------:R-:W-:Y:S01]  /*1d80*/  IMAD R8, R15, R110.reuse, RZ ;  /* 0x0000006e0f087224 */ /* 0x080fe200078e02ff */
[C---:B------:R-:W-:Y:S01]  /*1d90*/  SHF.L.U32 R84, R20.reuse, 0x1, RZ ;  /* 0x0000000114547819 */ /* 0x040fe200000006ff */
[----:B------:R-:W-:Y:S01]  /*1da0*/  IMAD R11, R13, UR11, R11 ;  /* 0x0000000b0d0b7c24 */ /* 0x000fe2000f8e020b */
[----:B------:R-:W-:Y:S01]  /*1db0*/  SHF.L.U64.HI R85, R20, 0x1, R85 ;  /* 0x0000000114557819 */ /* 0x000fe20000010255 */
[----:B------:R-:W-:Y:S01]  /*1dc0*/  IMAD R69, R14, R111, R8 ;  /* 0x0000006f0e457224 */ /* 0x000fe200078e0208 */
[----:B---3--:R-:W-:Y:S01]  /*1dd0*/  IADD3 R84, P3, PT, R84, UR8, RZ ;  /* 0x0000000854547c10 */ /* 0x008fe2000ff7e0ff */
[----:B------:R-:W-:Y:S01]  /*1de0*/  IMAD.WIDE.U32 R110, R14, R110, R10 ;  /* 0x0000006e0e6e7225 */ /* 0x000fe200078e000a */
[C---:B------:R-:W-:Y:S02]  /*1df0*/  LOP3.LUT R10, R12.reuse, 0x40, RZ, 0xfc, !PT ;  /* 0x000000400c0a7812 */ /* 0x040fe400078efcff */
[----:B------:R-:W-:Y:S01]  /*1e00*/  IADD3.X R85, PT, PT, R85, UR9, RZ, P3, !PT ;  /* 0x0000000955557c10 */ /* 0x000fe20009ffe4ff */
[----:B------:R-:W-:Y:S01]  /*1e10*/  IMAD.MOV.U32 R194, RZ, RZ, R84 ;  /* 0x000000ffffc27224 */ /* 0x000fe200078e0054 */
[----:B------:R-:W-:Y:S01]  /*1e20*/  LOP3.LUT R9, R12, 0x80, RZ, 0xfc, !PT ;  /* 0x000000800c097812 */ /* 0x000fe200078efcff */
[----:B------:R-:W-:Y:S01]  /*1e30*/  IMAD.MOV.U32 R196, RZ, RZ, R82 ;  /* 0x000000ffffc47224 */ /* 0x000fe200078e0052 */
[----:B------:R-:W-:Y:S01]  /*1e40*/  MOV R197, R83 ;  /* 0x0000005300c57202 */ /* 0x000fe20000000f00 */
[----:B------:R-:W-:-:S02]  /*1e50*/  IMAD.MOV.U32 R195, RZ, RZ, R85 ;  /* 0x000000ffffc37224 */ /* 0x000fc400078e0055 */
[----:B------:R-:W-:Y:S01]  /*1e60*/  IMAD.IADD R69, R111, 0x1, R69 ;  /* 0x000000016f457824 */ /* 0x000fe200078e0245 */
[----:B------:R-:W-:Y:S06]  /*1e70*/  @P2 BRA `(.L_x_600) ;  /* 0x0000008000e82947 */ /* 0x000fec0003800000 */
[----:B------:R-:W1:Y:S01]  /*1e80*/  LDC.64 R2, c[0x0][0x4a0] ;  /* 0x00012800ff027b82 */ /* 0x000e620000000a00 */
[----:B------:R-:W2:Y:S01]  /*1e90*/  LDCU.128 UR16, c[0x0][0x4b0] ;  /* 0x00009600ff1077ac */ /* 0x000ea20008000c00 */
[----:B------:R-:W-:Y:S01]  /*1ea0*/  IMAD.MOV.U32 R13, RZ, RZ, RZ ;  /* 0x000000ffff0d7224 */ /* 0x000fe200078e00ff */
[----:B------:R-:W-:Y:S01]  /*1eb0*/  VIMNMX R81, PT, PT, RZ, R81, !PT ;  /* 0x00000051ff517248 */ /* 0x000fe20007fe0100 */
[----:B------:R-:W-:Y:S01]  /*1ec0*/  @!P0 IMAD.MOV R0, RZ, RZ, -R0 ;  /* 0x000000ffff008224 */ /* 0x000fe200078e0a00 */
[----:B------:R-:W3:Y:S01]  /*1ed0*/  LDCU.128 UR8, c[0x0][0x490] ;  /* 0x00009200ff0877ac */ /* 0x000ee20008000c00 */
[----:B-----5:R-:W-:Y:S01]  /*1ee0*/  IMAD.IADD R50, R49, 0x1, R50 ;  /* 0x0000000131327824 */ /* 0x020fe200078e0232 */
[----:B------:R-:W-:Y:S01]  /*1ef0*/  IADD3 R79, PT, PT, R112, 0x10, RZ ;  /* 0x00000010704f7810 */ /* 0x000fe20007ffe0ff */
[----:B------:R-:W4:Y:S01]  /*1f00*/  LDC.64 R98, c[0x0][0x4a8] ;  /* 0x00012a00ff627b82 */ /* 0x000f220000000a00 */
[----:B------:R-:W2:Y:S01]  /*1f10*/  LDCU.128 UR12, c[0x0][0x4c0] ;  /* 0x00009800ff0c77ac */ /* 0x000ea20008000c00 */
[----:B------:R-:W-:Y:S01]  /*1f20*/  SEL R16, R16, R0, !P1 ;  /* 0x0000000010107207 */ /* 0x000fe20004800000 */
[----:B------:R-:W-:Y:S01]  /*1f30*/  IMAD R50, R50, R77, RZ ;  /* 0x0000004d32327224 */ /* 0x000fe200078e02ff */
[----:B------:R-:W-:Y:S01]  /*1f40*/  IADD3 R76, PT, PT, R112, 0x30, RZ ;  /* 0x00000030704c7810 */ /* 0x000fe20007ffe0ff */
[----:B------:R-:W2:Y:S01]  /*1f50*/  LDCU.64 UR4, c[0x0][0x488] ;  /* 0x00009100ff0477ac */ /* 0x000ea20008000a00 */
[C---:B------:R-:W-:Y:S01]  /*1f60*/  IMAD.SHL.U32 R107, R77.reuse, 0x10, RZ ;  /* 0x000000104d6b7824 */ /* 0x040fe200078e00ff */
[----:B------:R-:W-:Y:S01]  /*1f70*/  MOV R102, R49 ;  /* 0x0000003100667202 */ /* 0x000fe20000000f00 */
[C---:B------:R-:W-:Y:S01]  /*1f80*/  IMAD R106, R77.reuse, 0x30, RZ ;  /* 0x000000304d6a7824 */ /* 0x040fe200078e02ff */
[----:B------:R-:W-:Y:S01]  /*1f90*/  UMOV UR20, URZ ;  /* 0x000000ff00147c82 */ /* 0x000fe20008000000 */
[----:B------:R-:W-:-:S02]  /*1fa0*/  IMAD.SHL.U32 R104, R77, 0x20, RZ ;  /* 0x000000204d687824 */ /* 0x000fc400078e00ff */
[----:B------:R-:W-:Y:S01]  /*1fb0*/  VIADD R78, R112, 0x20 ;  /* 0x00000020704e7836 */ /* 0x000fe20000000000 */
[----:B------:R-:W-:Y:S01]  /*1fc0*/  SHF.R.S32.HI R94, RZ, 0x1f, R106 ;  /* 0x0000001fff5e7819 */ /* 0x000fe2000001146a */
[----:B------:R-:W-:Y:S01]  /*1fd0*/  IMAD R105, R134, -0x40, R71 ;  /* 0xffffffc086697824 */ /* 0x000fe200078e0247 */
[----:B------:R-:W-:Y:S01]  /*1fe0*/  SHF.R.S32.HI R96, RZ, 0x1f, R104 ;  /* 0x0000001fff607819 */ /* 0x000fe20000011468 */
[----:B-1----:R-:W-:Y:S01]  /*1ff0*/  IMAD.WIDE.U32 R6, R5, R2, R12 ;  /* 0x0000000205067225 */ /* 0x002fe200078e000c */
[----:B------:R-:W-:-:S03]  /*2000*/  IADD3 R2, P0, PT, -R71, R112, RZ ;  /* 0x0000007047027210 */ /* 0x000fc60007f1e1ff */
[C---:B------:R-:W-:Y:S01]  /*2010*/  IMAD R7, R5.reuse, R3, R7 ;  /* 0x0000000305077224 */ /* 0x040fe200078e0207 */
[----:B------:R-:W-:Y:S01]  /*2020*/  SHF.R.S32.HI R3, RZ, 0x1f, R16 ;  /* 0x0000001fff037819 */ /* 0x000fe20000011410 */
[----:B---3--:R-:W-:Y:S01]  /*2030*/  IMAD.WIDE.U32 R14, R5, UR10, R12 ;  /* 0x0000000a050e7c25 */ /* 0x008fe2000f8e000c */
[----:B----4-:R-:W-:-:S03]  /*2040*/  SHF.L.U32 R95, R98, 0x6, RZ ;  /* 0x00000006625f7819 */ /* 0x010fc600000006ff */
[----:B--2---:R-:W-:-:S04]  /*2050*/  IMAD.WIDE.U32 R18, R49, UR16, R6 ;  /* 0x0000001031127c25 */ /* 0x004fc8000f8e0006 */
[----:B------:R-:W-:Y:S02]  /*2060*/  IMAD R7, R3, UR12, RZ ;  /* 0x0000000c03077c24 */ /* 0x000fe4000f8e02ff */
[----:B------:R-:W-:Y:S02]  /*2070*/  IMAD R19, R49, UR17, R19 ;  /* 0x0000001131137c24 */ /* 0x000fe4000f8e0213 */
[----:B------:R-:W-:Y:S01]  /*2080*/  IMAD R15, R5, UR11, R15 ;  /* 0x0000000b050f7c24 */ /* 0x000fe2000f8e020f */
[----:B------:R-:W1:Y:S01]  /*2090*/  LDCU.64 UR10, c[0x0][0x4d0] ;  /* 0x00009a00ff0a77ac */ /* 0x000e620008000a00 */
[C---:B------:R-:W-:Y:S02]  /*20a0*/  IMAD R4, R16.reuse, UR13, R7 ;  /* 0x0000000d10047c24 */ /* 0x040fe4000f8e0207 */
[----:B------:R-:W-:Y:S01]  /*20b0*/  IMAD.WIDE.U32 R6, R16, UR12, R18 ;  /* 0x0000000c10067c25 */ /* 0x000fe2000f8e0012 */
[----:B------:R-:W2:Y:S03]  /*20c0*/  LDCU.64 UR12, c[0x0][0x4e0] ;  /* 0x00009c00ff0c77ac */ /* 0x000ea60008000a00 */
[----:B------:R-:W-:Y:S01]  /*20d0*/  IMAD.WIDE.U32 R18, R49, R98, R14 ;  /* 0x0000006231127225 */ /* 0x000fe200078e000e */
[----:B------:R-:W-:-:S02]  /*20e0*/  SHF.R.S32.HI R15, RZ, 0x1f, R71 ;  /* 0x0000001fff0f7819 */ /* 0x000fc40000011447 */
[----:B------:R-:W-:Y:S01]  /*20f0*/  IADD3 R5, PT, PT, R7, R4, RZ ;  /* 0x0000000407057210 */ /* 0x000fe20007ffe0ff */
[----:B------:R-:W-:Y:S01]  /*2100*/  IMAD R3, R3, UR18, RZ ;  /* 0x0000001203037c24 */ /* 0x000fe2000f8e02ff */
[----:B------:R-:W-:Y:S01]  /*2110*/  IADD3.X R15, PT, PT, RZ, ~R15, RZ, P0, !PT ;  /* 0x8000000fff0f7210 */ /* 0x000fe200007fe4ff */
[----:B------:R-:W-:Y:S01]  /*2120*/  IMAD.MOV.U32 R4, RZ, RZ, R6 ;  /* 0x000000ffff047224 */ /* 0x000fe200078e0006 */
[----:B------:R-:W-:Y:S01]  /*2130*/  IADD3 R88, P0, PT, R50, R74, RZ ;  /* 0x0000004a32587210 */ /* 0x000fe20007f1e0ff */
[----:B------:R-:W-:Y:S01]  /*2140*/  IMAD R6, R16, UR19, R3 ;  /* 0x0000001310067c24 */ /* 0x000fe2000f8e0203 */
[----:B------:R-:W-:Y:S01]  /*2150*/  SHF.R.S32.HI R3, RZ, 0x1f, R50 ;  /* 0x0000001fff037819 */ /* 0x000fe20000011432 */
[----:B------:R-:W-:Y:S01]  /*2160*/  IMAD R19, R49, R99, R19 ;  /* 0x0000006331137224 */ /* 0x000fe200078e0213 */
[----:B------:R-:W-:Y:S01]  /*2170*/  IADD3 R50, P1, PT, R50, R75, RZ ;  /* 0x0000004b32327210 */ /* 0x000fe20007f3e0ff */
[----:B------:R-:W-:Y:S01]  /*2180*/  IMAD R87, R15, UR16, RZ ;  /* 0x000000100f577c24 */ /* 0x000fe2000f8e02ff */
[----:B------:R-:W3:Y:S01]  /*2190*/  LDCU.U8 UR19, c[0x0][0x533] ;  /* 0x0000a660ff1377ac */ /* 0x000ee20008000000 */
[----:B------:R-:W-:-:S02]  /*21a0*/  IMAD.X R89, R3, 0x1, R72, P0 ;  /* 0x0000000103597824 */ /* 0x000fc400000e0648 */
[----:B------:R-:W-:Y:S02]  /*21b0*/  IMAD.X R3, R3, 0x1, R73, P1 ;  /* 0x0000000103037824 */ /* 0x000fe400008e0649 */
[----:B------:R-:W-:Y:S01]  /*21c0*/  IMAD.WIDE.U32 R16, R16, UR18, R18 ;  /* 0x0000001210107c25 */ /* 0x000fe2000f8e0012 */
[----:B------:R-:W-:Y:S01]  /*21d0*/  SHF.L.U64.HI R89, R88, 0x1, R89 ;  /* 0x0000000158597819 */ /* 0x000fe20000010259 */
[----:B------:R-:W-:Y:S01]  /*21e0*/  USHF.L.U32 UR18, UR16, 0x6, URZ ;  /* 0x0000000610127899 */ /* 0x000fe200080006ff */
[C---:B------:R-:W-:Y:S01]  /*21f0*/  SHF.L.U64.HI R0, R50.reuse, 0x1, R3 ;  /* 0x0000000132007819 */ /* 0x040fe20000010203 */
[----:B------:R-:W-:Y:S01]  /*2200*/  IMAD.SHL.U32 R50, R50, 0x2, RZ ;  /* 0x0000000232327824 */ /* 0x000fe200078e00ff */
[----:B------:R-:W-:Y:S01]  /*2210*/  IADD3 R7, PT, PT, R17, R6, RZ ;  /* 0x0000000611077210 */ /* 0x000fe20007ffe0ff */
[----:B------:R-:W-:Y:S01]  /*2220*/  IMAD R87, R2, UR17, R87 ;  /* 0x0000001102577c24 */ /* 0x000fe2000f8e0257 */
[----:B------:R-:W-:Y:S01]  /*2230*/  MOV R6, R16 ;  /* 0x0000001000067202 */ /* 0x000fe20000000f00 */
[----:B------:R-:W4:Y:S01]  /*2240*/  LDCU UR17, c[0x0][0x450] ;  /* 0x00008a00ff1177ac */ /* 0x000f220008000800 */
[----:B------:R-:W-:Y:S01]  /*2250*/  IADD3 R16, P0, PT, R50, UR14, RZ ;  /* 0x0000000e32107c10 */ /* 0x000fe2000ff1e0ff */
[----:B------:R-:W-:-:S02]  /*2260*/  IMAD R15, R15, R98, RZ ;  /* 0x000000620f0f7224 */ /* 0x000fc400078e02ff */
[----:B------:R-:W-:Y:S01]  /*2270*/  IMAD.SHL.U32 R88, R88, 0x2, RZ ;  /* 0x0000000258587824 */ /* 0x000fe200078e00ff */
[----:B------:R-:W-:Y:S01]  /*2280*/  IADD3.X R17, PT, PT, R0, UR15, RZ, P0, !PT ;  /* 0x0000000f00117c10 */ /* 0x000fe200087fe4ff */
[----:B------:R-:W-:Y:S01]  /*2290*/  IMAD.WIDE.U32 R4, R2, UR16, R4 ;  /* 0x0000001002047c25 */ /* 0x000fe2000f8e0004 */
[----:B-1----:R-:W-:Y:S01]  /*22a0*/  IADD3 R50, P0, PT, R50, UR10, RZ ;  /* 0x0000000a32327c10 */ /* 0x002fe2000ff1e0ff */
[----:B------:R-:W1:Y:S01]  /*22b0*/  LDCU UR16, c[0x0][0x440] ;  /* 0x00008800ff1077ac */ /* 0x000e620008000800 */
[----:B------:R-:W-:Y:S01]  /*22c0*/  IADD3 R90, P1, PT, R88, UR14, RZ ;  /* 0x0000000e585a7c10 */ /* 0x000fe2000ff3e0ff */
[----:B------:R-:W-:Y:S01]  /*22d0*/  IMAD R15, R2, R99, R15 ;  /* 0x00000063020f7224 */ /* 0x000fe200078e020f */
[----:B------:R-:W-:Y:S01]  /*22e0*/  IADD3.X R51, PT, PT, R0, UR11, RZ, P0, !PT ;  /* 0x0000000b00337c10 */ /* 0x000fe200087fe4ff */
[----:B------:R-:W-:Y:S01]  /*22f0*/  IMAD.WIDE.U32 R2, R2, R98, R6 ;  /* 0x0000006202027225 */ /* 0x000fe200078e0006 */
[----:B------:R-:W-:Y:S01]  /*2300*/  IADD3 R0, P0, PT, RZ, -UR20, RZ ;  /* 0x80000014ff007c10 */ /* 0x000fe2000ff1e0ff */
[----:B---3--:R-:W-:Y:S01]  /*2310*/  UISETP.NE.AND UP0, UPT, UR19, URZ, UPT ;  /* 0x000000ff1300728c */ /* 0x008fe2000bf05270 */
[----:B------:R-:W-:Y:S01]  /*2320*/  IADD3.X R91, PT, PT, R89, UR15, RZ, P1, !PT ;  /* 0x0000000f595b7c10 */ /* 0x000fe20008ffe4ff */
[----:B------:R-:W-:Y:S01]  /*2330*/  IMAD.IADD R87, R5, 0x1, R87 ;  /* 0x0000000105577824 */ /* 0x000fe200078e0257 */
[----:B------:R-:W-:Y:S01]  /*2340*/  IADD3 R15, PT, PT, R3, R15, RZ ;  /* 0x0000000f030f7210 */ /* 0x000fe20007ffe0ff */
[----:B------:R-:W-:Y:S01]  /*2350*/  IMAD.X R95, RZ, RZ, ~R95, P0 ;  /* 0x000000ffff5f7224 */ /* 0x000fe200000e0e5f */
[----:B------:R-:W-:Y:S01]  /*2360*/  IADD3.X R3, PT, PT, RZ, ~UR18, RZ, P0, !PT ;  /* 0x80000012ff037c10 */ /* 0x000fe200087fe4ff */
[----:B------:R-:W-:Y:S01]  /*2370*/  IMAD.SHL.U32 R101, R98, 0x10, RZ ;  /* 0x0000001062657824 */ /* 0x000fe200078e00ff */
[----:B------:R-:W-:Y:S01]  /*2380*/  LEA R86, P3, R4, UR8, 0x1 ;  /* 0x0000000804567c11 */ /* 0x000fe2000f8608ff */
[----:B------:R-:W-:Y:S01]  /*2390*/  IMAD R103, R134, -0x40, R63 ;  /* 0xffffffc086677824 */ /* 0x000fe200078e023f */
[----:B------:R-:W-:Y:S01]  /*23a0*/  LEA R14, P2, R2, UR4, 0x1 ;  /* 0x00000004020e7c11 */ /* 0x000fe2000f8408ff */
[----:B------:R-:W-:Y:S01]  /*23b0*/  IMAD.MOV.U32 R100, RZ, RZ, R134 ;  /* 0x000000ffff647224 */ /* 0x000fe200078e0086 */
[----:B------:R-:W-:Y:S01]  /*23c0*/  IADD3 R88, P1, PT, R88, UR10, RZ ;  /* 0x0000000a58587c10 */ /* 0x000fe2000ff3e0ff */
[----:B------:R-:W3:Y:S01]  /*23d0*/  LDCU.64 UR14, c[0x0][0x3c0] ;  /* 0x00007800ff0e77ac */ /* 0x000ee20008000a00 */
[----:B------:R-:W-:-:S02]  /*23e0*/  SHF.L.U64.HI R99, R98, 0x4, R99 ;  /* 0x0000000462637819 */ /* 0x000fc40000010263 */
[C---:B------:R-:W-:Y:S02]  /*23f0*/  SHF.R.S64 R97, R0.reuse, 0x1f, R95 ;  /* 0x0000001f00617819 */ /* 0x040fe4000000105f */
[----:B------:R-:W-:Y:S02]  /*2400*/  SHF.R.S32.HI R98, RZ, 0x1f, R107 ;  /* 0x0000001fff627819 */ /* 0x000fe4000001146b */
[----:B----4-:R-:W-:Y:S02]  /*2410*/  MOV R11, UR17 ;  /* 0x00000011000b7c02 */ /* 0x010fe40008000f00 */
[--C-:B------:R-:W-:Y:S02]  /*2420*/  SHF.R.S64 R93, R0, 0x1f, R3.reuse ;  /* 0x0000001f005d7819 */ /* 0x100fe40000001003 */
[----:B------:R-:W-:Y:S02]  /*2430*/  SHF.R.S32.HI R92, RZ, 0x1f, R3 ;  /* 0x0000001fff5c7819 */ /* 0x000fe40000011403 */
[----:B------:R-:W-:-:S02]  /*2440*/  SHF.R.S32.HI R95, RZ, 0x1f, R95 ;  /* 0x0000001fff5f7819 */ /* 0x000fc4000001145f */
[----:B------:R-:W-:Y:S02]  /*2450*/  LEA.HI.X R87, R4, UR9, R87, 0x1, P3 ;  /* 0x0000000904577c11 */ /* 0x000fe400098f0c57 */
[----:B------:R-:W-:Y:S01]  /*2460*/  LEA.HI.X R15, R2, UR5, R15, 0x1, P2 ;  /* 0x00000005020f7c11 */ /* 0x000fe200090f0c0f */
[----:B------:R-:W4:Y:S01]  /*2470*/  LDCU.64 UR4, c[0x0][0x3b8] ;  /* 0x00007700ff0477ac */ /* 0x000f220008000a00 */
[----:B------:R-:W-:Y:S01]  /*2480*/  IADD3.X R89, PT, PT, R89, UR11, RZ, P1, !PT ;  /* 0x0000000b59597c10 */ /* 0x000fe20008ffe4ff */
[----:B--23--:R-:W1:Y:S06]  /*2490*/  LDCU.128 UR8, c[0x0][0x3a0] ;  /* 0x00007400ff0877ac */ /* 0x00ce6c0008000c00 */
.L_x_668:
[----:B------:R-:W-:Y:S01]  /*24a0*/  VIADD R103, R103, 0x40 ;  /* 0x0000004067677836 */ /* 0x000fe20000000000 */
[----:B------:R-:W-:Y:S01]  /*24b0*/  BSSY.RECONVERGENT B0, `(.L_x_601) ;  /* 0x0000011000007945 */ /* 0x000fe20003800200 */
[----:B------:R-:W-:Y:S03]  /*24c0*/  VIADD R105, R105, 0x40 ;  /* 0x0000004069697836 */ /* 0x000fe60000000000 */
[CC--:B------:R-:W-:Y:S02]  /*24d0*/  ISETP.GE.AND P0, PT, R112.reuse, R103.reuse, PT ;  /* 0x000000677000720c */ /* 0x0c0fe40003f06270 */
[C---:B------:R-:W-:Y:S02]  /*24e0*/  ISETP.GE.AND P5, PT, R79.reuse, R103, PT ;  /* 0x000000674f00720c */ /* 0x040fe40003fa6270 */
[----:B------:R-:W-:Y:S02]  /*24f0*/  ISETP.GE.AND P0, PT, R112, R105, !P0 ;  /* 0x000000697000720c */ /* 0x000fe40004706270 */
[----:B------:R-:W-:Y:S02]  /*2500*/  ISETP.GE.AND P4, PT, R78, R103, PT ;  /* 0x000000674e00720c */ /* 0x000fe40003f86270 */
[----:B------:R-:W-:Y:S09]  /*2510*/  ISETP.GE.AND P5, PT, R79, R105, !P5 ;  /* 0x000000694f00720c */ /* 0x000ff20006fa6270 */
[----:B------:R-:W-:Y:S05]  /*2520*/  @!P0 BRA `(.L_x_602) ;  /* 0x0000000000248947 */ /* 0x000fea0003800000 */
[----:B-1----:R-:W-:Y:S02]  /*2530*/  ISETP.GE.AND P1, PT, R12, UR16, PT ;  /* 0x000000100c007c0c */ /* 0x002fe4000bf26270 */
[----:B------:R-:W-:Y:S11]  /*2540*/  ISETP.GE.AND P2, PT, R10, UR16, PT ;  /* 0x000000100a007c0c */ /* 0x000ff6000bf46270 */
[----:B------:R-:W2:Y:S04]  /*2550*/  @!P1 LDG.E.128 R24, desc[UR6][R86.64] ;  /* 0x0000000656189981 */ /* 0x000ea8000c1e1d00 */
[----:B--2---:R2:W-:Y:S01]  /*2560*/  @!P1 STG.E.128 desc[UR6][R82.64], R24 ;  /* 0x0000001852009986 */ /* 0x0045e2000c101d06 */
[----:B------:R-:W-:Y:S03]  /*2570*/  ISETP.GE.AND P1, PT, R9, UR16, PT ;  /* 0x0000001009007c0c */ /* 0x000fe6000bf26270 */
[----:B------:R-:W3:Y:S04]  /*2580*/  @!P2 LDG.E.128 R20, desc[UR6][R86.64+0x80] ;  /* 0x000080065614a981 */ /* 0x000ee8000c1e1d00 */
[----:B---3--:R2:W-:Y:S06]  /*2590*/  @!P2 STG.E.128 desc[UR6][R82.64+0x80], R20 ;  /* 0x000080145200a986 */ /* 0x0085ec000c101d06 */
[----:B------:R-:W3:Y:S04]  /*25a0*/  @!P1 LDG.E.128 R4, desc[UR6][R86.64+0x100] ;  /* 0x0001000656049981 */ /* 0x000ee8000c1e1d00 */
[----:B---3--:R2:W-:Y:S02]  /*25b0*/  @!P1 STG.E.128 desc[UR6][R82.64+0x100], R4 ;  /* 0x0001000452009986 */ /* 0x0085e4000c101d06 */
.L_x_602:
[----:B-1--4-:R-:W-:Y:S05]  /*25c0*/  BSYNC.RECONVERGENT B0 ;  /* 0x0000000000007941 */ /* 0x012fea0003800200 */
.L_x_601:
[----:B------:R-:W-:Y:S04]  /*25d0*/  BSSY.RECONVERGENT B0, `(.L_x_603) ;  /* 0x0000010000007945 */ /* 0x000fe80003800200 */
[----:B------:R-:W-:Y:S05]  /*25e0*/  @!P5 BRA `(.L_x_604) ;  /* 0x000000000038d947 */ /* 0x000fea0003800000 */
[----:B------:R-:W1:Y:S01]  /*25f0*/  LDC.64 R2, c[0x0][0x4b0] ;  /* 0x00012c00ff027b82 */ /* 0x000e620000000a00 */
[----:B------:R-:W-:Y:S02]  /*2600*/  ISETP.GE.AND P2, PT, R12, UR16, PT ;  /* 0x000000100c007c0c */ /* 0x000fe4000bf46270 */
[C---:B------:R-:W-:Y:S04]  /*2610*/  LEA R18, P3, R65.reuse, R82, 0x1 ;  /* 0x0000005241127211 */ /* 0x040fe800078608ff */
[----:B------:R-:W-:Y:S02]  /*2620*/  LEA.HI.X R19, R65, R83, R64, 0x1, P3 ;  /* 0x0000005341137211 */ /* 0x000fe400018f0c40 */
[C---:B-1----:R-:W-:Y:S04]  /*2630*/  LEA R28, P1, R2.reuse, R86, 0x5 ;  /* 0x00000056021c7211 */ /* 0x042fe800078228ff */
[----:B------:R-:W-:Y:S02]  /*2640*/  LEA.HI.X R29, R2, R87, R3, 0x5, P1 ;  /* 0x00000057021d7211 */ /* 0x000fe400008f2c03 */
[----:B------:R-:W-:Y:S03]  /*2650*/  ISETP.GE.AND P1, PT, R10, UR16, PT ;  /* 0x000000100a007c0c */ /* 0x000fe6000bf26270 */
[----:B--2---:R-:W2:Y:S04]  /*2660*/  @!P2 LDG.E.128 R24, desc[UR6][R28.64] ;  /* 0x000000061c18a981 */ /* 0x004ea8000c1e1d00 */
[----:B--2---:R1:W-:Y:S01]  /*2670*/  @!P2 STG.E.128 desc[UR6][R18.64], R24 ;  /* 0x000000181200a986 */ /* 0x0043e2000c101d06 */
[----:B------:R-:W-:Y:S05]  /*2680*/  ISETP.GE.AND P2, PT, R9, UR16, PT ;  /* 0x0000001009007c0c */ /* 0x000fea000bf46270 */
[----:B------:R-:W2:Y:S04]  /*2690*/  @!P1 LDG.E.128 R20, desc[UR6][R28.64+0x80] ;  /* 0x000080061c149981 */ /* 0x000ea8000c1e1d00 */
[----:B--2---:R1:W-:Y:S04]  /*26a0*/  @!P1 STG.E.128 desc[UR6][R18.64+0x80], R20 ;  /* 0x0000801412009986 */ /* 0x0043e8000c101d06 */
[----:B------:R-:W2:Y:S04]  /*26b0*/  @!P2 LDG.E.128 R4, desc[UR6][R28.64+0x100] ;  /* 0x000100061c04a981 */ /* 0x000ea8000c1e1d00 */
[----:B--2---:R1:W-:Y:S02]  /*26c0*/  @!P2 STG.E.128 desc[UR6][R18.64+0x100], R4 ;  /* 0x000100041200a986 */ /* 0x0043e4000c101d06 */
.L_x_604:
[----:B------:R-:W-:Y:S05]  /*26d0*/  BSYNC.RECONVERGENT B0 ;  /* 0x0000000000007941 */ /* 0x000fea0003800200 */
.L_x_603:
[----:B------:R-:W-:Y:S01]  /*26e0*/  ISETP.GE.AND P4, PT, R78, R105, !P4 ;  /* 0x000000694e00720c */ /* 0x000fe20006786270 */
[----:B------:R-:W-:Y:S01]  /*26f0*/  BSSY.RECONVERGENT B0, `(.L_x_605) ;  /* 0x0000013000007945 */ /* 0x000fe20003800200 */
[C---:B------:R-:W-:Y:S04]  /*2700*/  ISETP.GE.AND P3, PT, R76.reuse, R103, PT ;  /* 0x000000674c00720c */ /* 0x040fe80003f66270 */
[----:B------:R-:W-:Y:S07]  /*2710*/  ISETP.GE.AND P3, PT, R76, R105, !P3 ;  /* 0x000000694c00720c */ /* 0x000fee0005f66270 */
[----:B------:R-:W-:Y:S05]  /*2720*/  @!P4 BRA `(.L_x_606) ;  /* 0x00000000003cc947 */ /* 0x000fea0003800000 */
[----:B------:R-:W3:Y:S01]  /*2730*/  LDC.64 R2, c[0x0][0x4b0] ;  /* 0x00012c00ff027b82 */ /* 0x000ee20000000a00 */
[----:B------:R-:W-:Y:S02]  /*2740*/  ISETP.GE.AND P2, PT, R12, UR16, PT ;  /* 0x000000100c007c0c */ /* 0x000fe4000bf46270 */
[C---:B---3--:R-:W-:Y:S04]  /*2750*/  LEA R28, P1, R2.reuse, R86, 0x6 ;  /* 0x00000056021c7211 */ /* 0x048fe800078230ff */
[----:B------:R-:W-:Y:S02]  /*2760*/  LEA.HI.X R29, R2, R87, R3, 0x6, P1 ;  /* 0x00000057021d7211 */ /* 0x000fe400008f3403 */
[----:B------:R-:W3:Y:S01]  /*2770*/  LDC.64 R2, c[0x0][0x3c0] ;  /* 0x0000f000ff027b82 */ /* 0x000ee20000000a00 */
[----:B------:R-:W-:Y:S04]  /*2780*/  ISETP.GE.AND P1, PT, R10, UR16, PT ;  /* 0x000000100a007c0c */ /* 0x000fe8000bf26270 */
[----:B-12---:R-:W2:Y:S01]  /*2790*/  @!P2 LDG.E.128 R4, desc[UR6][R28.64] ;  /* 0x000000061c04a981 */ /* 0x006ea2000c1e1d00 */
[C---:B---3--:R-:W-:Y:S04]  /*27a0*/  LEA R18, P6, R2.reuse, R82, 0x6 ;  /* 0x0000005202127211 */ /* 0x048fe800078c30ff */
[----:B------:R-:W-:Y:S05]  /*27b0*/  LEA.HI.X R19, R2, R83, R3, 0x6, P6 ;  /* 0x0000005302137211 */ /* 0x000fea00030f3403 */
[----:B--2---:R3:W-:Y:S01]  /*27c0*/  @!P2 STG.E.128 desc[UR6][R18.64], R4 ;  /* 0x000000041200a986 */ /* 0x0047e2000c101d06 */
[----:B------:R-:W-:Y:S03]  /*27d0*/  ISETP.GE.AND P2, PT, R9, UR16, PT ;  /* 0x0000001009007c0c */ /* 0x000fe6000bf46270 */
[----:B------:R-:W2:Y:S04]  /*27e0*/  @!P1 LDG.E.128 R24, desc[UR6][R28.64+0x80] ;  /* 0x000080061c189981 */ /* 0x000ea8000c1e1d00 */
[----:B--2---:R3:W-:Y:S06]  /*27f0*/  @!P1 STG.E.128 desc[UR6][R18.64+0x80], R24 ;  /* 0x0000801812009986 */ /* 0x0047ec000c101d06 */
[----:B------:R-:W2:Y:S04]  /*2800*/  @!P2 LDG.E.128 R20, desc[UR6][R28.64+0x100] ;  /* 0x000100061c14a981 */ /* 0x000ea8000c1e1d00 */
[----:B--2---:R3:W-:Y:S02]  /*2810*/  @!P2 STG.E.128 desc[UR6][R18.64+0x100], R20 ;  /* 0x000100141200a986 */ /* 0x0047e4000c101d06 */
.L_x_606:
[----:B------:R-:W-:Y:S05]  /*2820*/  BSYNC.RECONVERGENT B0 ;  /* 0x0000000000007941 */ /* 0x000fea0003800200 */
.L_x_605:
[----:B------:R-:W-:Y:S01]  /*2830*/  ISETP.NE.AND P1, PT, R11, RZ, PT ;  /* 0x000000ff0b00720c */ /* 0x000fe20003f25270 */
[----:B------:R-:W-:Y:S01]  /*2840*/  BSSY.RECONVERGENT B0, `(.L_x_607) ;  /* 0x0000014000007945 */ /* 0x000fe20003800200 */
[----:B------:R-:W-:Y:S03]  /*2850*/  IADD3 R100, PT, PT, R100, -0x1, RZ ;  /* 0xffffffff64647810 */ /* 0x000fe60007ffe0ff */
[----:B------:R-:W-:Y:S05]  /*2860*/  @!P3 BRA `(.L_x_608) ;  /* 0x000000000044b947 */ /* 0x000fea0003800000 */
[----:B------:R-:W1:Y:S01]  /*2870*/  LDC.64 R2, c[0x0][0x4b0] ;  /* 0x00012c00ff027b82 */ /* 0x000e620000000a00 */
[----:B------:R-:W-:Y:S02]  /*2880*/  ISETP.GE.AND P2, PT, R12, UR16, PT ;  /* 0x000000100c007c0c */ /* 0x000fe4000bf46270 */
[----:B------:R-:W-:Y:S01]  /*2890*/  ISETP.GE.AND P6, PT, R10, UR16, PT ;  /* 0x000000100a007c0c */ /* 0x000fe2000bfc6270 */
[----:B-1-3--:R-:W-:Y:S04]  /*28a0*/  IMAD.WIDE.U32 R18, R2, 0x60, R86 ;  /* 0x0000006002127825 */ /* 0x00afe800078e0056 */
[----:B------:R-:W-:Y:S05]  /*28b0*/  IMAD R3, R3, 0x60, RZ ;  /* 0x0000006003037824 */ /* 0x000fea00078e02ff */
[----:B------:R-:W-:Y:S02]  /*28c0*/  IADD3 R19, PT, PT, R19, R3, RZ ;  /* 0x0000000313137210 */ /* 0x000fe40007ffe0ff */
[----:B------:R-:W1:Y:S03]  /*28d0*/  LDC.64 R2, c[0x0][0x3c0] ;  /* 0x0000f000ff027b82 */ /* 0x000e660000000a00 */
[----:B--2---:R-:W2:Y:S01]  /*28e0*/  @!P2 LDG.E.128 R4, desc[UR6][R18.64] ;  /* 0x000000061204a981 */ /* 0x004ea2000c1e1d00 */
[----:B-1----:R-:W-:Y:S04]  /*28f0*/  IMAD.WIDE.U32 R28, R2, 0x60, R82 ;  /* 0x00000060021c7825 */ /* 0x002fe800078e0052 */
[----:B------:R-:W-:Y:S05]  /*2900*/  IMAD R3, R3, 0x60, RZ ;  /* 0x0000006003037824 */ /* 0x000fea00078e02ff */
[----:B------:R-:W-:Y:S05]  /*2910*/  IADD3 R29, PT, PT, R29, R3, RZ ;  /* 0x000000031d1d7210 */ /* 0x000fea0007ffe0ff */
[----:B--2---:R4:W-:Y:S01]  /*2920*/  @!P2 STG.E.128 desc[UR6][R28.64], R4 ;  /* 0x000000041c00a986 */ /* 0x0049e2000c101d06 */
[----:B------:R-:W-:Y:S03]  /*2930*/  ISETP.GE.AND P2, PT, R9, UR16, PT ;  /* 0x0000001009007c0c */ /* 0x000fe6000bf46270 */
[----:B------:R-:W2:Y:S04]  /*2940*/  @!P6 LDG.E.128 R24, desc[UR6][R18.64+0x80] ;  /* 0x000080061218e981 */ /* 0x000ea8000c1e1d00 */
[----:B--2---:R4:W-:Y:S06]  /*2950*/  @!P6 STG.E.128 desc[UR6][R28.64+0x80], R24 ;  /* 0x000080181c00e986 */ /* 0x0049ec000c101d06 */
[----:B------:R-:W2:Y:S04]  /*2960*/  @!P2 LDG.E.128 R20, desc[UR6][R18.64+0x100] ;  /* 0x000100061214a981 */ /* 0x000ea8000c1e1d00 */
[----:B--2---:R4:W-:Y:S02]  /*2970*/  @!P2 STG.E.128 desc[UR6][R28.64+0x100], R20 ;  /* 0x000100141c00a986 */ /* 0x0049e4000c101d06 */
.L_x_608:
[----:B------:R-:W-:Y:S05]  /*2980*/  BSYNC.RECONVERGENT B0 ;  /* 0x0000000000007941 */ /* 0x000fea0003800200 */
.L_x_607:
[----:B------:R-:W-:Y:S01]  /*2990*/  ISETP.GT.AND P2, PT, R100, R81, PT ;  /* 0x000000516400720c */ /* 0x000fe20003f44270 */
[----:B------:R-:W-:Y:S01]  /*29a0*/  BSSY.RECONVERGENT B2, `(.L_x_609) ;  /* 0x0000727000027945 */ /* 0x000fe20003800200 */
[----:B------:R-:W-:Y:S01]  /*29b0*/  IMAD.MOV.U32 R108, RZ, RZ, R102 ;  /* 0x000000ffff6c7224 */ /* 0x000fe200078e0066 */
[----:B------:R-:W-:Y:S02]  /*29c0*/  IADD3 R102, PT, PT, R102, -0x40, RZ ;  /* 0xffffffc066667810 */ /* 0x000fe40007ffe0ff */
[----:B------:R-:W-:Y:S05]  /*29d0*/  @P1 BRA `(.L_x_610) ;  /* 0x0000000400101947 */ /* 0x000fea0003800000 */
[----:B------:R-:W-:Y:S04]  /*29e0*/  BSSY.RECONVERGENT B0, `(.L_x_611) ;  /* 0x000000b000007945 */ /* 0x000fe80003800200 */
[----:B------:R-:W-:Y:S05]  /*29f0*/  @!P0 BRA `(.L_x_612) ;  /* 0x0000000000248947 */ /* 0x000fea0003800000 */
[----:B------:R-:W-:Y:S02]  /*2a00*/  ISETP.GE.AND P0, PT, R12, UR16, PT ;  /* 0x000000100c007c0c */ /* 0x000fe4000bf06270 */
[----:B------:R-:W-:Y:S11]  /*2a10*/  ISETP.GE.AND P1, PT, R10, UR16, PT ;  /* 0x000000100a007c0c */ /* 0x000ff6000bf26270 */
[----:B-1234-:R-:W2:Y:S04]  /*2a20*/  @!P0 LDG.E.128 R24, desc[UR6][R14.64] ;  /* 0x000000060e188981 */ /* 0x01eea8000c1e1d00 */
[----:B--2---:R1:W-:Y:S01]  /*2a30*/  @!P0 STG.E.128 desc[UR6][R84.64], R24 ;  /* 0x0000001854008986 */ /* 0x0043e2000c101d06 */
[----:B------:R-:W-:Y:S03]  /*2a40*/  ISETP.GE.AND P0, PT, R9, UR16, PT ;  /* 0x0000001009007c0c */ /* 0x000fe6000bf06270 */
[----:B------:R-:W2:Y:S04]  /*2a50*/  @!P1 LDG.E.128 R20, desc[UR6][R14.64+0x80] ;  /* 0x000080060e149981 */ /* 0x000ea8000c1e1d00 */
[----:B--2---:R1:W-:Y:S06]  /*2a60*/  @!P1 STG.E.128 desc[UR6][R84.64+0x80], R20 ;  /* 0x0000801454009986 */ /* 0x0043ec000c101d06 */
[----:B------:R-:W2:Y:S04]  /*2a70*/  @!P0 LDG.E.128 R4, desc[UR6][R14.64+0x100] ;  /* 0x000100060e048981 */ /* 0x000ea8000c1e1d00 */
[----:B--2---:R1:W-:Y:S02]  /*2a80*/  @!P0 STG.E.128 desc[UR6][R84.64+0x100], R4 ;  /* 0x0001000454008986 */ /* 0x0043e4000c101d06 */
.L_x_612:
[----:B------:R-:W-:Y:S05]  /*2a90*/  BSYNC.RECONVERGENT B0 ;  /* 0x0000000000007941 */ /* 0x000fea0003800200 */
.L_x_611:
[----:B------:R-:W-:Y:S04]  /*2aa0*/  BSSY.RECONVERGENT B0, `(.L_x_613) ;  /* 0x000000f000007945 */ /* 0x000fe80003800200 */
[----:B------:R-:W-:Y:S05]  /*2ab0*/  @!P5 BRA `(.L_x_614) ;  /* 0x000000000034d947 */ /* 0x000fea0003800000 */
[----:B------:R-:W-:Y:S02]  /*2ac0*/  ISETP.GE.AND P1, PT, R12, UR16, PT ;  /* 0x000000100c007c0c */ /* 0x000fe4000bf26270 */
[----:B-1-3--:R-:W-:Y:S02]  /*2ad0*/  LEA R18, P0, R101, R14, 0x1 ;  /* 0x0000000e65127211 */ /* 0x00afe400078008ff */
[----:B------:R-:W-:Y:S02]  /*2ae0*/  LEA R2, P5, R61, R84, 0x1 ;  /* 0x000000543d027211 */ /* 0x000fe400078a08ff */
[----:B------:R-:W-:Y:S02]  /*2af0*/  LEA.HI.X R19, R101, R15, R99, 0x1, P0 ;  /* 0x0000000f65137211 */ /* 0x000fe400000f0c63 */
[----:B------:R-:W-:Y:S02]  /*2b00*/  ISETP.GE.AND P0, PT, R10, UR16, PT ;  /* 0x000000100a007c0c */ /* 0x000fe4000bf06270 */
[----:B------:R-:W-:Y:S03]  /*2b10*/  LEA.HI.X R3, R61, R85, R60, 0x1, P5 ;  /* 0x000000553d037211 */ /* 0x000fe600028f0c3c */
[----:B--2-4-:R-:W2:Y:S04]  /*2b20*/  @!P1 LDG.E.128 R24, desc[UR6][R18.64] ;  /* 0x0000000612189981 */ /* 0x014ea8000c1e1d00 */
[----:B--2---:R1:W-:Y:S01]  /*2b30*/  @!P1 STG.E.128 desc[UR6][R2.64], R24 ;  /* 0x0000001802009986 */ /* 0x0043e2000c101d06 */
[----:B------:R-:W-:Y:S03]  /*2b40*/  ISETP.GE.AND P1, PT, R9, UR16, PT ;  /* 0x0000001009007c0c */ /* 0x000fe6000bf26270 */
[----:B------:R-:W2:Y:S04]  /*2b50*/  @!P0 LDG.E.128 R20, desc[UR6][R18.64+0x80] ;  /* 0x0000800612148981 */ /* 0x000ea8000c1e1d00 */
[----:B--2---:R1:W-:Y:S06]  /*2b60*/  @!P0 STG.E.128 desc[UR6][R2.64+0x80], R20 ;  /* 0x0000801402008986 */ /* 0x0043ec000c101d06 */
[----:B------:R-:W2:Y:S04]  /*2b70*/  @!P1 LDG.E.128 R4, desc[UR6][R18.64+0x100] ;  /* 0x0001000612049981 */ /* 0x000ea8000c1e1d00 */
[----:B--2---:R1:W-:Y:S02]  /*2b80*/  @!P1 STG.E.128 desc[UR6][R2.64+0x100], R4 ;  /* 0x0001000402009986 */ /* 0x0043e4000c101d06 */
.L_x_614:
[----:B------:R-:W-:Y:S05]  /*2b90*/  BSYNC.RECONVERGENT B0 ;  /* 0x0000000000007941 */ /* 0x000fea0003800200 */
.L_x_613:
[----:B------:R-:W-:Y:S04]  /*2ba0*/  BSSY.RECONVERGENT B0, `(.L_x_615) ;  /* 0x0000011000007945 */ /* 0x000fe80003800200 */
[----:B------:R-:W-:Y:S05]  /*2bb0*/  @!P4 BRA `(.L_x_616) ;  /* 0x00000000003cc947 */ /* 0x000fea0003800000 */
[----:B-1----:R-:W4:Y:S01]  /*2bc0*/  LDC.64 R2, c[0x0][0x4a8] ;  /* 0x00012a00ff027b82 */ /* 0x002f220000000a00 */
[----:B------:R-:W-:Y:S02]  /*2bd0*/  ISETP.GE.AND P1, PT, R12, UR16, PT ;  /* 0x000000100c007c0c */ /* 0x000fe4000bf26270 */
[C---:B----4-:R-:W-:Y:S04]  /*2be0*/  LEA R28, P0, R2.reuse, R14, 0x6 ;  /* 0x0000000e021c7211 */ /* 0x050fe800078030ff */
[----:B------:R-:W-:Y:S02]  /*2bf0*/  LEA.HI.X R29, R2, R15, R3, 0x6, P0 ;  /* 0x0000000f021d7211 */ /* 0x000fe400000f3403 */
[----:B------:R-:W1:Y:S01]  /*2c00*/  LDC.64 R2, c[0x0][0x3b8] ;  /* 0x0000ee00ff027b82 */ /* 0x000e620000000a00 */
[----:B------:R-:W-:Y:S04]  /*2c10*/  ISETP.GE.AND P0, PT, R10, UR16, PT ;  /* 0x000000100a007c0c */ /* 0x000fe8000bf06270 */
[----:B--23--:R-:W2:Y:S01]  /*2c20*/  @!P1 LDG.E.128 R4, desc[UR6][R28.64] ;  /* 0x000000061c049981 */ /* 0x00cea2000c1e1d00 */
[C---:B-1----:R-:W-:Y:S04]  /*2c30*/  LEA R18, P4, R2.reuse, R84, 0x6 ;  /* 0x0000005402127211 */ /* 0x042fe800078830ff */
[----:B------:R-:W-:Y:S05]  /*2c40*/  LEA.HI.X R19, R2, R85, R3, 0x6, P4 ;  /* 0x0000005502137211 */ /* 0x000fea00020f3403 */
[----:B--2---:R1:W-:Y:S01]  /*2c50*/  @!P1 STG.E.128 desc[UR6][R18.64], R4 ;  /* 0x0000000412009986 */ /* 0x0043e2000c101d06 */
[----:B------:R-:W-:Y:S03]  /*2c60*/  ISETP.GE.AND P1, PT, R9, UR16, PT ;  /* 0x0000001009007c0c */ /* 0x000fe6000bf26270 */
[----:B------:R-:W2:Y:S04]  /*2c70*/  @!P0 LDG.E.128 R24, desc[UR6][R28.64+0x80] ;  /* 0x000080061c188981 */ /* 0x000ea8000c1e1d00 */
[----:B--2---:R1:W-:Y:S06]  /*2c80*/  @!P0 STG.E.128 desc[UR6][R18.64+0x80], R24 ;  /* 0x0000801812008986 */ /* 0x0043ec000c101d06 */
[----:B------:R-:W2:Y:S04]  /*2c90*/  @!P1 LDG.E.128 R20, desc[UR6][R28.64+0x100] ;  /* 0x000100061c149981 */ /* 0x000ea8000c1e1d00 */
[----:B--2---:R1:W-:Y:S02]  /*2ca0*/  @!P1 STG.E.128 desc[UR6][R18.64+0x100], R20 ;  /* 0x0001001412009986 */ /* 0x0043e4000c101d06 */
.L_x_616:
[----:B------:R-:W-:Y:S05]  /*2cb0*/  BSYNC.RECONVERGENT B0 ;  /* 0x0000000000007941 */ /* 0x000fea0003800200 */
.L_x_615:
[----:B------:R-:W-:Y:S01]  /*2cc0*/  MOV R11, RZ ;  /* 0x000000ff000b7202 */ /* 0x000fe20000000f00 */
[----:B------:R-:W-:Y:S05]  /*2cd0*/  @!P3 BRA `(.L_x_617) ;  /* 0x0000006c00ccb947 */ /* 0x000fea0003800000 */
[----:B-1----:R-:W1:Y:S01]  /*2ce0*/  LDC.64 R2, c[0x0][0x4a8] ;  /* 0x00012a00ff027b82 */ /* 0x002e620000000a00 */
[----:B------:R-:W-:Y:S02]  /*2cf0*/  ISETP.GE.AND P1, PT, R12, UR16, PT ;  /* 0x000000100c007c0c */ /* 0x000fe4000bf26270 */
[----:B------:R-:W-:Y:S01]  /*2d00*/  ISETP.GE.AND P0, PT, R10, UR16, PT ;  /* 0x000000100a007c0c */ /* 0x000fe2000bf06270 */
[----:B-1----:R-:W-:Y:S02]  /*2d10*/  IMAD R3, R3, 0x60, RZ ;  /* 0x0000006003037824 */ /* 0x002fe400078e02ff */
[----:B---3--:R-:W-:Y:S05]  /*2d20*/  IMAD.WIDE.U32 R18, R2, 0x60, R14 ;  /* 0x0000006002127825 */ /* 0x008fea00078e000e */
[----:B------:R-:W-:Y:S02]  /*2d30*/  IADD3 R19, PT, PT, R19, R3, RZ ;  /* 0x0000000313137210 */ /* 0x000fe40007ffe0ff */
[----:B------:R-:W1:Y:S03]  /*2d40*/  LDC.64 R2, c[0x0][0x3b8] ;  /* 0x0000ee00ff027b82 */ /* 0x000e660000000a00 */
[----:B--2-4-:R-:W2:Y:S01]  /*2d50*/  @!P1 LDG.E.128 R4, desc[UR6][R18.64] ;  /* 0x0000000612049981 */ /* 0x014ea2000c1e1d00 */
[----:B-1----:R-:W-:Y:S04]  /*2d60*/  IMAD.WIDE.U32 R24, R2, 0x60, R84 ;  /* 0x0000006002187825 */ /* 0x002fe800078e0054 */
[----:B------:R-:W-:Y:S05]  /*2d70*/  IMAD R3, R3, 0x60, RZ ;  /* 0x0000006003037824 */ /* 0x000fea00078e02ff */
[----:B------:R-:W-:Y:S05]  /*2d80*/  IADD3 R25, PT, PT, R25, R3, RZ ;  /* 0x0000000319197210 */ /* 0x000fea0007ffe0ff */
[----:B--2---:R1:W-:Y:S05]  /*2d90*/  @!P1 STG.E.128 desc[UR6][R24.64], R4 ;  /* 0x0000000418009986 */ /* 0x0043ea000c101d06 */
[----:B------:R-:W2:Y:S05]  /*2da0*/  @!P0 LDG.E.128 R20, desc[UR6][R18.64+0x80] ;  /* 0x0000800612148981 */ /* 0x000eaa000c1e1d00 */
[----:B--2---:R1:W-:Y:S01]  /*2db0*/  @!P0 STG.E.128 desc[UR6][R24.64+0x80], R20 ;  /* 0x0000801418008986 */ /* 0x0043e2000c101d06 */
[----:B------:R-:W-:Y:S11]  /*2dc0*/  ISETP.GE.AND P0, PT, R9, UR16, PT ;  /* 0x0000001009007c0c */ /* 0x000ff6000bf06270 */
[----:B------:R-:W-:Y:S02]  /*2dd0*/  @!UPT UIADD3 URZ, UPT, UPT, URZ, URZ, URZ ;  /* 0x000000fffffff290 */ /* 0x000fe4000fffe0ff */
[----:B------:R-:W-:Y:S05]  /*2de0*/  @P0 BRA `(.L_x_617) ;  /* 0x0000006c00880947 */ /* 0x000fea0003800000 */
[----:B-1----:R-:W2:Y:S04]  /*2df0*/  LDG.E.128 R4, desc[UR6][R18.64+0x100] ;  /* 0x0001000612047981 */ /* 0x002ea8000c1e1d00 */
[----:B--2---:R1:W-:Y:S01]  /*2e00*/  STG.E.128 desc[UR6][R24.64+0x100], R4 ;  /* 0x0001000418007986 */ /* 0x0043e2000c101d06 */
[----:B------:R-:W-:Y:S05]  /*2e10*/  BRA `(.L_x_617) ;  /* 0x0000006c007c7947 */ /* 0x000fea0003800000 */
.L_x_610:
[----:B------:R-:W-:Y:S05]  /*2e20*/  BRA.U !UP0, `(.L_x_618) ;  /* 0x0000002908207547 */ /* 0x000fea000b800000 */
[----:B------:R-:W-:Y:S04]  /*2e30*/  BSSY.RECONVERGENT B1, `(.L_x_619) ;  /* 0x0000097000017945 */ /* 0x000fe80003800200 */
[----:B------:R-:W-:Y:S05]  /*2e40*/  @!P0 BRA `(.L_x_620) ;  /* 0x0000000800548947 */ /* 0x000fea0003800000 */
[----:B------:R-:W5:Y:S01]  /*2e50*/  LDC R3, c[0x0][0x440] ;  /* 0x00011000ff037b82 */ /* 0x000f620000000800 */
[----:B------:R-:W-:Y:S01]  /*2e60*/  BSSY.RECONVERGENT B0, `(.L_x_621) ;  /* 0x0000033000007945 */ /* 0x000fe20003800200 */
[-C--:B-----5:R-:W-:Y:S02]  /*2e70*/  ISETP.GE.AND P0, PT, R12, R3.reuse, PT ;  /* 0x000000030c00720c */ /* 0x0a0fe40003f06270 */
[-C--:B------:R-:W-:Y:S02]  /*2e80*/  ISETP.GE.AND P6, PT, R10, R3.reuse, PT ;  /* 0x000000030a00720c */ /* 0x080fe40003fc6270 */
[----:B------:R-:W-:Y:S09]  /*2e90*/  ISETP.GE.AND P1, PT, R9, R3, PT ;  /* 0x000000030900720c */ /* 0x000ff20003f26270 */
[----:B------:R-:W-:Y:S05]  /*2ea0*/  @P0 BRA `(.L_x_622) ;  /* 0x0000000000b80947 */ /* 0x000fea0003800000 */
[----:B------:R-:W-:Y:S01]  /*2eb0*/  ISETP.GE.AND P0, PT, R12, R11, PT ;  /* 0x0000000b0c00720c */ /* 0x000fe20003f06270 */
[----:B-1234-:R-:W2:Y:S11]  /*2ec0*/  LDG.E.128 R20, desc[UR6][R14.64] ;  /* 0x000000060e147981 */ /* 0x01eeb6000c1e1d00 */
[----:B------:R-:W-:Y:S01]  /*2ed0*/  @!UPT UIADD3 URZ, UPT, UPT, URZ, URZ, URZ ;  /* 0x000000fffffff290 */ /* 0x000fe2000fffe0ff */
[----:B------:R-:W3:Y:S06]  /*2ee0*/  @!P0 LDG.E.64 R32, desc[UR6][R50.64] ;  /* 0x0000000632208981 */ /* 0x000eec000c1e1b00 */
[----:B------:R-:W4:Y:S01]  /*2ef0*/  @!P0 LDG.E.64 R6, desc[UR6][R16.64] ;  /* 0x0000000610068981 */ /* 0x000f22000c1e1b00 */
[----:B--2---:R-:W-:Y:S01]  /*2f00*/  @!P0 LOP3.LUT R19, R20, 0xffff0000, RZ, 0xc0, !PT ;  /* 0xffff000014138812 */ /* 0x004fe200078ec0ff */
[----:B------:R-:W-:Y:S01]  /*2f10*/  @!P0 IMAD.U32 R26, R22, 0x10000, RZ ;  /* 0x00010000161a8824 */ /* 0x000fe200078e00ff */
[----:B------:R-:W-:Y:S02]  /*2f20*/  @!P0 SHF.L.U32 R29, R20, 0x10, RZ ;  /* 0x00000010141d8819 */ /* 0x000fe400000006ff */
[----:B------:R-:W-:Y:S02]  /*2f30*/  @!P0 LOP3.LUT R25, R21, 0xffff0000, RZ, 0xc0, !PT ;  /* 0xffff000015198812 */ /* 0x000fe400078ec0ff */
[----:B------:R-:W-:Y:S02]  /*2f40*/  @!P0 LOP3.LUT R18, R22, 0xffff0000, RZ, 0xc0, !PT ;  /* 0xffff000016128812 */ /* 0x000fe400078ec0ff */
[----:B------:R-:W-:Y:S02]  /*2f50*/  @!P0 SHF.L.U32 R28, R23, 0x10, RZ ;  /* 0x00000010171c8819 */ /* 0x000fe400000006ff */
[C---:B---3--:R-:W-:Y:S01]  /*2f60*/  @!P0 LOP3.LUT R31, R32.reuse, 0xffff0000, RZ, 0xc0, !PT ;  /* 0xffff0000201f8812 */ /* 0x048fe200078ec0ff */
[----:B------:R-:W-:Y:S02]  /*2f70*/  @!P0 IMAD.U32 R27, R32, 0x10000, RZ ;  /* 0x00010000201b8824 */ /* 0x000fe400078e00ff */
[C---:B------:R-:W-:Y:S01]  /*2f80*/  @!P0 IMAD.U32 R24, R33.reuse, 0x10000, RZ ;  /* 0x0001000021188824 */ /* 0x040fe200078e00ff */
[----:B------:R-:W-:Y:S01]  /*2f90*/  @!P0 LOP3.LUT R33, R33, 0xffff0000, RZ, 0xc0, !PT ;  /* 0xffff000021218812 */ /* 0x000fe200078ec0ff */
[----:B------:R-:W-:Y:S01]  /*2fa0*/  @!P0 FMUL.FTZ R35, R19, R27 ;  /* 0x0000001b13238220 */ /* 0x000fe20000410000 */
[C---:B----4-:R-:W-:Y:S01]  /*2fb0*/  @!P0 SHF.L.U32 R8, R6.reuse, 0x10, RZ ;  /* 0x0000001006088819 */ /* 0x050fe200000006ff */
[----:B------:R-:W-:Y:S01]  /*2fc0*/  @!P0 FMUL.FTZ R37, R25, R31 ;  /* 0x0000001f19258220 */ /* 0x000fe20000410000 */
[----:B------:R-:W-:Y:S01]  /*2fd0*/  @!P0 LOP3.LUT R6, R6, 0xffff0000, RZ, 0xc0, !PT ;  /* 0xffff000006068812 */ /* 0x000fe200078ec0ff */
[C---:B------:R-:W-:Y:S01]  /*2fe0*/  @!P0 FMUL.FTZ R30, R18.reuse, R24 ;  /* 0x00000018121e8220 */ /* 0x040fe20000410000 */
[----:B------:R-:W-:Y:S01]  /*2ff0*/  @!P0 SHF.L.U32 R5, R7, 0x10, RZ ;  /* 0x0000001007058819 */ /* 0x000fe200000006ff */
[-C--:B------:R-:W-:Y:S01]  /*3000*/  @!P0 FMUL.FTZ R0, R19, R8.reuse ;  /* 0x0000000813008220 */ /* 0x080fe20000410000 */
[----:B------:R-:W-:Y:S01]  /*3010*/  @!P0 LOP3.LUT R7, R7, 0xffff0000, RZ, 0xc0, !PT ;  /* 0xffff000007078812 */ /* 0x000fe200078ec0ff */
[----:B------:R-:W-:Y:S01]  /*3020*/  @!P0 FFMA.FTZ R35, R29, R8, -R35 ;  /* 0x000000081d238223 */ /* 0x000fe20000010823 */
[----:B------:R-:W-:Y:S01]  /*3030*/  @!P0 LOP3.LUT R8, R23, 0xffff0000, RZ, 0xc0, !PT ;  /* 0xffff000017088812 */ /* 0x000fe200078ec0ff */
[----:B------:R-:W-:Y:S01]  /*3040*/  @!P0 FFMA.FTZ R0, R27, R29, R0 ;  /* 0x0000001d1b008223 */ /* 0x000fe20000010000 */
[----:B------:R-:W-:Y:S01]  /*3050*/  @!P0 SHF.L.U32 R27, R21, 0x10, RZ ;  /* 0x00000010151b8819 */ /* 0x000fe200000006ff */
[-C--:B------:R-:W-:Y:S01]  /*3060*/  @!P0 FMUL.FTZ R2, R25, R6.reuse ;  /* 0x0000000619028220 */ /* 0x080fe20000410000 */
[----:B------:R-:W-:Y:S01]  /*3070*/  @!P0 FMUL.FTZ R3, R18, R5 ;  /* 0x0000000512038220 */ /* 0x000fe20000410000 */
[----:B------:R-:W-:Y:S01]  /*3080*/  @!P0 FMUL.FTZ R39, R8, R33 ;  /* 0x0000002108278220 */ /* 0x000fe20000410000 */
[----:B------:R-:W-:Y:S01]  /*3090*/  @!P0 F2FP.BF16.F32.PACK_AB R35, R0, R35 ;  /* 0x000000230023823e */ /* 0x000fe200000010ff */
[----:B------:R-:W-:Y:S01]  /*30a0*/  @!P0 FMUL.FTZ R4, R8, R7 ;  /* 0x0000000708048220 */ /* 0x000fe20000410000 */
[----:B------:R-:W-:Y:S01]  /*30b0*/  @!P0 FFMA.FTZ R2, R31, R27, R2 ;  /* 0x0000001b1f028223 */ /* 0x000fe20000010002 */
[----:B------:R-:W-:Y:S01]  /*30c0*/  @!P0 FFMA.FTZ R37, R27, R6, -R37 ;  /* 0x000000061b258223 */ /* 0x000fe20000010825 */
[----:B------:R-:W-:Y:S01]  /*30d0*/  @!P0 MOV R20, R35 ;  /* 0x0000002300148202 */ /* 0x000fe20000000f00 */
[----:B------:R-:W-:Y:S01]  /*30e0*/  @!P0 FFMA.FTZ R3, R24, R26, R3 ;  /* 0x0000001a18038223 */ /* 0x000fe20000010003 */
[----:B------:R-:W-:Y:S01]  /*30f0*/  @!P0 FFMA.FTZ R30, R26, R5, -R30 ;  /* 0x000000051a1e8223 */ /* 0x000fe2000001081e */
[----:B------:R-:W-:Y:S01]  /*3100*/  @!P0 FFMA.FTZ R39, R28, R7, -R39 ;  /* 0x000000071c278223 */ /* 0x000fe20000010827 */
[----:B------:R-:W-:Y:S01]  /*3110*/  @!P0 F2FP.BF16.F32.PACK_AB R34, R2, R37 ;  /* 0x000000250222823e */ /* 0x000fe200000010ff */
[----:B------:R-:W-:Y:S02]  /*3120*/  @!P0 FFMA.FTZ R4, R33, R28, R4 ;  /* 0x0000001c21048223 */ /* 0x000fe40000010004 */
[----:B------:R-:W-:Y:S02]  /*3130*/  @!P0 F2FP.BF16.F32.PACK_AB R30, R3, R30 ;  /* 0x0000001e031e823e */ /* 0x000fe400000010ff */
[----:B------:R-:W-:Y:S01]  /*3140*/  @!P0 IMAD.MOV.U32 R21, RZ, RZ, R34 ;  /* 0x000000ffff158224 */ /* 0x000fe200078e0022 */
[----:B------:R-:W-:Y:S02]  /*3150*/  @!P0 F2FP.BF16.F32.PACK_AB R39, R4, R39 ;  /* 0x000000270427823e */ /* 0x000fe400000010ff */
[----:B------:R-:W-:Y:S02]  /*3160*/  @!P0 MOV R22, R30 ;  /* 0x0000001e00168202 */ /* 0x000fe40000000f00 */
[----:B------:R-:W-:Y:S05]  /*3170*/  @!P0 MOV R23, R39 ;  /* 0x0000002700178202 */ /* 0x000fea0000000f00 */
[----:B------:R1:W-:Y:S02]  /*3180*/  STG.E.128 desc[UR6][R84.64], R20 ;  /* 0x0000001454007986 */ /* 0x0003e4000c101d06 */
.L_x_622:
[----:B------:R-:W-:Y:S05]  /*3190*/  BSYNC.RECONVERGENT B0 ;  /* 0x0000000000007941 */ /* 0x000fea0003800200 */
.L_x_621:
[----:B------:R-:W-:Y:S04]  /*31a0*/  BSSY.RECONVERGENT B0, `(.L_x_623) ;  /* 0x0000030000007945 */ /* 0x000fe80003800200 */
        /* <DEDUP_REMOVED lines=47> */
.L_x_624:
[----:B------:R-:W-:Y:S05]  /*34a0*/  BSYNC.RECONVERGENT B0 ;  /* 0x0000000000007941 */ /* 0x000fea0003800200 */
.L_x_623:
        /* <DEDUP_REMOVED lines=47> */
.L_x_620:
[----:B------:R-:W-:Y:S05]  /*37a0*/  BSYNC.RECONVERGENT B1 ;  /* 0x0000000000017941 */ /* 0x000fea0003800200 */
.L_x_619:
[C---:B------:R-:W-:Y:S01]  /*37b0*/  SHF.L.U64.HI R3, R107.reuse, 0x1, R98 ;  /* 0x000000016b037819 */ /* 0x040fe20000010262 */
[----:B-1234-:R-:W-:Y:S01]  /*37c0*/  IMAD.SHL.U32 R5, R107, 0x2, RZ ;  /* 0x000000026b057824 */ /* 0x01efe200078e00ff */
[----:B------:R-:W-:Y:S04]  /*37d0*/  BSSY.RECONVERGENT B1, `(.L_x_625) ;  /* 0x000009f000017945 */ /* 0x000fe80003800200 */
[-C--:B------:R-:W-:Y:S02]  /*37e0*/  IADD3 R6, P1, PT, R16, R5.reuse, RZ ;  /* 0x0000000510067210 */ /* 0x080fe40007f3e0ff */
[----:B------:R-:W-:Y:S03]  /*37f0*/  IADD3 R38, P0, PT, R50, R5, RZ ;  /* 0x0000000532267210 */ /* 0x000fe60007f1e0ff */
[--C-:B------:R-:W-:Y:S02]  /*3800*/  IMAD.X R7, R17, 0x1, R3.reuse, P1 ;  /* 0x0000000111077824 */ /* 0x100fe400008e0603 */
[----:B------:R-:W-:Y:S01]  /*3810*/  IMAD.X R39, R51, 0x1, R3, P0 ;  /* 0x0000000133277824 */ /* 0x000fe200000e0603 */
[----:B------:R-:W-:Y:S07]  /*3820*/  @!P5 BRA `(.L_x_626) ;  /* 0x000000080064d947 */ /* 0x000fee0003800000 */
[----:B------:R-:W-:Y:S01]  /*3830*/  LEA R40, P1, R101, R14, 0x1 ;  /* 0x0000000e65287211 */ /* 0x000fe200078208ff */
[----:B------:R-:W1:Y:S01]  /*3840*/  LDC R3, c[0x0][0x440] ;  /* 0x00011000ff037b82 */ /* 0x000e620000000800 */
[----:B------:R-:W-:Y:S01]  /*3850*/  LEA R36, P0, R61, R84, 0x1 ;  /* 0x000000543d247211 */ /* 0x000fe200078008ff */
[----:B------:R-:W-:Y:S01]  /*3860*/  BSSY.RECONVERGENT B0, `(.L_x_627) ;  /* 0x0000035000007945 */ /* 0x000fe20003800200 */
[----:B------:R-:W-:Y:S02]  /*3870*/  LEA.HI.X R41, R101, R15, R99, 0x1, P1 ;  /* 0x0000000f65297211 */ /* 0x000fe400008f0c63 */
[----:B------:R-:W-:Y:S02]  /*3880*/  LEA.HI.X R37, R61, R85, R60, 0x1, P0 ;  /* 0x000000553d257211 */ /* 0x000fe400000f0c3c */
[-C--:B-1----:R-:W-:Y:S02]  /*3890*/  ISETP.GE.AND P6, PT, R12, R3.reuse, PT ;  /* 0x000000030c00720c */ /* 0x082fe40003fc6270 */
[-C--:B------:R-:W-:Y:S02]  /*38a0*/  ISETP.GE.AND P5, PT, R10, R3.reuse, PT ;  /* 0x000000030a00720c */ /* 0x080fe40003fa6270 */
[----:B------:R-:W-:Y:S09]  /*38b0*/  ISETP.GE.AND P1, PT, R9, R3, PT ;  /* 0x000000030900720c */ /* 0x000ff20003f26270 */
[----:B------:R-:W-:Y:S05]  /*38c0*/  @P6 BRA `(.L_x_628) ;  /* 0x0000000000b86947 */ /* 0x000fea0003800000 */
[----:B------:R-:W-:Y:S01]  /*38d0*/  ISETP.GE.AND P0, PT, R12, R11, PT ;  /* 0x0000000b0c00720c */ /* 0x000fe20003f06270 */
[----:B------:R-:W2:Y:S11]  /*38e0*/  LDG.E.128 R20, desc[UR6][R40.64] ;  /* 0x0000000628147981 */ /* 0x000eb6000c1e1d00 */
        /* <DEDUP_REMOVED lines=44> */
.L_x_628:
[----:B------:R-:W-:Y:S05]  /*3bb0*/  BSYNC.RECONVERGENT B0 ;  /* 0x0000000000007941 */ /* 0x000fea0003800200 */
.L_x_627:
[----:B------:R-:W-:Y:S04]  /*3bc0*/  BSSY.RECONVERGENT B0, `(.L_x_629) ;  /* 0x0000030000007945 */ /* 0x000fe80003800200 */
[----:B------:R-:W-:Y:S05]  /*3bd0*/  @P5 BRA `(.L_x_630) ;  /* 0x0000000000b85947 */ /* 0x000fea0003800000 */
[----:B------:R-:W-:Y:S01]  /*3be0*/  ISETP.GE.AND P0, PT, R10, R11, PT ;  /* 0x0000000b0a00720c */ /* 0x000fe20003f06270 */
[----:B-1----:R-:W2:Y:S11]  /*3bf0*/  LDG.E.128 R20, desc[UR6][R40.64+0x80] ;  /* 0x0000800628147981 */ /* 0x002eb6000c1e1d00 */
        /* <DEDUP_REMOVED lines=44> */
.L_x_630:
[----:B------:R-:W-:Y:S05]  /*3ec0*/  BSYNC.RECONVERGENT B0 ;  /* 0x0000000000007941 */ /* 0x000fea0003800200 */
.L_x_629:
[----:B------:R-:W-:Y:S05]  /*3ed0*/  @P1 BRA `(.L_x_626) ;  /* 0x0000000000b81947 */ /* 0x000fea0003800000 */
[----:B------:R-:W-:Y:S01]  /*3ee0*/  ISETP.GE.AND P0, PT, R9, R11, PT ;  /* 0x0000000b0900720c */ /* 0x000fe20003f06270 */
[----:B-12---:R-:W2:Y:S11]  /*3ef0*/  LDG.E.128 R20, desc[UR6][R40.64+0x100] ;  /* 0x0001000628147981 */ /* 0x006eb6000c1e1d00 */
        /* <DEDUP_REMOVED lines=44> */
.L_x_626:
[----:B------:R-:W-:Y:S05]  /*41c0*/  BSYNC.RECONVERGENT B1 ;  /* 0x0000000000017941 */ /* 0x000fea0003800200 */
.L_x_625:
[----:B------:R-:W-:Y:S04]  /*41d0*/  BSSY.RECONVERGENT B1, `(.L_x_631) ;  /* 0x00000a1000017945 */ /* 0x000fe80003800200 */
[----:B------:R-:W-:Y:S05]  /*41e0*/  @!P4 BRA `(.L_x_632) ;  /* 0x00000008007cc947 */ /* 0x000fea0003800000 */
[C---:B------:R-:W-:Y:S01]  /*41f0*/  LEA R40, P0, R77.reuse, R38, 0x5 ;  /* 0x000000264d287211 */ /* 0x040fe200078028ff */
[----:B------:R-:W4:Y:S01]  /*4200*/  LDC R19, c[0x0][0x440] ;  /* 0x00011000ff137b82 */ /* 0x000f220000000800 */
[C---:B------:R-:W-:Y:S01]  /*4210*/  LEA R24, P1, R77.reuse, R6, 0x5 ;  /* 0x000000064d187211 */ /* 0x040fe200078228ff */
[----:B------:R-:W-:Y:S01]  /*4220*/  BSSY.RECONVERGENT B0, `(.L_x_633) ;  /* 0x000003b000007945 */ /* 0x000fe20003800200 */
[C---:B------:R-:W-:Y:S05]  /*4230*/  LEA.HI.X.SX32 R41, R77.reuse, R39, 0x5, P0 ;  /* 0x000000274d297211 */ /* 0x040fea00000f2eff */
[----:B------:R-:W5:Y:S01]  /*4240*/  LDC.64 R4, c[0x0][0x4a8] ;  /* 0x00012a00ff047b82 */ /* 0x000f620000000a00 */
[----:B------:R-:W-:Y:S07]  /*4250*/  LEA.HI.X.SX32 R25, R77, R7, 0x5, P1 ;  /* 0x000000074d197211 */ /* 0x000fee00008f2eff */
[----:B------:R-:W1:Y:S01]  /*4260*/  LDC.64 R2, c[0x0][0x3b8] ;  /* 0x0000ee00ff027b82 */ /* 0x000e620000000a00 */
[-C--:B----4-:R-:W-:Y:S02]  /*4270*/  ISETP.GE.AND P6, PT, R12, R19.reuse, PT ;  /* 0x000000130c00720c */ /* 0x090fe40003fc6270 */
[-C--:B------:R-:W-:Y:S02]  /*4280*/  ISETP.GE.AND P4, PT, R10, R19.reuse, PT ;  /* 0x000000130a00720c */ /* 0x080fe40003f86270 */
[C---:B-----5:R-:W-:Y:S02]  /*4290*/  LEA R44, P5, R4.reuse, R14, 0x6 ;  /* 0x0000000e042c7211 */ /* 0x060fe400078a30ff */
[----:B------:R-:W-:Y:S02]  /*42a0*/  ISETP.GE.AND P1, PT, R9, R19, PT ;  /* 0x000000130900720c */ /* 0x000fe40003f26270 */
[----:B------:R-:W-:Y:S02]  /*42b0*/  LEA.HI.X R45, R4, R15, R5, 0x6, P5 ;  /* 0x0000000f042d7211 */ /* 0x000fe400028f3405 */
[C---:B-1----:R-:W-:Y:S04]  /*42c0*/  LEA R42, P0, R2.reuse, R84, 0x6 ;  /* 0x00000054022a7211 */ /* 0x042fe800078030ff */
[----:B------:R-:W-:Y:S01]  /*42d0*/  LEA.HI.X R43, R2, R85, R3, 0x6, P0 ;  /* 0x00000055022b7211 */ /* 0x000fe200000f3403 */
[----:B------:R-:W-:Y:S08]  /*42e0*/  @P6 BRA `(.L_x_634) ;  /* 0x0000000000b86947 */ /* 0x000ff00003800000 */
[----:B------:R-:W-:Y:S01]  /*42f0*/  ISETP.GE.AND P0, PT, R12, R11, PT ;  /* 0x0000000b0c00720c */ /* 0x000fe20003f06270 */
[----:B--23--:R-:W2:Y:S11]  /*4300*/  LDG.E.128 R20, desc[UR6][R44.64] ;  /* 0x000000062c147981 */ /* 0x00ceb6000c1e1d00 */
        /* <DEDUP_REMOVED lines=44> */
.L_x_634:
[----:B------:R-:W-:Y:S05]  /*45d0*/  BSYNC.RECONVERGENT B0 ;  /* 0x0000000000007941 */ /* 0x000fea0003800200 */
.L_x_633:
[----:B------:R-:W-:Y:S04]  /*45e0*/  BSSY.RECONVERGENT B0, `(.L_x_635) ;  /* 0x0000030000007945 */ /* 0x000fe80003800200 */
[----:B------:R-:W-:Y:S05]  /*45f0*/  @P4 BRA `(.L_x_636) ;  /* 0x0000000000b84947 */ /* 0x000fea0003800000 */
[----:B------:R-:W-:Y:S01]  /*4600*/  ISETP.GE.AND P0, PT, R10, R11, PT ;  /* 0x0000000b0a00720c */ /* 0x000fe20003f06270 */
[----:B-123--:R-:W2:Y:S11]  /*4610*/  LDG.E.128 R20, desc[UR6][R44.64+0x80] ;  /* 0x000080062c147981 */ /* 0x00eeb6000c1e1d00 */
        /* <DEDUP_REMOVED lines=44> */
.L_x_636:
[----:B------:R-:W-:Y:S05]  /*48e0*/  BSYNC.RECONVERGENT B0 ;  /* 0x0000000000007941 */ /* 0x000fea0003800200 */
.L_x_635:
[----:B------:R-:W-:Y:S05]  /*48f0*/  @P1 BRA `(.L_x_632) ;  /* 0x0000000000b81947 */ /* 0x000fea0003800000 */
[----:B------:R-:W-:Y:S01]  /*4900*/  ISETP.GE.AND P0, PT, R9, R11, PT ;  /* 0x0000000b0900720c */ /* 0x000fe20003f06270 */
[----:B-1234-:R-:W2:Y:S11]  /*4910*/  LDG.E.128 R20, desc[UR6][R44.64+0x100] ;  /* 0x000100062c147981 */ /* 0x01eeb6000c1e1d00 */
[----:B------:R-:W-:Y:S01]  /*4920*/  @!UPT UIADD3 URZ, UPT, UPT, URZ, URZ, URZ ;  /* 0x000000fffffff290 */ /* 0x000fe2000fffe0ff */
[----:B------:R-:W3:Y:S06]  /*4930*/  @!P0 LDG.E.64 R40, desc[UR6][R40.64+0x80] ;  /* 0x0000800628288981 */ /* 0x000eec000c1e1b00 */
[----:B------:R1:W4:Y:S01]  /*4940*/  @!P0 LDG.E.64 R18, desc[UR6][R24.64+0x80] ;  /* 0x0000800618128981 */ /* 0x000322000c1e1b00 */
[----:B--2---:R-:W-:Y:S01]  /*4950*/  @!P0 LOP3.LUT R27, R20, 0xffff0000, RZ, 0xc0, !PT ;  /* 0xffff0000141b8812 */ /* 0x004fe200078ec0ff */
[----:B------:R-:W-:Y:S01]  /*4960*/  @!P0 IMAD.U32 R28, R22, 0x10000, RZ ;  /* 0x00010000161c8824 */ /* 0x000fe200078e00ff */
[----:B------:R-:W-:Y:S02]  /*4970*/  @!P0 SHF.L.U32 R33, R20, 0x10, RZ ;  /* 0x0000001014218819 */ /* 0x000fe400000006ff */
[----:B------:R-:W-:Y:S02]  /*4980*/  @!P0 LOP3.LUT R29, R21, 0xffff0000, RZ, 0xc0, !PT ;  /* 0xffff0000151d8812 */ /* 0x000fe400078ec0ff */
[----:B-1----:R-:W-:Y:S02]  /*4990*/  @!P0 LOP3.LUT R24, R22, 0xffff0000, RZ, 0xc0, !PT ;  /* 0xffff000016188812 */ /* 0x002fe400078ec0ff */
[----:B------:R-:W-:Y:S02]  /*49a0*/  @!P0 SHF.L.U32 R30, R23, 0x10, RZ ;  /* 0x00000010171e8819 */ /* 0x000fe400000006ff */
[C---:B---3--:R-:W-:Y:S01]  /*49b0*/  @!P0 LOP3.LUT R35, R40.reuse, 0xffff0000, RZ, 0xc0, !PT ;  /* 0xffff000028238812 */ /* 0x048fe200078ec0ff */
[----:B------:R-:W-:Y:S01]  /*49c0*/  @!P0 IMAD.U32 R31, R40, 0x10000, RZ ;  /* 0x00010000281f8824 */ /* 0x000fe200078e00ff */
[C---:B------:R-:W-:Y:S01]  /*49d0*/  @!P0 LOP3.LUT R37, R41.reuse, 0xffff0000, RZ, 0xc0, !PT ;  /* 0xffff000029258812 */ /* 0x040fe200078ec0ff */
[----:B------:R-:W-:Y:S02]  /*49e0*/  @!P0 IMAD.U32 R26, R41, 0x10000, RZ ;  /* 0x00010000291a8824 */ /* 0x000fe400078e00ff */
        /* <DEDUP_REMOVED lines=31> */
.L_x_632:
[----:B------:R-:W-:Y:S05]  /*4be0*/  BSYNC.RECONVERGENT B1 ;  /* 0x0000000000017941 */ /* 0x000fea0003800200 */
.L_x_631:
[----:B------:R-:W-:Y:S04]  /*4bf0*/  BSSY.RECONVERGENT B1, `(.L_x_637) ;  /* 0x00000a3000017945 */ /* 0x000fe80003800200 */
[----:B------:R-:W-:Y:S05]  /*4c00*/  @!P3 BRA `(.L_x_638) ;  /* 0x000000080084b947 */ /* 0x000fea0003800000 */
[----:B-1234-:R-:W1:Y:S01]  /*4c10*/  LDC R21, c[0x0][0x440] ;  /* 0x00011000ff157b82 */ /* 0x01ee620000000800 */
[C---:B------:R-:W-:Y:S01]  /*4c20*/  LEA R18, P4, R77.reuse, R6, 0x6 ;  /* 0x000000064d127211 */ /* 0x040fe200078830ff */
[----:B------:R-:W-:Y:S01]  /*4c30*/  BSSY.RECONVERGENT B0, `(.L_x_639) ;  /* 0x000003e000007945 */ /* 0x000fe20003800200 */
[C---:B------:R-:W-:Y:S05]  /*4c40*/  LEA R36, P0, R77.reuse, R38, 0x6 ;  /* 0x000000264d247211 */ /* 0x040fea00078030ff */
[----:B------:R-:W2:Y:S01]  /*4c50*/  LDC.64 R2, c[0x0][0x3b8] ;  /* 0x0000ee00ff027b82 */ /* 0x000ea20000000a00 */
[C---:B------:R-:W-:Y:S02]  /*4c60*/  LEA.HI.X.SX32 R19, R77.reuse, R7, 0x6, P4 ;  /* 0x000000074d137211 */ /* 0x040fe400020f36ff */
[----:B------:R-:W-:Y:S05]  /*4c70*/  LEA.HI.X.SX32 R37, R77, R39, 0x6, P0 ;  /* 0x000000274d257211 */ /* 0x000fea00000f36ff */
[----:B------:R-:W3:Y:S01]  /*4c80*/  LDC.64 R4, c[0x0][0x4a8] ;  /* 0x00012a00ff047b82 */ /* 0x000ee20000000a00 */
[----:B--2---:R-:W-:Y:S01]  /*4c90*/  IMAD.WIDE.U32 R40, R2, 0x60, R84 ;  /* 0x0000006002287825 */ /* 0x004fe200078e0054 */
[-C--:B-1----:R-:W-:Y:S02]  /*4ca0*/  ISETP.GE.AND P5, PT, R12, R21.reuse, PT ;  /* 0x000000150c00720c */ /* 0x082fe40003fa6270 */
[-C--:B------:R-:W-:Y:S01]  /*4cb0*/  ISETP.GE.AND P3, PT, R10, R21.reuse, PT ;  /* 0x000000150a00720c */ /* 0x080fe20003f66270 */
[----:B------:R-:W-:Y:S01]  /*4cc0*/  IMAD R3, R3, 0x60, RZ ;  /* 0x0000006003037824 */ /* 0x000fe200078e02ff */
[----:B------:R-:W-:Y:S01]  /*4cd0*/  ISETP.GE.AND P1, PT, R9, R21, PT ;  /* 0x000000150900720c */ /* 0x000fe20003f26270 */
[----:B---3--:R-:W-:Y:S02]  /*4ce0*/  IMAD R5, R5, 0x60, RZ ;  /* 0x0000006005057824 */ /* 0x008fe400078e02ff */
[----:B------:R-:W-:Y:S04]  /*4cf0*/  IMAD.WIDE.U32 R42, R4, 0x60, R14 ;  /* 0x00000060042a7825 */ /* 0x000fe800078e000e */
[----:B------:R-:W-:Y:S02]  /*4d00*/  IMAD.IADD R41, R41, 0x1, R3 ;  /* 0x0000000129297824 */ /* 0x000fe400078e0203 */
[----:B------:R-:W-:Y:S01]  /*4d10*/  IMAD.IADD R43, R43, 0x1, R5 ;  /* 0x000000012b2b7824 */ /* 0x000fe200078e0205 */
[----:B------:R-:W-:Y:S06]  /*4d20*/  @P5 BRA `(.L_x_640) ;  /* 0x0000000000b85947 */ /* 0x000fec0003800000 */
        /* <DEDUP_REMOVED lines=46> */
.L_x_640:
[----:B------:R-:W-:Y:S05]  /*5010*/  BSYNC.RECONVERGENT B0 ;  /* 0x0000000000007941 */ /* 0x000fea0003800200 */
.L_x_639:
        /* <DEDUP_REMOVED lines=48> */
.L_x_642:
[----:B------:R-:W-:Y:S05]  /*5320*/  BSYNC.RECONVERGENT B0 ;  /* 0x0000000000007941 */ /* 0x000fea0003800200 */
.L_x_641:
[----:B------:R-:W-:Y:S05]  /*5330*/  @P1 BRA `(.L_x_638) ;  /* 0x0000000000b81947 */ /* 0x000fea0003800000 */
[----:B------:R-:W-:Y:S01]  /*5340*/  ISETP.GE.AND P0, PT, R9, R11, PT ;  /* 0x0000000b0900720c */ /* 0x000fe20003f06270 */
[----:B-12---:R-:W2:Y:S11]  /*5350*/  LDG.E.128 R20, desc[UR6][R42.64+0x100] ;  /* 0x000100062a147981 */ /* 0x006eb6000c1e1d00 */
        /* <DEDUP_REMOVED lines=44> */
.L_x_638:
[----:B------:R-:W-:Y:S05]  /*5620*/  BSYNC.RECONVERGENT B1 ;  /* 0x0000000000017941 */ /* 0x000fea0003800200 */
.L_x_637:
[----:B------:R-:W5:Y:S08]  /*5630*/  LDC R3, c[0x0][0x450] ;  /* 0x00011400ff037b82 */ /* 0x000f700000000800 */
[----:B------:R-:W1:Y:S01]  /*5640*/  LDC R11, c[0x0][0x450] ;  /* 0x00011400ff0b7b82 */ /* 0x000e620000000800 */
[----:B-----5:R-:W-:Y:S05]  /*5650*/  IMAD.U32 R3, R3, -0x20, RZ ;  /* 0xffffffe003037824 */ /* 0x020fea00078e00ff */
[C---:B------:R-:W-:Y:S02]  /*5660*/  LEA R16, P1, R3.reuse, R16, 0x1 ;  /* 0x0000001003107211 */ /* 0x040fe400078208ff */
[C---:B------:R-:W-:Y:S02]  /*5670*/  LEA R50, P0, R3.reuse, R50, 0x1 ;  /* 0x0000003203327211 */ /* 0x040fe400078008ff */
[C---:B------:R-:W-:Y:S02]  /*5680*/  LEA.HI.X.SX32 R17, R3.reuse, R17, 0x1, P1 ;  /* 0x0000001103117211 */ /* 0x040fe400008f0eff */
[----:B------:R-:W-:Y:S01]  /*5690*/  LEA.HI.X.SX32 R51, R3, R51, 0x1, P0 ;  /* 0x0000003303337211 */ /* 0x000fe200000f0eff */
[----:B-1----:R-:W-:Y:S05]  /*56a0*/  BRA `(.L_x_617) ;  /* 0x0000004400587947 */ /* 0x002fea0003800000 */
.L_x_618:
[----:B-1-3--:R-:W-:Y:S01]  /*56b0*/  LEA.HI R18, R11, R11, RZ, 0x1 ;  /* 0x0000000b0b127211 */ /* 0x00afe200078f08ff */
[----:B------:R-:W-:Y:S01]  /*56c0*/  BSSY.RECONVERGENT B1, `(.L_x_643) ;  /* 0x0000111000017945 */ /* 0x000fe20003800200 */
[----:B------:R-:W-:Y:S02]  /*56d0*/  SHF.R.U32.HI R19, RZ, 0x1, R11 ;  /* 0x00000001ff137819 */ /* 0x000fe4000001160b */
[----:B------:R-:W-:Y:S05]  /*56e0*/  SHF.R.S32.HI R18, RZ, 0x1, R18 ;  /* 0x00000001ff127819 */ /* 0x000fea0000011412 */
[----:B------:R-:W-:Y:S05]  /*56f0*/  IMAD.MOV R18, RZ, RZ, -R18 ;  /* 0x000000ffff127224 */ /* 0x000fea00078e0a12 */
[----:B------:R-:W-:Y:S01]  /*5700*/  SHF.R.S32.HI R109, RZ, 0x1f, R18 ;  /* 0x0000001fff6d7819 */ /* 0x000fe20000011412 */
[----:B------:R-:W-:Y:S05]  /*5710*/  @!P0 BRA `(.L_x_644) ;  /* 0x00000010002c8947 */ /* 0x000fea0003800000 */
[----:B------:R-:W1:Y:S01]  /*5720*/  LDC R57, c[0x0][0x440] ;  /* 0x00011000ff397b82 */ /* 0x000e620000000800 */
[----:B------:R-:W-:Y:S01]  /*5730*/  BSSY.RECONVERGENT B0, `(.L_x_645) ;  /* 0x0000057000007945 */ /* 0x000fe20003800200 */
[----:B-1----:R-:W-:Y:S11]  /*5740*/  ISETP.GE.AND P0, PT, R12, R57, PT ;  /* 0x000000390c00720c */ /* 0x002ff60003f06270 */
[----:B------:R-:W-:Y:S02]  /*5750*/  @!UPT UIADD3 URZ, UPT, UPT, URZ, URZ, URZ ;  /* 0x000000fffffff290 */ /* 0x000fe4000fffe0ff */
[----:B------:R-:W-:Y:S05]  /*5760*/  @P0 BRA `(.L_x_646) ;  /* 0x00000004004c0947 */ /* 0x000fea0003800000 */
[C---:B------:R-:W-:Y:S01]  /*5770*/  ISETP.GE.AND P0, PT, R12.reuse, R11, PT ;  /* 0x0000000b0c00720c */ /* 0x040fe20003f06270 */
[----:B------:R-:W3:Y:S11]  /*5780*/  LDG.E.128 R52, desc[UR6][R14.64] ;  /* 0x000000060e347981 */ /* 0x000ef6000c1e1d00 */
[----:B------:R-:W-:Y:S01]  /*5790*/  @!UPT UIADD3 URZ, UPT, UPT, URZ, URZ, URZ ;  /* 0x000000fffffff290 */ /* 0x000fe2000fffe0ff */
[----:B------:R-:W-:Y:S04]  /*57a0*/  @!P0 ISETP.GE.U32.AND P1, PT, R12, R19, PT ;  /* 0x000000130c00820c */ /* 0x000fe80003f26070 */
[----:B------:R-:W-:Y:S02]  /*57b0*/  @!P0 SEL R117, R18, RZ, P1 ;  /* 0x000000ff12758207 */ /* 0x000fe40000800000 */
[----:B------:R-:W-:Y:S02]  /*57c0*/  @!P0 SEL R48, R109, RZ, P1 ;  /* 0x000000ff6d308207 */ /* 0x000fe40000800000 */
[----:B--2-4-:R-:W-:Y:S01]  /*57d0*/  @!P0 SEL R21, R19, R18, !P1 ;  /* 0x0000001213158207 */ /* 0x014fe20004800000 */
[C---:B------:R-:W-:Y:S01]  /*57e0*/  @!P0 IMAD.SHL.U32 R59, R117.reuse, 0x2, RZ ;  /* 0x00000002753b8824 */ /* 0x040fe200078e00ff */
[----:B------:R-:W-:Y:S03]  /*57f0*/  @!P0 SHF.L.U64.HI R48, R117, 0x1, R48 ;  /* 0x0000000175308819 */ /* 0x000fe60000010230 */
[----:B------:R-:W-:Y:S01]  /*5800*/  @!P0 IMAD.WIDE R24, R21, 0x2, R14 ;  /* 0x0000000215188825 */ /* 0x000fe200078e020e */
[C---:B------:R-:W-:Y:S05]  /*5810*/  @!P0 IADD3 R118, P1, PT, R59.reuse, R88, RZ ;  /* 0x000000583b768210 */ /* 0x040fea0007f3e0ff */
[C---:B------:R-:W-:Y:S01]  /*5820*/  @!P0 IMAD.X R119, R48.reuse, 0x1, R89, P1 ;  /* 0x0000000130778824 */ /* 0x040fe200008e0659 */
[----:B------:R-:W-:Y:S01]  /*5830*/  @!P0 IADD3 R36, P1, PT, R59, R90, RZ ;  /* 0x0000005a3b248210 */ /* 0x000fe20007f3e0ff */
[----:B------:R-:W2:Y:S03]  /*5840*/  @!P0 LDG.E.128 R24, desc[UR6][R24.64] ;  /* 0x0000000618188981 */ /* 0x000ea6000c1e1d00 */
[----:B------:R-:W-:Y:S02]  /*5850*/  @!P0 IADD3.X R37, PT, PT, R48, R91, RZ, P1, !PT ;  /* 0x0000005b30258210 */ /* 0x000fe40000ffe4ff */
[----:B------:R-:W-:Y:S03]  /*5860*/  ISETP.GE.U32.OR P1, PT, R12, R19, P0 ;  /* 0x000000130c00720c */ /* 0x000fe60000726470 */
[----:B------:R-:W4:Y:S08]  /*5870*/  @!P0 LDG.E.128 R116, desc[UR6][R118.64] ;  /* 0x0000000676748981 */ /* 0x000f30000c1e1d00 */
[----:B------:R1:W5:Y:S01]  /*5880*/  @!P0 LDG.E.128 R44, desc[UR6][R36.64] ;  /* 0x00000006242c8981 */ /* 0x000362000c1e1d00 */
[C---:B---3--:R-:W-:Y:S01]  /*5890*/  @!P0 LOP3.LUT R39, R52.reuse, 0xffff0000, RZ, 0xc0, !PT ;  /* 0xffff000034278812 */ /* 0x048fe200078ec0ff */
[----:B-1----:R-:W-:Y:S01]  /*58a0*/  @!P0 IMAD.U32 R37, R52, 0x10000, RZ ;  /* 0x0001000034258824 */ /* 0x002fe200078e00ff */
[----:B------:R-:W-:Y:S02]  /*58b0*/  @!P0 SHF.L.U32 R40, R53, 0x10, RZ ;  /* 0x0000001035288819 */ /* 0x000fe400000006ff */
[C---:B--2---:R-:W-:Y:S01]  /*58c0*/  @!P0 LOP3.LUT R30, R24.reuse, 0xffff0000, RZ, 0xc0, !PT ;  /* 0xffff0000181e8812 */ /* 0x044fe200078ec0ff */
[----:B------:R-:W-:Y:S01]  /*58d0*/  @!P0 IMAD.U32 R31, R24, 0x10000, RZ ;  /* 0x00010000181f8824 */ /* 0x000fe200078e00ff */
[C---:B------:R-:W-:Y:S02]  /*58e0*/  @!P0 SHF.L.U32 R28, R25.reuse, 0x10, RZ ;  /* 0x00000010191c8819 */ /* 0x040fe400000006ff */
[----:B------:R-:W-:Y:S01]  /*58f0*/  @!P0 LOP3.LUT R29, R25, 0xffff0000, RZ, 0xc0, !PT ;  /* 0xffff0000191d8812 */ /* 0x000fe200078ec0ff */
[C---:B------:R-:W-:Y:S01]  /*5900*/  @!P0 IMAD.U32 R25, R26.reuse, 0x10000, RZ ;  /* 0x000100001a198824 */ /* 0x040fe200078e00ff */
[----:B------:R-:W-:Y:S02]  /*5910*/  @!P0 LOP3.LUT R24, R26, 0xffff0000, RZ, 0xc0, !PT ;  /* 0xffff00001a188812 */ /* 0x000fe400078ec0ff */
[C---:B----4-:R-:W-:Y:S01]  /*5920*/  @!P0 LOP3.LUT R35, R116.reuse, 0xffff0000, RZ, 0xc0, !PT ;  /* 0xffff000074238812 */ /* 0x050fe200078ec0ff */
[----:B------:R-:W-:Y:S01]  /*5930*/  @!P0 IMAD.U32 R34, R116, 0x10000, RZ ;  /* 0x0001000074228824 */ /* 0x000fe200078e00ff */
[C---:B------:R-:W-:Y:S01]  /*5940*/  @!P0 SHF.L.U32 R33, R117.reuse, 0x10, RZ ;  /* 0x0000001075218819 */ /* 0x040fe200000006ff */
[----:B------:R-:W-:Y:S01]  /*5950*/  @!P0 IMAD.U32 R26, R118, 0x10000, RZ ;  /* 0x00010000761a8824 */ /* 0x000fe200078e00ff */
[----:B------:R-:W-:Y:S01]  /*5960*/  @!P0 LOP3.LUT R32, R117, 0xffff0000, RZ, 0xc0, !PT ;  /* 0xffff000075208812 */ /* 0x000fe200078ec0ff */
[----:B------:R-:W-:Y:S01]  /*5970*/  @!P1 FADD.FTZ R34, -R34, -RZ ;  /* 0x800000ff22229221 */ /* 0x000fe20000010100 */
[----:B------:R-:W-:Y:S01]  /*5980*/  @!P0 SHF.L.U32 R23, R27, 0x10, RZ ;  /* 0x000000101b178819 */ /* 0x000fe200000006ff */
[----:B------:R-:W-:Y:S01]  /*5990*/  @!P1 FADD.FTZ R35, -R35, -RZ ;  /* 0x800000ff23239221 */ /* 0x000fe20000010100 */
[----:B------:R-:W-:Y:S01]  /*59a0*/  @!P0 LOP3.LUT R21, R27, 0xffff0000, RZ, 0xc0, !PT ;  /* 0xffff00001b158812 */ /* 0x000fe200078ec0ff */
[----:B-----5:R-:W-:Y:S01]  /*59b0*/  @!P0 IMAD.U32 R36, R44, 0x10000, RZ ;  /* 0x000100002c248824 */ /* 0x020fe200078e00ff */
[----:B------:R-:W-:Y:S01]  /*59c0*/  @!P0 LOP3.LUT R27, R118, 0xffff0000, RZ, 0xc0, !PT ;  /* 0xffff0000761b8812 */ /* 0x000fe200078ec0ff */
[----:B------:R-:W-:Y:S01]  /*59d0*/  @!P0 FMUL.FTZ R0, R31, R34 ;  /* 0x000000221f008220 */ /* 0x000fe20000410000 */
[----:B------:R-:W-:Y:S01]  /*59e0*/  @!P0 SHF.L.U32 R22, R119, 0x10, RZ ;  /* 0x0000001077168819 */ /* 0x000fe200000006ff */
[----:B------:R-:W-:Y:S01]  /*59f0*/  @!P1 FADD.FTZ R33, -R33, -RZ ;  /* 0x800000ff21219221 */ /* 0x000fe20000010100 */
[----:B------:R-:W-:Y:S01]  /*5a00*/  @!P0 LOP3.LUT R20, R119, 0xffff0000, RZ, 0xc0, !PT ;  /* 0xffff000077148812 */ /* 0x000fe200078ec0ff */
[----:B------:R-:W-:Y:S01]  /*5a10*/  @!P0 FFMA.FTZ R0, R37, R36, R0 ;  /* 0x0000002425008223 */ /* 0x000fe20000010000 */
[----:B------:R-:W-:Y:S01]  /*5a20*/  @!P0 LOP3.LUT R38, R44, 0xffff0000, RZ, 0xc0, !PT ;  /* 0xffff00002c268812 */ /* 0x000fe200078ec0ff */
[----:B------:R-:W-:Y:S01]  /*5a30*/  @!P0 FMUL.FTZ R2, R30, R35 ;  /* 0x000000231e028220 */ /* 0x000fe20000410000 */
[C---:B------:R-:W-:Y:S01]  /*5a40*/  @!P0 SHF.L.U32 R41, R45.reuse, 0x10, RZ ;  /* 0x000000102d298819 */ /* 0x040fe200000006ff */
[----:B------:R-:W-:Y:S01]  /*5a50*/  @!P1 FADD.FTZ R32, -R32, -RZ ;  /* 0x800000ff20209221 */ /* 0x000fe20000010100 */
[----:B------:R-:W-:Y:S01]  /*5a60*/  @!P0 LOP3.LUT R42, R45, 0xffff0000, RZ, 0xc0, !PT ;  /* 0xffff00002d2a8812 */ /* 0x000fe200078ec0ff */
[----:B------:R-:W-:Y:S01]  /*5a70*/  @!P1 FADD.FTZ R26, -R26, -RZ ;  /* 0x800000ff1a1a9221 */ /* 0x000fe20000010100 */
[----:B------:R-:W-:Y:S01]  /*5a80*/  @!P0 LOP3.LUT R37, R53, 0xffff0000, RZ, 0xc0, !PT ;  /* 0xffff000035258812 */ /* 0x000fe200078ec0ff */
[----:B------:R-:W-:Y:S01]  /*5a90*/  @!P0 FMUL.FTZ R3, R28, R33 ;  /* 0x000000211c038220 */ /* 0x000fe20000410000 */
[----:B------:R-:W-:Y:S01]  /*5aa0*/  @!P0 LOP3.LUT R44, R46, 0xffff0000, RZ, 0xc0, !PT ;  /* 0xffff00002e2c8812 */ /* 0x000fe200078ec0ff */
[----:B------:R-:W-:Y:S01]  /*5ab0*/  @!P1 FADD.FTZ R27, -R27, -RZ ;  /* 0x800000ff1b1b9221 */ /* 0x000fe20000010100 */
[----:B------:R-:W-:Y:S01]  /*5ac0*/  @!P0 SHF.L.U32 R45, R47, 0x10, RZ ;  /* 0x000000102f2d8819 */ /* 0x000fe200000006ff */
[----:B------:R-:W-:Y:S01]  /*5ad0*/  @!P1 FADD.FTZ R22, -R22, -RZ ;  /* 0x800000ff16169221 */ /* 0x000fe20000010100 */
[----:B------:R-:W-:Y:S01]  /*5ae0*/  @!P0 FFMA.FTZ R2, R39, R38, R2 ;  /* 0x0000002627028223 */ /* 0x000fe20000010002 */
[----:B------:R-:W-:Y:S01]  /*5af0*/  @!P0 LOP3.LUT R39, R54, 0xffff0000, RZ, 0xc0, !PT ;  /* 0xffff000036278812 */ /* 0x000fe200078ec0ff */
[----:B------:R-:W-:Y:S01]  /*5b00*/  @!P0 FMUL.FTZ R4, R29, R32 ;  /* 0x000000201d048220 */ /* 0x000fe20000410000 */
[----:B------:R-:W-:Y:S01]  /*5b10*/  @!P0 SHF.L.U32 R38, R55, 0x10, RZ ;  /* 0x0000001037268819 */ /* 0x000fe200000006ff */
[----:B------:R-:W-:Y:S01]  /*5b20*/  @!P1 FADD.FTZ R20, -R20, -RZ ;  /* 0x800000ff14149221 */ /* 0x000fe20000010100 */
[----:B------:R-:W-:Y:S01]  /*5b30*/  @!P0 F2FP.BF16.F32.PACK_AB R48, R2, R0 ;  /* 0x000000000230823e */ /* 0x000fe200000010ff */
[----:B------:R-:W-:Y:S02]  /*5b40*/  @!P0 IMAD.U32 R36, R54, 0x10000, RZ ;  /* 0x0001000036248824 */ /* 0x000fe400078e00ff */
[----:B------:R-:W-:Y:S01]  /*5b50*/  @!P0 FMUL.FTZ R5, R25, R26 ;  /* 0x0000001a19058220 */ /* 0x000fe20000410000 */
[----:B------:R-:W-:Y:S01]  /*5b60*/  @!P0 IMAD.U32 R43, R46, 0x10000, RZ ;  /* 0x000100002e2b8824 */ /* 0x000fe200078e00ff */
[----:B------:R-:W-:Y:S01]  /*5b70*/  @!P0 LOP3.LUT R46, R47, 0xffff0000, RZ, 0xc0, !PT ;  /* 0xffff00002f2e8812 */ /* 0x000fe200078ec0ff */
[----:B------:R-:W-:Y:S01]  /*5b80*/  @!P0 FFMA.FTZ R3, R40, R41, R3 ;  /* 0x0000002928038223 */ /* 0x000fe20000010003 */
[----:B------:R-:W-:Y:S01]  /*5b90*/  @!P0 LOP3.LUT R41, R55, 0xffff0000, RZ, 0xc0, !PT ;  /* 0xffff000037298812 */ /* 0x000fe200078ec0ff */
[----:B------:R-:W-:Y:S01]  /*5ba0*/  @!P0 FMUL.FTZ R6, R24, R27 ;  /* 0x0000001b18068220 */ /* 0x000fe20000410000 */
[----:B------:R-:W-:Y:S01]  /*5bb0*/  @!P0 FMUL.FTZ R7, R23, R22 ;  /* 0x0000001617078220 */ /* 0x000fe20000410000 */
[----:B------:R-:W-:Y:S01]  /*5bc0*/  @!P0 FFMA.FTZ R4, R37, R42, R4 ;  /* 0x0000002a25048223 */ /* 0x000fe20000010004 */
[----:B------:R-:W-:Y:S01]  /*5bd0*/  @!P0 FMUL.FTZ R8, R21, R20 ;  /* 0x0000001415088220 */ /* 0x000fe20000410000 */
[----:B------:R-:W-:Y:S01]  /*5be0*/  @!P0 FFMA.FTZ R5, R36, R43, R5 ;  /* 0x0000002b24058223 */ /* 0x000fe20000010005 */
[----:B------:R-:W-:Y:S01]  /*5bf0*/  @!P0 FFMA.FTZ R6, R39, R44, R6 ;  /* 0x0000002c27068223 */ /* 0x000fe20000010006 */
[----:B------:R-:W-:Y:S01]  /*5c00*/  @!P0 FFMA.FTZ R7, R38, R45, R7 ;  /* 0x0000002d26078223 */ /* 0x000fe20000010007 */
[----:B------:R-:W-:Y:S01]  /*5c10*/  @!P0 F2FP.BF16.F32.PACK_AB R59, R4, R3 ;  /* 0x00000003043b823e */ /* 0x000fe200000010ff */
[----:B------:R-:W-:Y:S01]  /*5c20*/  @!P0 FFMA.FTZ R8, R41, R46, R8 ;  /* 0x0000002e29088223 */ /* 0x000fe20000010008 */
[----:B------:R-:W-:Y:S01]  /*5c30*/  @!P0 IMAD.MOV.U32 R52, RZ, RZ, R48 ;  /* 0x000000ffff348224 */ /* 0x000fe200078e0030 */
[----:B------:R-:W-:Y:S02]  /*5c40*/  @!P0 F2FP.BF16.F32.PACK_AB R56, R6, R5 ;  /* 0x000000050638823e */ /* 0x000fe400000010ff */
[----:B------:R-:W-:Y:S02]  /*5c50*/  @!P0 MOV R53, R59 ;  /* 0x0000003b00358202 */ /* 0x000fe40000000f00 */
[----:B------:R-:W-:Y:S01]  /*5c60*/  @!P0 F2FP.BF16.F32.PACK_AB R117, R8, R7 ;  /* 0x000000070875823e */ /* 0x000fe200000010ff */
[----:B------:R-:W-:Y:S03]  /*5c70*/  @!P0 IMAD.MOV.U32 R54, RZ, RZ, R56 ;  /* 0x000000ffff368224 */ /* 0x000fe600078e0038 */
[----:B------:R-:W-:Y:S05]  /*5c80*/  @!P0 MOV R55, R117 ;  /* 0x0000007500378202 */ /* 0x000fea0000000f00 */
[----:B------:R1:W-:Y:S02]  /*5c90*/  STG.E.128 desc[UR6][R84.64], R52 ;  /* 0x0000003454007986 */ /* 0x0003e4000c101d06 */
.L_x_646:
[----:B------:R-:W-:Y:S05]  /*5ca0*/  BSYNC.RECONVERGENT B0 ;  /* 0x0000000000007941 */ /* 0x000fea0003800200 */
.L_x_645:
[----:B------:R-:W-:Y:S01]  /*5cb0*/  ISETP.GE.AND P0, PT, R10, R57, PT ;  /* 0x000000390a00720c */ /* 0x000fe20003f06270 */
[----:B------:R-:W-:Y:S11]  /*5cc0*/  BSSY.RECONVERGENT B0, `(.L_x_647) ;  /* 0x0000058000007945 */ /* 0x000ff60003800200 */
[----:B------:R-:W-:Y:S01]  /*5cd0*/  @!UPT UIADD3 URZ, UPT, UPT, URZ, URZ, URZ ;  /* 0x000000fffffff290 */ /* 0x000fe2000fffe0ff */
[----:B------:R-:W-:Y:S05]  /*5ce0*/  @P0 BRA `(.L_x_648) ;  /* 0x0000000400540947 */ /* 0x000fea0003800000 */
[C---:B------:R-:W-:Y:S01]  /*5cf0*/  ISETP.GE.AND P0, PT, R10.reuse, R11, PT ;  /* 0x0000000b0a00720c */ /* 0x040fe20003f06270 */
[----:B-1----:R-:W3:Y:S11]  /*5d00*/  LDG.E.128 R52, desc[UR6][R14.64+0x80] ;  /* 0x000080060e347981 */ /* 0x002ef6000c1e1d00 */
[----:B------:R-:W-:Y:S01]  /*5d10*/  @!UPT UIADD3 URZ, UPT, UPT, URZ, URZ, URZ ;  /* 0x000000fffffff290 */ /* 0x000fe2000fffe0ff */
[----:B------:R-:W-:Y:S02]  /*5d20*/  @!P0 ISETP.GE.U32.AND P1, PT, R10, R19, PT ;  /* 0x000000130a00820c */ /* 0x000fe40003f26070 */
[----:B------:R-:W-:Y:S02]  /*5d30*/  @!P0 IADD3 R117, P6, PT, R18, 0x40, RZ ;  /* 0x0000004012758810 */ /* 0x000fe40007fde0ff */
[----:B--2-4-:R-:W-:Y:S02]  /*5d40*/  @!P0 SEL R21, R19, R18, !P1 ;  /* 0x0000001213158207 */ /* 0x014fe40004800000 */
[----:B------:R-:W-:Y:S01]  /*5d50*/  @!P0 SEL R117, R117, 0x40, P1 ;  /* 0x0000004075758807 */ /* 0x000fe20000800000 */
[----:B------:R-:W-:Y:S02]  /*5d60*/  @!P0 IMAD.X R48, RZ, RZ, R109, P6 ;  /* 0x000000ffff308224 */ /* 0x000fe400030e066d */
[----:B------:R-:W-:Y:S03]  /*5d70*/  @!P0 IMAD.WIDE R24, R21, 0x2, R14 ;  /* 0x0000000215188825 */ /* 0x000fe600078e020e */
[----:B------:R-:W-:Y:S01]  /*5d80*/  @!P0 SEL R48, R48, RZ, P1 ;  /* 0x000000ff30308207 */ /* 0x000fe20000800000 */
[C---:B------:R-:W-:Y:S02]  /*5d90*/  @!P0 IMAD.SHL.U32 R59, R117.reuse, 0x2, RZ ;  /* 0x00000002753b8824 */ /* 0x040fe400078e00ff */
[----:B------:R-:W2:Y:S01]  /*5da0*/  @!P0 LDG.E.128 R24, desc[UR6][R24.64+0x80] ;  /* 0x0000800618188981 */ /* 0x000ea2000c1e1d00 */
[----:B------:R-:W-:Y:S02]  /*5db0*/  @!P0 SHF.L.U64.HI R48, R117, 0x1, R48 ;  /* 0x0000000175308819 */ /* 0x000fe40000010230 */
[C---:B------:R-:W-:Y:S04]  /*5dc0*/  @!P0 IADD3 R118, P1, PT, R59.reuse, R88, RZ ;  /* 0x000000583b768210 */ /* 0x040fe80007f3e0ff */
[C---:B------:R-:W-:Y:S02]  /*5dd0*/  @!P0 IADD3.X R119, PT, PT, R48.reuse, R89, RZ, P1, !PT ;  /* 0x0000005930778210 */ /* 0x040fe40000ffe4ff */
[----:B------:R-:W-:Y:S04]  /*5de0*/  @!P0 IADD3 R36, P1, PT, R59, R90, RZ ;  /* 0x0000005a3b248210 */ /* 0x000fe80007f3e0ff */
[----:B------:R-:W4:Y:S01]  /*5df0*/  @!P0 LDG.E.128 R116, desc[UR6][R118.64] ;  /* 0x0000000676748981 */ /* 0x000f22000c1e1d00 */
[----:B------:R-:W-:Y:S01]  /*5e00*/  @!P0 IMAD.X R37, R48, 0x1, R91, P1 ;  /* 0x0000000130258824 */ /* 0x000fe200008e065b */
[----:B------:R-:W-:Y:S06]  /*5e10*/  ISETP.GE.U32.OR P1, PT, R10, R19, P0 ;  /* 0x000000130a00720c */ /* 0x000fec0000726470 */
        /* <DEDUP_REMOVED lines=10> */
[C---:B------:R-:W-:Y:S02]  /*5ec0*/  @!P0 SHF.L.U32 R23, R27.reuse, 0x10, RZ ;  /* 0x000000101b178819 */ /* 0x040fe400000006ff */
[----:B------:R-:W-:Y:S02]  /*5ed0*/  @!P0 LOP3.LUT R21, R27, 0xffff0000, RZ, 0xc0, !PT ;  /* 0xffff00001b158812 */ /* 0x000fe400078ec0ff */
[C---:B----4-:R-:W-:Y:S01]  /*5ee0*/  @!P0 LOP3.LUT R35, R116.reuse, 0xffff0000, RZ, 0xc0, !PT ;  /* 0xffff000074238812 */ /* 0x050fe200078ec0ff */
[----:B------:R-:W-:Y:S01]  /*5ef0*/  @!P0 IMAD.U32 R34, R116, 0x10000, RZ ;  /* 0x0001000074228824 */ /* 0x000fe200078e00ff */
[C---:B------:R-:W-:Y:S01]  /*5f00*/  @!P0 SHF.L.U32 R33, R117.reuse, 0x10, RZ ;  /* 0x0000001075218819 */ /* 0x040fe200000006ff */
[----:B------:R-:W-:Y:S01]  /*5f10*/  @!P0 IMAD.U32 R26, R118, 0x10000, RZ ;  /* 0x00010000761a8824 */ /* 0x000fe200078e00ff */
[----:B------:R-:W-:Y:S01]  /*5f20*/  @!P0 LOP3.LUT R32, R117, 0xffff0000, RZ, 0xc0, !PT ;  /* 0xffff000075208812 */ /* 0x000fe200078ec0ff */
[----:B------:R-:W-:Y:S01]  /*5f30*/  @!P1 FADD.FTZ R34, -R34, -RZ ;  /* 0x800000ff22229221 */ /* 0x000fe20000010100 */
[----:B------:R-:W-:Y:S01]  /*5f40*/  @!P0 LOP3.LUT R27, R118, 0xffff0000, RZ, 0xc0, !PT ;  /* 0xffff0000761b8812 */ /* 0x000fe200078ec0ff */
[----:B------:R-:W-:Y:S01]  /*5f50*/  @!P1 FADD.FTZ R35, -R35, -RZ ;  /* 0x800000ff23239221 */ /* 0x000fe20000010100 */
[C---:B------:R-:W-:Y:S01]  /*5f60*/  @!P0 SHF.L.U32 R22, R119.reuse, 0x10, RZ ;  /* 0x0000001077168819 */ /* 0x040fe200000006ff */
[C---:B-----5:R-:W-:Y:S01]  /*5f70*/  @!P0 IMAD.U32 R36, R44.reuse, 0x10000, RZ ;  /* 0x000100002c248824 */ /* 0x060fe200078e00ff */
[----:B------:R-:W-:Y:S01]  /*5f80*/  @!P0 LOP3.LUT R20, R119, 0xffff0000, RZ, 0xc0, !PT ;  /* 0xffff000077148812 */ /* 0x000fe200078ec0ff */
[----:B------:R-:W-:Y:S01]  /*5f90*/  @!P0 FMUL.FTZ R0, R31, R34 ;  /* 0x000000221f008220 */ /* 0x000fe20000410000 */
[----:B------:R-:W-:Y:S01]  /*5fa0*/  @!P0 LOP3.LUT R38, R44, 0xffff0000, RZ, 0xc0, !PT ;  /* 0xffff00002c268812 */ /* 0x000fe200078ec0ff */
[----:B------:R-:W-:Y:S01]  /*5fb0*/  @!P1 FADD.FTZ R33, -R33, -RZ ;  /* 0x800000ff21219221 */ /* 0x000fe20000010100 */
[C---:B------:R-:W-:Y:S01]  /*5fc0*/  @!P0 SHF.L.U32 R41, R45.reuse, 0x10, RZ ;  /* 0x000000102d298819 */ /* 0x040fe200000006ff */
[----:B------:R-:W-:Y:S01]  /*5fd0*/  @!P0 FMUL.FTZ R2, R30, R35 ;  /* 0x000000231e028220 */ /* 0x000fe20000410000 */
[----:B------:R-:W-:Y:S01]  /*5fe0*/  @!P0 LOP3.LUT R42, R45, 0xffff0000, RZ, 0xc0, !PT ;  /* 0xffff00002d2a8812 */ /* 0x000fe200078ec0ff */
[----:B------:R-:W-:Y:S01]  /*5ff0*/  @!P1 FADD.FTZ R32, -R32, -RZ ;  /* 0x800000ff20209221 */ /* 0x000fe20000010100 */
[----:B------:R-:W-:Y:S01]  /*6000*/  @!P0 LOP3.LUT R44, R46, 0xffff0000, RZ, 0xc0, !PT ;  /* 0xffff00002e2c8812 */ /* 0x000fe200078ec0ff */
[----:B------:R-:W-:Y:S01]  /*6010*/  @!P1 FADD.FTZ R26, -R26, -RZ ;  /* 0x800000ff1a1a9221 */ /* 0x000fe20000010100 */
[----:B------:R-:W-:Y:S01]  /*6020*/  @!P0 SHF.L.U32 R45, R47, 0x10, RZ ;  /* 0x000000102f2d8819 */ /* 0x000fe200000006ff */
[----:B------:R-:W-:Y:S01]  /*6030*/  @!P0 FFMA.FTZ R0, R37, R36, R0 ;  /* 0x0000002425008223 */ /* 0x000fe20000010000 */
[----:B------:R-:W-:Y:S01]  /*6040*/  @!P0 LOP3.LUT R37, R53, 0xffff0000, RZ, 0xc0, !PT ;  /* 0xffff000035258812 */ /* 0x000fe200078ec0ff */
[----:B------:R-:W-:Y:S01]  /*6050*/  @!P0 FMUL.FTZ R3, R28, R33 ;  /* 0x000000211c038220 */ /* 0x000fe20000410000 */
[----:B------:R-:W-:Y:S01]  /*6060*/  @!P1 FADD.FTZ R27, -R27, -RZ ;  /* 0x800000ff1b1b9221 */ /* 0x000fe20000010100 */
        /* <DEDUP_REMOVED lines=29> */
.L_x_648:
[----:B------:R-:W-:Y:S05]  /*6240*/  BSYNC.RECONVERGENT B0 ;  /* 0x0000000000007941 */ /* 0x000fea0003800200 */
.L_x_647:
[----:B------:R-:W-:Y:S11]  /*6250*/  ISETP.GE.AND P0, PT, R9, R57, PT ;  /* 0x000000390900720c */ /* 0x000ff60003f06270 */
[----:B------:R-:W-:Y:S02]  /*6260*/  @!UPT UIADD3 URZ, UPT, UPT, URZ, URZ, URZ ;  /* 0x000000fffffff290 */ /* 0x000fe4000fffe0ff */
[----:B------:R-:W-:Y:S05]  /*6270*/  @P0 BRA `(.L_x_644) ;  /* 0x0000000400540947 */ /* 0x000fea0003800000 */
[C---:B------:R-:W-:Y:S01]  /*6280*/  ISETP.GE.AND P0, PT, R9.reuse, R11, PT ;  /* 0x0000000b0900720c */ /* 0x040fe20003f06270 */
[----:B-1-3--:R-:W3:Y:S11]  /*6290*/  LDG.E.128 R52, desc[UR6][R14.64+0x100] ;  /* 0x000100060e347981 */ /* 0x00aef6000c1e1d00 */
        /* <DEDUP_REMOVED lines=83> */
.L_x_644:
[----:B------:R-:W-:Y:S05]  /*67d0*/  BSYNC.RECONVERGENT B1 ;  /* 0x0000000000017941 */ /* 0x000fea0003800200 */
.L_x_643:
[----:B------:R-:W-:Y:S04]  /*67e0*/  BSSY.RECONVERGENT B1, `(.L_x_649) ;  /* 0x0000113000017945 */ /* 0x000fe80003800200 */
[----:B------:R-:W-:Y:S05]  /*67f0*/  @!P5 BRA `(.L_x_650) ;  /* 0x000000100044d947 */ /* 0x000fea0003800000 */
[----:B------:R-:W-:Y:S01]  /*6800*/  LEA R32, P1, R101, R14, 0x1 ;  /* 0x0000000e65207211 */ /* 0x000fe200078208ff */
[----:B------:R-:W5:Y:S01]  /*6810*/  LDC R119, c[0x0][0x440] ;  /* 0x00011000ff777b82 */ /* 0x000f620000000800 */
[----:B------:R-:W-:Y:S01]  /*6820*/  LEA R116, P0, R61, R84, 0x1 ;  /* 0x000000543d747211 */ /* 0x000fe200078008ff */
[----:B------:R-:W-:Y:S01]  /*6830*/  BSSY.RECONVERGENT B0, `(.L_x_651) ;  /* 0x000005b000007945 */ /* 0x000fe20003800200 */
[----:B------:R-:W-:Y:S02]  /*6840*/  LEA.HI.X R33, R101, R15, R99, 0x1, P1 ;  /* 0x0000000f65217211 */ /* 0x000fe400008f0c63 */
[----:B------:R-:W-:Y:S02]  /*6850*/  LEA.HI.X R117, R61, R85, R60, 0x1, P0 ;  /* 0x000000553d757211 */ /* 0x000fe400000f0c3c */
[----:B-----5:R-:W-:Y:S11]  /*6860*/  ISETP.GE.AND P5, PT, R12, R119, PT ;  /* 0x000000770c00720c */ /* 0x020ff60003fa6270 */
[----:B------:R-:W-:Y:S02]  /*6870*/  @!UPT UIADD3 URZ, UPT, UPT, URZ, URZ, URZ ;  /* 0x000000fffffff290 */ /* 0x000fe4000fffe0ff */
[----:B------:R-:W-:Y:S05]  /*6880*/  @P5 BRA `(.L_x_652) ;  /* 0x0000000400545947 */ /* 0x000fea0003800000 */
[C---:B------:R-:W-:Y:S01]  /*6890*/  ISETP.GE.AND P0, PT, R12.reuse, R11, PT ;  /* 0x0000000b0c00720c */ /* 0x040fe20003f06270 */
[----:B-1-3--:R-:W3:Y:S11]  /*68a0*/  LDG.E.128 R52, desc[UR6][R32.64] ;  /* 0x0000000620347981 */ /* 0x00aef6000c1e1d00 */
[----:B------:R-:W-:Y:S01]  /*68b0*/  @!UPT UIADD3 URZ, UPT, UPT, URZ, URZ, URZ ;  /* 0x000000fffffff290 */ /* 0x000fe2000fffe0ff */
[----:B------:R-:W-:Y:S04]  /*68c0*/  @!P0 ISETP.GE.U32.AND P1, PT, R12, R19, PT ;  /* 0x000000130c00820c */ /* 0x000fe80003f26070 */
[----:B------:R-:W-:Y:S02]  /*68d0*/  @!P0 SEL R118, R18, RZ, P1 ;  /* 0x000000ff12768207 */ /* 0x000fe40000800000 */
[----:B--2-4-:R-:W-:Y:S02]  /*68e0*/  @!P0 SEL R21, R19, R18, !P1 ;  /* 0x0000001213158207 */ /* 0x014fe40004800000 */
[----:B------:R-:W-:Y:S02]  /*68f0*/  @!P0 SEL R121, R109, RZ, P1 ;  /* 0x000000ff6d798207 */ /* 0x000fe40000800000 */
[----:B------:R-:W-:Y:S01]  /*6900*/  @!P0 IADD3 R118, P1, PT, R107, R118, RZ ;  /* 0x000000766b768210 */ /* 0x000fe20007f3e0ff */
[----:B------:R-:W-:Y:S04]  /*6910*/  @!P0 IMAD.WIDE R24, R21, 0x2, R32 ;  /* 0x0000000215188825 */ /* 0x000fe800078e0220 */
[----:B------:R-:W-:Y:S02]  /*6920*/  @!P0 IMAD.X R121, R98, 0x1, R121, P1 ;  /* 0x0000000162798824 */ /* 0x000fe400008e0679 */
[C---:B------:R-:W-:Y:S01]  /*6930*/  @!P0 IMAD.SHL.U32 R125, R118.reuse, 0x2, RZ ;  /* 0x00000002767d8824 */ /* 0x040fe200078e00ff */
[----:B------:R-:W2:Y:S02]  /*6940*/  @!P0 LDG.E.128 R24, desc[UR6][R24.64] ;  /* 0x0000000618188981 */ /* 0x000ea4000c1e1d00 */
        /* <DEDUP_REMOVED lines=43> */
[----:B------:R-:W-:Y:S01]  /*6c00*/  @!P0 LOP3.LUT R48, R59, 0xffff0000, RZ, 0xc0, !PT ;  /* 0xffff00003b308812 */ /* 0x000fe200078ec0ff */
        /* <DEDUP_REMOVED lines=10> */
[----:B------:R-:W-:Y:S02]  /*6cb0*/  @!P0 IMAD.U32 R45, R58, 0x10000, RZ ;  /* 0x000100003a2d8824 */ /* 0x000fe400078e00ff */
        /* <DEDUP_REMOVED lines=18> */
.L_x_652:
[----:B------:R-:W-:Y:S05]  /*6de0*/  BSYNC.RECONVERGENT B0 ;  /* 0x0000000000007941 */ /* 0x000fea0003800200 */
.L_x_651:
[----:B------:R-:W-:Y:S01]  /*6df0*/  ISETP.GE.AND P0, PT, R10, R119, PT ;  /* 0x000000770a00720c */ /* 0x000fe20003f06270 */
[----:B------:R-:W-:Y:S11]  /*6e00*/  BSSY.RECONVERGENT B0, `(.L_x_653) ;  /* 0x0000058000007945 */ /* 0x000ff60003800200 */
[----:B------:R-:W-:Y:S01]  /*6e10*/  @!UPT UIADD3 URZ, UPT, UPT, URZ, URZ, URZ ;  /* 0x000000fffffff290 */ /* 0x000fe2000fffe0ff */
        /* <DEDUP_REMOVED lines=86> */
.L_x_654:
[----:B------:R-:W-:Y:S05]  /*7380*/  BSYNC.RECONVERGENT B0 ;  /* 0x0000000000007941 */ /* 0x000fea0003800200 */
.L_x_653:
[----:B------:R-:W-:Y:S11]  /*7390*/  ISETP.GE.AND P0, PT, R9, R119, PT ;  /* 0x000000770900720c */ /* 0x000ff60003f06270 */
[----:B------:R-:W-:Y:S02]  /*73a0*/  @!UPT UIADD3 URZ, UPT, UPT, URZ, URZ, URZ ;  /* 0x000000fffffff290 */ /* 0x000fe4000fffe0ff */
[----:B------:R-:W-:Y:S05]  /*73b0*/  @P0 BRA `(.L_x_650) ;  /* 0x0000000400540947 */ /* 0x000fea0003800000 */
[C---:B------:R-:W-:Y:S01]  /*73c0*/  ISETP.GE.AND P0, PT, R9.reuse, R11, PT ;  /* 0x0000000b0900720c */ /* 0x040fe20003f06270 */
[----:B-1-3--:R-:W3:Y:S11]  /*73d0*/  LDG.E.128 R52, desc[UR6][R32.64+0x100] ;  /* 0x0001000620347981 */ /* 0x00aef6000c1e1d00 */
[----:B------:R-:W-:Y:S01]  /*73e0*/  @!UPT UIADD3 URZ, UPT, UPT, URZ, URZ, URZ ;  /* 0x000000fffffff290 */ /* 0x000fe2000fffe0ff */
[----:B------:R-:W-:Y:S04]  /*73f0*/  @!P0 ISETP.GE.U32.AND P1, PT, R9, R19, PT ;  /* 0x000000130900820c */ /* 0x000fe80003f26070 */
[----:B------:R-:W-:Y:S02]  /*7400*/  @!P0 SEL R48, R18, RZ, P1 ;  /* 0x000000ff12308207 */ /* 0x000fe40000800000 */
[----:B------:R-:W-:Y:S02]  /*7410*/  @!P0 SEL R59, R109, RZ, P1 ;  /* 0x000000ff6d3b8207 */ /* 0x000fe40000800000 */
[----:B------:R-:W-:Y:S02]  /*7420*/  @!P0 IADD3 R57, P5, PT, R107, R48, RZ ;  /* 0x000000306b398210 */ /* 0x000fe40007fbe0ff */
[----:B--2-4-:R-:W-:Y:S03]  /*7430*/  @!P0 SEL R21, R19, R18, !P1 ;  /* 0x0000001213158207 */ /* 0x014fe60004800000 */
[----:B------:R-:W-:Y:S02]  /*7440*/  @!P0 IMAD.X R48, R98, 0x1, R59, P5 ;  /* 0x0000000162308824 */ /* 0x000fe400028e063b */
[----:B------:R-:W-:Y:S02]  /*7450*/  @!P0 IMAD.SHL.U32 R119, R57, 0x2, RZ ;  /* 0x0000000239778824 */ /* 0x000fe400078e00ff */
[----:B------:R-:W-:Y:S01]  /*7460*/  @!P0 IMAD.WIDE R24, R21, 0x2, R32 ;  /* 0x0000000215188825 */ /* 0x000fe200078e0220 */
[----:B------:R-:W-:Y:S02]  /*7470*/  @!P0 SHF.L.U64.HI R48, R57, 0x1, R48 ;  /* 0x0000000139308819 */ /* 0x000fe40000010230 */
[C---:B------:R-:W-:Y:S02]  /*7480*/  @!P0 IADD3 R120, P5, PT, R119.reuse, R88, RZ ;  /* 0x0000005877788210 */ /* 0x040fe40007fbe0ff */
[----:B------:R-:W-:Y:S01]  /*7490*/  @!P0 IADD3 R38, P1, PT, R119, R90, RZ ;  /* 0x0000005a77268210 */ /* 0x000fe20007f3e0ff */
[----:B------:R-:W2:Y:S01]  /*74a0*/  @!P0 LDG.E.128 R24, desc[UR6][R24.64+0x100] ;  /* 0x0001000618188981 */ /* 0x000ea2000c1e1d00 */
[C---:B------:R-:W-:Y:S03]  /*74b0*/  @!P0 IADD3.X R121, PT, PT, R48.reuse, R89, RZ, P5, !PT ;  /* 0x0000005930798210 */ /* 0x040fe60002ffe4ff */
[----:B------:R-:W-:Y:S01]  /*74c0*/  @!P0 IMAD.X R39, R48, 0x1, R91, P1 ;  /* 0x0000000130278824 */ /* 0x000fe200008e065b */
[----:B------:R-:W-:Y:S03]  /*74d0*/  ISETP.GE.U32.OR P1, PT, R9, R19, P0 ;  /* 0x000000130900720c */ /* 0x000fe60000726470 */
[----:B------:R-:W4:Y:S08]  /*74e0*/  @!P0 LDG.E.128 R56, desc[UR6][R120.64+0x100] ;  /* 0x0001000678388981 */ /* 0x000f30000c1e1d00 */
[----:B------:R3:W5:Y:S02]  /*74f0*/  @!P0 LDG.E.128 R44, desc[UR6][R38.64+0x100] ;  /* 0x00010006262c8981 */ /* 0x000764000c1e1d00 */
[C---:B---3--:R-:W-:Y:S01]  /*7500*/  @!P0 LOP3.LUT R39, R52.reuse, 0xffff0000, RZ, 0xc0, !PT ;  /* 0xffff000034278812 */ /* 0x048fe200078ec0ff */
[----:B------:R-:W-:Y:S01]  /*7510*/  @!P0 IMAD.U32 R37, R52, 0x10000, RZ ;  /* 0x0001000034258824 */ /* 0x000fe200078e00ff */
[----:B------:R-:W-:Y:S02]  /*7520*/  @!P0 SHF.L.U32 R42, R53, 0x10, RZ ;  /* 0x00000010352a8819 */ /* 0x000fe400000006ff */
[C---:B--2---:R-:W-:Y:S01]  /*7530*/  @!P0 LOP3.LUT R34, R24.reuse, 0xffff0000, RZ, 0xc0, !PT ;  /* 0xffff000018228812 */ /* 0x044fe200078ec0ff */
[----:B------:R-:W-:Y:S01]  /*7540*/  @!P0 IMAD.U32 R36, R24, 0x10000, RZ ;  /* 0x0001000018248824 */ /* 0x000fe200078e00ff */
[C---:B------:R-:W-:Y:S01]  /*7550*/  @!P0 SHF.L.U32 R32, R25.reuse, 0x10, RZ ;  /* 0x0000001019208819 */ /* 0x040fe200000006ff */
[C---:B------:R-:W-:Y:S01]  /*7560*/  @!P0 IMAD.U32 R30, R26.reuse, 0x10000, RZ ;  /* 0x000100001a1e8824 */ /* 0x040fe200078e00ff */
[----:B------:R-:W-:Y:S02]  /*7570*/  @!P0 LOP3.LUT R33, R25, 0xffff0000, RZ, 0xc0, !PT ;  /* 0xffff000019218812 */ /* 0x000fe400078ec0ff */
[----:B------:R-:W-:Y:S02]  /*7580*/  @!P0 LOP3.LUT R25, R26, 0xffff0000, RZ, 0xc0, !PT ;  /* 0xffff00001a198812 */ /* 0x000fe400078ec0ff */
[C---:B----4-:R-:W-:Y:S01]  /*7590*/  @!P0 LOP3.LUT R31, R56.reuse, 0xffff0000, RZ, 0xc0, !PT ;  /* 0xffff0000381f8812 */ /* 0x050fe200078ec0ff */
[----:B------:R-:W-:Y:S01]  /*75a0*/  @!P0 IMAD.U32 R35, R56, 0x10000, RZ ;  /* 0x0001000038238824 */ /* 0x000fe200078e00ff */
[C---:B------:R-:W-:Y:S01]  /*75b0*/  @!P0 SHF.L.U32 R29, R57.reuse, 0x10, RZ ;  /* 0x00000010391d8819 */ /* 0x040fe200000006ff */
[C---:B------:R-:W-:Y:S01]  /*75c0*/  @!P0 IMAD.U32 R23, R58.reuse, 0x10000, RZ ;  /* 0x000100003a178824 */ /* 0x040fe200078e00ff */
[----:B------:R-:W-:Y:S01]  /*75d0*/  @!P0 LOP3.LUT R28, R57, 0xffff0000, RZ, 0xc0, !PT ;  /* 0xffff0000391c8812 */ /* 0x000fe200078ec0ff */
[----:B------:R-:W-:Y:S01]  /*75e0*/  @!P1 FADD.FTZ R35, -R35, -RZ ;  /* 0x800000ff23239221 */ /* 0x000fe20000010100 */
[----:B------:R-:W-:Y:S01]  /*75f0*/  @!P0 LOP3.LUT R22, R58, 0xffff0000, RZ, 0xc0, !PT ;  /* 0xffff00003a168812 */ /* 0x000fe200078ec0ff */
[----:B------:R-:W-:Y:S01]  /*7600*/  @!P1 FADD.FTZ R31, -R31, -RZ ;  /* 0x800000ff1f1f9221 */ /* 0x000fe20000010100 */
[C---:B------:R-:W-:Y:S01]  /*7610*/  @!P0 SHF.L.U32 R21, R59.reuse, 0x10, RZ ;  /* 0x000000103b158819 */ /* 0x040fe200000006ff */
[----:B-----5:R-:W-:Y:S01]  /*7620*/  @!P0 IMAD.U32 R38, R44, 0x10000, RZ ;  /* 0x000100002c268824 */ /* 0x020fe200078e00ff */
[----:B------:R-:W-:Y:S01]  /*7630*/  @!P0 LOP3.LUT R20, R59, 0xffff0000, RZ, 0xc0, !PT ;  /* 0xffff00003b148812 */ /* 0x000fe200078ec0ff */
[----:B------:R-:W-:Y:S01]  /*7640*/  @!P0 FMUL.FTZ R0, R36, R35 ;  /* 0x0000002324008220 */ /* 0x000fe20000410000 */
[----:B------:R-:W-:Y:S01]  /*7650*/  @!P0 LOP3.LUT R40, R44, 0xffff0000, RZ, 0xc0, !PT ;  /* 0xffff00002c288812 */ /* 0x000fe200078ec0ff */
[----:B------:R-:W-:Y:S01]  /*7660*/  @!P1 FADD.FTZ R29, -R29, -RZ ;  /* 0x800000ff1d1d9221 */ /* 0x000fe20000010100 */
[----:B------:R-:W-:Y:S01]  /*7670*/  @!P0 SHF.L.U32 R41, R45, 0x10, RZ ;  /* 0x000000102d298819 */ /* 0x000fe200000006ff */
[----:B------:R-:W-:Y:S01]  /*7680*/  @!P0 FMUL.FTZ R2, R34, R31 ;  /* 0x0000001f22028220 */ /* 0x000fe20000410000 */
[C---:B------:R-:W-:Y:S01]  /*7690*/  @!P0 SHF.L.U32 R24, R27.reuse, 0x10, RZ ;  /* 0x000000101b188819 */ /* 0x040fe200000006ff */
[----:B------:R-:W-:Y:S01]  /*76a0*/  @!P1 FADD.FTZ R28, -R28, -RZ ;  /* 0x800000ff1c1c9221 */ /* 0x000fe20000010100 */
[----:B------:R-:W-:Y:S01]  /*76b0*/  @!P0 LOP3.LUT R27, R27, 0xffff0000, RZ, 0xc0, !PT ;  /* 0xffff00001b1b8812 */ /* 0x000fe200078ec0ff */
[----:B------:R-:W-:Y:S01]  /*76c0*/  @!P1 FADD.FTZ R23, -R23, -RZ ;  /* 0x800000ff17179221 */ /* 0x000fe20000010100 */
[----:B------:R-:W-:Y:S01]  /*76d0*/  @!P0 LOP3.LUT R43, R45, 0xffff0000, RZ, 0xc0, !PT ;  /* 0xffff00002d2b8812 */ /* 0x000fe200078ec0ff */
        /* <DEDUP_REMOVED lines=15> */
[C---:B------:R-:W-:Y:S01]  /*77d0*/  @!P0 SHF.L.U32 R46, R47.reuse, 0x10, RZ ;  /* 0x000000102f2e8819 */ /* 0x040fe200000006ff */
[----:B------:R-:W-:Y:S01]  /*77e0*/  @!P0 FFMA.FTZ R3, R42, R41, R3 ;  /* 0x000000292a038223 */ /* 0x000fe20000010003 */
[----:B------:R-:W-:Y:S01]  /*77f0*/  @!P0 LOP3.LUT R47, R47, 0xffff0000, RZ, 0xc0, !PT ;  /* 0xffff00002f2f8812 */ /* 0x000fe200078ec0ff */
[----:B------:R-:W-:Y:S01]  /*7800*/  @!P0 FMUL.FTZ R6, R25, R22 ;  /* 0x0000001619068220 */ /* 0x000fe20000410000 */
[----:B------:R-:W-:Y:S01]  /*7810*/  @!P0 LOP3.LUT R41, R55, 0xffff0000, RZ, 0xc0, !PT ;  /* 0xffff000037298812 */ /* 0x000fe200078ec0ff */
        /* <DEDUP_REMOVED lines=15> */
.L_x_650:
[----:B------:R-:W-:Y:S05]  /*7910*/  BSYNC.RECONVERGENT B1 ;  /* 0x0000000000017941 */ /* 0x000fea0003800200 */
.L_x_649:
[----:B------:R-:W-:Y:S04]  /*7920*/  BSSY.RECONVERGENT B1, `(.L_x_655) ;  /* 0x0000112000017945 */ /* 0x000fe80003800200 */
[----:B------:R-:W-:Y:S05]  /*7930*/  @!P4 BRA `(.L_x_656) ;  /* 0x000000100040c947 */ /* 0x000fea0003800000 */
[----:B------:R-:W5:Y:S01]  /*7940*/  LDC R119, c[0x0][0x440] ;  /* 0x00011000ff777b82 */ /* 0x000f620000000800 */
[----:B------:R-:W-:Y:S07]  /*7950*/  BSSY.RECONVERGENT B0, `(.L_x_657) ;  /* 0x000005f000007945 */ /* 0x000fee0003800200 */
[----:B--2-4-:R-:W2:Y:S08]  /*7960*/  LDC.64 R4, c[0x0][0x4a8] ;  /* 0x00012a00ff047b82 */ /* 0x014eb00000000a00 */
[----:B------:R-:W1:Y:S01]  /*7970*/  LDC.64 R2, c[0x0][0x3b8] ;  /* 0x0000ee00ff027b82 */ /* 0x000e620000000a00 */
[-C--:B-----5:R-:W-:Y:S02]  /*7980*/  ISETP.GE.AND P4, PT, R12, R119.reuse, PT ;  /* 0x000000770c00720c */ /* 0x0a0fe40003f86270 */
[----:B------:R-:W-:Y:S02]  /*7990*/  ISETP.GE.AND P5, PT, R10, R119, PT ;  /* 0x000000770a00720c */ /* 0x000fe40003fa6270 */
[C---:B--2---:R-:W-:Y:S04]  /*79a0*/  LEA R32, P1, R4.reuse, R14, 0x6 ;  /* 0x0000000e04207211 */ /* 0x044fe800078230ff */
[----:B------:R-:W-:Y:S02]  /*79b0*/  LEA.HI.X R33, R4, R15, R5, 0x6, P1 ;  /* 0x0000000f04217211 */ /* 0x000fe400008f3405 */
[C---:B-1----:R-:W-:Y:S04]  /*79c0*/  LEA R116, P0, R2.reuse, R84, 0x6 ;  /* 0x0000005402747211 */ /* 0x042fe800078030ff */
[----:B------:R-:W-:Y:S01]  /*79d0*/  LEA.HI.X R117, R2, R85, R3, 0x6, P0 ;  /* 0x0000005502757211 */ /* 0x000fe200000f3403 */
[----:B------:R-:W-:Y:S08]  /*79e0*/  @P4 BRA `(.L_x_658) ;  /* 0x0000000400544947 */ /* 0x000ff00003800000 */
[C---:B------:R-:W-:Y:S01]  /*79f0*/  ISETP.GE.AND P0, PT, R12.reuse, R11, PT ;  /* 0x0000000b0c00720c */ /* 0x040fe20003f06270 */
[----:B---3--:R-:W2:Y:S11]  /*7a00*/  LDG.E.128 R52, desc[UR6][R32.64] ;  /* 0x0000000620347981 */ /* 0x008eb6000c1e1d00 */
[----:B------:R-:W-:Y:S01]  /*7a10*/  @!UPT UIADD3 URZ, UPT, UPT, URZ, URZ, URZ ;  /* 0x000000fffffff290 */ /* 0x000fe2000fffe0ff */
[----:B------:R-:W-:Y:S04]  /*7a20*/  @!P0 ISETP.GE.U32.AND P1, PT, R12, R19, PT ;  /* 0x000000130c00820c */ /* 0x000fe80003f26070 */
[----:B------:R-:W-:Y:S02]  /*7a30*/  @!P0 SEL R123, R18, RZ, P1 ;  /* 0x000000ff127b8207 */ /* 0x000fe40000800000 */
[----:B------:R-:W-:Y:S02]  /*7a40*/  @!P0 SEL R21, R19, R18, !P1 ;  /* 0x0000001213158207 */ /* 0x000fe40004800000 */
[----:B------:R-:W-:Y:S02]  /*7a50*/  @!P0 SEL R121, R109, RZ, P1 ;  /* 0x000000ff6d798207 */ /* 0x000fe40000800000 */
[----:B------:R-:W-:Y:S01]  /*7a60*/  @!P0 IADD3 R118, P1, PT, R104, R123, RZ ;  /* 0x0000007b68768210 */ /* 0x000fe20007f3e0ff */
[----:B------:R-:W-:Y:S04]  /*7a70*/  @!P0 IMAD.WIDE R24, R21, 0x2, R32 ;  /* 0x0000000215188825 */ /* 0x000fe800078e0220 */
[----:B------:R-:W-:Y:S02]  /*7a80*/  @!P0 IMAD.X R121, R96, 0x1, R121, P1 ;  /* 0x0000000160798824 */ /* 0x000fe400008e0679 */
[C---:B------:R-:W-:Y:S01]  /*7a90*/  @!P0 IMAD.SHL.U32 R125, R118.reuse, 0x2, RZ ;  /* 0x00000002767d8824 */ /* 0x040fe200078e00ff */
[----:B------:R-:W3:Y:S02]  /*7aa0*/  @!P0 LDG.E.128 R24, desc[UR6][R24.64] ;  /* 0x0000000618188981 */ /* 0x000ee4000c1e1d00 */
        /* <DEDUP_REMOVED lines=8> */
[C---:B--2---:R-:W-:Y:S01]  /*7b30*/  @!P0 LOP3.LUT R41, R52.reuse, 0xffff0000, RZ, 0xc0, !PT ;  /* 0xffff000034298812 */ /* 0x044fe200078ec0ff */
[----:B-1----:R-:W-:Y:S01]  /*7b40*/  @!P0 IMAD.U32 R39, R52, 0x10000, RZ ;  /* 0x0001000034278824 */ /* 0x002fe200078e00ff */
[----:B------:R-:W-:Y:S02]  /*7b50*/  @!P0 SHF.L.U32 R42, R53, 0x10, RZ ;  /* 0x00000010352a8819 */ /* 0x000fe400000006ff */
[C---:B---3--:R-:W-:Y:S01]  /*7b60*/  @!P0 LOP3.LUT R30, R24.reuse, 0xffff0000, RZ, 0xc0, !PT ;  /* 0xffff0000181e8812 */ /* 0x048fe200078ec0ff */
        /* <DEDUP_REMOVED lines=61> */
.L_x_658:
[----:B------:R-:W-:Y:S05]  /*7f40*/  BSYNC.RECONVERGENT B0 ;  /* 0x0000000000007941 */ /* 0x000fea0003800200 */
.L_x_657:
[----:B------:R-:W-:Y:S01]  /*7f50*/  ISETP.GE.AND P4, PT, R9, R119, PT ;  /* 0x000000770900720c */ /* 0x000fe20003f86270 */
[----:B------:R-:W-:Y:S04]  /*7f60*/  BSSY.RECONVERGENT B0, `(.L_x_659) ;  /* 0x0000057000007945 */ /* 0x000fe80003800200 */
[----:B------:R-:W-:Y:S08]  /*7f70*/  @P5 BRA `(.L_x_660) ;  /* 0x0000000400545947 */ /* 0x000ff00003800000 */
[C---:B------:R-:W-:Y:S01]  /*7f80*/  ISETP.GE.AND P0, PT, R10.reuse, R11, PT ;  /* 0x0000000b0a00720c */ /* 0x040fe20003f06270 */
[----:B-1-3--:R-:W2:Y:S11]  /*7f90*/  LDG.E.128 R52, desc[UR6][R32.64+0x80] ;  /* 0x0000800620347981 */ /* 0x00aeb6000c1e1d00 */
        /* <DEDUP_REMOVED lines=83> */
.L_x_660:
[----:B------:R-:W-:Y:S05]  /*84d0*/  BSYNC.RECONVERGENT B0 ;  /* 0x0000000000007941 */ /* 0x000fea0003800200 */
.L_x_659:
[----:B------:R-:W-:Y:S05]  /*84e0*/  @P4 BRA `(.L_x_656) ;  /* 0x0000000400544947 */ /* 0x000fea0003800000 */
[C---:B------:R-:W-:Y:S01]  /*84f0*/  ISETP.GE.AND P0, PT, R9.reuse, R11, PT ;  /* 0x0000000b0900720c */ /* 0x040fe20003f06270 */
[----:B-123--:R-:W2:Y:S11]  /*8500*/  LDG.E.128 R52, desc[UR6][R32.64+0x100] ;  /* 0x0001000620347981 */ /* 0x00eeb6000c1e1d00 */
[----:B------:R-:W-:Y:S01]  /*8510*/  @!UPT UIADD3 URZ, UPT, UPT, URZ, URZ, URZ ;  /* 0x000000fffffff290 */ /* 0x000fe2000fffe0ff */
[----:B------:R-:W-:Y:S04]  /*8520*/  @!P0 ISETP.GE.U32.AND P1, PT, R9, R19, PT ;  /* 0x000000130900820c */ /* 0x000fe80003f26070 */
[----:B------:R-:W-:Y:S02]  /*8530*/  @!P0 SEL R57, R18, RZ, P1 ;  /* 0x000000ff12398207 */ /* 0x000fe40000800000 */
[----:B------:R-:W-:Y:S02]  /*8540*/  @!P0 SEL R59, R109, RZ, P1 ;  /* 0x000000ff6d3b8207 */ /* 0x000fe40000800000 */
[----:B------:R-:W-:Y:S02]  /*8550*/  @!P0 IADD3 R57, P4, PT, R104, R57, RZ ;  /* 0x0000003968398210 */ /* 0x000fe40007f9e0ff */
[----:B------:R-:W-:Y:S03]  /*8560*/  @!P0 SEL R21, R19, R18, !P1 ;  /* 0x0000001213158207 */ /* 0x000fe60004800000 */
[----:B------:R-:W-:Y:S02]  /*8570*/  @!P0 IMAD.X R48, R96, 0x1, R59, P4 ;  /* 0x0000000160308824 */ /* 0x000fe400020e063b */
[----:B------:R-:W-:Y:S02]  /*8580*/  @!P0 IMAD.SHL.U32 R119, R57, 0x2, RZ ;  /* 0x0000000239778824 */ /* 0x000fe400078e00ff */
[----:B------:R-:W-:Y:S01]  /*8590*/  @!P0 IMAD.WIDE R24, R21, 0x2, R32 ;  /* 0x0000000215188825 */ /* 0x000fe200078e0220 */
[----:B------:R-:W-:Y:S02]  /*85a0*/  @!P0 SHF.L.U64.HI R48, R57, 0x1, R48 ;  /* 0x0000000139308819 */ /* 0x000fe40000010230 */
[C---:B------:R-:W-:Y:S02]  /*85b0*/  @!P0 IADD3 R120, P4, PT, R119.reuse, R88, RZ ;  /* 0x0000005877788210 */ /* 0x040fe40007f9e0ff */
[----:B------:R-:W-:Y:S01]  /*85c0*/  @!P0 IADD3 R38, P1, PT, R119, R90, RZ ;  /* 0x0000005a77268210 */ /* 0x000fe20007f3e0ff */
[----:B------:R-:W3:Y:S01]  /*85d0*/  @!P0 LDG.E.128 R24, desc[UR6][R24.64+0x100] ;  /* 0x0001000618188981 */ /* 0x000ee2000c1e1d00 */
[C---:B------:R-:W-:Y:S03]  /*85e0*/  @!P0 IADD3.X R121, PT, PT, R48.reuse, R89, RZ, P4, !PT ;  /* 0x0000005930798210 */ /* 0x040fe600027fe4ff */
[----:B------:R-:W-:Y:S01]  /*85f0*/  @!P0 IMAD.X R39, R48, 0x1, R91, P1 ;  /* 0x0000000130278824 */ /* 0x000fe200008e065b */
[----:B------:R-:W-:Y:S03]  /*8600*/  ISETP.GE.U32.OR P1, PT, R9, R19, P0 ;  /* 0x000000130900720c */ /* 0x000fe60000726470 */
[----:B------:R-:W4:Y:S08]  /*8610*/  @!P0 LDG.E.128 R56, desc[UR6][R120.64+0x100] ;  /* 0x0001000678388981 */ /* 0x000f30000c1e1d00 */
[----:B------:R2:W5:Y:S02]  /*8620*/  @!P0 LDG.E.128 R44, desc[UR6][R38.64+0x100] ;  /* 0x00010006262c8981 */ /* 0x000564000c1e1d00 */
[C---:B--2---:R-:W-:Y:S01]  /*8630*/  @!P0 LOP3.LUT R39, R52.reuse, 0xffff0000, RZ, 0xc0, !PT ;  /* 0xffff000034278812 */ /* 0x044fe200078ec0ff */
[----:B------:R-:W-:Y:S01]  /*8640*/  @!P0 IMAD.U32 R37, R52, 0x10000, RZ ;  /* 0x0001000034258824 */ /* 0x000fe200078e00ff */
[----:B------:R-:W-:Y:S02]  /*8650*/  @!P0 SHF.L.U32 R42, R53, 0x10, RZ ;  /* 0x00000010352a8819 */ /* 0x000fe400000006ff */
[C---:B---3--:R-:W-:Y:S01]  /*8660*/  @!P0 LOP3.LUT R34, R24.reuse, 0xffff0000, RZ, 0xc0, !PT ;  /* 0xffff000018228812 */ /* 0x048fe200078ec0ff */
        /* <DEDUP_REMOVED lines=61> */
.L_x_656:
[----:B------:R-:W-:Y:S05]  /*8a40*/  BSYNC.RECONVERGENT B1 ;  /* 0x0000000000017941 */ /* 0x000fea0003800200 */
.L_x_655:
[----:B------:R-:W-:Y:S04]  /*8a50*/  BSSY.RECONVERGENT B1, `(.L_x_661) ;  /* 0x0000114000017945 */ /* 0x000fe80003800200 */
[----:B------:R-:W-:Y:S05]  /*8a60*/  @!P3 BRA `(.L_x_662) ;  /* 0x000000100048b947 */ /* 0x000fea0003800000 */
[----:B--2-4-:R-:W2:Y:S01]  /*8a70*/  LDC R7, c[0x0][0x440] ;  /* 0x00011000ff077b82 */ /* 0x014ea20000000800 */
[----:B------:R-:W-:Y:S07]  /*8a80*/  BSSY.RECONVERGENT B0, `(.L_x_663) ;  /* 0x0000062000007945 */ /* 0x000fee0003800200 */
[----:B------:R-:W1:Y:S08]  /*8a90*/  LDC.64 R2, c[0x0][0x3b8] ;  /* 0x0000ee00ff027b82 */ /* 0x000e700000000a00 */
[----:B------:R-:W4:Y:S01]  /*8aa0*/  LDC.64 R4, c[0x0][0x4a8] ;  /* 0x00012a00ff047b82 */ /* 0x000f220000000a00 */
[----:B-1----:R-:W-:Y:S01]  /*8ab0*/  IMAD.WIDE.U32 R116, R2, 0x60, R84 ;  /* 0x0000006002747825 */ /* 0x002fe200078e0054 */
[-C--:B--2---:R-:W-:Y:S02]  /*8ac0*/  ISETP.GE.AND P0, PT, R12, R7.reuse, PT ;  /* 0x000000070c00720c */ /* 0x084fe40003f06270 */
[-C--:B------:R-:W-:Y:S01]  /*8ad0*/  ISETP.GE.AND P4, PT, R10, R7.reuse, PT ;  /* 0x000000070a00720c */ /* 0x080fe20003f86270 */
[----:B------:R-:W-:Y:S01]  /*8ae0*/  IMAD R3, R3, 0x60, RZ ;  /* 0x0000006003037824 */ /* 0x000fe200078e02ff */
[----:B------:R-:W-:Y:S01]  /*8af0*/  ISETP.GE.AND P3, PT, R9, R7, PT ;  /* 0x000000070900720c */ /* 0x000fe20003f66270 */
[----:B----4-:R-:W-:Y:S02]  /*8b00*/  IMAD R5, R5, 0x60, RZ ;  /* 0x0000006005057824 */ /* 0x010fe400078e02ff */
[----:B------:R-:W-:Y:S01]  /*8b10*/  IMAD.WIDE.U32 R20, R4, 0x60, R14 ;  /* 0x0000006004147825 */ /* 0x000fe200078e000e */
[----:B------:R-:W-:Y:S04]  /*8b20*/  IADD3 R117, PT, PT, R117, R3, RZ ;  /* 0x0000000375757210 */ /* 0x000fe80007ffe0ff */
[----:B------:R-:W-:Y:S01]  /*8b30*/  IADD3 R21, PT, PT, R21, R5, RZ ;  /* 0x0000000515157210 */ /* 0x000fe20007ffe0ff */
[----:B------:R-:W-:Y:S06]  /*8b40*/  @P0 BRA `(.L_x_664) ;  /* 0x0000000400540947 */ /* 0x000fec0003800000 */
        /* <DEDUP_REMOVED lines=23> */
[C---:B---3--:R-:W-:Y:S01]  /*8cc0*/  @!P0 SHF.L.U32 R25, R31.reuse, 0x10, RZ ;  /* 0x000000101f198819 */ /* 0x048fe200000006ff */
[----:B------:R-:W-:Y:S01]  /*8cd0*/  @!P0 IMAD.U32 R34, R28, 0x10000, RZ ;  /* 0x000100001c228824 */ /* 0x000fe200078e00ff */
[----:B------:R-:W-:Y:S01]  /*8ce0*/  @!P0 LOP3.LUT R23, R31, 0xffff0000, RZ, 0xc0, !PT ;  /* 0xffff00001f178812 */ /* 0x000fe200078ec0ff */
[----:B------:R-:W-:Y:S01]  /*8cf0*/  @!P0 IMAD.U32 R27, R30, 0x10000, RZ ;  /* 0x000100001e1b8824 */ /* 0x000fe200078e00ff */
[----:B------:R-:W-:Y:S02]  /*8d00*/  @!P0 LOP3.LUT R33, R28, 0xffff0000, RZ, 0xc0, !PT ;  /* 0xffff00001c218812 */ /* 0x000fe400078ec0ff */
[C---:B------:R-:W-:Y:S02]  /*8d10*/  @!P0 SHF.L.U32 R28, R29.reuse, 0x10, RZ ;  /* 0x000000101d1c8819 */ /* 0x040fe400000006ff */
        /* <DEDUP_REMOVED lines=56> */
.L_x_664:
[----:B------:R-:W-:Y:S05]  /*90a0*/  BSYNC.RECONVERGENT B0 ;  /* 0x0000000000007941 */ /* 0x000fea0003800200 */
.L_x_663:
[----:B------:R-:W-:Y:S04]  /*90b0*/  BSSY.RECONVERGENT B0, `(.L_x_665) ;  /* 0x0000057000007945 */ /* 0x000fe80003800200 */
[----:B------:R-:W-:Y:S05]  /*90c0*/  @P4 BRA `(.L_x_666) ;  /* 0x0000000400544947 */ /* 0x000fea0003800000 */
        /* <DEDUP_REMOVED lines=85> */
.L_x_666:
[----:B------:R-:W-:Y:S05]  /*9620*/  BSYNC.RECONVERGENT B0 ;  /* 0x0000000000007941 */ /* 0x000fea0003800200 */
.L_x_665:
[----:B------:R-:W-:Y:S05]  /*9630*/  @P3 BRA `(.L_x_662) ;  /* 0x0000000400543947 */ /* 0x000fea0003800000 */
[C---:B------:R-:W-:Y:S01]  /*9640*/  ISETP.GE.AND P0, PT, R9.reuse, R11, PT ;  /* 0x0000000b0900720c */ /* 0x040fe20003f06270 */
[----:B------:R-:W4:Y:S11]  /*9650*/  LDG.E.128 R44, desc[UR6][R20.64+0x100] ;  /* 0x00010006142c7981 */ /* 0x000f36000c1e1d00 */
[----:B------:R-:W-:Y:S01]  /*9660*/  @!UPT UIADD3 URZ, UPT, UPT, URZ, URZ, URZ ;  /* 0x000000fffffff290 */ /* 0x000fe2000fffe0ff */
[----:B------:R-:W-:Y:S04]  /*9670*/  @!P0 ISETP.GE.U32.AND P1, PT, R9, R19, PT ;  /* 0x000000130900820c */ /* 0x000fe80003f26070 */
[----:B-123--:R-:W-:Y:S02]  /*9680*/  @!P0 SEL R55, R18, RZ, P1 ;  /* 0x000000ff12378207 */ /* 0x00efe40000800000 */
[----:B------:R-:W-:Y:S02]  /*9690*/  @!P0 SEL R53, R109, RZ, P1 ;  /* 0x000000ff6d358207 */ /* 0x000fe40000800000 */
[----:B------:R-:W-:Y:S02]  /*96a0*/  @!P0 IADD3 R48, P3, PT, R106, R55, RZ ;  /* 0x000000376a308210 */ /* 0x000fe40007f7e0ff */
[----:B------:R-:W-:Y:S03]  /*96b0*/  @!P0 SEL R11, R19, R18, !P1 ;  /* 0x00000012130b8207 */ /* 0x000fe60004800000 */
[----:B------:R-:W-:Y:S02]  /*96c0*/  @!P0 IMAD.X R53, R94, 0x1, R53, P3 ;  /* 0x000000015e358824 */ /* 0x000fe400018e0635 */
[C---:B------:R-:W-:Y:S02]  /*96d0*/  @!P0 IMAD.SHL.U32 R57, R48.reuse, 0x2, RZ ;  /* 0x0000000230398824 */ /* 0x040fe400078e00ff */
[----:B------:R-:W-:Y:S01]  /*96e0*/  @!P0 IMAD.WIDE R26, R11, 0x2, R20 ;  /* 0x000000020b1a8825 */ /* 0x000fe200078e0214 */
[----:B------:R-:W-:Y:S02]  /*96f0*/  @!P0 SHF.L.U64.HI R48, R48, 0x1, R53 ;  /* 0x0000000130308819 */ /* 0x000fe40000010235 */
[C---:B------:R-:W-:Y:S03]  /*9700*/  @!P0 IADD3 R54, P1, PT, R57.reuse, R88, RZ ;  /* 0x0000005839368210 */ /* 0x040fe60007f3e0ff */
[----:B------:R-:W2:Y:S01]  /*9710*/  @!P0 LDG.E.128 R24, desc[UR6][R26.64+0x100] ;  /* 0x000100061a188981 */ /* 0x000ea2000c1e1d00 */
[C---:B------:R-:W-:Y:S02]  /*9720*/  @!P0 IADD3.X R55, PT, PT, R48.reuse, R89, RZ, P1, !PT ;  /* 0x0000005930378210 */ /* 0x040fe40000ffe4ff */
[----:B------:R-:W-:Y:S05]  /*9730*/  @!P0 IADD3 R34, P1, PT, R57, R90, RZ ;  /* 0x0000005a39228210 */ /* 0x000fea0007f3e0ff */
[----:B------:R-:W3:Y:S01]  /*9740*/  @!P0 LDG.E.128 R52, desc[UR6][R54.64+0x100] ;  /* 0x0001000636348981 */ /* 0x000ee2000c1e1d00 */
[----:B------:R-:W-:Y:S01]  /*9750*/  @!P0 IMAD.X R35, R48, 0x1, R91, P1 ;  /* 0x0000000130238824 */ /* 0x000fe200008e065b */
[----:B------:R-:W-:Y:S06]  /*9760*/  ISETP.GE.U32.OR P1, PT, R9, R19, P0 ;  /* 0x000000130900720c */ /* 0x000fec0000726470 */
[----:B------:R4:W5:Y:S02]  /*9770*/  @!P0 LDG.E.128 R40, desc[UR6][R34.64+0x100] ;  /* 0x0001000622288981 */ /* 0x000964000c1e1d00 */
[C---:B----4-:R-:W-:Y:S01]  /*9780*/  @!P0 LOP3.LUT R35, R44.reuse, 0xffff0000, RZ, 0xc0, !PT ;  /* 0xffff00002c238812 */ /* 0x050fe200078ec0ff */
[----:B------:R-:W-:Y:S01]  /*9790*/  @!P0 IMAD.U32 R33, R44, 0x10000, RZ ;  /* 0x000100002c218824 */ /* 0x000fe200078e00ff */
[----:B------:R-:W-:Y:S02]  /*97a0*/  @!P0 SHF.L.U32 R38, R45, 0x10, RZ ;  /* 0x000000102d268819 */ /* 0x000fe400000006ff */
[C---:B--2---:R-:W-:Y:S01]  /*97b0*/  @!P0 SHF.L.U32 R11, R27.reuse, 0x10, RZ ;  /* 0x000000101b0b8819 */ /* 0x044fe200000006ff */
[----:B------:R-:W-:Y:S01]  /*97c0*/  @!P0 IMAD.U32 R29, R24, 0x10000, RZ ;  /* 0x00010000181d8824 */ /* 0x000fe200078e00ff */
[----:B------:R-:W-:Y:S01]  /*97d0*/  @!P0 LOP3.LUT R19, R27, 0xffff0000, RZ, 0xc0, !PT ;  /* 0xffff00001b138812 */ /* 0x000fe200078ec0ff */
[----:B------:R-:W-:Y:S01]  /*97e0*/  @!P0 IMAD.U32 R23, R26, 0x10000, RZ ;  /* 0x000100001a178824 */ /* 0x000fe200078e00ff */
[----:B------:R-:W-:Y:S02]  /*97f0*/  @!P0 LOP3.LUT R28, R24, 0xffff0000, RZ, 0xc0, !PT ;  /* 0xffff0000181c8812 */ /* 0x000fe400078ec0ff */
[----:B------:R-:W-:Y:S02]  /*9800*/  @!P0 LOP3.LUT R22, R26, 0xffff0000, RZ, 0xc0, !PT ;  /* 0xffff00001a168812 */ /* 0x000fe400078ec0ff */
[C---:B---3--:R-:W-:Y:S01]  /*9810*/  @!P0 LOP3.LUT R31, R52.reuse, 0xffff0000, RZ, 0xc0, !PT ;  /* 0xffff0000341f8812 */ /* 0x048fe200078ec0ff */
        /* <DEDUP_REMOVED lines=8> */
[C---:B-----5:R-:W-:Y:S01]  /*98a0*/  @!P0 IMAD.U32 R34, R40.reuse, 0x10000, RZ ;  /* 0x0001000028228824 */ /* 0x060fe200078e00ff */
[----:B------:R-:W-:Y:S01]  /*98b0*/  @!P0 SHF.L.U32 R20, R55, 0x10, RZ ;  /* 0x0000001037148819 */ /* 0x000fe200000006ff */
[----:B------:R-:W-:Y:S01]  /*98c0*/  @!P0 FMUL.FTZ R0, R29, R32 ;  /* 0x000000201d008220 */ /* 0x000fe20000410000 */
[----:B------:R-:W-:Y:S01]  /*98d0*/  @!P0 LOP3.LUT R25, R25, 0xffff0000, RZ, 0xc0, !PT ;  /* 0xffff000019198812 */ /* 0x000fe200078ec0ff */
        /* <DEDUP_REMOVED lines=43> */
.L_x_662:
[----:B------:R-:W-:Y:S05]  /*9b90*/  BSYNC.RECONVERGENT B1 ;  /* 0x0000000000017941 */ /* 0x000fea0003800200 */
.L_x_661:
[----:B------:R-:W5:Y:S08]  /*9ba0*/  LDC R3, c[0x0][0x450] ;  /* 0x00011400ff037b82 */ /* 0x000f700000000800 */
[----:B------:R-:W1:Y:S01]  /*9bb0*/  LDC R11, c[0x0][0x450] ;  /* 0x00011400ff0b7b82 */ /* 0x000e620000000800 */
[----:B-----5:R-:W-:Y:S05]  /*9bc0*/  IMAD.U32 R3, R3, -0x20, RZ ;  /* 0xffffffe003037824 */ /* 0x020fea00078e00ff */
[C---:B------:R-:W-:Y:S02]  /*9bd0*/  LEA R90, P1, R3.reuse, R90, 0x1 ;  /* 0x0000005a035a7211 */ /* 0x040fe400078208ff */
[C---:B------:R-:W-:Y:S02]  /*9be0*/  LEA R88, P0, R3.reuse, R88, 0x1 ;  /* 0x0000005803587211 */ /* 0x040fe400078008ff */
[C---:B------:R-:W-:Y:S02]  /*9bf0*/  LEA.HI.X.SX32 R91, R3.reuse, R91, 0x1, P1 ;  /* 0x0000005b035b7211 */ /* 0x040fe400008f0eff */
[----:B-1----:R-:W-:Y:S09]  /*9c00*/  LEA.HI.X.SX32 R89, R3, R89, 0x1, P0 ;  /* 0x0000005903597211 */ /* 0x002ff200000f0eff */
.L_x_617:
[----:B------:R-:W-:Y:S05]  /*9c10*/  BSYNC.RECONVERGENT B2 ;  /* 0x0000000000027941 */ /* 0x000fea0003800200 */
.L_x_609:
[----:B------:R-:W-:Y:S04]  /*9c20*/  ISETP.NE.U32.AND P3, PT, RZ, UR12, PT ;  /* 0x0000000cff007c0c */ /* 0x000fe8000bf65070 */
[----:B------:R-:W-:Y:S11]  /*9c30*/  ISETP.NE.AND.EX P3, PT, RZ, UR13, PT, P3 ;  /* 0x0000000dff007c0c */ /* 0x000ff6000bf65330 */
[----:B------:R-:W-:Y:S02]  /*9c40*/  @!UPT UIADD3 URZ, UPT, UPT, URZ, URZ, URZ ;  /* 0x000000fffffff290 */ /* 0x000fe4000fffe0ff */
[----:B-1----:R-:W1:Y:S01]  /*9c50*/  @!P3 LDC R2, c[0x0][0x3c0] ;  /* 0x0000f000ff02bb82 */ /* 0x002e620000000800 */
[----:B------:R-:W-:Y:S07]  /*9c60*/  @!P3 IMAD.MOV.U32 R3, RZ, RZ, RZ ;  /* 0x000000ffff03b224 */ /* 0x000fee00078e00ff */
[----:B------:R-:W5:Y:S01]  /*9c70*/  @!P3 LDC R0, c[0x0][0x3b8] ;  /* 0x0000ee00ff00bb82 */ /* 0x000f620000000800 */
[----:B------:R-:W-:Y:S01]  /*9c80*/  @!P3 IADD3 R3, P0, PT, RZ, -R3, RZ ;  /* 0x80000003ff03b210 */ /* 0x000fe20007f1e0ff */
[----:B-----5:R-:W-:Y:S02]  /*9c90*/  @!P3 IMAD.SHL.U32 R0, R0, 0x40, RZ ;  /* 0x000000400000b824 */ /* 0x020fe400078e00ff */
[----:B-1----:R-:W-:Y:S02]  /*9ca0*/  @!P3 IMAD.SHL.U32 R2, R2, 0x40, RZ ;  /* 0x000000400202b824 */ /* 0x002fe400078e00ff */
[----:B------:R-:W-:Y:S02]  /*9cb0*/  @!P3 IMAD.X R0, RZ, RZ, ~R0, P0 ;  /* 0x000000ffff00b224 */ /* 0x000fe400000e0e00 */
[----:B------:R-:W-:Y:S05]  /*9cc0*/  @!P3 IMAD.X R2, RZ, RZ, ~R2, P0 ;  /* 0x000000ffff02b224 */ /* 0x000fea00000e0e02 */
[C---:B--234-:R-:W-:Y:S02]  /*9cd0*/  @!P3 SHF.R.S64 R5, R3.reuse, 0x1f, R2 ;  /* 0x0000001f0305b819 */ /* 0x05cfe40000001002 */
[----:B------:R-:W-:Y:S02]  /*9ce0*/  @!P3 SHF.R.S64 R3, R3, 0x1f, R0 ;  /* 0x0000001f0303b819 */ /* 0x000fe40000001000 */
[----:B------:R-:W-:Y:S02]  /*9cf0*/  @!P3 IADD3 R82, P1, PT, R5, R82, RZ ;  /* 0x000000520552b210 */ /* 0x000fe40007f3e0ff */
[----:B------:R-:W-:Y:S02]  /*9d00*/  @!P3 IADD3 R84, P0, PT, R3, R84, RZ ;  /* 0x000000540354b210 */ /* 0x000fe40007f1e0ff */
[----:B------:R-:W-:Y:S02]  /*9d10*/  @!P3 LEA.HI.X.SX32 R83, R2, R83, 0x1, P1 ;  /* 0x000000530253b211 */ /* 0x000fe400008f0eff */
[----:B------:R-:W-:Y:S01]  /*9d20*/  @!P3 LEA.HI.X.SX32 R85, R0, R85, 0x1, P0 ;  /* 0x000000550055b211 */ /* 0x000fe200000f0eff */
[----:B------:R-:W-:Y:S08]  /*9d30*/  @!P3 BRA `(.L_x_667) ;  /* 0x000000040024b947 */ /* 0x000ff00003800000 */
[----:B------:R-:W-:Y:S11]  /*9d40*/  ISETP.GT.AND P0, PT, R100, R81, PT ;  /* 0x000000516400720c */ /* 0x000ff60003f04270 */
[----:B------:R-:W-:Y:S02]  /*9d50*/  @!UPT UIADD3 URZ, UPT, UPT, URZ, URZ, URZ ;  /* 0x000000fffffff290 */ /* 0x000fe4000fffe0ff */
[----:B------:R-:W-:Y:S05]  /*9d60*/  @!P0 BRA `(.L_x_667) ;  /* 0x0000000400188947 */ /* 0x000fea0003800000 */
[----:B------:R-:W1:Y:S01]  /*9d70*/  LDC R3, c[0x0][0x4f0] ;  /* 0x00013c00ff037b82 */ /* 0x000e620000000800 */
[----:B------:R-:W-:Y:S02]  /*9d80*/  IABS R18, R108 ;  /* 0x0000006c00127213 */ /* 0x000fe40000000000 */
[-C--:B-1----:R-:W-:Y:S02]  /*9d90*/  IABS R6, R3.reuse ;  /* 0x0000000300067213 */ /* 0x082fe40000000000 */
[----:B------:R-:W-:Y:S02]  /*9da0*/  LOP3.LUT R2, RZ, R3, RZ, 0x33, !PT ;  /* 0x00000003ff027212 */ /* 0x000fe400078e33ff */
[----:B------:R-:W1:Y:S10]  /*9db0*/  I2F.RP R22, R6 ;  /* 0x0000000600167306 */ /* 0x000e740000209400 */
[----:B-1----:R-:W1:Y:S02]  /*9dc0*/  MUFU.RCP R8, R22 ;  /* 0x0000001600087308 */ /* 0x002e640000001000 */
[----:B-1----:R-:W-:Y:S08]  /*9dd0*/  VIADD R20, R8, 0xffffffe ;  /* 0x0ffffffe08147836 */ /* 0x002ff00000000000 */
[----:B------:R-:W1:Y:S02]  /*9de0*/  F2I.FTZ.U32.TRUNC.NTZ R21, R20 ;  /* 0x0000001400157305 */ /* 0x000e64000021f000 */
[--C-:B-1----:R-:W-:Y:S01]  /*9df0*/  IMAD.MOV R8, RZ, RZ, -R21.reuse ;  /* 0x000000ffff087224 */ /* 0x102fe200078e0a15 */
[----:B------:R-:W-:Y:S03]  /*9e00*/  MOV R20, RZ ;  /* 0x000000ff00147202 */ /* 0x000fe60000000f00 */
[----:B------:R-:W-:Y:S01]  /*9e10*/  IMAD R23, R8, R6, RZ ;  /* 0x0000000608177224 */ /* 0x000fe200078e02ff */
[----:B------:R-:W-:Y:S03]  /*9e20*/  IABS R8, R102 ;  /* 0x0000006600087213 */ /* 0x000fe60000000000 */
[----:B------:R-:W-:Y:S06]  /*9e30*/  IMAD.HI.U32 R21, R21, R23, R20 ;  /* 0x0000001715157227 */ /* 0x000fec00078e0014 */
[C---:B------:R-:W-:Y:S04]  /*9e40*/  IMAD.HI.U32 R7, R21.reuse, R8, RZ ;  /* 0x0000000815077227 */ /* 0x040fe800078e00ff */
[----:B------:R-:W-:Y:S04]  /*9e50*/  IMAD.HI.U32 R5, R21, R18, RZ ;  /* 0x0000001215057227 */ /* 0x000fe800078e00ff */
[----:B------:R-:W-:Y:S02]  /*9e60*/  IMAD.MOV R21, RZ, RZ, -R7 ;  /* 0x000000ffff157224 */ /* 0x000fe400078e0a07 */
[----:B------:R-:W-:Y:S02]  /*9e70*/  IMAD.MOV R23, RZ, RZ, -R5 ;  /* 0x000000ffff177224 */ /* 0x000fe400078e0a05 */
[C---:B------:R-:W-:Y:S02]  /*9e80*/  IMAD R8, R6.reuse, R21, R8 ;  /* 0x0000001506087224 */ /* 0x040fe400078e0208 */
[C---:B------:R-:W-:Y:S03]  /*9e90*/  IMAD R18, R6.reuse, R23, R18 ;  /* 0x0000001706127224 */ /* 0x040fe600078e0212 */
[C---:B------:R-:W-:Y:S02]  /*9ea0*/  ISETP.GT.U32.AND P0, PT, R6.reuse, R8, PT ;  /* 0x000000080600720c */ /* 0x040fe40003f04070 */
[----:B------:R-:W-:Y:S11]  /*9eb0*/  ISETP.GT.U32.AND P4, PT, R6, R18, PT ;  /* 0x000000120600720c */ /* 0x000ff60003f84070 */
[-C--:B------:R-:W-:Y:S01]  /*9ec0*/  @!P0 IADD3 R8, PT, PT, R8, -R6.reuse, RZ ;  /* 0x8000000608088210 */ /* 0x080fe20007ffe0ff */
[----:B------:R-:W-:Y:S01]  /*9ed0*/  @!P0 VIADD R7, R7, 0x1 ;  /* 0x0000000107078836 */ /* 0x000fe20000000000 */
[----:B------:R-:W-:Y:S01]  /*9ee0*/  @!P4 IADD3 R5, PT, PT, R5, 0x1, RZ ;  /* 0x000000010505c810 */ /* 0x000fe20007ffe0ff */
[----:B------:R-:W-:Y:S01]  /*9ef0*/  @!P4 IMAD.IADD R18, R18, 0x1, -R6 ;  /* 0x000000011212c824 */ /* 0x000fe200078e0a06 */
[-C--:B------:R-:W-:Y:S02]  /*9f00*/  ISETP.GE.U32.AND P5, PT, R8, R6.reuse, PT ;  /* 0x000000060800720c */ /* 0x080fe40003fa6070 */
[-C--:B------:R-:W-:Y:S02]  /*9f10*/  LOP3.LUT R8, R108, R3.reuse, RZ, 0x3c, !PT ;  /* 0x000000036c087212 */ /* 0x080fe400078e3cff */
[----:B------:R-:W-:Y:S02]  /*9f20*/  ISETP.GE.U32.AND P6, PT, R18, R6, PT ;  /* 0x000000061200720c */ /* 0x000fe40003fc6070 */
[----:B------:R-:W-:Y:S02]  /*9f30*/  LOP3.LUT R6, R102, R3, RZ, 0x3c, !PT ;  /* 0x0000000366067212 */ /* 0x000fe400078e3cff */
[----:B------:R-:W-:Y:S02]  /*9f40*/  ISETP.GE.AND P3, PT, R8, RZ, PT ;  /* 0x000000ff0800720c */ /* 0x000fe40003f66270 */
[----:B------:R-:W-:Y:S02]  /*9f50*/  ISETP.GE.AND P1, PT, R6, RZ, PT ;  /* 0x000000ff0600720c */ /* 0x000fe40003f26270 */
[----:B------:R-:W-:Y:S01]  /*9f60*/  ISETP.NE.AND P0, PT, R3, RZ, PT ;  /* 0x000000ff0300720c */ /* 0x000fe20003f05270 */
[----:B------:R-:W-:Y:S04]  /*9f70*/  @P5 VIADD R7, R7, 0x1 ;  /* 0x0000000107075836 */ /* 0x000fe80000000000 */
[----:B------:R-:W-:Y:S04]  /*9f80*/  @P6 VIADD R5, R5, 0x1 ;  /* 0x0000000105056836 */ /* 0x000fe80000000000 */
[----:B------:R-:W-:Y:S02]  /*9f90*/  @!P3 IMAD.MOV R5, RZ, RZ, -R5 ;  /* 0x000000ffff05b224 */ /* 0x000fe400078e0a05 */
[----:B------:R-:W-:Y:S03]  /*9fa0*/  @!P1 IADD3 R7, PT, PT, -R7, RZ, RZ ;  /* 0x000000ff07079210 */ /* 0x000fe60007ffe1ff */
[C---:B------:R-:W-:Y:S02]  /*9fb0*/  SEL R19, R2.reuse, R5, !P0 ;  /* 0x0000000502137207 */ /* 0x040fe40004000000 */
[----:B------:R-:W-:Y:S02]  /*9fc0*/  SEL R4, R2, R7, !P0 ;  /* 0x0000000702047207 */ /* 0x000fe40004000000 */
[CC--:B------:R-:W-:Y:S02]  /*9fd0*/  LEA R26, P0, R19.reuse, R200.reuse, 0x2 ;  /* 0x000000c8131a7211 */ /* 0x0c0fe400078010ff */
[C---:B------:R-:W-:Y:S02]  /*9fe0*/  LEA R22, P1, R4.reuse, R200, 0x2 ;  /* 0x000000c804167211 */ /* 0x040fe400078210ff */
[CC--:B------:R-:W-:Y:S02]  /*9ff0*/  LEA.HI.X.SX32 R27, R19.reuse, R201.reuse, 0x2, P0 ;  /* 0x000000c9131b7211 */ /* 0x0c0fe400000f16ff */
[----:B------:R-:W-:Y:S02]  /*a000*/  LEA.HI.X.SX32 R23, R4, R201, 0x2, P1 ;  /* 0x000000c904177211 */ /* 0x000fe400008f16ff */
[----:B------:R-:W-:Y:S01]  /*a010*/  IADD3 R2, PT, PT, R19, -R4, RZ ;  /* 0x8000000413027210 */ /* 0x000fe20007ffe0ff */
[----:B------:R-:W2:Y:S04]  /*a020*/  LDG.E R6, desc[UR6][R26.64] ;  /* 0x000000061a067981 */ /* 0x000ea8000c1e1900 */
[----:B------:R-:W-:Y:S01]  /*a030*/  IMAD R0, R2, R3, -0x40 ;  /* 0xffffffc002007424 */ /* 0x000fe200078e0203 */
[----:B------:R-:W2:Y:S03]  /*a040*/  LDG.E R21, desc[UR6][R22.64] ;  /* 0x0000000616157981 */ /* 0x000ea6000c1e1900 */
[----:B------:R-:W-:Y:S01]  /*a050*/  IMAD.WIDE.U32 R24, R0, UR14, RZ ;  /* 0x0000000e00187c25 */ /* 0x000fe2000f8e00ff */
[----:B------:R-:W-:Y:S05]  /*a060*/  SHF.R.S32.HI R18, RZ, 0x1f, R0 ;  /* 0x0000001fff127819 */ /* 0x000fea0000011400 */
[----:B------:R-:W-:Y:S04]  /*a070*/  IMAD R8, R18, UR14, RZ ;  /* 0x0000000e12087c24 */ /* 0x000fe8000f8e02ff */
[----:B------:R-:W-:Y:S05]  /*a080*/  IMAD R8, R0, UR15, R8 ;  /* 0x0000000f00087c24 */ /* 0x000fea000f8e0208 */
[----:B------:R-:W-:Y:S01]  /*a090*/  IADD3 R25, PT, PT, R25, R8, RZ ;  /* 0x0000000819197210 */ /* 0x000fe20007ffe0ff */
[----:B--2---:R-:W-:Y:S04]  /*a0a0*/  IMAD.IADD R21, R21, 0x1, -R6 ;  /* 0x0000000115157824 */ /* 0x004fe800078e0a06 */
[C---:B------:R-:W-:Y:S01]  /*a0b0*/  IMAD.WIDE.U32 R22, R21.reuse, UR8, RZ ;  /* 0x0000000815167c25 */ /* 0x040fe2000f8e00ff */
[----:B------:R-:W-:Y:S03]  /*a0c0*/  SHF.R.S32.HI R20, RZ, 0x1f, R21 ;  /* 0x0000001fff147819 */ /* 0x000fe60000011415 */
[C---:B------:R-:W-:Y:S01]  /*a0d0*/  IMAD.WIDE.U32 R24, R21.reuse, UR10, R24 ;  /* 0x0000000a15187c25 */ /* 0x040fe2000f8e0018 */
[----:B------:R-:W-:Y:S03]  /*a0e0*/  MOV R26, R22 ;  /* 0x00000016001a7202 */ /* 0x000fe60000000f00 */
[----:B------:R-:W-:Y:S01]  /*a0f0*/  IMAD R6, R20, UR8, RZ ;  /* 0x0000000814067c24 */ /* 0x000fe2000f8e02ff */
[----:B------:R-:W-:Y:S01]  /*a100*/  LEA R82, P1, R24, R82, 0x1 ;  /* 0x0000005218527211 */ /* 0x000fe200078208ff */
[----:B------:R-:W-:Y:S02]  /*a110*/  IMAD R20, R20, UR10, RZ ;  /* 0x0000000a14147c24 */ /* 0x000fe4000f8e02ff */
[C---:B------:R-:W-:Y:S02]  /*a120*/  IMAD R6, R21.reuse, UR9, R6 ;  /* 0x0000000915067c24 */ /* 0x040fe4000f8e0206 */
[----:B------:R-:W-:Y:S02]  /*a130*/  IMAD R20, R21, UR11, R20 ;  /* 0x0000000b15147c24 */ /* 0x000fe4000f8e0214 */
[----:B------:R-:W-:Y:S02]  /*a140*/  IMAD.IADD R27, R23, 0x1, R6 ;  /* 0x00000001171b7824 */ /* 0x000fe400078e0206 */
[----:B------:R-:W-:Y:S02]  /*a150*/  IMAD R23, R18, UR4, RZ ;  /* 0x0000000412177c24 */ /* 0x000fe4000f8e02ff */
[C---:B------:R-:W-:Y:S04]  /*a160*/  IMAD.WIDE.U32 R26, R0.reuse, UR4, R26 ;  /* 0x00000004001a7c25 */ /* 0x040fe8000f8e001a */
[----:B------:R-:W-:Y:S01]  /*a170*/  IMAD R23, R0, UR5, R23 ;  /* 0x0000000500177c24 */ /* 0x000fe2000f8e0217 */
[----:B------:R-:W-:Y:S01]  /*a180*/  LEA R84, P0, R26, R84, 0x1 ;  /* 0x000000541a547211 */ /* 0x000fe200078008ff */
[----:B------:R-:W-:Y:S03]  /*a190*/  IMAD.IADD R20, R25, 0x1, R20 ;  /* 0x0000000119147824 */ /* 0x000fe600078e0214 */
[----:B------:R-:W-:Y:S02]  /*a1a0*/  IADD3 R6, PT, PT, R27, R23, RZ ;  /* 0x000000171b067210 */ /* 0x000fe40007ffe0ff */
[----:B------:R-:W-:Y:S02]  /*a1b0*/  LEA.HI.X R83, R24, R83, R20, 0x1, P1 ;  /* 0x0000005318537211 */ /* 0x000fe400008f0c14 */
[----:B------:R-:W-:Y:S07]  /*a1c0*/  LEA.HI.X R85, R26, R85, R6, 0x1, P0 ;  /* 0x000000551a557211 */ /* 0x000fee00000f0c06 */
.L_x_667:
[----:B------:R-:W-:Y:S02]  /*a1d0*/  IADD3 R86, P1, PT, R86, R93, RZ ;  /* 0x0000005d56567210 */ /* 0x000fe40007f3e0ff */
[----:B------:R-:W-:Y:S03]  /*a1e0*/  IADD3 R14, P0, PT, R14, R97, RZ ;  /* 0x000000610e0e7210 */ /* 0x000fe60007f1e0ff */
[----:B------:R-:W-:Y:S02]  /*a1f0*/  IMAD.X R87, R87, 0x1, R92, P1 ;  /* 0x0000000157577824 */ /* 0x000fe400008e065c */
[----:B------:R-:W-:Y:S01]  /*a200*/  IMAD.X R15, R15, 0x1, R95, P0 ;  /* 0x000000010f0f7824 */ /* 0x000fe200000e065f */
[----:B------:R-:W-:Y:S07]  /*a210*/  @P2 BRA `(.L_x_668) ;  /* 0xffffff8000a02947 */ /* 0x000fee000383ffff */
.L_x_600:
[----:B------:R-:W1:Y:S01]  /*a220*/  LDC R11, c[0x0][0x450] ;  /* 0x00011400ff0b7b82 */ /* 0x000e620000000800 */
[----:B------:R-:W-:Y:S01]  /*a230*/  LOP3.LUT R5, R80, 0x1f8, RZ, 0xc0, !PT ;  /* 0x000001f850057812 */ /* 0x000fe200078ec0ff */
[----:B------:R-:W-:Y:S01]  /*a240*/  UMOV UR4, 0x400 ;  /* 0x0000040000047882 */ /* 0x000fe20000000000 */
[----:B------:R-:W-:Y:S02]  /*a250*/  BSSY.RECONVERGENT B3, `(.L_x_669) ;  /* 0x00007b8000037945 */ /* 0x000fe40003800200 */
[----:B------:R-:W-:-:S03]  /*a260*/  LOP3.LUT R5, R5, 0x38, R62, 0x78, !PT ;  /* 0x0000003805057812 */ /* 0x000fc600078e783e */
[----:B------:R-:W2:Y:S01]  /*a270*/  S2UR UR5, SR_CgaCtaId ;  /* 0x00000000000579c3 */ /* 0x000ea20000008800 */
[----:B------:R-:W-:-:S07]  /*a280*/  LOP3.LUT R80, R5, 0x1e00, R80, 0xf8, !PT ;  /* 0x00001e0005507812 */ /* 0x000fce00078ef850 */
[----:B------:R-:W3:Y:S08]  /*a290*/  LDC.64 R2, c[0x0][0x3b0] ;  /* 0x0000ec00ff027b82 */ /* 0x000ef00000000a00 */
[----:B------:R-:W-:Y:S01]  /*a2a0*/  BAR.SYNC.DEFER_BLOCKING 0x0 ;  /* 0x0000000000007b1d */ /* 0x000fe20000010000 */
[----:B-1----:R-:W-:Y:S01]  /*a2b0*/  ISETP.NE.AND P0, PT, R11, RZ, PT ;  /* 0x000000ff0b00720c */ /* 0x002fe20003f05270 */
[----:B--2---:R-:W-:-:S06]  /*a2c0*/  ULEA UR5, UR5, UR4, 0x18 ;  /* 0x0000000405057291 */ /* 0x004fcc000f8ec0ff */
[----:B------:R-:W-:Y:S02]  /*a2d0*/  LEA R207, R80, UR5, 0x1 ;  /* 0x0000000550cf7c11 */ /* 0x000fe4000f8e08ff */
[C---:B---3--:R-:W-:Y:S01]  /*a2e0*/  SHF.L.U64.HI R0, R2.reuse, 0x4, R3 ;  /* 0x0000000402007819 */ /* 0x048fe20000010203 */
[----:B------:R-:W-:-:S03]  /*a2f0*/  IMAD.SHL.U32 R15, R2, 0x10, RZ ;  /* 0x00000010020f7824 */ /* 0x000fc600078e00ff */
[----:B------:R-:W-:Y:S05]  /*a300*/  @P0 BRA `(.L_x_670) ;  /* 0x0000000400c40947 */ /* 0x000fea0003800000 */
[----:B------:R-:W1:Y:S01]  /*a310*/  LDCU.64 UR8, c[0x0][0x380] ;  /* 0x00007000ff0877ac */ /* 0x000e620008000a00 */
[----:B------:R-:W-:Y:S01]  /*a320*/  IMAD.IADD R5, R199, 0x1, -R70 ;  /* 0x00000001c7057824 */ /* 0x000fe200078e0a46 */
[----:B------:R-:W-:Y:S04]  /*a330*/  BSSY.RECONVERGENT B0, `(.L_x_671) ;  /* 0x000001a000007945 */ /* 0x000fe80003800200 */
[----:B------:R-:W-:Y:S02]  /*a340*/  ISETP.GE.AND P1, PT, R112, R5, PT ;  /* 0x000000057000720c */ /* 0x000fe40003f26270 */
[----:B-1----:R-:W-:-:S04]  /*a350*/  LEA R6, P0, R110, UR8, 0x1 ;  /* 0x000000086e067c11 */ /* 0x002fc8000f8008ff */
[----:B------:R-:W-:-:S07]  /*a360*/  LEA.HI.X R7, R110, UR9, R69, 0x1, P0 ;  /* 0x000000096e077c11 */ /* 0x000fce00080f0c45 */
[----:B------:R-:W-:Y:S05]  /*a370*/  @P1 BRA `(.L_x_672) ;  /* 0x0000000000541947 */ /* 0x000fea0003800000 */
[----:B------:R-:W1:Y:S02]  /*a380*/  LDCU UR4, c[0x0][0x440] ;  /* 0x00008800ff0477ac */ /* 0x000e640008000800 */
[----:B-1----:R-:W-:Y:S02]  /*a390*/  ISETP.GE.AND P1, PT, R12, UR4, PT ;  /* 0x000000040c007c0c */ /* 0x002fe4000bf26270 */
[----:B------:R-:W-:-:S11]  /*a3a0*/  ISETP.GE.AND P0, PT, R10, UR4, PT ;  /* 0x000000040a007c0c */ /* 0x000fd6000bf06270 */
        /* <DEDUP_REMOVED lines=17> */
.L_x_673:
[----:B------:R3:W-:Y:S02]  /*a4c0*/  STS.128 [R207+0x4000], RZ ;  /* 0x004000ffcf007388 */ /* 0x0007e40000000c00 */
.L_x_672:
[----:B------:R-:W-:Y:S05]  /*a4d0*/  BSYNC.RECONVERGENT B0 ;  /* 0x0000000000007941 */ /* 0x000fea0003800200 */
.L_x_671:
[----:B------:R-:W-:Y:S01]  /*a4e0*/  IADD3 R36, PT, PT, R112, 0x10, RZ ;  /* 0x0000001070247810 */ /* 0x000fe20007ffe0ff */
[----:B------:R-:W-:Y:S03]  /*a4f0*/  BSSY.RECONVERGENT B0, `(.L_x_674) ;  /* 0x000001a000007945 */ /* 0x000fe60003800200 */
[----:B------:R-:W-:-:S13]  /*a500*/  ISETP.GE.AND P0, PT, R36, R5, PT ;  /* 0x000000052400720c */ /* 0x000fda0003f06270 */
[----:B------:R-:W-:Y:S05]  /*a510*/  @P0 BRA `(.L_x_675) ;  /* 0x00000000005c0947 */ /* 0x000fea0003800000 */
[----:B------:R-:W4:Y:S01]  /*a520*/  LDCU UR4, c[0x0][0x440] ;  /* 0x00008800ff0477ac */ /* 0x000f220008000800 */
[----:B------:R-:W-:-:S04]  /*a530*/  LEA R14, P2, R15, R6, 0x1 ;  /* 0x000000060f0e7211 */ /* 0x000fc800078408ff */
[----:B------:R-:W-:Y:S02]  /*a540*/  LEA.HI.X R15, R15, R7, R0, 0x1, P2 ;  /* 0x000000070f0f7211 */ /* 0x000fe400010f0c00 */
[----:B----4-:R-:W-:Y:S02]  /*a550*/  ISETP.GE.AND P1, PT, R12, UR4, PT ;  /* 0x000000040c007c0c */ /* 0x010fe4000bf26270 */
        /* <DEDUP_REMOVED lines=18> */
.L_x_676:
[----:B------:R1:W-:Y:S02]  /*a680*/  STS.128 [R207+0x4800], RZ ;  /* 0x004800ffcf007388 */ /* 0x0003e40000000c00 */
.L_x_675:
[----:B------:R-:W-:Y:S05]  /*a690*/  BSYNC.RECONVERGENT B0 ;  /* 0x0000000000007941 */ /* 0x000fea0003800200 */
.L_x_674:
[----:B------:R-:W-:Y:S01]  /*a6a0*/  IADD3 R0, PT, PT, R112, 0x20, RZ ;  /* 0x0000002070007810 */ /* 0x000fe20007ffe0ff */
[----:B------:R-:W-:Y:S03]  /*a6b0*/  BSSY.RECONVERGENT B0, `(.L_x_677) ;  /* 0x000001a000007945 */ /* 0x000fe60003800200 */
[----:B------:R-:W-:-:S13]  /*a6c0*/  ISETP.GE.AND P0, PT, R0, R5, PT ;  /* 0x000000050000720c */ /* 0x000fda0003f06270 */
[----:B------:R-:W-:Y:S05]  /*a6d0*/  @P0 BRA `(.L_x_678) ;  /* 0x00000000005c0947 */ /* 0x000fea0003800000 */
[----:B------:R-:W2:Y:S01]  /*a6e0*/  LDCU UR4, c[0x0][0x440] ;  /* 0x00008800ff0477ac */ /* 0x000ea20008000800 */
[----:B-1--4-:R-:W-:-:S04]  /*a6f0*/  LEA R14, P2, R2, R6, 0x6 ;  /* 0x00000006020e7211 */ /* 0x012fc800078430ff */
[----:B------:R-:W-:Y:S02]  /*a700*/  LEA.HI.X R15, R2, R7, R3, 0x6, P2 ;  /* 0x00000007020f7211 */ /* 0x000fe400010f3403 */
[----:B--2---:R-:W-:Y:S02]  /*a710*/  ISETP.GE.AND P1, PT, R12, UR4, PT ;  /* 0x000000040c007c0c */ /* 0x004fe4000bf26270 */
        /* <DEDUP_REMOVED lines=18> */
.L_x_679:
[----:B------:R2:W-:Y:S02]  /*a840*/  STS.128 [R207+0x5000], RZ ;  /* 0x005000ffcf007388 */ /* 0x0005e40000000c00 */
.L_x_678:
[----:B------:R-:W-:Y:S05]  /*a850*/  BSYNC.RECONVERGENT B0 ;  /* 0x0000000000007941 */ /* 0x000fea0003800200 */
.L_x_677:
[----:B------:R-:W-:-:S04]  /*a860*/  IADD3 R38, PT, PT, R112, 0x30, RZ ;  /* 0x0000003070267810 */ /* 0x000fc80007ffe0ff */
[----:B------:R-:W-:-:S13]  /*a870*/  ISETP.GE.AND P0, PT, R38, R5, PT ;  /* 0x000000052600720c */ /* 0x000fda0003f06270 */
[----:B------:R-:W-:Y:S05]  /*a880*/  @P0 BRA `(.L_x_680) ;  /* 0x0000007400500947 */ /* 0x000fea0003800000 */
[----:B------:R-:W3:Y:S01]  /*a890*/  LDCU UR4, c[0x0][0x440] ;  /* 0x00008800ff0477ac */ /* 0x000ee20008000800 */
[----:B------:R-:W-:Y:S02]  /*a8a0*/  IMAD R3, R3, 0x60, RZ ;  /* 0x0000006003037824 */ /* 0x000fe400078e02ff */
[----:B-12---:R-:W-:-:S05]  /*a8b0*/  IMAD.WIDE.U32 R6, R2, 0x60, R6 ;  /* 0x0000006002067825 */ /* 0x006fca00078e0006 */
[----:B------:R-:W-:Y:S02]  /*a8c0*/  IADD3 R7, PT, PT, R7, R3, RZ ;  /* 0x0000000307077210 */ /* 0x000fe40007ffe0ff */
[----:B---3--:R-:W-:Y:S02]  /*a8d0*/  ISETP.GE.AND P1, PT, R12, UR4, PT ;  /* 0x000000040c007c0c */ /* 0x008fe4000bf26270 */
        /* <DEDUP_REMOVED lines=18> */
.L_x_681:
[----:B------:R2:W-:Y:S01]  /*aa00*/  STS.128 [R207+0x5800], RZ ;  /* 0x005800ffcf007388 */ /* 0x0005e20000000c00 */
[----:B------:R-:W-:Y:S05]  /*aa10*/  BRA `(.L_x_680) ;  /* 0x0000007000ec7947 */ /* 0x000fea0003800000 */
.L_x_670:
[----:B------:R-:W1:Y:S01]  /*aa20*/  LDCU.64 UR8, c[0x0][0x470] ;  /* 0x00008e00ff0877ac */ /* 0x000e620008000a00 */
[----:B------:R-:W-:Y:S01]  /*aa30*/  IMAD.MOV.U32 R4, RZ, RZ, RZ ;  /* 0x000000ffff047224 */ /* 0x000fe200078e00ff */
[----:B-1----:R-:W-:-:S04]  /*aa40*/  ISETP.NE.U32.AND P0, PT, RZ, UR8, PT ;  /* 0x00000008ff007c0c */ /* 0x002fc8000bf05070 */
[----:B------:R-:W-:Y:S01]  /*aa50*/  ISETP.NE.AND.EX P0, PT, RZ, UR9, PT, P0 ;  /* 0x00000009ff007c0c */ /* 0x000fe2000bf05300 */
[----:B------:R-:W1:Y:S01]  /*aa60*/  LDCU.U8 UR4, c[0x0][0x533] ;  /* 0x0000a660ff0477ac */ /* 0x000e620008000000 */
[----:B------:R-:W2:Y:S11]  /*aa70*/  LDCU.64 UR8, c[0x0][0x380] ;  /* 0x00007000ff0877ac */ /* 0x000eb60008000a00 */
[----:B------:R-:W3:Y:S01]  /*aa80*/  @P0 LDG.E R4, desc[UR6][R114.64] ;  /* 0x0000000672040981 */ /* 0x000ee2000c1e1900 */
[----:B------:R-:W-:Y:S01]  /*aa90*/  IMAD.SHL.U32 R29, R77, 0x10, RZ ;  /* 0x000000104d1d7824 */ /* 0x000fe200078e00ff */
[----:B-1----:R-:W-:Y:S01]  /*aaa0*/  UISETP.NE.AND UP0, UPT, UR4, URZ, UPT ;  /* 0x000000ff0400728c */ /* 0x002fe2000bf05270 */
[----:B--2---:R-:W-:-:S04]  /*aab0*/  LEA R34, P0, R110, UR8, 0x1 ;  /* 0x000000086e227c11 */ /* 0x004fc8000f8008ff */
[----:B------:R-:W-:Y:S02]  /*aac0*/  LEA.HI.X R35, R110, UR9, R69, 0x1, P0 ;  /* 0x000000096e237c11 */ /* 0x000fe400080f0c45 */
[----:B---3--:R-:W-:-:S05]  /*aad0*/  IADD3 R4, PT, PT, R4, R71, R70 ;  /* 0x0000004704047210 */ /* 0x008fca0007ffe046 */
[----:B------:R-:W-:-:S05]  /*aae0*/  IMAD R4, R77, R4, RZ ;  /* 0x000000044d047224 */ /* 0x000fca00078e02ff */
[-C--:B------:R-:W-:Y:S02]  /*aaf0*/  IADD3 R20, P2, PT, R75, R4.reuse, RZ ;  /* 0x000000044b147210 */ /* 0x080fe40007f5e0ff */
[----:B------:R-:W-:Y:S02]  /*ab00*/  IADD3 R8, P1, PT, R74, R4, RZ ;  /* 0x000000044a087210 */ /* 0x000fe40007f3e0ff */
[----:B------:R-:W-:-:S05]  /*ab10*/  SHF.R.S32.HI R4, RZ, 0x1f, R4 ;  /* 0x0000001fff047819 */ /* 0x000fca0000011404 */
[--C-:B------:R-:W-:Y:S02]  /*ab20*/  IMAD.X R22, R73, 0x1, R4.reuse, P2 ;  /* 0x0000000149167824 */ /* 0x100fe400010e0604 */
[----:B------:R-:W-:Y:S01]  /*ab30*/  IMAD.X R14, R72, 0x1, R4, P1 ;  /* 0x00000001480e7824 */ /* 0x000fe200008e0604 */
[----:B------:R-:W-:Y:S06]  /*ab40*/  BRA.U !UP0, `(.L_x_682) ;  /* 0x0000002d083c7547 */ /* 0x000fec000b800000 */
[----:B------:R-:W-:Y:S01]  /*ab50*/  IADD3 R21, PT, PT, -R70, R199, RZ ;  /* 0x000000c746157210 */ /* 0x000fe20007ffe1ff */
[----:B------:R-:W-:Y:S03]  /*ab60*/  BSSY.RECONVERGENT B2, `(.L_x_683) ;  /* 0x00000a3000027945 */ /* 0x000fe60003800200 */
[----:B------:R-:W-:-:S13]  /*ab70*/  ISETP.GE.AND P0, PT, R112, R21, PT ;  /* 0x000000157000720c */ /* 0x000fda0003f06270 */
[----:B------:R-:W-:Y:S05]  /*ab80*/  @P0 BRA `(.L_x_684) ;  /* 0x0000000800800947 */ /* 0x000fea0003800000 */
[----:B------:R-:W1:Y:S01]  /*ab90*/  LDC R23, c[0x0][0x440] ;  /* 0x00011000ff177b82 */ /* 0x000e620000000800 */
[----:B------:R-:W2:Y:S01]  /*aba0*/  LDCU.64 UR10, c[0x0][0x4c8] ;  /* 0x00009900ff0a77ac */ /* 0x000ea20008000a00 */
[C---:B------:R-:W-:Y:S01]  /*abb0*/  IMAD.SHL.U32 R26, R20.reuse, 0x2, RZ ;  /* 0x00000002141a7824 */ /* 0x040fe200078e00ff */
[----:B------:R-:W-:Y:S01]  /*abc0*/  SHF.L.U64.HI R4, R20, 0x1, R22 ;  /* 0x0000000114047819 */ /* 0x000fe20000010216 */
[----:B------:R-:W-:Y:S01]  /*abd0*/  BSSY.RECONVERGENT B1, `(.L_x_685) ;  /* 0x0000039000017945 */ /* 0x000fe20003800200 */
[----:B------:R-:W3:Y:S01]  /*abe0*/  LDCU.64 UR8, c[0x0][0x4d0] ;  /* 0x00009a00ff0877ac */ /* 0x000ee20008000a00 */
[----:B------:R-:W-:Y:S02]  /*abf0*/  CS2R R6, SRZ ;  /* 0x0000000000067805 */ /* 0x000fe4000001ff00 */
[C---:B--2---:R-:W-:Y:S02]  /*ac00*/  IADD3 R24, P2, PT, R26.reuse, UR10, RZ ;  /* 0x0000000a1a187c10 */ /* 0x044fe4000ff5e0ff */
[----:B---3--:R-:W-:-:S02]  /*ac10*/  IADD3 R26, P1, PT, R26, UR8, RZ ;  /* 0x000000081a1a7c10 */ /* 0x008fc4000ff3e0ff */
[----:B-1----:R-:W-:Y:S02]  /*ac20*/  ISETP.GE.AND P0, PT, R12, R23, PT ;  /* 0x000000170c00720c */ /* 0x002fe40003f06270 */
[C---:B------:R-:W-:Y:S02]  /*ac30*/  IADD3.X R25, PT, PT, R4.reuse, UR11, RZ, P2, !PT ;  /* 0x0000000b04197c10 */ /* 0x040fe400097fe4ff */
[----:B------:R-:W-:Y:S02]  /*ac40*/  IADD3.X R27, PT, PT, R4, UR9, RZ, P1, !PT ;  /* 0x00000009041b7c10 */ /* 0x000fe40008ffe4ff */
[----:B------:R-:W-:-:S07]  /*ac50*/  CS2R R4, SRZ ;  /* 0x0000000000047805 */ /* 0x000fce000001ff00 */
[----:B------:R-:W-:Y:S05]  /*ac60*/  @P0 BRA `(.L_x_686) ;  /* 0x0000000000bc0947 */ /* 0x000fea0003800000 */
[----:B------:R1:W5:Y:S01]  /*ac70*/  LDG.E.128 R16, desc[UR6][R34.64] ;  /* 0x0000000622107981 */ /* 0x000362000c1e1d00 */
[----:B------:R-:W-:Y:S01]  /*ac80*/  ISETP.GE.AND P0, PT, R12, R11, PT ;  /* 0x0000000b0c00720c */ /* 0x000fe20003f06270 */
[----:B------:R-:W-:-:S12]  /*ac90*/  BSSY.RECONVERGENT B0, `(.L_x_687) ;  /* 0x0000028000007945 */ /* 0x000fd80003800200 */
[----:B------:R-:W-:Y:S05]  /*aca0*/  @P0 BRA `(.L_x_688) ;  /* 0x0000000000980947 */ /* 0x000fea0003800000 */
[----:B------:R-:W2:Y:S04]  /*acb0*/  LDG.E.64 R4, desc[UR6][R26.64] ;  /* 0x000000061a047981 */ /* 0x000ea8000c1e1b00 */
[----:B------:R-:W3:Y:S01]  /*acc0*/  LDG.E.64 R6, desc[UR6][R24.64] ;  /* 0x0000000618067981 */ /* 0x000ee2000c1e1b00 */
[C---:B-----5:R-:W-:Y:S01]  /*acd0*/  LOP3.LUT R8, R17.reuse, 0xffff0000, RZ, 0xc0, !PT ;  /* 0xffff000011087812 */ /* 0x060fe200078ec0ff */
[----:B------:R-:W-:Y:S01]  /*ace0*/  IMAD.U32 R30, R18, 0x10000, RZ ;  /* 0x00010000121e7824 */ /* 0x000fe200078e00ff */
[----:B------:R-:W-:Y:S02]  /*acf0*/  SHF.L.U32 R14, R17, 0x10, RZ ;  /* 0x00000010110e7819 */ /* 0x000fe400000006ff */
[C---:B------:R-:W-:Y:S02]  /*ad00*/  SHF.L.U32 R17, R16.reuse, 0x10, RZ ;  /* 0x0000001010117819 */ /* 0x040fe400000006ff */
[----:B------:R-:W-:-:S02]  /*ad10*/  LOP3.LUT R32, R16, 0xffff0000, RZ, 0xc0, !PT ;  /* 0xffff000010207812 */ /* 0x000fc400078ec0ff */
[C---:B------:R-:W-:Y:S02]  /*ad20*/  SHF.L.U32 R39, R19.reuse, 0x10, RZ ;  /* 0x0000001013277819 */ /* 0x040fe400000006ff */
[----:B------:R-:W-:Y:S02]  /*ad30*/  LOP3.LUT R37, R19, 0xffff0000, RZ, 0xc0, !PT ;  /* 0xffff000013257812 */ /* 0x000fe400078ec0ff */
[----:B------:R-:W-:Y:S02]  /*ad40*/  LOP3.LUT R36, R18, 0xffff0000, RZ, 0xc0, !PT ;  /* 0xffff000012247812 */ /* 0x000fe400078ec0ff */
[----:B--2---:R-:W-:Y:S02]  /*ad50*/  LOP3.LUT R31, R4, 0xffff0000, RZ, 0xc0, !PT ;  /* 0xffff0000041f7812 */ /* 0x004fe400078ec0ff */
[----:B------:R-:W-:Y:S02]  /*ad60*/  LOP3.LUT R16, R5, 0xffff0000, RZ, 0xc0, !PT ;  /* 0xffff000005107812 */ /* 0x000fe400078ec0ff */
[----:B---3--:R-:W-:Y:S01]  /*ad70*/  LOP3.LUT R33, R6, 0xffff0000, RZ, 0xc0, !PT ;  /* 0xffff000006217812 */ /* 0x008fe200078ec0ff */
[C---:B------:R-:W-:Y:S01]  /*ad80*/  FMUL.FTZ R19, R8.reuse, R31 ;  /* 0x0000001f08137220 */ /* 0x040fe20000410000 */
[----:B------:R-:W-:Y:S01]  /*ad90*/  LOP3.LUT R28, R7, 0xffff0000, RZ, 0xc0, !PT ;  /* 0xffff0000071c7812 */ /* 0x000fe200078ec0ff */
[----:B------:R-:W-:Y:S01]  /*ada0*/  FMUL.FTZ R18, R37, R16 ;  /* 0x0000001025127220 */ /* 0x000fe20000410000 */
[----:B------:R-:W-:Y:S01]  /*adb0*/  SHF.L.U32 R5, R5, 0x10, RZ ;  /* 0x0000001005057819 */ /* 0x000fe200000006ff */
[-C--:B------:R-:W-:Y:S01]  /*adc0*/  FMUL.FTZ R8, R8, R33.reuse ;  /* 0x0000002108087220 */ /* 0x080fe20000410000 */
[----:B------:R-:W-:Y:S01]  /*add0*/  FFMA.FTZ R19, R14, R33, -R19 ;  /* 0x000000210e137223 */ /* 0x000fe20000010813 */
[----:B------:R-:W-:Y:S01]  /*ade0*/  SHF.L.U32 R4, R4, 0x10, RZ ;  /* 0x0000001004047819 */ /* 0x000fe200000006ff */
[----:B------:R-:W-:-:S02]  /*adf0*/  IMAD.U32 R6, R6, 0x10000, RZ ;  /* 0x0001000006067824 */ /* 0x000fc400078e00ff */
[----:B------:R-:W-:Y:S01]  /*ae00*/  FFMA.FTZ R8, R14, R31, R8 ;  /* 0x0000001f0e087223 */ /* 0x000fe20000010008 */
[-C--:B------:R-:W-:Y:S01]  /*ae10*/  FMUL.FTZ R14, R37, R28.reuse ;  /* 0x0000001c250e7220 */ /* 0x080fe20000410000 */
[----:B------:R-:W-:Y:S01]  /*ae20*/  SHF.L.U32 R7, R7, 0x10, RZ ;  /* 0x0000001007077819 */ /* 0x000fe200000006ff */
[C---:B------:R-:W-:Y:S01]  /*ae30*/  FFMA.FTZ R18, R39.reuse, R28, -R18 ;  /* 0x0000001c27127223 */ /* 0x040fe20000010812 */
[----:B------:R-:W-:Y:S01]  /*ae40*/  FMUL.FTZ R31, R36, R5 ;  /* 0x00000005241f7220 */ /* 0x000fe20000410000 */
[----:B------:R-:W-:Y:S01]  /*ae50*/  FFMA.FTZ R39, R39, R16, R14 ;  /* 0x0000001027277223 */ /* 0x000fe2000001000e */
[C---:B------:R-:W-:Y:S01]  /*ae60*/  FMUL.FTZ R14, R32.reuse, R4 ;  /* 0x00000004200e7220 */ /* 0x040fe20000410000 */
[-C--:B------:R-:W-:Y:S01]  /*ae70*/  FMUL.FTZ R33, R32, R6.reuse ;  /* 0x0000000620217220 */ /* 0x080fe20000410000 */
[-C--:B------:R-:W-:Y:S01]  /*ae80*/  FMUL.FTZ R36, R36, R7.reuse ;  /* 0x0000000724247220 */ /* 0x080fe20000410000 */
[C---:B------:R-:W-:Y:S01]  /*ae90*/  FFMA.FTZ R31, R30.reuse, R7, -R31 ;  /* 0x000000071e1f7223 */ /* 0x040fe2000001081f */
[C---:B------:R-:W-:Y:S01]  /*aea0*/  FFMA.FTZ R14, R17.reuse, R6, -R14 ;  /* 0x00000006110e7223 */ /* 0x040fe2000001080e */
[----:B------:R-:W-:Y:S01]  /*aeb0*/  FFMA.FTZ R33, R17, R4, R33 ;  /* 0x0000000411217223 */ /* 0x000fe20000010021 */
[----:B------:R-:W-:Y:S01]  /*aec0*/  FFMA.FTZ R36, R30, R5, R36 ;  /* 0x000000051e247223 */ /* 0x000fe20000010024 */
[----:B------:R-:W-:-:S02]  /*aed0*/  F2FP.BF16.F32.PACK_AB R17, R8, R19 ;  /* 0x000000130811723e */ /* 0x000fc400000010ff */
[----:B------:R-:W-:Y:S02]  /*aee0*/  F2FP.BF16.F32.PACK_AB R19, R39, R18 ;  /* 0x000000122713723e */ /* 0x000fe400000010ff */
[----:B------:R-:W-:Y:S02]  /*aef0*/  F2FP.BF16.F32.PACK_AB R16, R33, R14 ;  /* 0x0000000e2110723e */ /* 0x000fe400000010ff */
[----:B------:R-:W-:Y:S02]  /*af00*/  F2FP.BF16.F32.PACK_AB R18, R36, R31 ;  /* 0x0000001f2412723e */ /* 0x000fe400000010ff */
.L_x_688:
[----:B------:R-:W-:Y:S05]  /*af10*/  BSYNC.RECONVERGENT B0 ;  /* 0x0000000000007941 */ /* 0x000fea0003800200 */
.L_x_687:
[----:B-----5:R-:W-:Y:S01]  /*af20*/  IMAD.MOV.U32 R6, RZ, RZ, R18 ;  /* 0x000000ffff067224 */ /* 0x020fe200078e0012 */
[----:B------:R-:W-:Y:S01]  /*af30*/  MOV R4, R16 ;  /* 0x0000001000047202 */ /* 0x000fe20000000f00 */
[----:B------:R-:W-:Y:S01]  /*af40*/  IMAD.MOV.U32 R7, RZ, RZ, R19 ;  /* 0x000000ffff077224 */ /* 0x000fe200078e0013 */
[----:B------:R-:W-:Y:S02]  /*af50*/  MOV R5, R17 ;  /* 0x0000001100057202 */ /* 0x000fe40000000f00 */
.L_x_686:
[----:B------:R-:W-:Y:S05]  /*af60*/  BSYNC.RECONVERGENT B1 ;  /* 0x0000000000017941 */ /* 0x000fea0003800200 */
.L_x_685:
[----:B------:R-:W-:Y:S01]  /*af70*/  ISETP.GE.AND P0, PT, R10, R23, PT ;  /* 0x000000170a00720c */ /* 0x000fe20003f06270 */
[----:B------:R2:W-:Y:S01]  /*af80*/  STS.128 [R207], R4 ;  /* 0x00000004cf007388 */ /* 0x0005e20000000c00 */
[----:B------:R-:W-:Y:S11]  /*af90*/  BSSY.RECONVERGENT B1, `(.L_x_689) ;  /* 0x000002f000017945 */ /* 0x000ff60003800200 */
[----:B------:R2:W-:Y:S01]  /*afa0*/  @P0 STS.128 [R207+0x2000], RZ ;  /* 0x002000ffcf000388 */ /* 0x0005e20000000c00 */
[----:B------:R-:W-:Y:S05]  /*afb0*/  @P0 BRA `(.L_x_690) ;  /* 0x0000000000b00947 */ /* 0x000fea0003800000 */
[----:B------:R3:W5:Y:S01]  /*afc0*/  LDG.E.128 R16, desc[UR6][R34.64+0x80] ;  /* 0x0000800622107981 */ /* 0x000762000c1e1d00 */
[----:B------:R-:W-:Y:S01]  /*afd0*/  ISETP.GE.AND P0, PT, R10, R11, PT ;  /* 0x0000000b0a00720c */ /* 0x000fe20003f06270 */
[----:B------:R-:W-:-:S12]  /*afe0*/  BSSY.RECONVERGENT B0, `(.L_x_691) ;  /* 0x0000028000007945 */ /* 0x000fd80003800200 */
[----:B------:R-:W-:Y:S05]  /*aff0*/  @P0 BRA `(.L_x_692) ;  /* 0x0000000000980947 */ /* 0x000fea0003800000 */
[----:B--2---:R-:W2:Y:S04]  /*b000*/  LDG.E.64 R4, desc[UR6][R26.64+0x40] ;  /* 0x000040061a047981 */ /* 0x004ea8000c1e1b00 */
[----:B------:R-:W4:Y:S01]  /*b010*/  LDG.E.64 R6, desc[UR6][R24.64+0x40] ;  /* 0x0000400618067981 */ /* 0x000f22000c1e1b00 */
        /* <DEDUP_REMOVED lines=10> */
[----:B----4-:R-:W-:Y:S01]  /*b0c0*/  LOP3.LUT R33, R6, 0xffff0000, RZ, 0xc0, !PT ;  /* 0xffff000006217812 */ /* 0x010fe200078ec0ff */
        /* <DEDUP_REMOVED lines=25> */
.L_x_692:
[----:B------:R-:W-:Y:S05]  /*b260*/  BSYNC.RECONVERGENT B0 ;  /* 0x0000000000007941 */ /* 0x000fea0003800200 */
.L_x_691:
[----:B-----5:R4:W-:Y:S02]  /*b270*/  STS.128 [R207+0x2000], R16 ;  /* 0x00200010cf007388 */ /* 0x0209e40000000c00 */
.L_x_690:
[----:B------:R-:W-:Y:S05]  /*b280*/  BSYNC.RECONVERGENT B1 ;  /* 0x0000000000017941 */ /* 0x000fea0003800200 */
.L_x_689:
[----:B------:R-:W-:-:S13]  /*b290*/  ISETP.GE.AND P0, PT, R9, R23, PT ;  /* 0x000000170900720c */ /* 0x000fda0003f06270 */
[----:B------:R1:W-:Y:S01]  /*b2a0*/  @P0 STS.128 [R207+0x4000], RZ ;  /* 0x004000ffcf000388 */ /* 0x0003e20000000c00 */
[----:B------:R-:W-:Y:S05]  /*b2b0*/  @P0 BRA `(.L_x_684) ;  /* 0x0000000000b40947 */ /* 0x000fea0003800000 */
[----:B----4-:R4:W5:Y:S01]  /*b2c0*/  LDG.E.128 R16, desc[UR6][R34.64+0x100] ;  /* 0x0001000622107981 */ /* 0x010962000c1e1d00 */
[----:B------:R-:W-:Y:S01]  /*b2d0*/  ISETP.GE.AND P0, PT, R9, R11, PT ;  /* 0x0000000b0900720c */ /* 0x000fe20003f06270 */
[----:B------:R-:W-:-:S12]  /*b2e0*/  BSSY.RECONVERGENT B0, `(.L_x_693) ;  /* 0x0000029000007945 */ /* 0x000fd80003800200 */
[----:B------:R-:W-:Y:S05]  /*b2f0*/  @P0 BRA `(.L_x_694) ;  /* 0x00000000009c0947 */ /* 0x000fea0003800000 */
[----:B--2---:R-:W2:Y:S04]  /*b300*/  LDG.E.64 R4, desc[UR6][R26.64+0x80] ;  /* 0x000080061a047981 */ /* 0x004ea8000c1e1b00 */
[----:B------:R1:W3:Y:S01]  /*b310*/  LDG.E.64 R6, desc[UR6][R24.64+0x80] ;  /* 0x0000800618067981 */ /* 0x0002e2000c1e1b00 */
[C---:B-----5:R-:W-:Y:S01]  /*b320*/  LOP3.LUT R8, R17.reuse, 0xffff0000, RZ, 0xc0, !PT ;  /* 0xffff000011087812 */ /* 0x060fe200078ec0ff */
[----:B------:R-:W-:Y:S01]  /*b330*/  IMAD.U32 R28, R18, 0x10000, RZ ;  /* 0x00010000121c7824 */ /* 0x000fe200078e00ff */
[----:B------:R-:W-:Y:S02]  /*b340*/  SHF.L.U32 R14, R17, 0x10, RZ ;  /* 0x00000010110e7819 */ /* 0x000fe400000006ff */
[C---:B------:R-:W-:Y:S02]  /*b350*/  SHF.L.U32 R17, R16.reuse, 0x10, RZ ;  /* 0x0000001010117819 */ /* 0x040fe400000006ff */
[----:B------:R-:W-:-:S02]  /*b360*/  LOP3.LUT R30, R16, 0xffff0000, RZ, 0xc0, !PT ;  /* 0xffff0000101e7812 */ /* 0x000fc400078ec0ff */
[C---:B------:R-:W-:Y:S02]  /*b370*/  SHF.L.U32 R37, R19.reuse, 0x10, RZ ;  /* 0x0000001013257819 */ /* 0x040fe400000006ff */
[----:B------:R-:W-:Y:S02]  /*b380*/  LOP3.LUT R33, R19, 0xffff0000, RZ, 0xc0, !PT ;  /* 0xffff000013217812 */ /* 0x000fe400078ec0ff */
[----:B-1----:R-:W-:Y:S02]  /*b390*/  LOP3.LUT R25, R18, 0xffff0000, RZ, 0xc0, !PT ;  /* 0xffff000012197812 */ /* 0x002fe400078ec0ff */
[----:B--2---:R-:W-:Y:S02]  /*b3a0*/  LOP3.LUT R23, R4, 0xffff0000, RZ, 0xc0, !PT ;  /* 0xffff000004177812 */ /* 0x004fe400078ec0ff */
[C---:B------:R-:W-:Y:S01]  /*b3b0*/  LOP3.LUT R16, R5.reuse, 0xffff0000, RZ, 0xc0, !PT ;  /* 0xffff000005107812 */ /* 0x040fe200078ec0ff */
[----:B------:R-:W-:Y:S01]  /*b3c0*/  IMAD.U32 R5, R5, 0x10000, RZ ;  /* 0x0001000005057824 */ /* 0x000fe200078e00ff */
[----:B---3--:R-:W-:Y:S01]  /*b3d0*/  LOP3.LUT R31, R6, 0xffff0000, RZ, 0xc0, !PT ;  /* 0xffff0000061f7812 */ /* 0x008fe200078ec0ff */
[----:B------:R-:W-:Y:S01]  /*b3e0*/  FMUL.FTZ R19, R8, R23 ;  /* 0x0000001708137220 */ /* 0x000fe20000410000 */
[----:B------:R-:W-:Y:S01]  /*b3f0*/  LOP3.LUT R24, R7, 0xffff0000, RZ, 0xc0, !PT ;  /* 0xffff000007187812 */ /* 0x000fe200078ec0ff */
[----:B------:R-:W-:Y:S01]  /*b400*/  FMUL.FTZ R18, R33, R16 ;  /* 0x0000001021127220 */ /* 0x000fe20000410000 */
[----:B------:R-:W-:Y:S01]  /*b410*/  SHF.L.U32 R4, R4, 0x10, RZ ;  /* 0x0000001004047819 */ /* 0x000fe200000006ff */
[-C--:B------:R-:W-:Y:S01]  /*b420*/  FMUL.FTZ R8, R8, R31.reuse ;  /* 0x0000001f08087220 */ /* 0x080fe20000410000 */
[----:B------:R-:W-:Y:S01]  /*b430*/  FFMA.FTZ R19, R14, R31, -R19 ;  /* 0x0000001f0e137223 */ /* 0x000fe20000010813 */
[----:B------:R-:W-:Y:S01]  /*b440*/  SHF.L.U32 R6, R6, 0x10, RZ ;  /* 0x0000001006067819 */ /* 0x000fe200000006ff */
[-C--:B------:R-:W-:Y:S01]  /*b450*/  FFMA.FTZ R18, R37, R24.reuse, -R18 ;  /* 0x0000001825127223 */ /* 0x080fe20000010812 */
[----:B------:R-:W-:Y:S01]  /*b460*/  FFMA.FTZ R8, R14, R23, R8 ;  /* 0x000000170e087223 */ /* 0x000fe20000010008 */
[----:B------:R-:W-:Y:S01]  /*b470*/  FMUL.FTZ R14, R33, R24 ;  /* 0x00000018210e7220 */ /* 0x000fe20000410000 */
[----:B------:R-:W-:Y:S01]  /*b480*/  SHF.L.U32 R7, R7, 0x10, RZ ;  /* 0x0000001007077819 */ /* 0x000fe200000006ff */
[C---:B------:R-:W-:Y:S01]  /*b490*/  FMUL.FTZ R27, R30.reuse, R6 ;  /* 0x000000061e1b7220 */ /* 0x040fe20000410000 */
[----:B------:R-:W-:Y:S01]  /*b4a0*/  FMUL.FTZ R23, R25, R5 ;  /* 0x0000000519177220 */ /* 0x000fe20000410000 */
[----:B------:R-:W-:Y:S01]  /*b4b0*/  FFMA.FTZ R37, R37, R16, R14 ;  /* 0x0000001025257223 */ /* 0x000fe2000001000e */
[-C--:B------:R-:W-:Y:S01]  /*b4c0*/  FMUL.FTZ R14, R30, R4.reuse ;  /* 0x000000041e0e7220 */ /* 0x080fe20000410000 */
[-C--:B------:R-:W-:Y:S01]  /*b4d0*/  FMUL.FTZ R16, R25, R7.reuse ;  /* 0x0000000719107220 */ /* 0x080fe20000410000 */
[C---:B------:R-:W-:Y:S01]  /*b4e0*/  FFMA.FTZ R27, R17.reuse, R4, R27 ;  /* 0x00000004111b7223 */ /* 0x040fe2000001001b */
[C---:B------:R-:W-:Y:S01]  /*b4f0*/  FFMA.FTZ R23, R28.reuse, R7, -R23 ;  /* 0x000000071c177223 */ /* 0x040fe20000010817 */
[----:B------:R-:W-:Y:S01]  /*b500*/  FFMA.FTZ R14, R17, R6, -R14 ;  /* 0x00000006110e7223 */ /* 0x000fe2000001080e */
[----:B------:R-:W-:Y:S01]  /*b510*/  FFMA.FTZ R16, R28, R5, R16 ;  /* 0x000000051c107223 */ /* 0x000fe20000010010 */
[----:B------:R-:W-:-:S02]  /*b520*/  F2FP.BF16.F32.PACK_AB R17, R8, R19 ;  /* 0x000000130811723e */ /* 0x000fc400000010ff */
[----:B------:R-:W-:Y:S02]  /*b530*/  F2FP.BF16.F32.PACK_AB R19, R37, R18 ;  /* 0x000000122513723e */ /* 0x000fe400000010ff */
[----:B------:R-:W-:Y:S02]  /*b540*/  F2FP.BF16.F32.PACK_AB R14, R27, R14 ;  /* 0x0000000e1b0e723e */ /* 0x000fe400000010ff */
[----:B------:R-:W-:Y:S02]  /*b550*/  F2FP.BF16.F32.PACK_AB R18, R16, R23 ;  /* 0x000000171012723e */ /* 0x000fe400000010ff */
[----:B------:R-:W-:Y:S02]  /*b560*/  MOV R16, R14 ;  /* 0x0000000e00107202 */ /* 0x000fe40000000f00 */
.L_x_694:
[----:B------:R-:W-:Y:S05]  /*b570*/  BSYNC.RECONVERGENT B0 ;  /* 0x0000000000007941 */ /* 0x000fea0003800200 */
.L_x_693:
[----:B-----5:R1:W-:Y:S02]  /*b580*/  STS.128 [R207+0x4000], R16 ;  /* 0x00400010cf007388 */ /* 0x0203e40000000c00 */
.L_x_684:
[----:B------:R-:W-:Y:S05]  /*b590*/  BSYNC.RECONVERGENT B2 ;  /* 0x0000000000027941 */ /* 0x000fea0003800200 */
.L_x_683:
[----:B------:R-:W-:Y:S01]  /*b5a0*/  IADD3 R36, PT, PT, R112, 0x10, RZ ;  /* 0x0000001070247810 */ /* 0x000fe20007ffe0ff */
[----:B------:R-:W-:Y:S03]  /*b5b0*/  BSSY.RECONVERGENT B2, `(.L_x_695) ;  /* 0x00000b7000027945 */ /* 0x000fe60003800200 */
[----:B------:R-:W-:-:S13]  /*b5c0*/  ISETP.GE.AND P0, PT, R36, R21, PT ;  /* 0x000000152400720c */ /* 0x000fda0003f06270 */
[----:B------:R-:W-:Y:S05]  /*b5d0*/  @P0 BRA `(.L_x_696) ;  /* 0x0000000800d00947 */ /* 0x000fea0003800000 */
[----:B------:R-:W2:Y:S01]  /*b5e0*/  LDC R23, c[0x0][0x440] ;  /* 0x00011000ff177b82 */ /* 0x000ea20000000800 */
[C---:B------:R-:W-:Y:S01]  /*b5f0*/  LEA R14, P0, R15.reuse, R34, 0x1 ;  /* 0x000000220f0e7211 */ /* 0x040fe200078008ff */
[----:B------:R-:W-:Y:S03]  /*b600*/  BSSY.RECONVERGENT B1, `(.L_x_697) ;  /* 0x000003b000017945 */ /* 0x000fe60003800200 */
[----:B------:R-:W-:Y:S02]  /*b610*/  LEA.HI.X R15, R15, R35, R0, 0x1, P0 ;  /* 0x000000230f0f7211 */ /* 0x000fe400000f0c00 */
[----:B--2---:R-:W-:-:S13]  /*b620*/  ISETP.GE.AND P1, PT, R12, R23, PT ;  /* 0x000000170c00720c */ /* 0x004fda0003f26270 */
[----:B------:R2:W-:Y:S01]  /*b630*/  @P1 STS.128 [R207+0x800], RZ ;  /* 0x000800ffcf001388 */ /* 0x0005e20000000c00 */
[----:B------:R-:W-:Y:S05]  /*b640*/  @P1 BRA `(.L_x_698) ;  /* 0x0000000000d81947 */ /* 0x000fea0003800000 */
[----:B-1--4-:R1:W5:Y:S01]  /*b650*/  LDG.E.128 R16, desc[UR6][R14.64] ;  /* 0x000000060e107981 */ /* 0x012362000c1e1d00 */
[----:B------:R-:W-:Y:S01]  /*b660*/  ISETP.GE.AND P0, PT, R12, R11, PT ;  /* 0x0000000b0c00720c */ /* 0x000fe20003f06270 */
[----:B------:R-:W-:-:S12]  /*b670*/  BSSY.RECONVERGENT B0, `(.L_x_699) ;  /* 0x0000032000007945 */ /* 0x000fd80003800200 */
[----:B------:R-:W-:Y:S05]  /*b680*/  @P0 BRA `(.L_x_700) ;  /* 0x0000000000c00947 */ /* 0x000fea0003800000 */
[----:B------:R-:W4:Y:S01]  /*b690*/  LDCU.64 UR10, c[0x0][0x4c8] ;  /* 0x00009900ff0a77ac */ /* 0x000f220008000a00 */
[C---:B------:R-:W-:Y:S01]  /*b6a0*/  IADD3 R5, P0, PT, R29.reuse, R20, RZ ;  /* 0x000000141d057210 */ /* 0x040fe20007f1e0ff */
[----:B------:R-:W2:Y:S03]  /*b6b0*/  LDCU.64 UR8, c[0x0][0x4d0] ;  /* 0x00009a00ff0877ac */ /* 0x000ea60008000a00 */
[----:B------:R-:W-:Y:S01]  /*b6c0*/  LEA.HI.X.SX32 R0, R29, R22, 0x1, P0 ;  /* 0x000000161d007211 */ /* 0x000fe200000f0eff */
[----:B------:R-:W-:-:S03]  /*b6d0*/  IMAD.SHL.U32 R4, R5, 0x2, RZ ;  /* 0x0000000205047824 */ /* 0x000fc600078e00ff */
[----:B------:R-:W-:Y:S02]  /*b6e0*/  SHF.L.U64.HI R0, R5, 0x1, R0 ;  /* 0x0000000105007819 */ /* 0x000fe40000010200 */
[C---:B----4-:R-:W-:Y:S02]  /*b6f0*/  IADD3 R6, P1, PT, R4.reuse, UR10, RZ ;  /* 0x0000000a04067c10 */ /* 0x050fe4000ff3e0ff */
[----:B--2---:R-:W-:Y:S02]  /*b700*/  IADD3 R4, P0, PT, R4, UR8, RZ ;  /* 0x0000000804047c10 */ /* 0x004fe4000ff1e0ff */
[C---:B------:R-:W-:Y:S02]  /*b710*/  IADD3.X R7, PT, PT, R0.reuse, UR11, RZ, P1, !PT ;  /* 0x0000000b00077c10 */ /* 0x040fe40008ffe4ff */
[----:B------:R-:W-:-:S04]  /*b720*/  IADD3.X R5, PT, PT, R0, UR9, RZ, P0, !PT ;  /* 0x0000000900057c10 */ /* 0x000fc800087fe4ff */
[----:B------:R-:W2:Y:S04]  /*b730*/  LDG.E.64 R6, desc[UR6][R6.64] ;  /* 0x0000000606067981 */ /* 0x000ea8000c1e1b00 */
[----:B------:R-:W4:Y:S01]  /*b740*/  LDG.E.64 R4, desc[UR6][R4.64] ;  /* 0x0000000604047981 */ /* 0x000f22000c1e1b00 */
[C---:B-----5:R-:W-:Y:S01]  /*b750*/  LOP3.LUT R0, R17.reuse, 0xffff0000, RZ, 0xc0, !PT ;  /* 0xffff000011007812 */ /* 0x060fe200078ec0ff */
[----:B------:R-:W-:Y:S01]  /*b760*/  IMAD.U32 R8, R17, 0x10000, RZ ;  /* 0x0001000011087824 */ /* 0x000fe200078e00ff */
[C---:B------:R-:W-:Y:S01]  /*b770*/  SHF.L.U32 R17, R16.reuse, 0x10, RZ ;  /* 0x0000001010117819 */ /* 0x040fe200000006ff */
[C---:B------:R-:W-:Y:S01]  /*b780*/  IMAD.U32 R33, R19.reuse, 0x10000, RZ ;  /* 0x0001000013217824 */ /* 0x040fe200078e00ff */
[----:B------:R-:W-:Y:S02]  /*b790*/  LOP3.LUT R28, R16, 0xffff0000, RZ, 0xc0, !PT ;  /* 0xffff0000101c7812 */ /* 0x000fe400078ec0ff */
[----:B------:R-:W-:-:S02]  /*b7a0*/  LOP3.LUT R31, R19, 0xffff0000, RZ, 0xc0, !PT ;  /* 0xffff0000131f7812 */ /* 0x000fc400078ec0ff */
[C---:B------:R-:W-:Y:S02]  /*b7b0*/  SHF.L.U32 R26, R18.reuse, 0x10, RZ ;  /* 0x00000010121a7819 */ /* 0x040fe400000006ff */
[----:B------:R-:W-:Y:S02]  /*b7c0*/  LOP3.LUT R30, R18, 0xffff0000, RZ, 0xc0, !PT ;  /* 0xffff0000121e7812 */ /* 0x000fe400078ec0ff */
[----:B--2---:R-:W-:Y:S02]  /*b7d0*/  LOP3.LUT R27, R6, 0xffff0000, RZ, 0xc0, !PT ;  /* 0xffff0000061b7812 */ /* 0x004fe400078ec0ff */
[----:B----4-:R-:W-:Y:S02]  /*b7e0*/  LOP3.LUT R25, R4, 0xffff0000, RZ, 0xc0, !PT ;  /* 0xffff000004197812 */ /* 0x010fe400078ec0ff */
[----:B------:R-:W-:Y:S02]  /*b7f0*/  LOP3.LUT R16, R5, 0xffff0000, RZ, 0xc0, !PT ;  /* 0xffff000005107812 */ /* 0x000fe400078ec0ff */
[----:B------:R-:W-:Y:S01]  /*b800*/  LOP3.LUT R24, R7, 0xffff0000, RZ, 0xc0, !PT ;  /* 0xffff000007187812 */ /* 0x000fe200078ec0ff */
[C---:B------:R-:W-:Y:S01]  /*b810*/  FMUL.FTZ R19, R0.reuse, R25 ;  /* 0x0000001900137220 */ /* 0x040fe20000410000 */
[-C--:B------:R-:W-:Y:S01]  /*b820*/  FMUL.FTZ R0, R0, R27.reuse ;  /* 0x0000001b00007220 */ /* 0x080fe20000410000 */
[C---:B------:R-:W-:Y:S01]  /*b830*/  FMUL.FTZ R18, R31.reuse, R16 ;  /* 0x000000101f127220 */ /* 0x040fe20000410000 */
[----:B------:R-:W-:Y:S01]  /*b840*/  SHF.L.U32 R6, R6, 0x10, RZ ;  /* 0x0000001006067819 */ /* 0x000fe200000006ff */
[C---:B------:R-:W-:Y:S01]  /*b850*/  FFMA.FTZ R19, R8.reuse, R27, -R19 ;  /* 0x0000001b08137223 */ /* 0x040fe20000010813 */
[----:B------:R-:W-:Y:S01]  /*b860*/  FFMA.FTZ R0, R8, R25, R0 ;  /* 0x0000001908007223 */ /* 0x000fe20000010000 */
[----:B------:R-:W-:Y:S01]  /*b870*/  FMUL.FTZ R8, R31, R24 ;  /* 0x000000181f087220 */ /* 0x000fe20000410000 */
[----:B------:R-:W-:Y:S01]  /*b880*/  IMAD.U32 R5, R5, 0x10000, RZ ;  /* 0x0001000005057824 */ /* 0x000fe200078e00ff */
[----:B------:R-:W-:Y:S01]  /*b890*/  SHF.L.U32 R7, R7, 0x10, RZ ;  /* 0x0000001007077819 */ /* 0x000fe200000006ff */
[----:B------:R-:W-:-:S02]  /*b8a0*/  IMAD.U32 R4, R4, 0x10000, RZ ;  /* 0x0001000004047824 */ /* 0x000fc400078e00ff */
[C---:B------:R-:W-:Y:S01]  /*b8b0*/  FFMA.FTZ R18, R33.reuse, R24, -R18 ;  /* 0x0000001821127223 */ /* 0x040fe20000010812 */
[----:B------:R-:W-:Y:S01]  /*b8c0*/  FFMA.FTZ R33, R33, R16, R8 ;  /* 0x0000001021217223 */ /* 0x000fe20000010008 */
[----:B------:R-:W-:Y:S01]  /*b8d0*/  FMUL.FTZ R25, R30, R5 ;  /* 0x000000051e197220 */ /* 0x000fe20000410000 */
        /* <DEDUP_REMOVED lines=11> */
.L_x_700:
[----:B------:R-:W-:Y:S05]  /*b990*/  BSYNC.RECONVERGENT B0 ;  /* 0x0000000000007941 */ /* 0x000fea0003800200 */
.L_x_699:
[----:B-----5:R4:W-:Y:S02]  /*b9a0*/  STS.128 [R207+0x800], R16 ;  /* 0x00080010cf007388 */ /* 0x0209e40000000c00 */
.L_x_698:
[----:B------:R-:W-:Y:S05]  /*b9b0*/  BSYNC.RECONVERGENT B1 ;  /* 0x0000000000017941 */ /* 0x000fea0003800200 */
.L_x_697:
[----:B------:R-:W-:Y:S01]  /*b9c0*/  ISETP.GE.AND P0, PT, R10, R23, PT ;  /* 0x000000170a00720c */ /* 0x000fe20003f06270 */
[----:B------:R-:W-:-:S12]  /*b9d0*/  BSSY.RECONVERGENT B1, `(.L_x_701) ;  /* 0x0000039000017945 */ /* 0x000fd80003800200 */
        /* <DEDUP_REMOVED lines=54> */
.L_x_704:
[----:B------:R-:W-:Y:S05]  /*bd40*/  BSYNC.RECONVERGENT B0 ;  /* 0x0000000000007941 */ /* 0x000fea0003800200 */
.L_x_703:
[----:B-----5:R4:W-:Y:S02]  /*bd50*/  STS.128 [R207+0x2800], R16 ;  /* 0x00280010cf007388 */ /* 0x0209e40000000c00 */
.L_x_702:
[----:B------:R-:W-:Y:S05]  /*bd60*/  BSYNC.RECONVERGENT B1 ;  /* 0x0000000000017941 */ /* 0x000fea0003800200 */
.L_x_701:
[----:B------:R-:W-:-:S13]  /*bd70*/  ISETP.GE.AND P0, PT, R9, R23, PT ;  /* 0x000000170900720c */ /* 0x000fda0003f06270 */
        /* <DEDUP_REMOVED lines=18> */
[C---:B-----5:R-:W-:Y:S01]  /*bea0*/  IMAD.U32 R8, R17.reuse, 0x10000, RZ ;  /* 0x0001000011087824 */ /* 0x060fe200078e00ff */
[----:B------:R-:W-:Y:S02]  /*beb0*/  LOP3.LUT R0, R17, 0xffff0000, RZ, 0xc0, !PT ;  /* 0xffff000011007812 */ /* 0x000fe400078ec0ff */
[C---:B-1----:R-:W-:Y:S02]  /*bec0*/  SHF.L.U32 R14, R16.reuse, 0x10, RZ ;  /* 0x00000010100e7819 */ /* 0x042fe400000006ff */
[----:B------:R-:W-:-:S02]  /*bed0*/  LOP3.LUT R27, R16, 0xffff0000, RZ, 0xc0, !PT ;  /* 0xffff0000101b7812 */ /* 0x000fc400078ec0ff */
[C---:B------:R-:W-:Y:S01]  /*bee0*/  LOP3.LUT R24, R19.reuse, 0xffff0000, RZ, 0xc0, !PT ;  /* 0xffff000013187812 */ /* 0x040fe200078ec0ff */
[----:B------:R-:W-:Y:S01]  /*bef0*/  IMAD.U32 R25, R19, 0x10000, RZ ;  /* 0x0001000013197824 */ /* 0x000fe200078e00ff */
[C---:B------:R-:W-:Y:S02]  /*bf00*/  SHF.L.U32 R26, R18.reuse, 0x10, RZ ;  /* 0x00000010121a7819 */ /* 0x040fe400000006ff */
[----:B------:R-:W-:Y:S02]  /*bf10*/  LOP3.LUT R28, R18, 0xffff0000, RZ, 0xc0, !PT ;  /* 0xffff0000121c7812 */ /* 0x000fe400078ec0ff */
[----:B--2---:R-:W-:Y:S02]  /*bf20*/  LOP3.LUT R23, R6, 0xffff0000, RZ, 0xc0, !PT ;  /* 0xffff000006177812 */ /* 0x004fe400078ec0ff */
[----:B----4-:R-:W-:Y:S02]  /*bf30*/  LOP3.LUT R17, R4, 0xffff0000, RZ, 0xc0, !PT ;  /* 0xffff000004117812 */ /* 0x010fe400078ec0ff */
[----:B------:R-:W-:-:S02]  /*bf40*/  LOP3.LUT R16, R5, 0xffff0000, RZ, 0xc0, !PT ;  /* 0xffff000005107812 */ /* 0x000fc400078ec0ff */
[----:B------:R-:W-:Y:S01]  /*bf50*/  LOP3.LUT R19, R7, 0xffff0000, RZ, 0xc0, !PT ;  /* 0xffff000007137812 */ /* 0x000fe200078ec0ff */
[C---:B------:R-:W-:Y:S01]  /*bf60*/  FMUL.FTZ R15, R0.reuse, R17 ;  /* 0x00000011000f7220 */ /* 0x040fe20000410000 */
[----:B------:R-:W-:Y:S01]  /*bf70*/  FMUL.FTZ R0, R0, R23 ;  /* 0x0000001700007220 */ /* 0x000fe20000410000 */
[----:B------:R-:W-:Y:S01]  /*bf80*/  FMUL.FTZ R18, R24, R16 ;  /* 0x0000001018127220 */ /* 0x000fe20000410000 */
[----:B------:R-:W-:Y:S01]  /*bf90*/  IMAD.U32 R4, R4, 0x10000, RZ ;  /* 0x0001000004047824 */ /* 0x000fe200078e00ff */
[----:B------:R-:W-:Y:S01]  /*bfa0*/  SHF.L.U32 R6, R6, 0x10, RZ ;  /* 0x0000001006067819 */ /* 0x000fe200000006ff */
[----:B------:R-:W-:Y:S01]  /*bfb0*/  IMAD.U32 R5, R5, 0x10000, RZ ;  /* 0x0001000005057824 */ /* 0x000fe200078e00ff */
[----:B------:R-:W-:Y:S01]  /*bfc0*/  SHF.L.U32 R7, R7, 0x10, RZ ;  /* 0x0000001007077819 */ /* 0x000fe200000006ff */
[----:B------:R-:W-:Y:S01]  /*bfd0*/  FMUL.FTZ R24, R24, R19 ;  /* 0x0000001318187220 */ /* 0x000fe20000410000 */
[----:B------:R-:W-:Y:S01]  /*bfe0*/  FFMA.FTZ R0, R8, R17, R0 ;  /* 0x0000001108007223 */ /* 0x000fe20000010000 */
[----:B------:R-:W-:Y:S01]  /*bff0*/  FFMA.FTZ R18, R25, R19, -R18 ;  /* 0x0000001319127223 */ /* 0x000fe20000010812 */
[C---:B------:R-:W-:Y:S01]  /*c000*/  FMUL.FTZ R17, R27.reuse, R4 ;  /* 0x000000041b117220 */ /* 0x040fe20000410000 */
[----:B------:R-:W-:Y:S01]  /*c010*/  FMUL.FTZ R19, R28, R5 ;  /* 0x000000051c137220 */ /* 0x000fe20000410000 */
[----:B------:R-:W-:Y:S01]  /*c020*/  FFMA.FTZ R15, R8, R23, -R15 ;  /* 0x00000017080f7223 */ /* 0x000fe2000001080f */
[----:B------:R-:W-:Y:S01]  /*c030*/  FMUL.FTZ R27, R27, R6 ;  /* 0x000000061b1b7220 */ /* 0x000fe20000410000 */
[-C--:B------:R-:W-:Y:S01]  /*c040*/  FMUL.FTZ R28, R28, R7.reuse ;  /* 0x000000071c1c7220 */ /* 0x080fe20000410000 */
[----:B------:R-:W-:Y:S01]  /*c050*/  FFMA.FTZ R25, R25, R16, R24 ;  /* 0x0000001019197223 */ /* 0x000fe20000010018 */
[C---:B------:R-:W-:Y:S01]  /*c060*/  FFMA.FTZ R17, R14.reuse, R6, -R17 ;  /* 0x000000060e117223 */ /* 0x040fe20000010811 */
[----:B------:R-:W-:Y:S01]  /*c070*/  FFMA.FTZ R4, R14, R4, R27 ;  /* 0x000000040e047223 */ /* 0x000fe2000001001b */
[C---:B------:R-:W-:Y:S01]  /*c080*/  FFMA.FTZ R19, R26.reuse, R7, -R19 ;  /* 0x000000071a137223 */ /* 0x040fe20000010813 */
[----:B------:R-:W-:Y:S01]  /*c090*/  FFMA.FTZ R28, R26, R5, R28 ;  /* 0x000000051a1c7223 */ /* 0x000fe2000001001c */
[----:B------:R-:W-:-:S02]  /*c0a0*/  F2FP.BF16.F32.PACK_AB R0, R0, R15 ;  /* 0x0000000f0000723e */ /* 0x000fc400000010ff */
[----:B------:R-:W-:Y:S02]  /*c0b0*/  F2FP.BF16.F32.PACK_AB R25, R25, R18 ;  /* 0x000000121919723e */ /* 0x000fe400000010ff */
[----:B------:R-:W-:Y:S01]  /*c0c0*/  F2FP.BF16.F32.PACK_AB R16, R4, R17 ;  /* 0x000000110410723e */ /* 0x000fe200000010ff */
[----:B------:R-:W-:Y:S01]  /*c0d0*/  IMAD.MOV.U32 R17, RZ, RZ, R0 ;  /* 0x000000ffff117224 */ /* 0x000fe200078e0000 */
[----:B------:R-:W-:Y:S02]  /*c0e0*/  F2FP.BF16.F32.PACK_AB R18, R28, R19 ;  /* 0x000000131c12723e */ /* 0x000fe400000010ff */
[----:B------:R-:W-:Y:S02]  /*c0f0*/  MOV R19, R25 ;  /* 0x0000001900137202 */ /* 0x000fe40000000f00 */
.L_x_706:
[----:B------:R-:W-:Y:S05]  /*c100*/  BSYNC.RECONVERGENT B0 ;  /* 0x0000000000007941 */ /* 0x000fea0003800200 */
.L_x_705:
[----:B-----5:R4:W-:Y:S02]  /*c110*/  STS.128 [R207+0x4800], R16 ;  /* 0x00480010cf007388 */ /* 0x0209e40000000c00 */
.L_x_696:
[----:B------:R-:W-:Y:S05]  /*c120*/  BSYNC.RECONVERGENT B2 ;  /* 0x0000000000027941 */ /* 0x000fea0003800200 */
.L_x_695:
[----:B------:R-:W-:Y:S01]  /*c130*/  IADD3 R0, PT, PT, R112, 0x20, RZ ;  /* 0x0000002070007810 */ /* 0x000fe20007ffe0ff */
[----:B------:R-:W-:Y:S03]  /*c140*/  BSSY.RECONVERGENT B2, `(.L_x_707) ;  /* 0x00000b7000027945 */ /* 0x000fe60003800200 */
[----:B------:R-:W-:-:S13]  /*c150*/  ISETP.GE.AND P0, PT, R0, R21, PT ;  /* 0x000000150000720c */ /* 0x000fda0003f06270 */
[----:B------:R-:W-:Y:S05]  /*c160*/  @P0 BRA `(.L_x_708) ;  /* 0x0000000800d00947 */ /* 0x000fea0003800000 */
[----:B------:R-:W2:Y:S01]  /*c170*/  LDC R23, c[0x0][0x440] ;  /* 0x00011000ff177b82 */ /* 0x000ea20000000800 */
[C---:B------:R-:W-:Y:S01]  /*c180*/  LEA R24, P1, R2.reuse, R34, 0x6 ;  /* 0x0000002202187211 */ /* 0x040fe200078230ff */
[----:B------:R-:W-:Y:S01]  /*c190*/  BSSY.RECONVERGENT B1, `(.L_x_709) ;  /* 0x000003c000017945 */ /* 0x000fe20003800200 */
[----:B-1----:R-:W-:Y:S02]  /*c1a0*/  IMAD.SHL.U32 R15, R77, 0x20, RZ ;  /* 0x000000204d0f7824 */ /* 0x002fe400078e00ff */
[----:B------:R-:W-:Y:S02]  /*c1b0*/  LEA.HI.X R25, R2, R35, R3, 0x6, P1 ;  /* 0x0000002302197211 */ /* 0x000fe400008f3403 */
[----:B--2---:R-:W-:-:S13]  /*c1c0*/  ISETP.GE.AND P0, PT, R12, R23, PT ;  /* 0x000000170c00720c */ /* 0x004fda0003f06270 */
[----:B------:R1:W-:Y:S01]  /*c1d0*/  @P0 STS.128 [R207+0x1000], RZ ;  /* 0x001000ffcf000388 */ /* 0x0003e20000000c00 */
[----:B------:R-:W-:Y:S05]  /*c1e0*/  @P0 BRA `(.L_x_710) ;  /* 0x0000000000d80947 */ /* 0x000fea0003800000 */
[----:B----4-:R2:W5:Y:S01]  /*c1f0*/  LDG.E.128 R16, desc[UR6][R24.64] ;  /* 0x0000000618107981 */ /* 0x010562000c1e1d00 */
[----:B------:R-:W-:Y:S01]  /*c200*/  ISETP.GE.AND P0, PT, R12, R11, PT ;  /* 0x0000000b0c00720c */ /* 0x000fe20003f06270 */
[----:B------:R-:W-:-:S12]  /*c210*/  BSSY.RECONVERGENT B0, `(.L_x_711) ;  /* 0x0000032000007945 */ /* 0x000fd80003800200 */
[----:B------:R-:W-:Y:S05]  /*c220*/  @P0 BRA `(.L_x_712) ;  /* 0x0000000000c00947 */ /* 0x000fea0003800000 */
[----:B------:R-:W4:Y:S01]  /*c230*/  LDCU.64 UR8, c[0x0][0x4d0] ;  /* 0x00009a00ff0877ac */ /* 0x000f220008000a00 */
[C---:B------:R-:W-:Y:S01]  /*c240*/  IADD3 R5, P0, PT, R15.reuse, R20, RZ ;  /* 0x000000140f057210 */ /* 0x040fe20007f1e0ff */
[----:B------:R-:W1:Y:S03]  /*c250*/  LDCU.64 UR10, c[0x0][0x4c8] ;  /* 0x00009900ff0a77ac */ /* 0x000e660008000a00 */
[----:B------:R-:W-:Y:S01]  /*c260*/  LEA.HI.X.SX32 R4, R15, R22, 0x1, P0 ;  /* 0x000000160f047211 */ /* 0x000fe200000f0eff */
[----:B------:R-:W-:-:S03]  /*c270*/  IMAD.SHL.U32 R6, R5, 0x2, RZ ;  /* 0x0000000205067824 */ /* 0x000fc600078e00ff */
[----:B------:R-:W-:Y:S02]  /*c280*/  SHF.L.U64.HI R4, R5, 0x1, R4 ;  /* 0x0000000105047819 */ /* 0x000fe40000010204 */
[C---:B----4-:R-:W-:Y:S02]  /*c290*/  IADD3 R40, P0, PT, R6.reuse, UR8, RZ ;  /* 0x0000000806287c10 */ /* 0x050fe4000ff1e0ff */
[----:B-1----:R-:W-:Y:S02]  /*c2a0*/  IADD3 R38, P1, PT, R6, UR10, RZ ;  /* 0x0000000a06267c10 */ /* 0x002fe4000ff3e0ff */
[C---:B------:R-:W-:Y:S02]  /*c2b0*/  IADD3.X R41, PT, PT, R4.reuse, UR9, RZ, P0, !PT ;  /* 0x0000000904297c10 */ /* 0x040fe400087fe4ff */
[----:B------:R-:W-:-:S03]  /*c2c0*/  IADD3.X R39, PT, PT, R4, UR11, RZ, P1, !PT ;  /* 0x0000000b04277c10 */ /* 0x000fc60008ffe4ff */
[----:B------:R-:W4:Y:S04]  /*c2d0*/  LDG.E.64 R4, desc[UR6][R40.64] ;  /* 0x0000000628047981 */ /* 0x000f28000c1e1b00 */
[----:B------:R-:W3:Y:S01]  /*c2e0*/  LDG.E.64 R6, desc[UR6][R38.64] ;  /* 0x0000000626067981 */ /* 0x000ee2000c1e1b00 */
        /* <DEDUP_REMOVED lines=8> */
[C---:B----4-:R-:W-:Y:S01]  /*c370*/  LOP3.LUT R27, R4.reuse, 0xffff0000, RZ, 0xc0, !PT ;  /* 0xffff0000041b7812 */ /* 0x050fe200078ec0ff */
[----:B------:R-:W-:Y:S01]  /*c380*/  IMAD.U32 R4, R4, 0x10000, RZ ;  /* 0x0001000004047824 */ /* 0x000fe200078e00ff */
        /* <DEDUP_REMOVED lines=8> */
[C---:B------:R-:W-:Y:S01]  /*c410*/  FFMA.FTZ R19, R14.reuse, R29, -R19 ;  /* 0x0000001d0e137223 */ /* 0x040fe20000010813 */
[----:B------:R-:W-:Y:S01]  /*c420*/  SHF.L.U32 R7, R7, 0x10, RZ ;  /* 0x0000001007077819 */ /* 0x000fe200000006ff */
[-C--:B------:R-:W-:Y:S01]  /*c430*/  FFMA.FTZ R18, R33, R26.reuse, -R18 ;  /* 0x0000001a21127223 */ /* 0x080fe20000010812 */
[----:B------:R-:W-:Y:S01]  /*c440*/  FFMA.FTZ R8, R14, R27, R8 ;  /* 0x0000001b0e087223 */ /* 0x000fe20000010008 */
[----:B------:R-:W-:Y:S01]  /*c450*/  FMUL.FTZ R14, R31, R26 ;  /* 0x0000001a1f0e7220 */ /* 0x000fe20000410000 */
[----:B------:R-:W-:Y:S01]  /*c460*/  FMUL.FTZ R27, R32, R5 ;  /* 0x00000005201b7220 */ /* 0x000fe20000410000 */
[----:B------:R-:W-:Y:S01]  /*c470*/  FMUL.FTZ R29, R30, R6 ;  /* 0x000000061e1d7220 */ /* 0x000fe20000410000 */
[-C--:B------:R-:W-:Y:S01]  /*c480*/  FMUL.FTZ R32, R32, R7.reuse ;  /* 0x0000000720207220 */ /* 0x080fe20000410000 */
[----:B------:R-:W-:Y:S01]  /*c490*/  FFMA.FTZ R33, R33, R16, R14 ;  /* 0x0000001021217223 */ /* 0x000fe2000001000e */
[-C--:B------:R-:W-:Y:S01]  /*c4a0*/  FMUL.FTZ R14, R30, R4.reuse ;  /* 0x000000041e0e7220 */ /* 0x080fe20000410000 */
[C---:B------:R-:W-:Y:S01]  /*c4b0*/  FFMA.FTZ R29, R17.reuse, R4, R29 ;  /* 0x00000004111d7223 */ /* 0x040fe2000001001d */
[C---:B------:R-:W-:Y:S01]  /*c4c0*/  FFMA.FTZ R27, R28.reuse, R7, -R27 ;  /* 0x000000071c1b7223 */ /* 0x040fe2000001081b */
[----:B------:R-:W-:Y:S01]  /*c4d0*/  FFMA.FTZ R32, R28, R5, R32 ;  /* 0x000000051c207223 */ /* 0x000fe20000010020 */
[----:B------:R-:W-:Y:S01]  /*c4e0*/  FFMA.FTZ R14, R17, R6, -R14 ;  /* 0x00000006110e7223 */ /* 0x000fe2000001080e */
[----:B------:R-:W-:-:S02]  /*c4f0*/  F2FP.BF16.F32.PACK_AB R17, R8, R19 ;  /* 0x000000130811723e */ /* 0x000fc400000010ff */
[----:B------:R-:W-:Y:S02]  /*c500*/  F2FP.BF16.F32.PACK_AB R19, R33, R18 ;  /* 0x000000122113723e */ /* 0x000fe400000010ff */
[----:B------:R-:W-:Y:S02]  /*c510*/  F2FP.BF16.F32.PACK_AB R16, R29, R14 ;  /* 0x0000000e1d10723e */ /* 0x000fe400000010ff */
[----:B------:R-:W-:Y:S02]  /*c520*/  F2FP.BF16.F32.PACK_AB R18, R32, R27 ;  /* 0x0000001b2012723e */ /* 0x000fe400000010ff */
.L_x_712:
[----:B------:R-:W-:Y:S05]  /*c530*/  BSYNC.RECONVERGENT B0 ;  /* 0x0000000000007941 */ /* 0x000fea0003800200 */
.L_x_711:
[----:B-----5:R4:W-:Y:S02]  /*c540*/  STS.128 [R207+0x1000], R16 ;  /* 0x00100010cf007388 */ /* 0x0209e40000000c00 */
.L_x_710:
[----:B------:R-:W-:Y:S05]  /*c550*/  BSYNC.RECONVERGENT B1 ;  /* 0x0000000000017941 */ /* 0x000fea0003800200 */
.L_x_709:
[----:B------:R-:W-:Y:S01]  /*c560*/  ISETP.GE.AND P0, PT, R10, R23, PT ;  /* 0x000000170a00720c */ /* 0x000fe20003f06270 */
[----:B------:R-:W-:-:S12]  /*c570*/  BSSY.RECONVERGENT B1, `(.L_x_713) ;  /* 0x0000039000017945 */ /* 0x000fd80003800200 */
[----:B------:R1:W-:Y:S01]  /*c580*/  @P0 STS.128 [R207+0x3000], RZ ;  /* 0x003000ffcf000388 */ /* 0x0003e20000000c00 */
[----:B------:R-:W-:Y:S05]  /*c590*/  @P0 BRA `(.L_x_714) ;  /* 0x0000000000d80947 */ /* 0x000fea0003800000 */
[----:B----4-:R4:W5:Y:S01]  /*c5a0*/  LDG.E.128 R16, desc[UR6][R24.64+0x80] ;  /* 0x0000800618107981 */ /* 0x010962000c1e1d00 */
[----:B------:R-:W-:Y:S01]  /*c5b0*/  ISETP.GE.AND P0, PT, R10, R11, PT ;  /* 0x0000000b0a00720c */ /* 0x000fe20003f06270 */
[----:B------:R-:W-:-:S12]  /*c5c0*/  BSSY.RECONVERGENT B0, `(.L_x_715) ;  /* 0x0000032000007945 */ /* 0x000fd80003800200 */
[----:B------:R-:W-:Y:S05]  /*c5d0*/  @P0 BRA `(.L_x_716) ;  /* 0x0000000000c00947 */ /* 0x000fea0003800000 */
[----:B------:R-:W1:Y:S01]  /*c5e0*/  LDCU.64 UR10, c[0x0][0x4c8] ;  /* 0x00009900ff0a77ac */ /* 0x000e620008000a00 */
[C---:B------:R-:W-:Y:S01]  /*c5f0*/  IADD3 R6, P0, PT, R15.reuse, R20, RZ ;  /* 0x000000140f067210 */ /* 0x040fe20007f1e0ff */
[----:B------:R-:W2:Y:S03]  /*c600*/  LDCU.64 UR8, c[0x0][0x4d0] ;  /* 0x00009a00ff0877ac */ /* 0x000ea60008000a00 */
[----:B------:R-:W-:Y:S01]  /*c610*/  LEA.HI.X.SX32 R5, R15, R22, 0x1, P0 ;  /* 0x000000160f057211 */ /* 0x000fe200000f0eff */
[----:B------:R-:W-:-:S03]  /*c620*/  IMAD.SHL.U32 R4, R6, 0x2, RZ ;  /* 0x0000000206047824 */ /* 0x000fc600078e00ff */
[----:B------:R-:W-:Y:S02]  /*c630*/  SHF.L.U64.HI R5, R6, 0x1, R5 ;  /* 0x0000000106057819 */ /* 0x000fe40000010205 */
[C---:B-1----:R-:W-:Y:S02]  /*c640*/  IADD3 R6, P1, PT, R4.reuse, UR10, RZ ;  /* 0x0000000a04067c10 */ /* 0x042fe4000ff3e0ff */
[----:B--2---:R-:W-:Y:S02]  /*c650*/  IADD3 R4, P0, PT, R4, UR8, RZ ;  /* 0x0000000804047c10 */ /* 0x004fe4000ff1e0ff */
[C---:B------:R-:W-:Y:S02]  /*c660*/  IADD3.X R7, PT, PT, R5.reuse, UR11, RZ, P1, !PT ;  /* 0x0000000b05077c10 */ /* 0x040fe40008ffe4ff */
[----:B------:R-:W-:-:S04]  /*c670*/  IADD3.X R5, PT, PT, R5, UR9, RZ, P0, !PT ;  /* 0x0000000905057c10 */ /* 0x000fc800087fe4ff */
[----:B------:R-:W2:Y:S04]  /*c680*/  LDG.E.64 R6, desc[UR6][R6.64+0x40] ;  /* 0x0000400606067981 */ /* 0x000ea8000c1e1b00 */
        /* <DEDUP_REMOVED lines=10> */
[----:B---3--:R-:W-:Y:S02]  /*c730*/  LOP3.LUT R27, R4, 0xffff0000, RZ, 0xc0, !PT ;  /* 0xffff0000041b7812 */ /* 0x008fe400078ec0ff */
        /* <DEDUP_REMOVED lines=26> */
.L_x_716:
[----:B------:R-:W-:Y:S05]  /*c8e0*/  BSYNC.RECONVERGENT B0 ;  /* 0x0000000000007941 */ /* 0x000fea0003800200 */
.L_x_715:
[----:B-----5:R1:W-:Y:S02]  /*c8f0*/  STS.128 [R207+0x3000], R16 ;  /* 0x00300010cf007388 */ /* 0x0203e40000000c00 */
.L_x_714:
[----:B------:R-:W-:Y:S05]  /*c900*/  BSYNC.RECONVERGENT B1 ;  /* 0x0000000000017941 */ /* 0x000fea0003800200 */
.L_x_713:
        /* <DEDUP_REMOVED lines=20> */
[----:B-1----:R-:W-:Y:S01]  /*ca50*/  LOP3.LUT R24, R19, 0xffff0000, RZ, 0xc0, !PT ;  /* 0xffff000013187812 */ /* 0x002fe200078ec0ff */
[C---:B------:R-:W-:Y:S01]  /*ca60*/  IMAD.U32 R14, R17.reuse, 0x10000, RZ ;  /* 0x00010000110e7824 */ /* 0x040fe200078e00ff */
[----:B------:R-:W-:Y:S02]  /*ca70*/  LOP3.LUT R8, R17, 0xffff0000, RZ, 0xc0, !PT ;  /* 0xffff000011087812 */ /* 0x000fe400078ec0ff */
[----:B------:R-:W-:-:S02]  /*ca80*/  SHF.L.U32 R15, R16, 0x10, RZ ;  /* 0x00000010100f7819 */ /* 0x000fc400000006ff */
[----:B------:R-:W-:Y:S02]  /*ca90*/  LOP3.LUT R28, R16, 0xffff0000, RZ, 0xc0, !PT ;  /* 0xffff0000101c7812 */ /* 0x000fe400078ec0ff */
[C---:B------:R-:W-:Y:S02]  /*caa0*/  SHF.L.U32 R27, R18.reuse, 0x10, RZ ;  /* 0x00000010121b7819 */ /* 0x040fe400000006ff */
[----:B------:R-:W-:Y:S02]  /*cab0*/  LOP3.LUT R18, R18, 0xffff0000, RZ, 0xc0, !PT ;  /* 0xffff000012127812 */ /* 0x000fe400078ec0ff */
[C---:B--2---:R-:W-:Y:S01]  /*cac0*/  LOP3.LUT R19, R4.reuse, 0xffff0000, RZ, 0xc0, !PT ;  /* 0xffff000004137812 */ /* 0x044fe200078ec0ff */
[----:B------:R-:W-:Y:S01]  /*cad0*/  IMAD.U32 R4, R4, 0x10000, RZ ;  /* 0x0001000004047824 */ /* 0x000fe200078e00ff */
[C---:B------:R-:W-:Y:S01]  /*cae0*/  LOP3.LUT R16, R5.reuse, 0xffff0000, RZ, 0xc0, !PT ;  /* 0xffff000005107812 */ /* 0x040fe200078ec0ff */
[----:B------:R-:W-:Y:S01]  /*caf0*/  IMAD.U32 R5, R5, 0x10000, RZ ;  /* 0x0001000005057824 */ /* 0x000fe200078e00ff */
[----:B----4-:R-:W-:Y:S01]  /*cb00*/  LOP3.LUT R25, R6, 0xffff0000, RZ, 0xc0, !PT ;  /* 0xffff000006197812 */ /* 0x010fe200078ec0ff */
[----:B------:R-:W-:Y:S01]  /*cb10*/  FMUL.FTZ R17, R8, R19 ;  /* 0x0000001308117220 */ /* 0x000fe20000410000 */
[C---:B------:R-:W-:Y:S01]  /*cb20*/  LOP3.LUT R23, R7.reuse, 0xffff0000, RZ, 0xc0, !PT ;  /* 0xffff000007177812 */ /* 0x040fe200078ec0ff */
[----:B------:R-:W-:Y:S01]  /*cb30*/  FMUL.FTZ R29, R24, R16 ;  /* 0x00000010181d7220 */ /* 0x000fe20000410000 */
[----:B------:R-:W-:Y:S01]  /*cb40*/  SHF.L.U32 R6, R6, 0x10, RZ ;  /* 0x0000001006067819 */ /* 0x000fe200000006ff */
[-C--:B------:R-:W-:Y:S01]  /*cb50*/  FMUL.FTZ R8, R8, R25.reuse ;  /* 0x0000001908087220 */ /* 0x080fe20000410000 */
[----:B------:R-:W-:Y:S01]  /*cb60*/  SHF.L.U32 R7, R7, 0x10, RZ ;  /* 0x0000001007077819 */ /* 0x000fe200000006ff */
[----:B------:R-:W-:Y:S01]  /*cb70*/  FFMA.FTZ R17, R14, R25, -R17 ;  /* 0x000000190e117223 */ /* 0x000fe20000010811 */
[----:B------:R-:W-:Y:S01]  /*cb80*/  FFMA.FTZ R29, R26, R23, -R29 ;  /* 0x000000171a1d7223 */ /* 0x000fe2000001081d */
[----:B------:R-:W-:Y:S01]  /*cb90*/  FFMA.FTZ R8, R14, R19, R8 ;  /* 0x000000130e087223 */ /* 0x000fe20000010008 */
[----:B------:R-:W-:Y:S01]  /*cba0*/  FMUL.FTZ R19, R24, R23 ;  /* 0x0000001718137220 */ /* 0x000fe20000410000 */
[----:B------:R-:W-:Y:S01]  /*cbb0*/  FMUL.FTZ R14, R28, R4 ;  /* 0x000000041c0e7220 */ /* 0x000fe20000410000 */
[C---:B------:R-:W-:Y:S01]  /*cbc0*/  FMUL.FTZ R24, R18.reuse, R5 ;  /* 0x0000000512187220 */ /* 0x040fe20000410000 */
[-C--:B------:R-:W-:Y:S01]  /*cbd0*/  FMUL.FTZ R18, R18, R7.reuse ;  /* 0x0000000712127220 */ /* 0x080fe20000410000 */
[----:B------:R-:W-:Y:S01]  /*cbe0*/  FFMA.FTZ R16, R26, R16, R19 ;  /* 0x000000101a107223 */ /* 0x000fe20000010013 */
[-C--:B------:R-:W-:Y:S01]  /*cbf0*/  FMUL.FTZ R19, R28, R6.reuse ;  /* 0x000000061c137220 */ /* 0x080fe20000410000 */
[----:B------:R-:W-:Y:S01]  /*cc00*/  FFMA.FTZ R14, R15, R6, -R14 ;  /* 0x000000060f0e7223 */ /* 0x000fe2000001080e */
[C---:B------:R-:W-:Y:S01]  /*cc10*/  FFMA.FTZ R24, R27.reuse, R7, -R24 ;  /* 0x000000071b187223 */ /* 0x040fe20000010818 */
[----:B------:R-:W-:Y:S01]  /*cc20*/  FFMA.FTZ R5, R27, R5, R18 ;  /* 0x000000051b057223 */ /* 0x000fe20000010012 */
[----:B------:R-:W-:Y:S01]  /*cc30*/  FFMA.FTZ R19, R15, R4, R19 ;  /* 0x000000040f137223 */ /* 0x000fe20000010013 */
[----:B------:R-:W-:-:S02]  /*cc40*/  F2FP.BF16.F32.PACK_AB R29, R16, R29 ;  /* 0x0000001d101d723e */ /* 0x000fc400000010ff */
[----:B------:R-:W-:Y:S02]  /*cc50*/  F2FP.BF16.F32.PACK_AB R17, R8, R17 ;  /* 0x000000110811723e */ /* 0x000fe400000010ff */
[----:B------:R-:W-:Y:S01]  /*cc60*/  F2FP.BF16.F32.PACK_AB R16, R19, R14 ;  /* 0x0000000e1310723e */ /* 0x000fe200000010ff */
[----:B------:R-:W-:Y:S01]  /*cc70*/  IMAD.MOV.U32 R19, RZ, RZ, R29 ;  /* 0x000000ffff137224 */ /* 0x000fe200078e001d */
[----:B------:R-:W-:Y:S02]  /*cc80*/  F2FP.BF16.F32.PACK_AB R18, R5, R24 ;  /* 0x000000180512723e */ /* 0x000fe400000010ff */
.L_x_718:
[----:B------:R-:W-:Y:S05]  /*cc90*/  BSYNC.RECONVERGENT B0 ;  /* 0x0000000000007941 */ /* 0x000fea0003800200 */
.L_x_717:
[----:B-----5:R4:W-:Y:S02]  /*cca0*/  STS.128 [R207+0x5000], R16 ;  /* 0x00500010cf007388 */ /* 0x0209e40000000c00 */
.L_x_708:
[----:B------:R-:W-:Y:S05]  /*ccb0*/  BSYNC.RECONVERGENT B2 ;  /* 0x0000000000027941 */ /* 0x000fea0003800200 */
.L_x_707:
[----:B------:R-:W-:-:S04]  /*ccc0*/  IADD3 R38, PT, PT, R112, 0x30, RZ ;  /* 0x0000003070267810 */ /* 0x000fc80007ffe0ff */
[----:B------:R-:W-:-:S13]  /*ccd0*/  ISETP.GE.AND P0, PT, R38, R21, PT ;  /* 0x000000152600720c */ /* 0x000fda0003f06270 */
[----:B------:R-:W-:Y:S05]  /*cce0*/  @P0 BRA `(.L_x_680) ;  /* 0x0000005000380947 */ /* 0x000fea0003800000 */
[----:B--2---:R-:W2:Y:S01]  /*ccf0*/  LDC R7, c[0x0][0x440] ;  /* 0x00011000ff077b82 */ /* 0x004ea20000000800 */
[----:B-1----:R-:W-:Y:S01]  /*cd00*/  IMAD.WIDE.U32 R14, R2, 0x60, R34 ;  /* 0x00000060020e7825 */ /* 0x002fe200078e0022 */
[----:B------:R-:W-:Y:S03]  /*cd10*/  BSSY.RECONVERGENT B1, `(.L_x_719) ;  /* 0x000003d000017945 */ /* 0x000fe60003800200 */
[----:B------:R-:W-:Y:S02]  /*cd20*/  IMAD R3, R3, 0x60, RZ ;  /* 0x0000006003037824 */ /* 0x000fe400078e02ff */
[----:B------:R-:W-:-:S03]  /*cd30*/  IMAD R77, R77, 0x30, RZ ;  /* 0x000000304d4d7824 */ /* 0x000fc600078e02ff */
[----:B------:R-:W-:Y:S02]  /*cd40*/  IADD3 R15, PT, PT, R3, R15, RZ ;  /* 0x0000000f030f7210 */ /* 0x000fe40007ffe0ff */
        /* <DEDUP_REMOVED lines=19> */
[----:B-----5:R-:W-:Y:S01]  /*ce80*/  LOP3.LUT R6, R17, 0xffff0000, RZ, 0xc0, !PT ;  /* 0xffff000011067812 */ /* 0x020fe200078ec0ff */
[C---:B------:R-:W-:Y:S01]  /*ce90*/  IMAD.U32 R26, R19.reuse, 0x10000, RZ ;  /* 0x00010000131a7824 */ /* 0x040fe200078e00ff */
[----:B------:R-:W-:Y:S01]  /*cea0*/  LOP3.LUT R24, R19, 0xffff0000, RZ, 0xc0, !PT ;  /* 0xffff000013187812 */ /* 0x000fe200078ec0ff */
[----:B------:R-:W-:Y:S01]  /*ceb0*/  IMAD.U32 R8, R17, 0x10000, RZ ;  /* 0x0001000011087824 */ /* 0x000fe200078e00ff */
[C---:B------:R-:W-:Y:S02]  /*cec0*/  SHF.L.U32 R17, R16.reuse, 0x10, RZ ;  /* 0x0000001010117819 */ /* 0x040fe400000006ff */
        /* <DEDUP_REMOVED lines=19> */
[----:B------:R-:W-:Y:S01]  /*d000*/  FMUL.FTZ R8, R28, R2 ;  /* 0x000000021c087220 */ /* 0x000fe20000410000 */
        /* <DEDUP_REMOVED lines=9> */
[----:B------:R-:W-:Y:S02]  /*d0a0*/  F2FP.BF16.F32.PACK_AB R16, R21, R8 ;  /* 0x000000081510723e */ /* 0x000fe400000010ff */
[----:B------:R-:W-:Y:S02]  /*d0b0*/  F2FP.BF16.F32.PACK_AB R18, R3, R24 ;  /* 0x000000180312723e */ /* 0x000fe400000010ff */
.L_x_722:
[----:B------:R-:W-:Y:S05]  /*d0c0*/  BSYNC.RECONVERGENT B0 ;  /* 0x0000000000007941 */ /* 0x000fea0003800200 */
.L_x_721:
[----:B-----5:R4:W-:Y:S02]  /*d0d0*/  STS.128 [R207+0x1800], R16 ;  /* 0x00180010cf007388 */ /* 0x0209e40000000c00 */
.L_x_720:
[----:B------:R-:W-:Y:S05]  /*d0e0*/  BSYNC.RECONVERGENT B1 ;  /* 0x0000000000017941 */ /* 0x000fea0003800200 */
.L_x_719:
        /* <DEDUP_REMOVED lines=28> */
[----:B--2---:R-:W-:Y:S02]  /*d2b0*/  LOP3.LUT R25, R4, 0xffff0000, RZ, 0xc0, !PT ;  /* 0xffff000004197812 */ /* 0x004fe400078ec0ff */
[----:B---3--:R-:W-:Y:S02]  /*d2c0*/  LOP3.LUT R21, R2, 0xffff0000, RZ, 0xc0, !PT ;  /* 0xffff000002157812 */ /* 0x008fe400078ec0ff */
[----:B------:R-:W-:-:S03]  /*d2d0*/  LOP3.LUT R23, R5, 0xffff0000, RZ, 0xc0, !PT ;  /* 0xffff000005177812 */ /* 0x000fc600078ec0ff */
[C---:B------:R-:W-:Y:S01]  /*d2e0*/  FMUL.FTZ R19, R6.reuse, R21 ;  /* 0x0000001506137220 */ /* 0x040fe20000410000 */
[----:B------:R-:W-:Y:S01]  /*d2f0*/  FMUL.FTZ R6, R6, R25 ;  /* 0x0000001906067220 */ /* 0x000fe20000410000 */
[C---:B------:R-:W-:Y:S01]  /*d300*/  LOP3.LUT R16, R3.reuse, 0xffff0000, RZ, 0xc0, !PT ;  /* 0xffff000003107812 */ /* 0x040fe200078ec0ff */
[----:B------:R-:W-:Y:S01]  /*d310*/  IMAD.U32 R3, R3, 0x10000, RZ ;  /* 0x0001000003037824 */ /* 0x000fe200078e00ff */
[----:B------:R-:W-:Y:S01]  /*d320*/  SHF.L.U32 R4, R4, 0x10, RZ ;  /* 0x0000001004047819 */ /* 0x000fe200000006ff */
[----:B------:R-:W-:Y:S01]  /*d330*/  FFMA.FTZ R6, R8, R21, R6 ;  /* 0x0000001508067223 */ /* 0x000fe20000010006 */
[----:B------:R-:W-:Y:S01]  /*d340*/  FMUL.FTZ R21, R24, R23 ;  /* 0x0000001718157220 */ /* 0x000fe20000410000 */
[----:B------:R-:W-:Y:S01]  /*d350*/  SHF.L.U32 R5, R5, 0x10, RZ ;  /* 0x0000001005057819 */ /* 0x000fe200000006ff */
[----:B------:R-:W-:Y:S02]  /*d360*/  IMAD.U32 R2, R2, 0x10000, RZ ;  /* 0x0001000002027824 */ /* 0x000fe400078e00ff */
[-C--:B------:R-:W-:Y:S01]  /*d370*/  FMUL.FTZ R29, R24, R16.reuse ;  /* 0x00000010181d7220 */ /* 0x080fe20000410000 */
[----:B------:R-:W-:Y:S01]  /*d380*/  FFMA.FTZ R19, R8, R25, -R19 ;  /* 0x0000001908137223 */ /* 0x000fe20000010813 */
[----:B------:R-:W-:Y:S01]  /*d390*/  FFMA.FTZ R16, R26, R16, R21 ;  /* 0x000000101a107223 */ /* 0x000fe20000010015 */
[----:B------:R-:W-:Y:S01]  /*d3a0*/  FMUL.FTZ R24, R18, R3 ;  /* 0x0000000312187220 */ /* 0x000fe20000410000 */
[C---:B------:R-:W-:Y:S01]  /*d3b0*/  FMUL.FTZ R8, R28.reuse, R2 ;  /* 0x000000021c087220 */ /* 0x040fe20000410000 */
[-C--:B------:R-:W-:Y:S01]  /*d3c0*/  FMUL.FTZ R21, R28, R4.reuse ;  /* 0x000000041c157220 */ /* 0x080fe20000410000 */
[----:B------:R-:W-:Y:S01]  /*d3d0*/  FMUL.FTZ R18, R18, R5 ;  /* 0x0000000512127220 */ /* 0x000fe20000410000 */
[----:B------:R-:W-:Y:S01]  /*d3e0*/  FFMA.FTZ R29, R26, R23, -R29 ;  /* 0x000000171a1d7223 */ /* 0x000fe2000001081d */
[C---:B------:R-:W-:Y:S01]  /*d3f0*/  FFMA.FTZ R8, R17.reuse, R4, -R8 ;  /* 0x0000000411087223 */ /* 0x040fe20000010808 */
[----:B------:R-:W-:Y:S01]  /*d400*/  FFMA.FTZ R21, R17, R2, R21 ;  /* 0x0000000211157223 */ /* 0x000fe20000010015 */
[C---:B------:R-:W-:Y:S01]  /*d410*/  FFMA.FTZ R24, R27.reuse, R5, -R24 ;  /* 0x000000051b187223 */ /* 0x040fe20000010818 */
[----:B------:R-:W-:Y:S01]  /*d420*/  FFMA.FTZ R3, R27, R3, R18 ;  /* 0x000000031b037223 */ /* 0x000fe20000010012 */
[----:B------:R-:W-:-:S02]  /*d430*/  F2FP.BF16.F32.PACK_AB R17, R6, R19 ;  /* 0x000000130611723e */ /* 0x000fc400000010ff */
[----:B------:R-:W-:Y:S02]  /*d440*/  F2FP.BF16.F32.PACK_AB R19, R16, R29 ;  /* 0x0000001d1013723e */ /* 0x000fe400000010ff */
[----:B------:R-:W-:Y:S02]  /*d450*/  F2FP.BF16.F32.PACK_AB R16, R21, R8 ;  /* 0x000000081510723e */ /* 0x000fe400000010ff */
[----:B------:R-:W-:Y:S02]  /*d460*/  F2FP.BF16.F32.PACK_AB R18, R3, R24 ;  /* 0x000000180312723e */ /* 0x000fe400000010ff */
.L_x_726:
[----:B------:R-:W-:Y:S05]  /*d470*/  BSYNC.RECONVERGENT B0 ;  /* 0x0000000000007941 */ /* 0x000fea0003800200 */
.L_x_725:
[----:B-----5:R1:W-:Y:S02]  /*d480*/  STS.128 [R207+0x3800], R16 ;  /* 0x00380010cf007388 */ /* 0x0203e40000000c00 */
.L_x_724:
[----:B------:R-:W-:Y:S05]  /*d490*/  BSYNC.RECONVERGENT B1 ;  /* 0x0000000000017941 */ /* 0x000fea0003800200 */
.L_x_723:
        /* <DEDUP_REMOVED lines=18> */
[----:B------:R-:W1:Y:S01]  /*d5c0*/  LDG.E.64 R2, desc[UR6][R2.64+0x80] ;  /* 0x0000800602027981 */ /* 0x000e62000c1e1b00 */
[C---:B-----5:R-:W-:Y:S01]  /*d5d0*/  IMAD.U32 R7, R17.reuse, 0x10000, RZ ;  /* 0x0001000011077824 */ /* 0x060fe200078e00ff */
[----:B------:R-:W-:Y:S01]  /*d5e0*/  LOP3.LUT R6, R17, 0xffff0000, RZ, 0xc0, !PT ;  /* 0xffff000011067812 */ /* 0x000fe200078ec0ff */
[----:B------:R-:W-:Y:S01]  /*d5f0*/  IMAD.U32 R20, R19, 0x10000, RZ ;  /* 0x0001000013147824 */ /* 0x000fe200078e00ff */
[C---:B------:R-:W-:Y:S02]  /*d600*/  SHF.L.U32 R8, R16.reuse, 0x10, RZ ;  /* 0x0000001010087819 */ /* 0x040fe400000006ff */
[----:B------:R-:W-:-:S02]  /*d610*/  LOP3.LUT R22, R16, 0xffff0000, RZ, 0xc0, !PT ;  /* 0xffff000010167812 */ /* 0x000fc400078ec0ff */
[----:B------:R-:W-:Y:S02]  /*d620*/  LOP3.LUT R19, R19, 0xffff0000, RZ, 0xc0, !PT ;  /* 0xffff000013137812 */ /* 0x000fe400078ec0ff */
[C---:B------:R-:W-:Y:S02]  /*d630*/  SHF.L.U32 R21, R18.reuse, 0x10, RZ ;  /* 0x0000001012157819 */ /* 0x040fe400000006ff */
[----:B------:R-:W-:Y:S02]  /*d640*/  LOP3.LUT R18, R18, 0xffff0000, RZ, 0xc0, !PT ;  /* 0xffff000012127812 */ /* 0x000fe400078ec0ff */
[----:B--2---:R-:W-:Y:S02]  /*d650*/  LOP3.LUT R17, R4, 0xffff0000, RZ, 0xc0, !PT ;  /* 0xffff000004117812 */ /* 0x004fe400078ec0ff */
[----:B-1----:R-:W-:Y:S02]  /*d660*/  LOP3.LUT R15, R2, 0xffff0000, RZ, 0xc0, !PT ;  /* 0xffff0000020f7812 */ /* 0x002fe400078ec0ff */
[----:B------:R-:W-:-:S02]  /*d670*/  LOP3.LUT R11, R3, 0xffff0000, RZ, 0xc0, !PT ;  /* 0xffff0000030b7812 */ /* 0x000fc400078ec0ff */
[----:B------:R-:W-:Y:S01]  /*d680*/  LOP3.LUT R16, R5, 0xffff0000, RZ, 0xc0, !PT ;  /* 0xffff000005107812 */ /* 0x000fe200078ec0ff */
[C---:B------:R-:W-:Y:S01]  /*d690*/  FMUL.FTZ R14, R6.reuse, R15 ;  /* 0x0000000f060e7220 */ /* 0x040fe20000410000 */
[----:B------:R-:W-:Y:S01]  /*d6a0*/  FMUL.FTZ R6, R6, R17 ;  /* 0x0000001106067220 */ /* 0x000fe20000410000 */
[----:B------:R-:W-:Y:S02]  /*d6b0*/  FMUL.FTZ R23, R19, R11 ;  /* 0x0000000b13177220 */ /* 0x000fe40000410000 */
[C---:B------:R-:W-:Y:S01]  /*d6c0*/  FFMA.FTZ R14, R7.reuse, R17, -R14 ;  /* 0x00000011070e7223 */ /* 0x040fe2000001080e */
[----:B------:R-:W-:Y:S01]  /*d6d0*/  FFMA.FTZ R7, R7, R15, R6 ;  /* 0x0000000f07077223 */ /* 0x000fe20000010006 */
[-C--:B------:R-:W-:Y:S01]  /*d6e0*/  FMUL.FTZ R19, R19, R16.reuse ;  /* 0x0000001013137220 */ /* 0x080fe20000410000 */
[----:B------:R-:W-:Y:S01]  /*d6f0*/  IMAD.U32 R15, R2, 0x10000, RZ ;  /* 0x00010000020f7824 */ /* 0x000fe200078e00ff */
[----:B------:R-:W-:Y:S01]  /*d700*/  SHF.L.U32 R17, R4, 0x10, RZ ;  /* 0x0000001004117819 */ /* 0x000fe200000006ff */
[----:B------:R-:W-:Y:S01]  /*d710*/  IMAD.U32 R3, R3, 0x10000, RZ ;  /* 0x0001000003037824 */ /* 0x000fe200078e00ff */
[----:B------:R-:W-:Y:S01]  /*d720*/  SHF.L.U32 R5, R5, 0x10, RZ ;  /* 0x0000001005057819 */ /* 0x000fe200000006ff */
[C---:B------:R-:W-:Y:S01]  /*d730*/  FFMA.FTZ R23, R20.reuse, R16, -R23 ;  /* 0x0000001014177223 */ /* 0x040fe20000010817 */
[----:B------:R-:W-:Y:S01]  /*d740*/  FFMA.FTZ R20, R20, R11, R19 ;  /* 0x0000000b14147223 */ /* 0x000fe20000010013 */
[----:B------:R-:W-:Y:S01]  /*d750*/  FMUL.FTZ R11, R22, R15 ;  /* 0x0000000f160b7220 */ /* 0x000fe20000410000 */
[----:B------:R-:W-:Y:S01]  /*d760*/  FMUL.FTZ R2, R18, R3 ;  /* 0x0000000312027220 */ /* 0x000fe20000410000 */
[----:B------:R-:W-:Y:S01]  /*d770*/  FMUL.FTZ R22, R22, R17 ;  /* 0x0000001116167220 */ /* 0x000fe20000410000 */
[----:B------:R-:W-:Y:S01]  /*d780*/  FMUL.FTZ R18, R18, R5 ;  /* 0x0000000512127220 */ /* 0x000fe20000410000 */
        /* <DEDUP_REMOVED lines=8> */
.L_x_728:
[----:B------:R-:W-:Y:S05]  /*d810*/  BSYNC.RECONVERGENT B0 ;  /* 0x0000000000007941 */ /* 0x000fea0003800200 */
.L_x_727:
[----:B-----5:R4:W-:Y:S01]  /*d820*/  STS.128 [R207+0x5800], R16 ;  /* 0x00580010cf007388 */ /* 0x0209e20000000c00 */
[----:B------:R-:W-:Y:S05]  /*d830*/  BRA `(.L_x_680) ;  /* 0x0000004400647947 */ /* 0x000fea0003800000 */
.L_x_682:
[----:B------:R-:W-:Y:S01]  /*d840*/  IMAD.IADD R31, R199, 0x1, -R70 ;  /* 0x00000001c71f7824 */ /* 0x000fe200078e0a46 */
[----:B------:R-:W-:Y:S01]  /*d850*/  LEA.HI R28, R11, R11, RZ, 0x1 ;  /* 0x0000000b0b1c7211 */ /* 0x000fe200078f08ff */
[----:B------:R-:W-:Y:S01]  /*d860*/  BSSY.RECONVERGENT B2, `(.L_x_729) ;  /* 0x0000114000027945 */ /* 0x000fe20003800200 */
[----:B------:R-:W-:Y:S02]  /*d870*/  SHF.R.U32.HI R33, RZ, 0x1, R11 ;  /* 0x00000001ff217819 */ /* 0x000fe4000001160b */
[----:B------:R-:W-:Y:S02]  /*d880*/  ISETP.GE.AND P0, PT, R112, R31, PT ;  /* 0x0000001f7000720c */ /* 0x000fe40003f06270 */
[----:B------:R-:W-:-:S05]  /*d890*/  SHF.R.S32.HI R28, RZ, 0x1, R28 ;  /* 0x00000001ff1c7819 */ /* 0x000fca000001141c */
[----:B------:R-:W-:-:S05]  /*d8a0*/  IMAD.MOV R30, RZ, RZ, -R28 ;  /* 0x000000ffff1e7224 */ /* 0x000fca00078e0a1c */
[----:B------:R-:W-:Y:S01]  /*d8b0*/  SHF.R.S32.HI R32, RZ, 0x1f, R30 ;  /* 0x0000001fff207819 */ /* 0x000fe2000001141e */
[----:B------:R-:W-:Y:S06]  /*d8c0*/  @P0 BRA `(.L_x_730) ;  /* 0x0000001000340947 */ /* 0x000fec0003800000 */
[----:B------:R-:W1:Y:S01]  /*d8d0*/  LDC R37, c[0x0][0x440] ;  /* 0x00011000ff257b82 */ /* 0x000e620000000800 */
[----:B------:R-:W-:Y:S01]  /*d8e0*/  BSSY.RECONVERGENT B1, `(.L_x_731) ;  /* 0x0000059000017945 */ /* 0x000fe20003800200 */
[----:B------:R-:W-:Y:S02]  /*d8f0*/  CS2R R4, SRZ ;  /* 0x0000000000047805 */ /* 0x000fe4000001ff00 */
[----:B------:R-:W-:Y:S02]  /*d900*/  CS2R R6, SRZ ;  /* 0x0000000000067805 */ /* 0x000fe4000001ff00 */
[----:B-1----:R-:W-:-:S13]  /*d910*/  ISETP.GE.AND P0, PT, R12, R37, PT ;  /* 0x000000250c00720c */ /* 0x002fda0003f06270 */
[----:B------:R-:W-:Y:S05]  /*d920*/  @P0 BRA `(.L_x_732) ;  /* 0x0000000400500947 */ /* 0x000fea0003800000 */
[----:B------:R1:W5:Y:S01]  /*d930*/  LDG.E.128 R4, desc[UR6][R34.64] ;  /* 0x0000000622047981 */ /* 0x000362000c1e1d00 */
[----:B------:R-:W-:Y:S01]  /*d940*/  ISETP.GE.AND P0, PT, R12, R11, PT ;  /* 0x0000000b0c00720c */ /* 0x000fe20003f06270 */
[----:B------:R-:W-:-:S12]  /*d950*/  BSSY.RECONVERGENT B0, `(.L_x_732) ;  /* 0x0000051000007945 */ /* 0x000fd80003800200 */
[----:B------:R-:W-:Y:S05]  /*d960*/  @P0 BRA `(.L_x_733) ;  /* 0x00000004003c0947 */ /* 0x000fea0003800000 */
[----:B------:R-:W2:Y:S01]  /*d970*/  LDCU.64 UR8, c[0x0][0x4d0] ;  /* 0x00009a00ff0877ac */ /* 0x000ea20008000a00 */
[----:B------:R-:W-:-:S04]  /*d980*/  ISETP.GE.U32.AND P1, PT, R12, R33, PT ;  /* 0x000000210c00720c */ /* 0x000fc80003f26070 */
[----:B------:R-:W-:Y:S02]  /*d990*/  SEL R17, R30, RZ, P1 ;  /* 0x000000ff1e117207 */ /* 0x000fe40000800000 */
[----:B------:R-:W-:Y:S02]  /*d9a0*/  SEL R19, R32, RZ, P1 ;  /* 0x000000ff20137207 */ /* 0x000fe40000800000 */
[----:B------:R-:W-:Y:S02]  /*d9b0*/  IADD3 R17, P0, PT, R17, R8, RZ ;  /* 0x0000000811117210 */ /* 0x000fe40007f1e0ff */
[----:B------:R-:W-:-:S03]  /*d9c0*/  SEL R23, R33, R30, !P1 ;  /* 0x0000001e21177207 */ /* 0x000fc60004800000 */
[----:B------:R-:W-:Y:S02]  /*d9d0*/  IMAD.X R20, R19, 0x1, R14, P0 ;  /* 0x0000000113147824 */ /* 0x000fe400000e060e */
[----:B------:R-:W-:-:S03]  /*d9e0*/  IMAD.SHL.U32 R21, R17, 0x2, RZ ;  /* 0x0000000211157824 */ /* 0x000fc600078e00ff */
[----:B------:R-:W-:Y:S02]  /*d9f0*/  SHF.L.U64.HI R20, R17, 0x1, R20 ;  /* 0x0000000111147819 */ /* 0x000fe40000010214 */
[----:B--2---:R-:W-:-:S04]  /*da00*/  IADD3 R16, P0, PT, R21, UR8, RZ ;  /* 0x0000000815107c10 */ /* 0x004fc8000ff1e0ff */
[----:B------:R-:W-:Y:S01]  /*da10*/  IADD3.X R17, PT, PT, R20, UR9, RZ, P0, !PT ;  /* 0x0000000914117c10 */ /* 0x000fe200087fe4ff */
[----:B------:R-:W2:Y:S01]  /*da20*/  LDCU.64 UR8, c[0x0][0x4c8] ;  /* 0x00009900ff0877ac */ /* 0x000ea20008000a00 */
[----:B------:R-:W-:-:S04]  /*da30*/  IMAD.WIDE R24, R23, 0x2, R34 ;  /* 0x0000000217187825 */ /* 0x000fc800078e0222 */
[----:B------:R-:W3:Y:S04]  /*da40*/  LDG.E.128 R16, desc[UR6][R16.64] ;  /* 0x0000000610107981 */ /* 0x000ee8000c1e1d00 */
[----:B------:R-:W4:Y:S01]  /*da50*/  LDG.E.128 R24, desc[UR6][R24.64] ;  /* 0x0000000618187981 */ /* 0x000f22000c1e1d00 */
[----:B--2---:R-:W-:-:S04]  /*da60*/  IADD3 R22, P0, PT, R21, UR8, RZ ;  /* 0x0000000815167c10 */ /* 0x004fc8000ff1e0ff */
[----:B------:R-:W-:-:S06]  /*da70*/  IADD3.X R23, PT, PT, R20, UR9, RZ, P0, !PT ;  /* 0x0000000914177c10 */ /* 0x000fcc00087fe4ff */
[----:B------:R-:W2:Y:S01]  /*da80*/  LDG.E.128 R20, desc[UR6][R22.64] ;  /* 0x0000000616147981 */ /* 0x000ea2000c1e1d00 */
[C---:B-----5:R-:W-:Y:S01]  /*da90*/  SHF.L.U32 R38, R4.reuse, 0x10, RZ ;  /* 0x0000001004267819 */ /* 0x060fe200000006ff */
[C---:B------:R-:W-:Y:S01]  /*daa0*/  IMAD.U32 R40, R5.reuse, 0x10000, RZ ;  /* 0x0001000005287824 */ /* 0x040fe200078e00ff */
[----:B------:R-:W-:Y:S01]  /*dab0*/  LOP3.LUT R36, R4, 0xffff0000, RZ, 0xc0, !PT ;  /* 0xffff000004247812 */ /* 0x000fe200078ec0ff */
[C---:B------:R-:W-:Y:S01]  /*dac0*/  IMAD.U32 R39, R6.reuse, 0x10000, RZ ;  /* 0x0001000006277824 */ /* 0x040fe200078e00ff */
[----:B------:R-:W-:Y:S02]  /*dad0*/  LOP3.LUT R4, R5, 0xffff0000, RZ, 0xc0, !PT ;  /* 0xffff000005047812 */ /* 0x000fe400078ec0ff */
[C---:B------:R-:W-:Y:S02]  /*dae0*/  LOP3.LUT R5, R7.reuse, 0xffff0000, RZ, 0xc0, !PT ;  /* 0xffff000007057812 */ /* 0x040fe400078ec0ff */
[----:B------:R-:W-:Y:S02]  /*daf0*/  SHF.L.U32 R42, R7, 0x10, RZ ;  /* 0x00000010072a7819 */ /* 0x000fe400000006ff */
[----:B------:R-:W-:Y:S01]  /*db00*/  LOP3.LUT R6, R6, 0xffff0000, RZ, 0xc0, !PT ;  /* 0xffff000006067812 */ /* 0x000fe200078ec0ff */
[C---:B---3--:R-:W-:Y:S01]  /*db10*/  IMAD.U32 R7, R17.reuse, 0x10000, RZ ;  /* 0x0001000011077824 */ /* 0x048fe200078e00ff */
[----:B------:R-:W-:Y:S01]  /*db20*/  LOP3.LUT R44, R17, 0xffff0000, RZ, 0xc0, !PT ;  /* 0xffff0000112c7812 */ /* 0x000fe200078ec0ff */
[----:B------:R-:W-:Y:S01]  /*db30*/  IMAD.U32 R17, R19, 0x10000, RZ ;  /* 0x0001000013117824 */ /* 0x000fe200078e00ff */
[----:B------:R-:W-:Y:S01]  /*db40*/  SHF.L.U32 R43, R18, 0x10, RZ ;  /* 0x00000010122b7819 */ /* 0x000fe200000006ff */
[----:B------:R-:W-:Y:S01]  /*db50*/  IMAD.U32 R41, R16, 0x10000, RZ ;  /* 0x0001000010297824 */ /* 0x000fe200078e00ff */
[----:B------:R-:W-:Y:S01]  /*db60*/  LOP3.LUT R18, R18, 0xffff0000, RZ, 0xc0, !PT ;  /* 0xffff000012127812 */ /* 0x000fe200078ec0ff */
[----:B------:R-:W-:Y:S01]  /*db70*/  @!P1 FADD.FTZ R17, -R17, -RZ ;  /* 0x800000ff11119221 */ /* 0x000fe20000010100 */
[----:B------:R-:W-:Y:S01]  /*db80*/  LOP3.LUT R19, R19, 0xffff0000, RZ, 0xc0, !PT ;  /* 0xffff000013137812 */ /* 0x000fe200078ec0ff */
[----:B------:R-:W-:Y:S01]  /*db90*/  @!P1 FADD.FTZ R41, -R41, -RZ ;  /* 0x800000ff29299221 */ /* 0x000fe20000010100 */
[----:B------:R-:W-:Y:S01]  /*dba0*/  LOP3.LUT R16, R16, 0xffff0000, RZ, 0xc0, !PT ;  /* 0xffff000010107812 */ /* 0x000fe200078ec0ff */
[----:B------:R-:W-:Y:S01]  /*dbb0*/  @!P1 FADD.FTZ R18, -R18, -RZ ;  /* 0x800000ff12129221 */ /* 0x000fe20000010100 */
[C---:B----4-:R-:W-:Y:S01]  /*dbc0*/  SHF.L.U32 R46, R24.reuse, 0x10, RZ ;  /* 0x00000010182e7819 */ /* 0x050fe200000006ff */
[----:B------:R-:W-:Y:S01]  /*dbd0*/  @!P1 FADD.FTZ R19, -R19, -RZ ;  /* 0x800000ff13139221 */ /* 0x000fe20000010100 */
[----:B------:R-:W-:Y:S01]  /*dbe0*/  LOP3.LUT R45, R24, 0xffff0000, RZ, 0xc0, !PT ;  /* 0xffff0000182d7812 */ /* 0x000fe200078ec0ff */
[C---:B------:R-:W-:Y:S01]  /*dbf0*/  IMAD.U32 R24, R25.reuse, 0x10000, RZ ;  /* 0x0001000019187824 */ /* 0x040fe200078e00ff */
[----:B------:R-:W-:Y:S01]  /*dc00*/  LOP3.LUT R47, R25, 0xffff0000, RZ, 0xc0, !PT ;  /* 0xffff0000192f7812 */ /* 0x000fe200078ec0ff */
[----:B------:R-:W-:Y:S01]  /*dc10*/  @!P1 FADD.FTZ R16, -R16, -RZ ;  /* 0x800000ff10109221 */ /* 0x000fe20000010100 */
[----:B------:R-:W-:Y:S01]  /*dc20*/  LOP3.LUT R25, R26, 0xffff0000, RZ, 0xc0, !PT ;  /* 0xffff00001a197812 */ /* 0x000fe200078ec0ff */
[----:B------:R-:W-:Y:S01]  /*dc30*/  @!P1 FADD.FTZ R7, -R7, -RZ ;  /* 0x800000ff07079221 */ /* 0x000fe20000010100 */
[C---:B------:R-:W-:Y:S01]  /*dc40*/  LOP3.LUT R50, R27.reuse, 0xffff0000, RZ, 0xc0, !PT ;  /* 0xffff00001b327812 */ /* 0x040fe200078ec0ff */
[----:B------:R-:W-:Y:S01]  /*dc50*/  @!P1 FADD.FTZ R44, -R44, -RZ ;  /* 0x800000ff2c2c9221 */ /* 0x000fe20000010100 */
[----:B------:R-:W-:Y:S01]  /*dc60*/  SHF.L.U32 R48, R26, 0x10, RZ ;  /* 0x000000101a307819 */ /* 0x000fe200000006ff */
[----:B------:R-:W-:-:S02]  /*dc70*/  IMAD.U32 R26, R27, 0x10000, RZ ;  /* 0x000100001b1a7824 */ /* 0x000fc400078e00ff */
[----:B------:R-:W-:Y:S01]  /*dc80*/  FMUL.FTZ R25, R25, R18 ;  /* 0x0000001219197220 */ /* 0x000fe20000410000 */
[----:B------:R-:W-:Y:S01]  /*dc90*/  FMUL.FTZ R50, R50, R19 ;  /* 0x0000001332327220 */ /* 0x000fe20000410000 */
[----:B--2---:R-:W-:Y:S01]  /*dca0*/  SHF.L.U32 R19, R20, 0x10, RZ ;  /* 0x0000001014137819 */ /* 0x004fe200000006ff */
[----:B------:R-:W-:Y:S01]  /*dcb0*/  FMUL.FTZ R41, R46, R41 ;  /* 0x000000292e297220 */ /* 0x000fe20000410000 */
[----:B------:R-:W-:Y:S01]  /*dcc0*/  LOP3.LUT R18, R20, 0xffff0000, RZ, 0xc0, !PT ;  /* 0xffff000014127812 */ /* 0x000fe200078ec0ff */
[----:B------:R-:W-:Y:S01]  /*dcd0*/  FMUL.FTZ R45, R45, R16 ;  /* 0x000000102d2d7220 */ /* 0x000fe20000410000 */
[----:B------:R-:W-:Y:S01]  /*dce0*/  @!P1 FADD.FTZ R43, -R43, -RZ ;  /* 0x800000ff2b2b9221 */ /* 0x000fe20000010100 */
[----:B------:R-:W-:Y:S01]  /*dcf0*/  FMUL.FTZ R17, R26, R17 ;  /* 0x000000111a117220 */ /* 0x000fe20000410000 */
[----:B------:R-:W-:Y:S01]  /*dd00*/  FMUL.FTZ R7, R24, R7 ;  /* 0x0000000718077220 */ /* 0x000fe20000410000 */
[C---:B------:R-:W-:Y:S01]  /*dd10*/  IMAD.U32 R16, R21.reuse, 0x10000, RZ ;  /* 0x0001000015107824 */ /* 0x040fe200078e00ff */
[----:B------:R-:W-:Y:S01]  /*dd20*/  LOP3.LUT R26, R21, 0xffff0000, RZ, 0xc0, !PT ;  /* 0xffff0000151a7812 */ /* 0x000fe200078ec0ff */
[----:B------:R-:W-:Y:S01]  /*dd30*/  FMUL.FTZ R47, R47, R44 ;  /* 0x0000002c2f2f7220 */ /* 0x000fe20000410000 */
[----:B------:R-:W-:Y:S01]  /*dd40*/  SHF.L.U32 R24, R22, 0x10, RZ ;  /* 0x0000001016187819 */ /* 0x000fe200000006ff */
[----:B------:R-:W-:Y:S01]  /*dd50*/  FMUL.FTZ R48, R48, R43 ;  /* 0x0000002b30307220 */ /* 0x000fe20000410000 */
[----:B------:R-:W-:Y:S01]  /*dd60*/  LOP3.LUT R21, R22, 0xffff0000, RZ, 0xc0, !PT ;  /* 0xffff000016157812 */ /* 0x000fe200078ec0ff */
[C---:B------:R-:W-:Y:S01]  /*dd70*/  IMAD.U32 R20, R23.reuse, 0x10000, RZ ;  /* 0x0001000017147824 */ /* 0x040fe200078e00ff */
[----:B------:R-:W-:Y:S01]  /*dd80*/  LOP3.LUT R22, R23, 0xffff0000, RZ, 0xc0, !PT ;  /* 0xffff000017167812 */ /* 0x000fe200078ec0ff */
[----:B------:R-:W-:Y:S01]  /*dd90*/  FFMA.FTZ R19, R38, R19, R41 ;  /* 0x0000001326137223 */ /* 0x000fe20000010029 */
[----:B------:R-:W-:Y:S01]  /*dda0*/  FFMA.FTZ R18, R36, R18, R45 ;  /* 0x0000001224127223 */ /* 0x000fe2000001002d */
[----:B------:R-:W-:Y:S01]  /*ddb0*/  FFMA.FTZ R7, R40, R16, R7 ;  /* 0x0000001028077223 */ /* 0x000fe20000010007 */
[----:B------:R-:W-:Y:S01]  /*ddc0*/  FFMA.FTZ R4, R4, R26, R47 ;  /* 0x0000001a04047223 */ /* 0x000fe2000001002f */
[----:B------:R-:W-:Y:S01]  /*ddd0*/  FFMA.FTZ R24, R39, R24, R48 ;  /* 0x0000001827187223 */ /* 0x000fe20000010030 */
[----:B------:R-:W-:Y:S01]  /*dde0*/  FFMA.FTZ R21, R6, R21, R25 ;  /* 0x0000001506157223 */ /* 0x000fe20000010019 */
[----:B------:R-:W-:Y:S01]  /*ddf0*/  FFMA.FTZ R17, R42, R20, R17 ;  /* 0x000000142a117223 */ /* 0x000fe20000010011 */
[----:B------:R-:W-:Y:S01]  /*de00*/  FFMA.FTZ R22, R5, R22, R50 ;  /* 0x0000001605167223 */ /* 0x000fe20000010032 */
[----:B------:R-:W-:-:S02]  /*de10*/  F2FP.BF16.F32.PACK_AB R18, R18, R19 ;  /* 0x000000131212723e */ /* 0x000fc400000010ff */
[----:B------:R-:W-:Y:S02]  /*de20*/  F2FP.BF16.F32.PACK_AB R5, R4, R7 ;  /* 0x000000070405723e */ /* 0x000fe400000010ff */
[----:B------:R-:W-:Y:S02]  /*de30*/  F2FP.BF16.F32.PACK_AB R6, R21, R24 ;  /* 0x000000181506723e */ /* 0x000fe400000010ff */
[----:B------:R-:W-:Y:S02]  /*de40*/  F2FP.BF16.F32.PACK_AB R7, R22, R17 ;  /* 0x000000111607723e */ /* 0x000fe400000010ff */
[----:B------:R-:W-:Y:S02]  /*de50*/  MOV R4, R18 ;  /* 0x0000001200047202 */ /* 0x000fe40000000f00 */
.L_x_733:
[----:B------:R-:W-:Y:S05]  /*de60*/  BSYNC.RECONVERGENT B0 ;  /* 0x0000000000007941 */ /* 0x000fea0003800200 */
.L_x_732:
[----:B------:R-:W-:Y:S05]  /*de70*/  BSYNC.RECONVERGENT B1 ;  /* 0x0000000000017941 */ /* 0x000fea0003800200 */
.L_x_731:
[----:B------:R-:W-:Y:S01]  /*de80*/  ISETP.GE.AND P0, PT, R10, R37, PT ;  /* 0x000000250a00720c */ /* 0x000fe20003f06270 */
[----:B-----5:R2:W-:Y:S01]  /*de90*/  STS.128 [R207], R4 ;  /* 0x00000004cf007388 */ /* 0x0205e20000000c00 */
[----:B------:R-:W-:Y:S11]  /*dea0*/  BSSY.RECONVERGENT B1, `(.L_x_734) ;  /* 0x0000057000017945 */ /* 0x000ff60003800200 */
[----:B------:R2:W-:Y:S01]  /*deb0*/  @P0 STS.128 [R207+0x2000], RZ ;  /* 0x002000ffcf000388 */ /* 0x0005e20000000c00 */
[----:B------:R-:W-:Y:S05]  /*dec0*/  @P0 BRA `(.L_x_735) ;  /* 0x0000000400500947 */ /* 0x000fea0003800000 */
[----:B------:R3:W5:Y:S01]  /*ded0*/  LDG.E.128 R24, desc[UR6][R34.64+0x80] ;  /* 0x0000800622187981 */ /* 0x000762000c1e1d00 */
[----:B------:R-:W-:Y:S01]  /*dee0*/  ISETP.GE.AND P0, PT, R10, R11, PT ;  /* 0x0000000b0a00720c */ /* 0x000fe20003f06270 */
[----:B------:R-:W-:-:S12]  /*def0*/  BSSY.RECONVERGENT B0, `(.L_x_736) ;  /* 0x0000050000007945 */ /* 0x000fd80003800200 */
[----:B------:R-:W-:Y:S05]  /*df00*/  @P0 BRA `(.L_x_737) ;  /* 0x0000000400380947 */ /* 0x000fea0003800000 */
[----:B------:R-:W4:Y:S01]  /*df10*/  LDCU.64 UR8, c[0x0][0x4d0] ;  /* 0x00009a00ff0877ac */ /* 0x000f220008000a00 */
[----:B------:R-:W-:-:S04]  /*df20*/  ISETP.GE.U32.AND P1, PT, R10, R33, PT ;  /* 0x000000210a00720c */ /* 0x000fc80003f26070 */
[----:B--2---:R-:W-:Y:S02]  /*df30*/  SEL R5, R30, RZ, P1 ;  /* 0x000000ff1e057207 */ /* 0x004fe40000800000 */
[----:B------:R-:W-:Y:S02]  /*df40*/  SEL R7, R32, RZ, P1 ;  /* 0x000000ff20077207 */ /* 0x000fe40000800000 */
[----:B------:R-:W-:Y:S02]  /*df50*/  IADD3 R5, P0, PT, R5, R8, RZ ;  /* 0x0000000805057210 */ /* 0x000fe40007f1e0ff */
[----:B------:R-:W-:-:S03]  /*df60*/  SEL R19, R33, R30, !P1 ;  /* 0x0000001e21137207 */ /* 0x000fc60004800000 */
[----:B------:R-:W-:Y:S02]  /*df70*/  IMAD.X R16, R7, 0x1, R14, P0 ;  /* 0x0000000107107824 */ /* 0x000fe400000e060e */
[----:B------:R-:W-:-:S03]  /*df80*/  IMAD.SHL.U32 R17, R5, 0x2, RZ ;  /* 0x0000000205117824 */ /* 0x000fc600078e00ff */
[----:B------:R-:W-:Y:S02]  /*df90*/  SHF.L.U64.HI R16, R5, 0x1, R16 ;  /* 0x0000000105107819 */ /* 0x000fe40000010210 */
[----:B----4-:R-:W-:-:S04]  /*dfa0*/  IADD3 R4, P0, PT, R17, UR8, RZ ;  /* 0x0000000811047c10 */ /* 0x010fc8000ff1e0ff */
[----:B------:R-:W-:Y:S01]  /*dfb0*/  IADD3.X R5, PT, PT, R16, UR9, RZ, P0, !PT ;  /* 0x0000000910057c10 */ /* 0x000fe200087fe4ff */
[----:B------:R-:W2:Y:S01]  /*dfc0*/  LDCU.64 UR8, c[0x0][0x4c8] ;  /* 0x00009900ff0877ac */ /* 0x000ea20008000a00 */
[----:B------:R-:W-:-:S04]  /*dfd0*/  IMAD.WIDE R20, R19, 0x2, R34 ;  /* 0x0000000213147825 */ /* 0x000fc800078e0222 */
[----:B------:R-:W4:Y:S04]  /*dfe0*/  LDG.E.128 R4, desc[UR6][R4.64+0x80] ;  /* 0x0000800604047981 */ /* 0x000f28000c1e1d00 */
[----:B------:R-:W3:Y:S01]  /*dff0*/  LDG.E.128 R20, desc[UR6][R20.64+0x80] ;  /* 0x0000800614147981 */ /* 0x000ee2000c1e1d00 */
        /* <DEDUP_REMOVED lines=11> */
[C---:B----4-:R-:W-:Y:S01]  /*e0b0*/  IMAD.U32 R41, R4.reuse, 0x10000, RZ ;  /* 0x0001000004297824 */ /* 0x050fe200078e00ff */
[----:B------:R-:W-:Y:S01]  /*e0c0*/  LOP3.LUT R27, R4, 0xffff0000, RZ, 0xc0, !PT ;  /* 0xffff0000041b7812 */ /* 0x000fe200078ec0ff */
[----:B------:R-:W-:Y:S01]  /*e0d0*/  IMAD.U32 R43, R6, 0x10000, RZ ;  /* 0x00010000062b7824 */ /* 0x000fe200078e00ff */
[C---:B------:R-:W-:Y:S01]  /*e0e0*/  SHF.L.U32 R4, R5.reuse, 0x10, RZ ;  /* 0x0000001005047819 */ /* 0x040fe200000006ff */
[----:B---3--:R-:W-:Y:S01]  /*e0f0*/  IMAD.U32 R48, R22, 0x10000, RZ ;  /* 0x0001000016307824 */ /* 0x008fe200078e00ff */
[----:B------:R-:W-:Y:S01]  /*e100*/  LOP3.LUT R44, R5, 0xffff0000, RZ, 0xc0, !PT ;  /* 0xffff0000052c7812 */ /* 0x000fe200078ec0ff */
[----:B------:R-:W-:Y:S01]  /*e110*/  IMAD.U32 R46, R20, 0x10000, RZ ;  /* 0x00010000142e7824 */ /* 0x000fe200078e00ff */
[----:B------:R-:W-:Y:S01]  /*e120*/  SHF.L.U32 R5, R7, 0x10, RZ ;  /* 0x0000001007057819 */ /* 0x000fe200000006ff */
[----:B------:R-:W-:Y:S01]  /*e130*/  @!P1 FADD.FTZ R4, -R4, -RZ ;  /* 0x800000ff04049221 */ /* 0x000fe20000010100 */
[----:B------:R-:W-:Y:S01]  /*e140*/  LOP3.LUT R6, R6, 0xffff0000, RZ, 0xc0, !PT ;  /* 0xffff000006067812 */ /* 0x000fe200078ec0ff */
[----:B------:R-:W-:Y:S01]  /*e150*/  @!P1 FADD.FTZ R27, -R27, -RZ ;  /* 0x800000ff1b1b9221 */ /* 0x000fe20000010100 */
[----:B------:R-:W-:Y:S01]  /*e160*/  LOP3.LUT R7, R7, 0xffff0000, RZ, 0xc0, !PT ;  /* 0xffff000007077812 */ /* 0x000fe200078ec0ff */
[----:B------:R-:W-:Y:S01]  /*e170*/  @!P1 FADD.FTZ R5, -R5, -RZ ;  /* 0x800000ff05059221 */ /* 0x000fe20000010100 */
[C---:B------:R-:W-:Y:S01]  /*e180*/  SHF.L.U32 R45, R21.reuse, 0x10, RZ ;  /* 0x00000010152d7819 */ /* 0x040fe200000006ff */
[----:B------:R-:W-:Y:S01]  /*e190*/  @!P1 FADD.FTZ R6, -R6, -RZ ;  /* 0x800000ff06069221 */ /* 0x000fe20000010100 */
[----:B------:R-:W-:Y:S01]  /*e1a0*/  LOP3.LUT R47, R21, 0xffff0000, RZ, 0xc0, !PT ;  /* 0xffff0000152f7812 */ /* 0x000fe200078ec0ff */
[----:B------:R-:W-:Y:S01]  /*e1b0*/  @!P1 FADD.FTZ R7, -R7, -RZ ;  /* 0x800000ff07079221 */ /* 0x000fe20000010100 */
[----:B------:R-:W-:Y:S01]  /*e1c0*/  LOP3.LUT R21, R22, 0xffff0000, RZ, 0xc0, !PT ;  /* 0xffff000016157812 */ /* 0x000fe200078ec0ff */
[----:B------:R-:W-:Y:S01]  /*e1d0*/  @!P1 FADD.FTZ R41, -R41, -RZ ;  /* 0x800000ff29299221 */ /* 0x000fe20000010100 */
[----:B------:R-:W-:Y:S01]  /*e1e0*/  SHF.L.U32 R22, R23, 0x10, RZ ;  /* 0x0000001017167819 */ /* 0x000fe200000006ff */
[----:B------:R-:W-:Y:S01]  /*e1f0*/  @!P1 FADD.FTZ R44, -R44, -RZ ;  /* 0x800000ff2c2c9221 */ /* 0x000fe20000010100 */
[----:B------:R-:W-:Y:S01]  /*e200*/  LOP3.LUT R20, R20, 0xffff0000, RZ, 0xc0, !PT ;  /* 0xffff000014147812 */ /* 0x000fe200078ec0ff */
[----:B------:R-:W-:Y:S01]  /*e210*/  FMUL.FTZ R45, R45, R4 ;  /* 0x000000042d2d7220 */ /* 0x000fe20000410000 */
[----:B------:R-:W-:Y:S01]  /*e220*/  LOP3.LUT R50, R23, 0xffff0000, RZ, 0xc0, !PT ;  /* 0xffff000017327812 */ /* 0x000fe200078ec0ff */
[----:B------:R-:W-:Y:S01]  /*e230*/  @!P1 FADD.FTZ R43, -R43, -RZ ;  /* 0x800000ff2b2b9221 */ /* 0x000fe20000010100 */
[----:B------:R-:W-:Y:S01]  /*e240*/  FMUL.FTZ R5, R22, R5 ;  /* 0x0000000516057220 */ /* 0x000fe20000410000 */
[----:B------:R-:W-:Y:S01]  /*e250*/  FMUL.FTZ R27, R20, R27 ;  /* 0x0000001b141b7220 */ /* 0x000fe20000410000 */
[----:B------:R-:W-:Y:S01]  /*e260*/  FMUL.FTZ R21, R21, R6 ;  /* 0x0000000615157220 */ /* 0x000fe20000410000 */
[----:B------:R-:W-:Y:S01]  /*e270*/  FMUL.FTZ R50, R50, R7 ;  /* 0x0000000732327220 */ /* 0x000fe20000410000 */
[C---:B--2---:R-:W-:Y:S01]  /*e280*/  SHF.L.U32 R4, R17.reuse, 0x10, RZ ;  /* 0x0000001011047819 */ /* 0x044fe200000006ff */
[----:B------:R-:W-:Y:S01]  /*e290*/  IMAD.U32 R7, R16, 0x10000, RZ ;  /* 0x0001000010077824 */ /* 0x000fe200078e00ff */
[----:B------:R-:W-:Y:S01]  /*e2a0*/  LOP3.LUT R22, R17, 0xffff0000, RZ, 0xc0, !PT ;  /* 0xffff000011167812 */ /* 0x000fe200078ec0ff */
[----:B------:R-:W-:Y:S01]  /*e2b0*/  IMAD.U32 R20, R18, 0x10000, RZ ;  /* 0x0001000012147824 */ /* 0x000fe200078e00ff */
[----:B------:R-:W-:Y:S01]  /*e2c0*/  LOP3.LUT R6, R16, 0xffff0000, RZ, 0xc0, !PT ;  /* 0xffff000010067812 */ /* 0x000fe200078ec0ff */
[----:B------:R-:W-:Y:S01]  /*e2d0*/  FMUL.FTZ R41, R46, R41 ;  /* 0x000000292e297220 */ /* 0x000fe20000410000 */
[----:B------:R-:W-:Y:S01]  /*e2e0*/  LOP3.LUT R17, R18, 0xffff0000, RZ, 0xc0, !PT ;  /* 0xffff000012117812 */ /* 0x000fe200078ec0ff */
[----:B------:R-:W-:Y:S01]  /*e2f0*/  FMUL.FTZ R47, R47, R44 ;  /* 0x0000002c2f2f7220 */ /* 0x000fe20000410000 */
[C---:B------:R-:W-:Y:S01]  /*e300*/  SHF.L.U32 R16, R19.reuse, 0x10, RZ ;  /* 0x0000001013107819 */ /* 0x040fe200000006ff */
[----:B------:R-:W-:Y:S01]  /*e310*/  FMUL.FTZ R48, R48, R43 ;  /* 0x0000002b30307220 */ /* 0x000fe20000410000 */
        /* <DEDUP_REMOVED lines=13> */
.L_x_737:
[----:B------:R-:W-:Y:S05]  /*e3f0*/  BSYNC.RECONVERGENT B0 ;  /* 0x0000000000007941 */ /* 0x000fea0003800200 */
.L_x_736:
[----:B-----5:R4:W-:Y:S02]  /*e400*/  STS.128 [R207+0x2000], R24 ;  /* 0x00200018cf007388 */ /* 0x0209e40000000c00 */
.L_x_735:
[----:B------:R-:W-:Y:S05]  /*e410*/  BSYNC.RECONVERGENT B1 ;  /* 0x0000000000017941 */ /* 0x000fea0003800200 */
.L_x_734:
[----:B------:R-:W-:-:S13]  /*e420*/  ISETP.GE.AND P0, PT, R9, R37, PT ;  /* 0x000000250900720c */ /* 0x000fda0003f06270 */
[----:B------:R1:W-:Y:S01]  /*e430*/  @P0 STS.128 [R207+0x4000], RZ ;  /* 0x004000ffcf000388 */ /* 0x0003e20000000c00 */
[----:B------:R-:W-:Y:S05]  /*e440*/  @P0 BRA `(.L_x_730) ;  /* 0x0000000400540947 */ /* 0x000fea0003800000 */
[----:B----4-:R4:W5:Y:S01]  /*e450*/  LDG.E.128 R24, desc[UR6][R34.64+0x100] ;  /* 0x0001000622187981 */ /* 0x010962000c1e1d00 */
[----:B------:R-:W-:Y:S01]  /*e460*/  ISETP.GE.AND P0, PT, R9, R11, PT ;  /* 0x0000000b0900720c */ /* 0x000fe20003f06270 */
[----:B------:R-:W-:-:S12]  /*e470*/  BSSY.RECONVERGENT B0, `(.L_x_738) ;  /* 0x0000051000007945 */ /* 0x000fd80003800200 */
[----:B------:R-:W-:Y:S05]  /*e480*/  @P0 BRA `(.L_x_739) ;  /* 0x00000004003c0947 */ /* 0x000fea0003800000 */
[----:B------:R-:W1:Y:S01]  /*e490*/  LDCU.64 UR8, c[0x0][0x4d0] ;  /* 0x00009a00ff0877ac */ /* 0x000e620008000a00 */
        /* <DEDUP_REMOVED lines=8> */
[----:B-1----:R-:W-:-:S04]  /*e520*/  IADD3 R4, P0, PT, R17, UR8, RZ ;  /* 0x0000000811047c10 */ /* 0x002fc8000ff1e0ff */
[----:B------:R-:W-:Y:S01]  /*e530*/  IADD3.X R5, PT, PT, R16, UR9, RZ, P0, !PT ;  /* 0x0000000910057c10 */ /* 0x000fe200087fe4ff */
[----:B------:R-:W1:Y:S01]  /*e540*/  LDCU.64 UR8, c[0x0][0x4c8] ;  /* 0x00009900ff0877ac */ /* 0x000e620008000a00 */
[----:B------:R-:W-:-:S04]  /*e550*/  IMAD.WIDE R20, R19, 0x2, R34 ;  /* 0x0000000213147825 */ /* 0x000fc800078e0222 */
[----:B------:R-:W2:Y:S04]  /*e560*/  LDG.E.128 R4, desc[UR6][R4.64+0x100] ;  /* 0x0001000604047981 */ /* 0x000ea8000c1e1d00 */
[----:B------:R-:W3:Y:S01]  /*e570*/  LDG.E.128 R20, desc[UR6][R20.64+0x100] ;  /* 0x0001000614147981 */ /* 0x000ee2000c1e1d00 */
[----:B-1----:R-:W-:-:S04]  /*e580*/  IADD3 R18, P0, PT, R17, UR8, RZ ;  /* 0x0000000811127c10 */ /* 0x002fc8000ff1e0ff */
[----:B------:R-:W-:-:S06]  /*e590*/  IADD3.X R19, PT, PT, R16, UR9, RZ, P0, !PT ;  /* 0x0000000910137c10 */ /* 0x000fcc00087fe4ff */
[----:B------:R-:W4:Y:S01]  /*e5a0*/  LDG.E.128 R16, desc[UR6][R18.64+0x100] ;  /* 0x0001000612107981 */ /* 0x000f22000c1e1d00 */
        /* <DEDUP_REMOVED lines=8> */
[C---:B--2---:R-:W-:Y:S01]  /*e630*/  IMAD.U32 R40, R4.reuse, 0x10000, RZ ;  /* 0x0001000004287824 */ /* 0x044fe200078e00ff */
[----:B------:R-:W-:Y:S01]  /*e640*/  LOP3.LUT R27, R4, 0xffff0000, RZ, 0xc0, !PT ;  /* 0xffff0000041b7812 */ /* 0x000fe200078ec0ff */
[C---:B------:R-:W-:Y:S01]  /*e650*/  IMAD.U32 R4, R5.reuse, 0x10000, RZ ;  /* 0x0001000005047824 */ /* 0x040fe200078e00ff */
[----:B------:R-:W-:Y:S01]  /*e660*/  LOP3.LUT R43, R5, 0xffff0000, RZ, 0xc0, !PT ;  /* 0xffff0000052b7812 */ /* 0x000fe200078ec0ff */
[----:B------:R-:W-:Y:S01]  /*e670*/  IMAD.U32 R5, R7, 0x10000, RZ ;  /* 0x0001000007057824 */ /* 0x000fe200078e00ff */
[C---:B------:R-:W-:Y:S01]  /*e680*/  SHF.L.U32 R42, R6.reuse, 0x10, RZ ;  /* 0x00000010062a7819 */ /* 0x040fe200000006ff */
[----:B---3--:R-:W-:Y:S01]  /*e690*/  IMAD.U32 R45, R21, 0x10000, RZ ;  /* 0x00010000152d7824 */ /* 0x008fe200078e00ff */
[----:B------:R-:W-:Y:S01]  /*e6a0*/  LOP3.LUT R6, R6, 0xffff0000, RZ, 0xc0, !PT ;  /* 0xffff000006067812 */ /* 0x000fe200078ec0ff */
[----:B------:R-:W-:Y:S01]  /*e6b0*/  @!P1 FADD.FTZ R5, -R5, -RZ ;  /* 0x800000ff05059221 */ /* 0x000fe20000010100 */
[----:B------:R-:W-:Y:S01]  /*e6c0*/  LOP3.LUT R7, R7, 0xffff0000, RZ, 0xc0, !PT ;  /* 0xffff000007077812 */ /* 0x000fe200078ec0ff */
[----:B------:R-:W-:Y:S01]  /*e6d0*/  @!P1 FADD.FTZ R27, -R27, -RZ ;  /* 0x800000ff1b1b9221 */ /* 0x000fe20000010100 */
[----:B------:R-:W-:Y:S01]  /*e6e0*/  LOP3.LUT R44, R21, 0xffff0000, RZ, 0xc0, !PT ;  /* 0xffff0000152c7812 */ /* 0x000fe200078ec0ff */
[----:B------:R-:W-:Y:S01]  /*e6f0*/  @!P1 FADD.FTZ R4, -R4, -RZ ;  /* 0x800000ff04049221 */ /* 0x000fe20000010100 */
[----:B------:R-:W-:Y:S01]  /*e700*/  SHF.L.U32 R47, R20, 0x10, RZ ;  /* 0x00000010142f7819 */ /* 0x000fe200000006ff */
[----:B------:R-:W-:Y:S01]  /*e710*/  @!P1 FADD.FTZ R43, -R43, -RZ ;  /* 0x800000ff2b2b9221 */ /* 0x000fe20000010100 */
[----:B------:R-:W-:Y:S01]  /*e720*/  SHF.L.U32 R51, R22, 0x10, RZ ;  /* 0x0000001016337819 */ /* 0x000fe200000006ff */
[----:B------:R-:W-:Y:S01]  /*e730*/  @!P1 FADD.FTZ R6, -R6, -RZ ;  /* 0x800000ff06069221 */ /* 0x000fe20000010100 */
[----:B------:R-:W-:Y:S01]  /*e740*/  LOP3.LUT R21, R22, 0xffff0000, RZ, 0xc0, !PT ;  /* 0xffff000016157812 */ /* 0x000fe200078ec0ff */
[----:B------:R-:W-:Y:S01]  /*e750*/  IMAD.U32 R22, R23, 0x10000, RZ ;  /* 0x0001000017167824 */ /* 0x000fe200078e00ff */
[----:B------:R-:W-:Y:S01]  /*e760*/  LOP3.LUT R20, R20, 0xffff0000, RZ, 0xc0, !PT ;  /* 0xffff000014147812 */ /* 0x000fe200078ec0ff */
[----:B------:R-:W-:Y:S01]  /*e770*/  @!P1 FADD.FTZ R7, -R7, -RZ ;  /* 0x800000ff07079221 */ /* 0x000fe20000010100 */
[----:B------:R-:W-:Y:S01]  /*e780*/  LOP3.LUT R46, R23, 0xffff0000, RZ, 0xc0, !PT ;  /* 0xffff0000172e7812 */ /* 0x000fe200078ec0ff */
[----:B------:R-:W-:Y:S01]  /*e790*/  FMUL.FTZ R22, R22, R5 ;  /* 0x0000000516167220 */ /* 0x000fe20000410000 */
[----:B----4-:R-:W-:Y:S01]  /*e7a0*/  LOP3.LUT R23, R17, 0xffff0000, RZ, 0xc0, !PT ;  /* 0xffff000011177812 */ /* 0x010fe200078ec0ff */
[----:B------:R-:W-:Y:S01]  /*e7b0*/  @!P1 FADD.FTZ R40, -R40, -RZ ;  /* 0x800000ff28289221 */ /* 0x000fe20000010100 */
[----:B------:R-:W-:Y:S01]  /*e7c0*/  FMUL.FTZ R27, R20, R27 ;  /* 0x0000001b141b7220 */ /* 0x000fe20000410000 */
[----:B------:R-:W-:Y:S01]  /*e7d0*/  FMUL.FTZ R4, R45, R4 ;  /* 0x000000042d047220 */ /* 0x000fe20000410000 */
[----:B------:R-:W-:Y:S01]  /*e7e0*/  FMUL.FTZ R43, R44, R43 ;  /* 0x0000002b2c2b7220 */ /* 0x000fe20000410000 */
[----:B------:R-:W-:Y:S01]  /*e7f0*/  @!P1 FADD.FTZ R42, -R42, -RZ ;  /* 0x800000ff2a2a9221 */ /* 0x000fe20000010100 */
[----:B------:R-:W-:-:S02]  /*e800*/  IMAD.U32 R5, R17, 0x10000, RZ ;  /* 0x0001000011057824 */ /* 0x000fc400078e00ff */
[----:B------:R-:W-:Y:S01]  /*e810*/  FMUL.FTZ R21, R21, R6 ;  /* 0x0000000615157220 */ /* 0x000fe20000410000 */
[----:B------:R-:W-:Y:S01]  /*e820*/  FMUL.FTZ R46, R46, R7 ;  /* 0x000000072e2e7220 */ /* 0x000fe20000410000 */
[C---:B------:R-:W-:Y:S01]  /*e830*/  SHF.L.U32 R20, R18.reuse, 0x10, RZ ;  /* 0x0000001012147819 */ /* 0x040fe200000006ff */
[----:B------:R-:W-:Y:S01]  /*e840*/  FMUL.FTZ R40, R47, R40 ;  /* 0x000000282f287220 */ /* 0x000fe20000410000 */
[----:B------:R-:W-:Y:S01]  /*e850*/  LOP3.LUT R17, R18, 0xffff0000, RZ, 0xc0, !PT ;  /* 0xffff000012117812 */ /* 0x000fe200078ec0ff */
[----:B------:R-:W-:Y:S01]  /*e860*/  FMUL.FTZ R51, R51, R42 ;  /* 0x0000002a33337220 */ /* 0x000fe20000410000 */
[C---:B------:R-:W-:Y:S01]  /*e870*/  SHF.L.U32 R7, R16.reuse, 0x10, RZ ;  /* 0x0000001010077819 */ /* 0x040fe200000006ff */
[----:B------:R-:W-:Y:S01]  /*e880*/  FFMA.FTZ R4, R39, R5, R4 ;  /* 0x0000000527047223 */ /* 0x000fe20000010004 */
        /* <DEDUP_REMOVED lines=15> */
.L_x_739:
[----:B------:R-:W-:Y:S05]  /*e980*/  BSYNC.RECONVERGENT B0 ;  /* 0x0000000000007941 */ /* 0x000fea0003800200 */
.L_x_738:
[----:B-----5:R1:W-:Y:S02]  /*e990*/  STS.128 [R207+0x4000], R24 ;  /* 0x00400018cf007388 */ /* 0x0203e40000000c00 */
.L_x_730:
[----:B------:R-:W-:Y:S05]  /*e9a0*/  BSYNC.RECONVERGENT B2 ;  /* 0x0000000000027941 */ /* 0x000fea0003800200 */
.L_x_729:
        /* <DEDUP_REMOVED lines=16> */
[----:B------:R-:W-:Y:S02]  /*eab0*/  ISETP.GE.U32.AND P0, PT, R12, R33, PT ;  /* 0x000000210c00720c */ /* 0x000fe40003f06070 */
[--C-:B------:R-:W-:Y:S02]  /*eac0*/  SHF.R.S32.HI R4, RZ, 0x1f, R29.reuse ;  /* 0x0000001fff047819 */ /* 0x100fe4000001141d */
[----:B------:R-:W-:Y:S02]  /*ead0*/  SEL R0, R30, RZ, P0 ;  /* 0x000000ff1e007207 */ /* 0x000fe40000000000 */
[----:B------:R-:W-:Y:S02]  /*eae0*/  SEL R5, R32, RZ, P0 ;  /* 0x000000ff20057207 */ /* 0x000fe40000000000 */
[----:B------:R-:W-:Y:S02]  /*eaf0*/  IADD3 R0, P2, P1, R0, R8, R29 ;  /* 0x0000000800007210 */ /* 0x000fe4000795e01d */
[----:B------:R-:W-:-:S02]  /*eb00*/  SEL R17, R33, R30, !P0 ;  /* 0x0000001e21117207 */ /* 0x000fc40004000000 */
[----:B------:R-:W-:Y:S01]  /*eb10*/  IADD3.X R5, PT, PT, R5, R14, R4, P2, P1 ;  /* 0x0000000e05057210 */ /* 0x000fe200017e2404 */
[----:B------:R-:W-:-:S03]  /*eb20*/  IMAD.SHL.U32 R15, R0, 0x2, RZ ;  /* 0x00000002000f7824 */ /* 0x000fc600078e00ff */
[----:B------:R-:W-:Y:S02]  /*eb30*/  SHF.L.U64.HI R0, R0, 0x1, R5 ;  /* 0x0000000100007819 */ /* 0x000fe40000010205 */
[----:B----4-:R-:W-:-:S04]  /*eb40*/  IADD3 R4, P1, PT, R15, UR8, RZ ;  /* 0x000000080f047c10 */ /* 0x010fc8000ff3e0ff */
[----:B------:R-:W-:Y:S01]  /*eb50*/  IADD3.X R5, PT, PT, R0, UR9, RZ, P1, !PT ;  /* 0x0000000900057c10 */ /* 0x000fe20008ffe4ff */
[----:B------:R-:W4:Y:S01]  /*eb60*/  LDCU.64 UR8, c[0x0][0x4c8] ;  /* 0x00009900ff0877ac */ /* 0x000f220008000a00 */
[----:B------:R-:W-:-:S04]  /*eb70*/  IMAD.WIDE R20, R17, 0x2, R38 ;  /* 0x0000000211147825 */ /* 0x000fc800078e0226 */
[----:B------:R-:W2:Y:S04]  /*eb80*/  LDG.E.128 R4, desc[UR6][R4.64] ;  /* 0x0000000604047981 */ /* 0x000ea8000c1e1d00 */
[----:B------:R-:W3:Y:S01]  /*eb90*/  LDG.E.128 R20, desc[UR6][R20.64] ;  /* 0x0000000614147981 */ /* 0x000ee2000c1e1d00 */
[----:B----4-:R-:W-:-:S04]  /*eba0*/  IADD3 R16, P1, PT, R15, UR8, RZ ;  /* 0x000000080f107c10 */ /* 0x010fc8000ff3e0ff */
[----:B------:R-:W-:-:S06]  /*ebb0*/  IADD3.X R17, PT, PT, R0, UR9, RZ, P1, !PT ;  /* 0x0000000900117c10 */ /* 0x000fcc0008ffe4ff */
[----:B------:R-:W4:Y:S01]  /*ebc0*/  LDG.E.128 R16, desc[UR6][R16.64] ;  /* 0x0000000610107981 */ /* 0x000f22000c1e1d00 */
[C---:B-----5:R-:W-:Y:S01]  /*ebd0*/  IMAD.U32 R40, R24.reuse, 0x10000, RZ ;  /* 0x0001000018287824 */ /* 0x060fe200078e00ff */
[----:B------:R-:W-:Y:S01]  /*ebe0*/  LOP3.LUT R15, R24, 0xffff0000, RZ, 0xc0, !PT ;  /* 0xffff0000180f7812 */ /* 0x000fe200078ec0ff */
[C---:B------:R-:W-:Y:S01]  /*ebf0*/  IMAD.U32 R41, R26.reuse, 0x10000, RZ ;  /* 0x000100001a297824 */ /* 0x040fe200078e00ff */
[----:B------:R-:W-:Y:S01]  /*ec00*/  LOP3.LUT R0, R25, 0xffff0000, RZ, 0xc0, !PT ;  /* 0xffff000019007812 */ /* 0x000fe200078ec0ff */
[----:B------:R-:W-:Y:S01]  /*ec10*/  IMAD.U32 R43, R27, 0x10000, RZ ;  /* 0x000100001b2b7824 */ /* 0x000fe200078e00ff */
[----:B------:R-:W-:Y:S02]  /*ec20*/  SHF.L.U32 R42, R25, 0x10, RZ ;  /* 0x00000010192a7819 */ /* 0x000fe400000006ff */
[----:B------:R-:W-:Y:S02]  /*ec30*/  LOP3.LUT R25, R26, 0xffff0000, RZ, 0xc0, !PT ;  /* 0xffff00001a197812 */ /* 0x000fe400078ec0ff */
[----:B------:R-:W-:-:S02]  /*ec40*/  LOP3.LUT R24, R27, 0xffff0000, RZ, 0xc0, !PT ;  /* 0xffff00001b187812 */ /* 0x000fc400078ec0ff */
[----:B--2---:R-:W-:Y:S01]  /*ec50*/  SHF.L.U32 R27, R4, 0x10, RZ ;  /* 0x00000010041b7819 */ /* 0x004fe200000006ff */
[----:B------:R-:W-:Y:S01]  /*ec60*/  IMAD.U32 R44, R6, 0x10000, RZ ;  /* 0x00010000062c7824 */ /* 0x000fe200078e00ff */
[----:B------:R-:W-:Y:S01]  /*ec70*/  LOP3.LUT R26, R4, 0xffff0000, RZ, 0xc0, !PT ;  /* 0xffff0000041a7812 */ /* 0x000fe200078ec0ff */
[C---:B------:R-:W-:Y:S01]  /*ec80*/  IMAD.U32 R4, R5.reuse, 0x10000, RZ ;  /* 0x0001000005047824 */ /* 0x040fe200078e00ff */
[----:B------:R-:W-:Y:S01]  /*ec90*/  LOP3.LUT R45, R5, 0xffff0000, RZ, 0xc0, !PT ;  /* 0xffff0000052d7812 */ /* 0x000fe200078ec0ff */
[----:B---3--:R-:W-:Y:S01]  /*eca0*/  IMAD.U32 R47, R21, 0x10000, RZ ;  /* 0x00010000152f7824 */ /* 0x008fe200078e00ff */
[C---:B------:R-:W-:Y:S01]  /*ecb0*/  SHF.L.U32 R5, R7.reuse, 0x10, RZ ;  /* 0x0000001007057819 */ /* 0x040fe200000006ff */
[----:B------:R-:W-:Y:S01]  /*ecc0*/  IMAD.U32 R46, R20, 0x10000, RZ ;  /* 0x00010000142e7824 */ /* 0x000fe200078e00ff */
[----:B------:R-:W-:Y:S01]  /*ecd0*/  LOP3.LUT R6, R6, 0xffff0000, RZ, 0xc0, !PT ;  /* 0xffff000006067812 */ /* 0x000fe200078ec0ff */
        /* <DEDUP_REMOVED lines=10> */
[C---:B------:R-:W-:Y:S01]  /*ed80*/  IMAD.U32 R20, R23.reuse, 0x10000, RZ ;  /* 0x0001000017147824 */ /* 0x040fe200078e00ff */
[----:B------:R-:W-:Y:S01]  /*ed90*/  LOP3.LUT R22, R23, 0xffff0000, RZ, 0xc0, !PT ;  /* 0xffff000017167812 */ /* 0x000fe200078ec0ff */
[----:B------:R-:W-:Y:S01]  /*eda0*/  @!P0 FADD.FTZ R26, -R26, -RZ ;  /* 0x800000ff1a1a8221 */ /* 0x000fe20000010100 */
[----:B------:R-:W-:Y:S01]  /*edb0*/  @!P0 FADD.FTZ R45, -R45, -RZ ;  /* 0x800000ff2d2d8221 */ /* 0x000fe20000010100 */
[----:B------:R-:W-:Y:S01]  /*edc0*/  FMUL.FTZ R47, R47, R4 ;  /* 0x000000042f2f7220 */ /* 0x000fe20000410000 */
[----:B------:R-:W-:Y:S01]  /*edd0*/  @!P0 FADD.FTZ R44, -R44, -RZ ;  /* 0x800000ff2c2c8221 */ /* 0x000fe20000010100 */
[----:B------:R-:W-:Y:S01]  /*ede0*/  FMUL.FTZ R6, R21, R6 ;  /* 0x0000000615067220 */ /* 0x000fe20000410000 */
[----:B------:R-:W-:Y:S01]  /*edf0*/  FMUL.FTZ R20, R20, R5 ;  /* 0x0000000514147220 */ /* 0x000fe20000410000 */
[----:B------:R-:W-:Y:S01]  /*ee00*/  FMUL.FTZ R7, R22, R7 ;  /* 0x0000000716077220 */ /* 0x000fe20000410000 */
[C---:B----4-:R-:W-:Y:S01]  /*ee10*/  SHF.L.U32 R4, R17.reuse, 0x10, RZ ;  /* 0x0000001011047819 */ /* 0x050fe200000006ff */
        /* <DEDUP_REMOVED lines=10> */
[----:B------:R-:W-:Y:S01]  /*eec0*/  FMUL.FTZ R44, R53, R44 ;  /* 0x0000002c352c7220 */ /* 0x000fe20000410000 */
        /* <DEDUP_REMOVED lines=12> */
.L_x_745:
[----:B------:R-:W-:Y:S05]  /*ef90*/  BSYNC.RECONVERGENT B0 ;  /* 0x0000000000007941 */ /* 0x000fea0003800200 */
.L_x_744:
[----:B-----5:R4:W-:Y:S02]  /*efa0*/  STS.128 [R207+0x800], R24 ;  /* 0x00080018cf007388 */ /* 0x0209e40000000c00 */
.L_x_743:
[----:B------:R-:W-:Y:S05]  /*efb0*/  BSYNC.RECONVERGENT B1 ;  /* 0x0000000000017941 */ /* 0x000fea0003800200 */
.L_x_742:
        /* <DEDUP_REMOVED lines=87> */
.L_x_749:
[----:B------:R-:W-:Y:S05]  /*f530*/  BSYNC.RECONVERGENT B0 ;  /* 0x0000000000007941 */ /* 0x000fea0003800200 */
.L_x_748:
[----:B-----5:R4:W-:Y:S02]  /*f540*/  STS.128 [R207+0x2800], R24 ;  /* 0x00280018cf007388 */ /* 0x0209e40000000c00 */
.L_x_747:
[----:B------:R-:W-:Y:S05]  /*f550*/  BSYNC.RECONVERGENT B1 ;  /* 0x0000000000017941 */ /* 0x000fea0003800200 */
.L_x_746:
[----:B------:R-:W-:-:S13]  /*f560*/  ISETP.GE.AND P0, PT, R9, R37, PT ;  /* 0x000000250900720c */ /* 0x000fda0003f06270 */
[----:B------:R1:W-:Y:S01]  /*f570*/  @P0 STS.128 [R207+0x4800], RZ ;  /* 0x004800ffcf000388 */ /* 0x0003e20000000c00 */
[----:B------:R-:W-:Y:S05]  /*f580*/  @P0 BRA `(.L_x_741) ;  /* 0x00000004005c0947 */ /* 0x000fea0003800000 */
[----:B------:R1:W5:Y:S01]  /*f590*/  LDG.E.128 R4, desc[UR6][R38.64+0x100] ;  /* 0x0001000626047981 */ /* 0x000362000c1e1d00 */
[----:B------:R-:W-:Y:S01]  /*f5a0*/  ISETP.GE.AND P0, PT, R9, R11, PT ;  /* 0x0000000b0900720c */ /* 0x000fe20003f06270 */
[----:B------:R-:W-:-:S12]  /*f5b0*/  BSSY.RECONVERGENT B0, `(.L_x_750) ;  /* 0x0000053000007945 */ /* 0x000fd80003800200 */
[----:B------:R-:W-:Y:S05]  /*f5c0*/  @P0 BRA `(.L_x_751) ;  /* 0x0000000400440947 */ /* 0x000fea0003800000 */
[----:B------:R-:W-:Y:S01]  /*f5d0*/  ISETP.GE.U32.AND P0, PT, R9, R33, PT ;  /* 0x000000210900720c */ /* 0x000fe20003f06070 */
[----:B------:R-:W2:Y:S01]  /*f5e0*/  LDCU.64 UR8, c[0x0][0x4d0] ;  /* 0x00009a00ff0877ac */ /* 0x000ea20008000a00 */
        /* <DEDUP_REMOVED lines=8> */
[----:B--2---:R-:W-:-:S04]  /*f670*/  IADD3 R16, P1, PT, R15, UR8, RZ ;  /* 0x000000080f107c10 */ /* 0x004fc8000ff3e0ff */
[----:B------:R-:W-:Y:S01]  /*f680*/  IADD3.X R17, PT, PT, R0, UR9, RZ, P1, !PT ;  /* 0x0000000900117c10 */ /* 0x000fe20008ffe4ff */
[----:B------:R-:W2:Y:S01]  /*f690*/  LDCU.64 UR8, c[0x0][0x4c8] ;  /* 0x00009900ff0877ac */ /* 0x000ea20008000a00 */
[----:B-1--4-:R-:W-:-:S04]  /*f6a0*/  IMAD.WIDE R24, R21, 0x2, R38 ;  /* 0x0000000215187825 */ /* 0x012fc800078e0226 */
[----:B------:R-:W4:Y:S04]  /*f6b0*/  LDG.E.128 R16, desc[UR6][R16.64+0x100] ;  /* 0x0001000610107981 */ /* 0x000f28000c1e1d00 */
[----:B------:R-:W3:Y:S01]  /*f6c0*/  LDG.E.128 R24, desc[UR6][R24.64+0x100] ;  /* 0x0001000618187981 */ /* 0x000ee2000c1e1d00 */
[----:B--2---:R-:W-:-:S04]  /*f6d0*/  IADD3 R20, P1, PT, R15, UR8, RZ ;  /* 0x000000080f147c10 */ /* 0x004fc8000ff3e0ff */
[----:B------:R-:W-:-:S06]  /*f6e0*/  IADD3.X R21, PT, PT, R0, UR9, RZ, P1, !PT ;  /* 0x0000000900157c10 */ /* 0x000fcc0008ffe4ff */
[----:B------:R-:W2:Y:S01]  /*f6f0*/  LDG.E.128 R20, desc[UR6][R20.64+0x100] ;  /* 0x0001000614147981 */ /* 0x000ea2000c1e1d00 */
[----:B-----5:R-:W-:Y:S01]  /*f700*/  LOP3.LUT R0, R5, 0xffff0000, RZ, 0xc0, !PT ;  /* 0xffff000005007812 */ /* 0x020fe200078ec0ff */
[----:B------:R-:W-:Y:S01]  /*f710*/  IMAD.U32 R39, R7, 0x10000, RZ ;  /* 0x0001000007277824 */ /* 0x000fe200078e00ff */
[----:B------:R-:W-:Y:S01]  /*f720*/  SHF.L.U32 R37, R5, 0x10, RZ ;  /* 0x0000001005257819 */ /* 0x000fe200000006ff */
[----:B------:R-:W-:Y:S01]  /*f730*/  IMAD.U32 R15, R4, 0x10000, RZ ;  /* 0x00010000040f7824 */ /* 0x000fe200078e00ff */
[----:B------:R-:W-:Y:S01]  /*f740*/  LOP3.LUT R5, R7, 0xffff0000, RZ, 0xc0, !PT ;  /* 0xffff000007057812 */ /* 0x000fe200078ec0ff */
[----:B------:R-:W-:Y:S01]  /*f750*/  IMAD.U32 R29, R6, 0x10000, RZ ;  /* 0x00010000061d7824 */ /* 0x000fe200078e00ff */
[----:B------:R-:W-:Y:S02]  /*f760*/  LOP3.LUT R4, R4, 0xffff0000, RZ, 0xc0, !PT ;  /* 0xffff000004047812 */ /* 0x000fe400078ec0ff */
[----:B------:R-:W-:Y:S02]  /*f770*/  LOP3.LUT R6, R6, 0xffff0000, RZ, 0xc0, !PT ;  /* 0xffff000006067812 */ /* 0x000fe400078ec0ff */
[----:B----4-:R-:W-:Y:S01]  /*f780*/  SHF.L.U32 R38, R16, 0x10, RZ ;  /* 0x0000001010267819 */ /* 0x010fe200000006ff */
[C---:B------:R-:W-:Y:S01]  /*f790*/  IMAD.U32 R7, R17.reuse, 0x10000, RZ ;  /* 0x0001000011077824 */ /* 0x040fe200078e00ff */
[----:B------:R-:W-:Y:S01]  /*f7a0*/  LOP3.LUT R41, R17, 0xffff0000, RZ, 0xc0, !PT ;  /* 0xffff000011297812 */ /* 0x000fe200078ec0ff */
[----:B------:R-:W-:Y:S01]  /*f7b0*/  IMAD.U32 R40, R18, 0x10000, RZ ;  /* 0x0001000012287824 */ /* 0x000fe200078e00ff */
[----:B------:R-:W-:Y:S01]  /*f7c0*/  LOP3.LUT R16, R16, 0xffff0000, RZ, 0xc0, !PT ;  /* 0xffff000010107812 */ /* 0x000fe200078ec0ff */
[----:B---3--:R-:W-:Y:S01]  /*f7d0*/  IMAD.U32 R45, R24, 0x10000, RZ ;  /* 0x00010000182d7824 */ /* 0x008fe200078e00ff */
[----:B------:R-:W-:Y:S01]  /*f7e0*/  SHF.L.U32 R17, R19, 0x10, RZ ;  /* 0x0000001013117819 */ /* 0x000fe200000006ff */
[----:B------:R-:W-:Y:S01]  /*f7f0*/  @!P0 FADD.FTZ R7, -R7, -RZ ;  /* 0x800000ff07078221 */ /* 0x000fe20000010100 */
[----:B------:R-:W-:Y:S01]  /*f800*/  LOP3.LUT R19, R19, 0xffff0000, RZ, 0xc0, !PT ;  /* 0xffff000013137812 */ /* 0x000fe200078ec0ff */
[----:B------:R-:W-:Y:S01]  /*f810*/  @!P0 FADD.FTZ R16, -R16, -RZ ;  /* 0x800000ff10108221 */ /* 0x000fe20000010100 */
[----:B------:R-:W-:Y:S01]  /*f820*/  LOP3.LUT R18, R18, 0xffff0000, RZ, 0xc0, !PT ;  /* 0xffff000012127812 */ /* 0x000fe200078ec0ff */
[----:B------:R-:W-:Y:S01]  /*f830*/  @!P0 FADD.FTZ R17, -R17, -RZ ;  /* 0x800000ff11118221 */ /* 0x000fe20000010100 */
[----:B------:R-:W-:Y:S01]  /*f840*/  LOP3.LUT R43, R24, 0xffff0000, RZ, 0xc0, !PT ;  /* 0xffff0000182b7812 */ /* 0x000fe200078ec0ff */
[C---:B------:R-:W-:Y:S01]  /*f850*/  IMAD.U32 R24, R25.reuse, 0x10000, RZ ;  /* 0x0001000019187824 */ /* 0x040fe200078e00ff */
[----:B------:R-:W-:Y:S01]  /*f860*/  LOP3.LUT R42, R25, 0xffff0000, RZ, 0xc0, !PT ;  /* 0xffff0000192a7812 */ /* 0x000fe200078ec0ff */
[----:B------:R-:W-:Y:S01]  /*f870*/  @!P0 FADD.FTZ R19, -R19, -RZ ;  /* 0x800000ff13138221 */ /* 0x000fe20000010100 */
[C---:B------:R-:W-:Y:S01]  /*f880*/  SHF.L.U32 R47, R26.reuse, 0x10, RZ ;  /* 0x000000101a2f7819 */ /* 0x040fe200000006ff */
[----:B------:R-:W-:Y:S01]  /*f890*/  @!P0 FADD.FTZ R41, -R41, -RZ ;  /* 0x800000ff29298221 */ /* 0x000fe20000010100 */
[----:B------:R-:W-:Y:S01]  /*f8a0*/  LOP3.LUT R25, R26, 0xffff0000, RZ, 0xc0, !PT ;  /* 0xffff00001a197812 */ /* 0x000fe200078ec0ff */
[C---:B------:R-:W-:Y:S01]  /*f8b0*/  IMAD.U32 R26, R27.reuse, 0x10000, RZ ;  /* 0x000100001b1a7824 */ /* 0x040fe200078e00ff */
[----:B------:R-:W-:Y:S01]  /*f8c0*/  LOP3.LUT R44, R27, 0xffff0000, RZ, 0xc0, !PT ;  /* 0xffff00001b2c7812 */ /* 0x000fe200078ec0ff */
[----:B------:R-:W-:Y:S01]  /*f8d0*/  @!P0 FADD.FTZ R18, -R18, -RZ ;  /* 0x800000ff12128221 */ /* 0x000fe20000010100 */
[----:B------:R-:W-:Y:S01]  /*f8e0*/  @!P0 FADD.FTZ R38, -R38, -RZ ;  /* 0x800000ff26268221 */ /* 0x000fe20000010100 */
[----:B------:R-:W-:Y:S01]  /*f8f0*/  FMUL.FTZ R24, R24, R7 ;  /* 0x0000000718187220 */ /* 0x000fe20000410000 */
[----:B------:R-:W-:Y:S01]  /*f900*/  FMUL.FTZ R43, R43, R16 ;  /* 0x000000102b2b7220 */ /* 0x000fe20000410000 */
[----:B------:R-:W-:Y:S01]  /*f910*/  FMUL.FTZ R26, R26, R17 ;  /* 0x000000111a1a7220 */ /* 0x000fe20000410000 */
[C---:B--2---:R-:W-:Y:S01]  /*f920*/  SHF.L.U32 R7, R21.reuse, 0x10, RZ ;  /* 0x0000001015077819 */ /* 0x044fe200000006ff */
[----:B------:R-:W-:Y:S01]  /*f930*/  FMUL.FTZ R44, R44, R19 ;  /* 0x000000132c2c7220 */ /* 0x000fe20000410000 */
[C---:B------:R-:W-:Y:S01]  /*f940*/  IMAD.U32 R17, R20.reuse, 0x10000, RZ ;  /* 0x0001000014117824 */ /* 0x040fe200078e00ff */
[----:B------:R-:W-:Y:S01]  /*f950*/  LOP3.LUT R16, R20, 0xffff0000, RZ, 0xc0, !PT ;  /* 0xffff000014107812 */ /* 0x000fe200078ec0ff */
[----:B------:R-:W-:Y:S01]  /*f960*/  FMUL.FTZ R41, R42, R41 ;  /* 0x000000292a297220 */ /* 0x000fe20000410000 */
[----:B------:R-:W-:Y:S01]  /*f970*/  LOP3.LUT R21, R21, 0xffff0000, RZ, 0xc0, !PT ;  /* 0xffff000015157812 */ /* 0x000fe200078ec0ff */
[----:B------:R-:W-:Y:S01]  /*f980*/  FMUL.FTZ R25, R25, R18 ;  /* 0x0000001219197220 */ /* 0x000fe20000410000 */
[C---:B------:R-:W-:Y:S01]  /*f990*/  IMAD.U32 R20, R22.reuse, 0x10000, RZ ;  /* 0x0001000016147824 */ /* 0x040fe200078e00ff */
[----:B------:R-:W-:Y:S01]  /*f9a0*/  LOP3.LUT R19, R22, 0xffff0000, RZ, 0xc0, !PT ;  /* 0xffff000016137812 */ /* 0x000fe200078ec0ff */
[----:B------:R-:W-:Y:S01]  /*f9b0*/  FMUL.FTZ R38, R45, R38 ;  /* 0x000000262d267220 */ /* 0x000fe20000410000 */
[C---:B------:R-:W-:Y:S01]  /*f9c0*/  SHF.L.U32 R18, R23.reuse, 0x10, RZ ;  /* 0x0000001017127819 */ /* 0x040fe200000006ff */
[----:B------:R-:W-:Y:S01]  /*f9d0*/  @!P0 FADD.FTZ R40, -R40, -RZ ;  /* 0x800000ff28288221 */ /* 0x000fe20000010100 */
[----:B------:R-:W-:Y:S01]  /*f9e0*/  LOP3.LUT R22, R23, 0xffff0000, RZ, 0xc0, !PT ;  /* 0xffff000017167812 */ /* 0x000fe200078ec0ff */
[----:B------:R-:W-:Y:S01]  /*f9f0*/  FFMA.FTZ R7, R37, R7, R24 ;  /* 0x0000000725077223 */ /* 0x000fe20000010018 */
[----:B------:R-:W-:Y:S01]  /*fa00*/  FFMA.FTZ R0, R0, R21, R41 ;  /* 0x0000001500007223 */ /* 0x000fe20000010029 */
[----:B------:R-:W-:Y:S01]  /*fa10*/  FFMA.FTZ R15, R15, R17, R38 ;  /* 0x000000110f0f7223 */ /* 0x000fe20000010026 */
[----:B------:R-:W-:Y:S01]  /*fa20*/  FFMA.FTZ R4, R4, R16, R43 ;  /* 0x0000001004047223 */ /* 0x000fe2000001002b */
[----:B------:R-:W-:Y:S01]  /*fa30*/  FMUL.FTZ R40, R47, R40 ;  /* 0x000000282f287220 */ /* 0x000fe20000410000 */
[----:B------:R-:W-:Y:S01]  /*fa40*/  FFMA.FTZ R18, R39, R18, R26 ;  /* 0x0000001227127223 */ /* 0x000fe2000001001a */
[----:B------:R-:W-:Y:S01]  /*fa50*/  FFMA.FTZ R5, R5, R22, R44 ;  /* 0x0000001605057223 */ /* 0x000fe2000001002c */
[----:B------:R-:W-:Y:S01]  /*fa60*/  F2FP.BF16.F32.PACK_AB R7, R0, R7 ;  /* 0x000000070007723e */ /* 0x000fe200000010ff */
[----:B------:R-:W-:Y:S01]  /*fa70*/  FFMA.FTZ R20, R29, R20, R40 ;  /* 0x000000141d147223 */ /* 0x000fe20000010028 */
[----:B------:R-:W-:Y:S01]  /*fa80*/  FFMA.FTZ R19, R6, R19, R25 ;  /* 0x0000001306137223 */ /* 0x000fe20000010019 */
[----:B------:R-:W-:-:S02]  /*fa90*/  F2FP.BF16.F32.PACK_AB R4, R4, R15 ;  /* 0x0000000f0404723e */ /* 0x000fc400000010ff */
[----:B------:R-:W-:Y:S01]  /*faa0*/  F2FP.BF16.F32.PACK_AB R15, R5, R18 ;  /* 0x00000012050f723e */ /* 0x000fe200000010ff */
[----:B------:R-:W-:Y:S01]  /*fab0*/  IMAD.MOV.U32 R5, RZ, RZ, R7 ;  /* 0x000000ffff057224 */ /* 0x000fe200078e0007 */
[----:B------:R-:W-:Y:S02]  /*fac0*/  F2FP.BF16.F32.PACK_AB R6, R19, R20 ;  /* 0x000000141306723e */ /* 0x000fe400000010ff */
[----:B------:R-:W-:Y:S02]  /*fad0*/  MOV R7, R15 ;  /* 0x0000000f00077202 */ /* 0x000fe40000000f00 */
.L_x_751:
[----:B------:R-:W-:Y:S05]  /*fae0*/  BSYNC.RECONVERGENT B0 ;  /* 0x0000000000007941 */ /* 0x000fea0003800200 */
.L_x_750:
[----:B-----5:R1:W-:Y:S02]  /*faf0*/  STS.128 [R207+0x4800], R4 ;  /* 0x00480004cf007388 */ /* 0x0203e40000000c00 */
.L_x_741:
[----:B------:R-:W-:Y:S05]  /*fb00*/  BSYNC.RECONVERGENT B2 ;  /* 0x0000000000027941 */ /* 0x000fea0003800200 */
.L_x_740:
[----:B------:R-:W-:Y:S01]  /*fb10*/  IADD3 R0, PT, PT, R112, 0x20, RZ ;  /* 0x0000002070007810 */ /* 0x000fe20007ffe0ff */
[----:B------:R-:W-:Y:S03]  /*fb20*/  BSSY.RECONVERGENT B2, `(.L_x_752) ;  /* 0x0000113000027945 */ /* 0x000fe60003800200 */
[----:B------:R-:W-:-:S13]  /*fb30*/  ISETP.GE.AND P0, PT, R0, R31, PT ;  /* 0x0000001f0000720c */ /* 0x000fda0003f06270 */
[----:B------:R-:W-:Y:S05]  /*fb40*/  @P0 BRA `(.L_x_753) ;  /* 0x0000001000400947 */ /* 0x000fea0003800000 */
[----:B------:R-:W2:Y:S01]  /*fb50*/  LDC R29, c[0x0][0x440] ;  /* 0x00011000ff1d7b82 */ /* 0x000ea20000000800 */
[----:B------:R-:W-:Y:S01]  /*fb60*/  LEA R40, P0, R2, R34, 0x6 ;  /* 0x0000002202287211 */ /* 0x000fe200078030ff */
[----:B------:R-:W-:Y:S01]  /*fb70*/  BSSY.RECONVERGENT B1, `(.L_x_754) ;  /* 0x000005b000017945 */ /* 0x000fe20003800200 */
[----:B------:R-:W-:Y:S02]  /*fb80*/  IMAD.SHL.U32 R15, R28, 0x20, RZ ;  /* 0x000000201c0f7824 */ /* 0x000fe400078e00ff */
        /* <DEDUP_REMOVED lines=29> */
[----:B------:R-:W-:Y:S01]  /*fd60*/  IMAD.U32 R44, R27, 0x10000, RZ ;  /* 0x000100001b2c7824 */ /* 0x000fe200078e00ff */
[C---:B------:R-:W-:Y:S01]  /*fd70*/  LOP3.LUT R24, R25.reuse, 0xffff0000, RZ, 0xc0, !PT ;  /* 0xffff000019187812 */ /* 0x040fe200078ec0ff */
[C---:B------:R-:W-:Y:S01]  /*fd80*/  IMAD.U32 R39, R26.reuse, 0x10000, RZ ;  /* 0x000100001a277824 */ /* 0x040fe200078e00ff */
        /* <DEDUP_REMOVED lines=10> */
[----:B------:R-:W-:Y:S01]  /*fe30*/  @!P0 FADD.FTZ R4, -R4, -RZ ;  /* 0x800000ff04048221 */ /* 0x000fe20000010100 */
[----:B------:R-:W-:Y:S01]  /*fe40*/  LOP3.LUT R6, R6, 0xffff0000, RZ, 0xc0, !PT ;  /* 0xffff000006067812 */ /* 0x000fe200078ec0ff */
[----:B------:R-:W-:Y:S01]  /*fe50*/  IMAD.U32 R48, R20, 0x10000, RZ ;  /* 0x0001000014307824 */ /* 0x000fe200078e00ff */
[----:B------:R-:W-:Y:S01]  /*fe60*/  LOP3.LUT R7, R7, 0xffff0000, RZ, 0xc0, !PT ;  /* 0xffff000007077812 */ /* 0x000fe200078ec0ff */
[----:B------:R-:W-:Y:S01]  /*fe70*/  @!P0 FADD.FTZ R5, -R5, -RZ ;  /* 0x800000ff05058221 */ /* 0x000fe20000010100 */
        /* <DEDUP_REMOVED lines=24> */
[----:B------:R-:W-:Y:S01]  /*10000*/  SHF.L.U32 R16, R19, 0x10, RZ ;  /* 0x0000001013107819 */ /* 0x000fe200000006ff */
        /* <DEDUP_REMOVED lines=15> */
.L_x_757:
[----:B------:R-:W-:Y:S05]  /*10100*/  BSYNC.RECONVERGENT B0 ;  /* 0x0000000000007941 */ /* 0x000fea0003800200 */
.L_x_756:
[----:B-----5:R4:W-:Y:S02]  /*10110*/  STS.128 [R207+0x1000], R24 ;  /* 0x00100018cf007388 */ /* 0x0209e40000000c00 */
.L_x_755:
[----:B------:R-:W-:Y:S05]  /*10120*/  BSYNC.RECONVERGENT B1 ;  /* 0x0000000000017941 */ /* 0x000fea0003800200 */
.L_x_754:
        /* <DEDUP_REMOVED lines=87> */
.L_x_761:
[----:B------:R-:W-:Y:S05]  /*106a0*/  BSYNC.RECONVERGENT B0 ;  /* 0x0000000000007941 */ /* 0x000fea0003800200 */
.L_x_760:
[----:B-----5:R4:W-:Y:S02]  /*106b0*/  STS.128 [R207+0x3000], R24 ;  /* 0x00300018cf007388 */ /* 0x0209e40000000c00 */
.L_x_759:
[----:B------:R-:W-:Y:S05]  /*106c0*/  BSYNC.RECONVERGENT B1 ;  /* 0x0000000000017941 */ /* 0x000fea0003800200 */
.L_x_758:
[----:B------:R-:W-:-:S13]  /*106d0*/  ISETP.GE.AND P0, PT, R9, R29, PT ;  /* 0x0000001d0900720c */ /* 0x000fda0003f06270 */
[----:B------:R1:W-:Y:S01]  /*106e0*/  @P0 STS.128 [R207+0x5000], RZ ;  /* 0x005000ffcf000388 */ /* 0x0003e20000000c00 */
[----:B------:R-:W-:Y:S05]  /*106f0*/  @P0 BRA `(.L_x_753) ;  /* 0x0000000400540947 */ /* 0x000fea0003800000 */
[----:B-1--4-:R1:W5:Y:S01]  /*10700*/  LDG.E.128 R24, desc[UR6][R40.64+0x100] ;  /* 0x0001000628187981 */ /* 0x012362000c1e1d00 */
[----:B------:R-:W-:Y:S01]  /*10710*/  ISETP.GE.AND P0, PT, R9, R11, PT ;  /* 0x0000000b0900720c */ /* 0x000fe20003f06270 */
[----:B------:R-:W-:-:S12]  /*10720*/  BSSY.RECONVERGENT B0, `(.L_x_762) ;  /* 0x0000051000007945 */ /* 0x000fd80003800200 */
[----:B------:R-:W-:Y:S05]  /*10730*/  @P0 BRA `(.L_x_763) ;  /* 0x00000004003c0947 */ /* 0x000fea0003800000 */
[----:B------:R-:W-:Y:S01]  /*10740*/  ISETP.GE.U32.AND P0, PT, R9, R33, PT ;  /* 0x000000210900720c */ /* 0x000fe20003f06070 */
[----:B------:R-:W4:Y:S01]  /*10750*/  LDCU.64 UR8, c[0x0][0x4d0] ;  /* 0x00009a00ff0877ac */ /* 0x000f220008000a00 */
[--C-:B------:R-:W-:Y:S02]  /*10760*/  SHF.R.S32.HI R5, RZ, 0x1f, R15.reuse ;  /* 0x0000001fff057819 */ /* 0x100fe4000001140f */
[----:B------:R-:W-:Y:S02]  /*10770*/  SEL R4, R30, RZ, P0 ;  /* 0x000000ff1e047207 */ /* 0x000fe40000000000 */
[----:B------:R-:W-:Y:S02]  /*10780*/  SEL R17, R33, R30, !P0 ;  /* 0x0000001e21117207 */ /* 0x000fe40004000000 */
[----:B------:R-:W-:Y:S02]  /*10790*/  IADD3 R15, P2, P1, R4, R8, R15 ;  /* 0x00000008040f7210 */ /* 0x000fe4000795e00f */
[----:B------:R-:W-:-:S03]  /*107a0*/  SEL R4, R32, RZ, P0 ;  /* 0x000000ff20047207 */ /* 0x000fc60000000000 */
[----:B------:R-:W-:Y:S01]  /*107b0*/  IMAD.SHL.U32 R16, R15, 0x2, RZ ;  /* 0x000000020f107824 */ /* 0x000fe200078e00ff */
[----:B------:R-:W-:-:S04]  /*107c0*/  IADD3.X R4, PT, PT, R4, R14, R5, P2, P1 ;  /* 0x0000000e04047210 */ /* 0x000fc800017e2405 */
        /* <DEDUP_REMOVED lines=10> */
[----:B-----5:R-:W-:Y:S01]  /*10870*/  LOP3.LUT R15, R25, 0xffff0000, RZ, 0xc0, !PT ;  /* 0xffff0000190f7812 */ /* 0x020fe200078ec0ff */
[----:B-1----:R-:W-:Y:S01]  /*10880*/  IMAD.U32 R40, R27, 0x10000, RZ ;  /* 0x000100001b287824 */ /* 0x002fe200078e00ff */
[----:B------:R-:W-:Y:S01]  /*10890*/  SHF.L.U32 R38, R25, 0x10, RZ ;  /* 0x0000001019267819 */ /* 0x000fe200000006ff */
[----:B------:R-:W-:Y:S01]  /*108a0*/  IMAD.U32 R29, R24, 0x10000, RZ ;  /* 0x00010000181d7824 */ /* 0x000fe200078e00ff */
[----:B------:R-:W-:Y:S01]  /*108b0*/  LOP3.LUT R25, R27, 0xffff0000, RZ, 0xc0, !PT ;  /* 0xffff00001b197812 */ /* 0x000fe200078ec0ff */
[----:B------:R-:W-:Y:S01]  /*108c0*/  IMAD.U32 R37, R26, 0x10000, RZ ;  /* 0x000100001a257824 */ /* 0x000fe200078e00ff */
[----:B------:R-:W-:Y:S02]  /*108d0*/  LOP3.LUT R24, R24, 0xffff0000, RZ, 0xc0, !PT ;  /* 0xffff000018187812 */ /* 0x000fe400078ec0ff */
[----:B------:R-:W-:Y:S02]  /*108e0*/  LOP3.LUT R26, R26, 0xffff0000, RZ, 0xc0, !PT ;  /* 0xffff00001a1a7812 */ /* 0x000fe400078ec0ff */
        /* <DEDUP_REMOVED lines=52> */
.L_x_763:
[----:B------:R-:W-:Y:S05]  /*10c30*/  BSYNC.RECONVERGENT B0 ;  /* 0x0000000000007941 */ /* 0x000fea0003800200 */
.L_x_762:
[----:B-----5:R4:W-:Y:S02]  /*10c40*/  STS.128 [R207+0x5000], R24 ;  /* 0x00500018cf007388 */ /* 0x0209e40000000c00 */
.L_x_753:
[----:B------:R-:W-:Y:S05]  /*10c50*/  BSYNC.RECONVERGENT B2 ;  /* 0x0000000000027941 */ /* 0x000fea0003800200 */
.L_x_752:
[----:B-1----:R-:W-:-:S04]  /*10c60*/  IADD3 R38, PT, PT, R112, 0x30, RZ ;  /* 0x0000003070267810 */ /* 0x002fc80007ffe0ff */
[----:B------:R-:W-:-:S13]  /*10c70*/  ISETP.GE.AND P0, PT, R38, R31, PT ;  /* 0x0000001f2600720c */ /* 0x000fda0003f06270 */
[----:B------:R-:W-:Y:S05]  /*10c80*/  @P0 BRA `(.L_x_680) ;  /* 0x0000001000500947 */ /* 0x000fea0003800000 */
[----:B------:R-:W1:Y:S01]  /*10c90*/  LDC R15, c[0x0][0x440] ;  /* 0x00011000ff0f7b82 */ /* 0x000e620000000800 */
[----:B---34-:R-:W-:Y:S01]  /*10ca0*/  IMAD.WIDE.U32 R34, R2, 0x60, R34 ;  /* 0x0000006002227825 */ /* 0x018fe200078e0022 */
[----:B------:R-:W-:Y:S03]  /*10cb0*/  BSSY.RECONVERGENT B1, `(.L_x_764) ;  /* 0x000005d000017945 */ /* 0x000fe60003800200 */
[----:B------:R-:W-:-:S05]  /*10cc0*/  IMAD R3, R3, 0x60, RZ ;  /* 0x0000006003037824 */ /* 0x000fca00078e02ff */
[----:B------:R-:W-:Y:S01]  /*10cd0*/  IADD3 R35, PT, PT, R3, R35, RZ ;  /* 0x0000002303237210 */ /* 0x000fe20007ffe0ff */
[----:B------:R-:W-:Y:S01]  /*10ce0*/  IMAD R3, R28, 0x30, RZ ;  /* 0x000000301c037824 */ /* 0x000fe200078e02ff */
[----:B-1----:R-:W-:-:S13]  /*10cf0*/  ISETP.GE.AND P0, PT, R12, R15, PT ;  /* 0x0000000f0c00720c */ /* 0x002fda0003f06270 */
[----:B------:R1:W-:Y:S01]  /*10d00*/  @P0 STS.128 [R207+0x1800], RZ ;  /* 0x001800ffcf000388 */ /* 0x0003e20000000c00 */
[----:B------:R-:W-:Y:S05]  /*10d10*/  @P0 BRA `(.L_x_765) ;  /* 0x0000000400580947 */ /* 0x000fea0003800000 */
[----:B------:R3:W5:Y:S01]  /*10d20*/  LDG.E.128 R24, desc[UR6][R34.64] ;  /* 0x0000000622187981 */ /* 0x000762000c1e1d00 */
[----:B------:R-:W-:Y:S01]  /*10d30*/  ISETP.GE.AND P0, PT, R12, R11, PT ;  /* 0x0000000b0c00720c */ /* 0x000fe20003f06270 */
[----:B------:R-:W-:-:S12]  /*10d40*/  BSSY.RECONVERGENT B0, `(.L_x_766) ;  /* 0x0000052000007945 */ /* 0x000fd80003800200 */
[----:B------:R-:W-:Y:S05]  /*10d50*/  @P0 BRA `(.L_x_767) ;  /* 0x0000000400400947 */ /* 0x000fea0003800000 */
[----:B------:R-:W4:Y:S01]  /*10d60*/  LDCU.64 UR8, c[0x0][0x4d0] ;  /* 0x00009a00ff0877ac */ /* 0x000f220008000a00 */
[----:B------:R-:W-:Y:S02]  /*10d70*/  ISETP.GE.U32.AND P0, PT, R12, R33, PT ;  /* 0x000000210c00720c */ /* 0x000fe40003f06070 */
[--C-:B--2---:R-:W-:Y:S02]  /*10d80*/  SHF.R.S32.HI R4, RZ, 0x1f, R3.reuse ;  /* 0x0000001fff047819 */ /* 0x104fe40000011403 */
        /* <DEDUP_REMOVED lines=25> */
[----:B------:R-:W-:Y:S01]  /*10f20*/  IMAD.U32 R40, R6, 0x10000, RZ ;  /* 0x0001000006287824 */ /* 0x000fe200078e00ff */
[----:B------:R-:W-:Y:S01]  /*10f30*/  LOP3.LUT R27, R4, 0xffff0000, RZ, 0xc0, !PT ;  /* 0xffff0000041b7812 */ /* 0x000fe200078ec0ff */
[C---:B------:R-:W-:Y:S01]  /*10f40*/  IMAD.U32 R4, R5.reuse, 0x10000, RZ ;  /* 0x0001000005047824 */ /* 0x040fe200078e00ff */
[----:B------:R-:W-:Y:S01]  /*10f50*/  LOP3.LUT R41, R5, 0xffff0000, RZ, 0xc0, !PT ;  /* 0xffff000005297812 */ /* 0x000fe200078ec0ff */
[----:B---3--:R-:W-:Y:S01]  /*10f60*/  IMAD.U32 R43, R21, 0x10000, RZ ;  /* 0x00010000152b7824 */ /* 0x008fe200078e00ff */
        /* <DEDUP_REMOVED lines=16> */
[----:B------:R-:W-:Y:S01]  /*11070*/  FMUL.FTZ R22, R22, R5 ;  /* 0x0000000516167220 */ /* 0x000fe20000410000 */
[----:B--2---:R-:W-:Y:S01]  /*11080*/  LOP3.LUT R23, R17, 0xffff0000, RZ, 0xc0, !PT ;  /* 0xffff000011177812 */ /* 0x004fe200078ec0ff */
        /* <DEDUP_REMOVED lines=8> */
[----:B------:R-:W-:Y:S01]  /*11110*/  SHF.L.U32 R20, R18, 0x10, RZ ;  /* 0x0000001012147819 */ /* 0x000fe200000006ff */
        /* <DEDUP_REMOVED lines=20> */
.L_x_767:
[----:B------:R-:W-:Y:S05]  /*11260*/  BSYNC.RECONVERGENT B0 ;  /* 0x0000000000007941 */ /* 0x000fea0003800200 */
.L_x_766:
[----:B-----5:R4:W-:Y:S02]  /*11270*/  STS.128 [R207+0x1800], R24 ;  /* 0x00180018cf007388 */ /* 0x0209e40000000c00 */
.L_x_765:
[----:B------:R-:W-:Y:S05]  /*11280*/  BSYNC.RECONVERGENT B1 ;  /* 0x0000000000017941 */ /* 0x000fea0003800200 */
.L_x_764:
        /* <DEDUP_REMOVED lines=88> */
.L_x_771:
[----:B------:R-:W-:Y:S05]  /*11810*/  BSYNC.RECONVERGENT B0 ;  /* 0x0000000000007941 */ /* 0x000fea0003800200 */
.L_x_770:
[----:B-----5:R1:W-:Y:S02]  /*11820*/  STS.128 [R207+0x3800], R24 ;  /* 0x00380018cf007388 */ /* 0x0203e40000000c00 */
.L_x_769:
[----:B------:R-:W-:Y:S05]  /*11830*/  BSYNC.RECONVERGENT B1 ;  /* 0x0000000000017941 */ /* 0x000fea0003800200 */
.L_x_768:
[----:B------:R-:W-:-:S13]  /*11840*/  ISETP.GE.AND P0, PT, R9, R15, PT ;  /* 0x0000000f0900720c */ /* 0x000fda0003f06270 */
[----:B------:R1:W-:Y:S01]  /*11850*/  @P0 STS.128 [R207+0x5800], RZ ;  /* 0x005800ffcf000388 */ /* 0x0003e20000000c00 */
[----:B------:R-:W-:Y:S05]  /*11860*/  @P0 BRA `(.L_x_680) ;  /* 0x0000000400580947 */ /* 0x000fea0003800000 */
[----:B--2---:R2:W5:Y:S01]  /*11870*/  LDG.E.128 R4, desc[UR6][R34.64+0x100] ;  /* 0x0001000622047981 */ /* 0x004562000c1e1d00 */
[----:B------:R-:W-:Y:S01]  /*11880*/  ISETP.GE.AND P0, PT, R9, R11, PT ;  /* 0x0000000b0900720c */ /* 0x000fe20003f06270 */
[----:B------:R-:W-:-:S12]  /*11890*/  BSSY.RECONVERGENT B0, `(.L_x_772) ;  /* 0x0000052000007945 */ /* 0x000fd80003800200 */
[----:B------:R-:W-:Y:S05]  /*118a0*/  @P0 BRA `(.L_x_773) ;  /* 0x0000000400400947 */ /* 0x000fea0003800000 */
[----:B------:R-:W-:Y:S01]  /*118b0*/  ISETP.GE.U32.AND P0, PT, R9, R33, PT ;  /* 0x000000210900720c */ /* 0x000fe20003f06070 */
[----:B------:R-:W3:Y:S01]  /*118c0*/  LDCU.64 UR8, c[0x0][0x4d0] ;  /* 0x00009a00ff0877ac */ /* 0x000ee20008000a00 */
[--C-:B------:R-:W-:Y:S02]  /*118d0*/  SHF.R.S32.HI R11, RZ, 0x1f, R3.reuse ;  /* 0x0000001fff0b7819 */ /* 0x100fe40000011403 */
[----:B------:R-:W-:Y:S02]  /*118e0*/  SEL R2, R30, RZ, P0 ;  /* 0x000000ff1e027207 */ /* 0x000fe40000000000 */
[----:B------:R-:W-:Y:S02]  /*118f0*/  SEL R32, R32, RZ, P0 ;  /* 0x000000ff20207207 */ /* 0x000fe40000000000 */
[----:B------:R-:W-:Y:S02]  /*11900*/  IADD3 R3, P2, P1, R2, R8, R3 ;  /* 0x0000000802037210 */ /* 0x000fe4000795e003 */
[----:B------:R-:W-:-:S02]  /*11910*/  SEL R33, R33, R30, !P0 ;  /* 0x0000001e21217207 */ /* 0x000fc40004000000 */
[----:B------:R-:W-:Y:S01]  /*11920*/  IADD3.X R32, PT, PT, R32, R14, R11, P2, P1 ;  /* 0x0000000e20207210 */ /* 0x000fe200017e240b */
[----:B------:R-:W-:Y:S02]  /*11930*/  IMAD.SHL.U32 R2, R3, 0x2, RZ ;  /* 0x0000000203027824 */ /* 0x000fe400078e00ff */
[----:B-1--4-:R-:W-:Y:S01]  /*11940*/  IMAD.WIDE R24, R33, 0x2, R34 ;  /* 0x0000000221187825 */ /* 0x012fe200078e0222 */
[----:B------:R-:W-:Y:S02]  /*11950*/  SHF.L.U64.HI R3, R3, 0x1, R32 ;  /* 0x0000000103037819 */ /* 0x000fe40000010220 */
[----:B---3--:R-:W-:-:S03]  /*11960*/  IADD3 R16, P1, PT, R2, UR8, RZ ;  /* 0x0000000802107c10 */ /* 0x008fc6000ff3e0ff */
[----:B------:R-:W3:Y:S01]  /*11970*/  LDG.E.128 R24, desc[UR6][R24.64+0x100] ;  /* 0x0001000618187981 */ /* 0x000ee2000c1e1d00 */
[----:B------:R-:W-:Y:S01]  /*11980*/  IADD3.X R17, PT, PT, R3, UR9, RZ, P1, !PT ;  /* 0x0000000903117c10 */ /* 0x000fe20008ffe4ff */
[----:B------:R-:W1:Y:S05]  /*11990*/  LDCU.64 UR8, c[0x0][0x4c8] ;  /* 0x00009900ff0877ac */ /* 0x000e6a0008000a00 */
[----:B------:R-:W4:Y:S01]  /*119a0*/  LDG.E.128 R16, desc[UR6][R16.64+0x100] ;  /* 0x0001000610107981 */ /* 0x000f22000c1e1d00 */
[----:B-1----:R-:W-:-:S04]  /*119b0*/  IADD3 R20, P1, PT, R2, UR8, RZ ;  /* 0x0000000802147c10 */ /* 0x002fc8000ff3e0ff */
[----:B------:R-:W-:-:S06]  /*119c0*/  IADD3.X R21, PT, PT, R3, UR9, RZ, P1, !PT ;  /* 0x0000000903157c10 */ /* 0x000fcc0008ffe4ff */
[----:B------:R-:W2:Y:S01]  /*119d0*/  LDG.E.128 R20, desc[UR6][R20.64+0x100] ;  /* 0x0001000614147981 */ /* 0x000ea2000c1e1d00 */
[C---:B-----5:R-:W-:Y:S01]  /*119e0*/  LOP3.LUT R2, R5.reuse, 0xffff0000, RZ, 0xc0, !PT ;  /* 0xffff000005027812 */ /* 0x060fe200078ec0ff */
[----:B------:R-:W-:Y:S01]  /*119f0*/  IMAD.U32 R11, R6, 0x10000, RZ ;  /* 0x00010000060b7824 */ /* 0x000fe200078e00ff */
[----:B------:R-:W-:Y:S01]  /*11a00*/  SHF.L.U32 R14, R5, 0x10, RZ ;  /* 0x00000010050e7819 */ /* 0x000fe200000006ff */
[----:B------:R-:W-:Y:S01]  /*11a10*/  IMAD.U32 R8, R4, 0x10000, RZ ;  /* 0x0001000004087824 */ /* 0x000fe200078e00ff */
[----:B------:R-:W-:Y:S01]  /*11a20*/  LOP3.LUT R5, R6, 0xffff0000, RZ, 0xc0, !PT ;  /* 0xffff000006057812 */ /* 0x000fe200078ec0ff */
[C---:B------:R-:W-:Y:S01]  /*11a30*/  IMAD.U32 R28, R7.reuse, 0x10000, RZ ;  /* 0x00010000071c7824 */ /* 0x040fe200078e00ff */
[----:B------:R-:W-:Y:S02]  /*11a40*/  LOP3.LUT R3, R4, 0xffff0000, RZ, 0xc0, !PT ;  /* 0xffff000004037812 */ /* 0x000fe400078ec0ff */
[----:B------:R-:W-:Y:S01]  /*11a50*/  LOP3.LUT R4, R7, 0xffff0000, RZ, 0xc0, !PT ;  /* 0xffff000007047812 */ /* 0x000fe200078ec0ff */
[C---:B---3--:R-:W-:Y:S01]  /*11a60*/  IMAD.U32 R6, R25.reuse, 0x10000, RZ ;  /* 0x0001000019067824 */ /* 0x048fe200078e00ff */
[----:B------:R-:W-:Y:S01]  /*11a70*/  LOP3.LUT R30, R25, 0xffff0000, RZ, 0xc0, !PT ;  /* 0xffff0000191e7812 */ /* 0x000fe200078ec0ff */
[C---:B------:R-:W-:Y:S01]  /*11a80*/  IMAD.U32 R29, R26.reuse, 0x10000, RZ ;  /* 0x000100001a1d7824 */ /* 0x040fe200078e00ff */
[----:B------:R-:W-:-:S02]  /*11a90*/  LOP3.LUT R25, R26, 0xffff0000, RZ, 0xc0, !PT ;  /* 0xffff00001a197812 */ /* 0x000fc400078ec0ff */
[C---:B------:R-:W-:Y:S02]  /*11aa0*/  SHF.L.U32 R15, R24.reuse, 0x10, RZ ;  /* 0x00000010180f7819 */ /* 0x040fe400000006ff */
[----:B------:R-:W-:Y:S01]  /*11ab0*/  LOP3.LUT R7, R24, 0xffff0000, RZ, 0xc0, !PT ;  /* 0xffff000018077812 */ /* 0x000fe200078ec0ff */
[C---:B----4-:R-:W-:Y:S01]  /*11ac0*/  IMAD.U32 R26, R16.reuse, 0x10000, RZ ;  /* 0x00010000101a7824 */ /* 0x050fe200078e00ff */
[----:B------:R-:W-:Y:S02]  /*11ad0*/  LOP3.LUT R16, R16, 0xffff0000, RZ, 0xc0, !PT ;  /* 0xffff000010107812 */ /* 0x000fe400078ec0ff */
[----:B------:R-:W-:Y:S01]  /*11ae0*/  SHF.L.U32 R32, R18, 0x10, RZ ;  /* 0x0000001012207819 */ /* 0x000fe200000006ff */
[----:B------:R-:W-:Y:S01]  /*11af0*/  @!P0 FADD.FTZ R26, -R26, -RZ ;  /* 0x800000ff1a1a8221 */ /* 0x000fe20000010100 */
[C---:B------:R-:W-:Y:S01]  /*11b00*/  SHF.L.U32 R24, R27.reuse, 0x10, RZ ;  /* 0x000000101b187819 */ /* 0x040fe200000006ff */
[----:B------:R-:W-:Y:S01]  /*11b10*/  @!P0 FADD.FTZ R16, -R16, -RZ ;  /* 0x800000ff10108221 */ /* 0x000fe20000010100 */
[----:B------:R-:W-:Y:S01]  /*11b20*/  LOP3.LUT R31, R27, 0xffff0000, RZ, 0xc0, !PT ;  /* 0xffff00001b1f7812 */ /* 0x000fe200078ec0ff */
[----:B------:R-:W-:Y:S01]  /*11b30*/  IMAD.U32 R27, R17, 0x10000, RZ ;  /* 0x00010000111b7824 */ /* 0x000fe200078e00ff */
[----:B------:R-:W-:Y:S01]  /*11b40*/  LOP3.LUT R18, R18, 0xffff0000, RZ, 0xc0, !PT ;  /* 0xffff000012127812 */ /* 0x000fe200078ec0ff */
[----:B------:R-:W-:Y:S01]  /*11b50*/  FMUL.FTZ R16, R7, R16 ;  /* 0x0000001007107220 */ /* 0x000fe20000410000 */
[----:B------:R-:W-:Y:S01]  /*11b60*/  LOP3.LUT R33, R17, 0xffff0000, RZ, 0xc0, !PT ;  /* 0xffff000011217812 */ /* 0x000fe200078ec0ff */
[C---:B------:R-:W-:Y:S01]  /*11b70*/  IMAD.U32 R17, R19.reuse, 0x10000, RZ ;  /* 0x0001000013117824 */ /* 0x040fe200078e00ff */
[----:B--2---:R-:W-:Y:S01]  /*11b80*/  LOP3.LUT R34, R19, 0xffff0000, RZ, 0xc0, !PT ;  /* 0xffff000013227812 */ /* 0x004fe200078ec0ff */
[----:B------:R-:W-:Y:S01]  /*11b90*/  @!P0 FADD.FTZ R27, -R27, -RZ ;  /* 0x800000ff1b1b8221 */ /* 0x000fe20000010100 */
[----:B------:R-:W-:Y:S01]  /*11ba0*/  @!P0 FADD.FTZ R18, -R18, -RZ ;  /* 0x800000ff12128221 */ /* 0x000fe20000010100 */
[----:B------:R-:W-:Y:S01]  /*11bb0*/  @!P0 FADD.FTZ R17, -R17, -RZ ;  /* 0x800000ff11118221 */ /* 0x000fe20000010100 */
[----:B------:R-:W-:Y:S01]  /*11bc0*/  @!P0 FADD.FTZ R33, -R33, -RZ ;  /* 0x800000ff21218221 */ /* 0x000fe20000010100 */
[----:B------:R-:W-:Y:S01]  /*11bd0*/  FMUL.FTZ R27, R6, R27 ;  /* 0x0000001b061b7220 */ /* 0x000fe20000410000 */
[----:B------:R-:W-:Y:S01]  /*11be0*/  @!P0 FADD.FTZ R34, -R34, -RZ ;  /* 0x800000ff22228221 */ /* 0x000fe20000010100 */
[----:B------:R-:W-:Y:S01]  /*11bf0*/  FMUL.FTZ R18, R25, R18 ;  /* 0x0000001219127220 */ /* 0x000fe20000410000 */
[----:B------:R-:W-:Y:S01]  /*11c00*/  FMUL.FTZ R15, R15, R26 ;  /* 0x0000001a0f0f7220 */ /* 0x000fe20000410000 */
[----:B------:R-:W-:Y:S01]  /*11c10*/  @!P0 FADD.FTZ R32, -R32, -RZ ;  /* 0x800000ff20208221 */ /* 0x000fe20000010100 */
[----:B------:R-:W-:Y:S01]  /*11c20*/  SHF.L.U32 R19, R20, 0x10, RZ ;  /* 0x0000001014137819 */ /* 0x000fe200000006ff */
[----:B------:R-:W-:Y:S01]  /*11c30*/  FMUL.FTZ R17, R24, R17 ;  /* 0x0000001118117220 */ /* 0x000fe20000410000 */
[----:B------:R-:W-:Y:S01]  /*11c40*/  LOP3.LUT R7, R20, 0xffff0000, RZ, 0xc0, !PT ;  /* 0xffff000014077812 */ /* 0x000fe200078ec0ff */
[C---:B------:R-:W-:Y:S01]  /*11c50*/  IMAD.U32 R6, R21.reuse, 0x10000, RZ ;  /* 0x0001000015067824 */ /* 0x040fe200078e00ff */
[----:B------:R-:W-:Y:S01]  /*11c60*/  LOP3.LUT R25, R21, 0xffff0000, RZ, 0xc0, !PT ;  /* 0xffff000015197812 */ /* 0x000fe200078ec0ff */
[----:B------:R-:W-:Y:S01]  /*11c70*/  FMUL.FTZ R33, R30, R33 ;  /* 0x000000211e217220 */ /* 0x000fe20000410000 */
[C---:B------:R-:W-:Y:S01]  /*11c80*/  SHF.L.U32 R24, R22.reuse, 0x10, RZ ;  /* 0x0000001016187819 */ /* 0x040fe200000006ff */
[----:B------:R-:W-:Y:S01]  /*11c90*/  FMUL.FTZ R31, R31, R34 ;  /* 0x000000221f1f7220 */ /* 0x000fe20000410000 */
[----:B------:R-:W-:Y:S01]  /*11ca0*/  LOP3.LUT R21, R22, 0xffff0000, RZ, 0xc0, !PT ;  /* 0xffff000016157812 */ /* 0x000fe200078ec0ff */
[C---:B------:R-:W-:Y:S01]  /*11cb0*/  IMAD.U32 R20, R23.reuse, 0x10000, RZ ;  /* 0x0001000017147824 */ /* 0x040fe200078e00ff */
        /* <DEDUP_REMOVED lines=15> */
.L_x_773:
[----:B------:R-:W-:Y:S05]  /*11db0*/  BSYNC.RECONVERGENT B0 ;  /* 0x0000000000007941 */ /* 0x000fea0003800200 */
.L_x_772:
[----:B-----5:R1:W-:Y:S02]  /*11dc0*/  STS.128 [R207+0x5800], R4 ;  /* 0x00580004cf007388 */ /* 0x0203e40000000c00 */
.L_x_680:
[----:B------:R-:W-:Y:S05]  /*11dd0*/  BSYNC.RECONVERGENT B3 ;  /* 0x0000000000037941 */ /* 0x000fea0003800200 */
.L_x_669:
[----:B-12---:R-:W-:Y:S01]  /*11de0*/  IADD3 R7, PT, PT, -R49, R63, RZ ;  /* 0x0000003f31077210 */ /* 0x006fe20007ffe1ff */
[----:B------:R-:W-:Y:S03]  /*11df0*/  BSSY.RECONVERGENT B0, `(.L_x_774) ;  /* 0x000001a000007945 */ /* 0x000fe60003800200 */
[----:B------:R-:W-:-:S13]  /*11e00*/  ISETP.GE.AND P3, PT, R112, R7, PT ;  /* 0x000000077000720c */ /* 0x000fda0003f66270 */
        /* <DEDUP_REMOVED lines=23> */
.L_x_776:
[----:B------:R2:W-:Y:S02]  /*11f80*/  STS.128 [R207+0xa000], RZ ;  /* 0x00a000ffcf007388 */ /* 0x0005e40000000c00 */
.L_x_775:
[----:B------:R-:W-:Y:S05]  /*11f90*/  BSYNC.RECONVERGENT B0 ;  /* 0x0000000000007941 */ /* 0x000fea0003800200 */
.L_x_774:
[----:B------:R-:W-:Y:S01]  /*11fa0*/  ISETP.GE.AND P0, PT, R36, R7, PT ;  /* 0x000000072400720c */ /* 0x000fe20003f06270 */
[----:B------:R-:W-:-:S12]  /*11fb0*/  BSSY.RECONVERGENT B0, `(.L_x_777) ;  /* 0x0000019000007945 */ /* 0x000fd80003800200 */
[----:B------:R-:W-:Y:S05]  /*11fc0*/  @P0 BRA `(.L_x_778) ;  /* 0x00000000005c0947 */ /* 0x000fea0003800000 */
[----:B------:R-:W2:Y:S01]  /*11fd0*/  LDCU UR4, c[0x0][0x440] ;  /* 0x00008800ff0477ac */ /* 0x000ea20008000800 */
[----:B-1----:R-:W-:-:S04]  /*11fe0*/  LEA R2, P2, R61, R194, 0x1 ;  /* 0x000000c23d027211 */ /* 0x002fc800078408ff */
        /* <DEDUP_REMOVED lines=20> */
.L_x_779:
[----:B------:R2:W-:Y:S02]  /*12130*/  STS.128 [R207+0xa800], RZ ;  /* 0x00a800ffcf007388 */ /* 0x0005e40000000c00 */
.L_x_778:
[----:B------:R-:W-:Y:S05]  /*12140*/  BSYNC.RECONVERGENT B0 ;  /* 0x0000000000007941 */ /* 0x000fea0003800200 */
.L_x_777:
[----:B------:R-:W-:Y:S01]  /*12150*/  ISETP.GE.AND P0, PT, R0, R7, PT ;  /* 0x000000070000720c */ /* 0x000fe20003f06270 */
[----:B------:R-:W-:-:S12]  /*12160*/  BSSY.RECONVERGENT B0, `(.L_x_780) ;  /* 0x000001a000007945 */ /* 0x000fd80003800200 */
[----:B------:R-:W-:Y:S05]  /*12170*/  @P0 BRA `(.L_x_781) ;  /* 0x0000000000600947 */ /* 0x000fea0003800000 */
[----:B-12---:R-:W1:Y:S01]  /*12180*/  LDC.64 R2, c[0x0][0x3b8] ;  /* 0x0000ee00ff027b82 */ /* 0x006e620000000a00 */
[----:B------:R-:W2:Y:S02]  /*12190*/  LDCU UR4, c[0x0][0x440] ;  /* 0x00008800ff0477ac */ /* 0x000ea40008000800 */
[----:B--2---:R-:W-:Y:S02]  /*121a0*/  ISETP.GE.AND P1, PT, R12, UR4, PT ;  /* 0x000000040c007c0c */ /* 0x004fe4000bf26270 */
[----:B------:R-:W-:Y:S02]  /*121b0*/  ISETP.GE.AND P0, PT, R10, UR4, PT ;  /* 0x000000040a007c0c */ /* 0x000fe4000bf06270 */
[----:B-1----:R-:W-:-:S04]  /*121c0*/  LEA R4, P2, R2, R194, 0x6 ;  /* 0x000000c202047211 */ /* 0x002fc800078430ff */
[----:B------:R-:W-:-:S05]  /*121d0*/  LEA.HI.X R5, R2, R195, R3, 0x6, P2 ;  /* 0x000000c302057211 */ /* 0x000fca00010f3403 */
        /* <DEDUP_REMOVED lines=17> */
.L_x_782:
[----:B------:R2:W-:Y:S02]  /*122f0*/  STS.128 [R207+0xb000], RZ ;  /* 0x00b000ffcf007388 */ /* 0x0005e40000000c00 */
.L_x_781:
[----:B------:R-:W-:Y:S05]  /*12300*/  BSYNC.RECONVERGENT B0 ;  /* 0x0000000000007941 */ /* 0x000fea0003800200 */
.L_x_780:
[----:B------:R-:W-:Y:S01]  /*12310*/  ISETP.GE.AND P0, PT, R38, R7, PT ;  /* 0x000000072600720c */ /* 0x000fe20003f06270 */
[C---:B------:R-:W-:Y:S01]  /*12320*/  IMAD.SHL.U32 R185, R62.reuse, 0x20, RZ ;  /* 0x000000203eb97824 */ /* 0x040fe200078e00ff */
[----:B------:R-:W-:Y:S01]  /*12330*/  BSSY.RECONVERGENT B0, `(.L_x_783) ;  /* 0x000001e000007945 */ /* 0x000fe20003800200 */
[----:B------:R-:W-:-:S03]  /*12340*/  IMAD.SHL.U32 R148, R62, 0x40, RZ ;  /* 0x000000403e947824 */ /* 0x000fc600078e00ff */
[----:B------:R-:W-:-:S04]  /*12350*/  LOP3.LUT R185, R185, 0x7c00, RZ, 0xc0, !PT ;  /* 0x00007c00b9b97812 */ /* 0x000fc800078ec0ff */
[----:B-12---:R-:W-:-:S03]  /*12360*/  LOP3.LUT R5, R185, 0x200, R148, 0xf8, !PT ;  /* 0x00000200b9057812 */ /* 0x006fc600078ef894 */
[----:B------:R-:W-:Y:S05]  /*12370*/  @P0 BRA `(.L_x_784) ;  /* 0x0000000000640947 */ /* 0x000fea0003800000 */
[----:B------:R-:W4:Y:S01]  /*12380*/  LDC.64 R2, c[0x0][0x3b8] ;  /* 0x0000ee00ff027b82 */ /* 0x000f220000000a00 */
[----:B------:R-:W1:Y:S02]  /*12390*/  LDCU UR4, c[0x0][0x440] ;  /* 0x00008800ff0477ac */ /* 0x000e640008000800 */
[----:B-1----:R-:W-:Y:S02]  /*123a0*/  ISETP.GE.AND P1, PT, R12, UR4, PT ;  /* 0x000000040c007c0c */ /* 0x002fe4000bf26270 */
[----:B------:R-:W-:Y:S01]  /*123b0*/  ISETP.GE.AND P0, PT, R10, UR4, PT ;  /* 0x000000040a007c0c */ /* 0x000fe2000bf06270 */
[----:B----4-:R-:W-:-:S04]  /*123c0*/  IMAD.WIDE.U32 R14, R2, 0x60, R194 ;  /* 0x00000060020e7825 */ /* 0x010fc800078e00c2 */
[----:B------:R-:W-:-:S05]  /*123d0*/  IMAD R3, R3, 0x60, RZ ;  /* 0x0000006003037824 */ /* 0x000fca00078e02ff */
[----:B------:R-:W-:-:S05]  /*123e0*/  IADD3 R15, PT, PT, R3, R15, RZ ;  /* 0x0000000f030f7210 */ /* 0x000fca0007ffe0ff */
        /* <DEDUP_REMOVED lines=17> */
.L_x_785:
[----:B------:R2:W-:Y:S02]  /*12500*/  STS.128 [R207+0xb800], RZ ;  /* 0x00b800ffcf007388 */ /* 0x0005e40000000c00 */
.L_x_784:
[----:B------:R-:W-:Y:S05]  /*12510*/  BSYNC.RECONVERGENT B0 ;  /* 0x0000000000007941 */ /* 0x000fea0003800200 */
.L_x_783:
[----:B------:R-:W0:Y:S01]  /*12520*/  LDGDEPBAR ;  /* 0x00000000000079af */ /* 0x000e220000000000 */
[----:B------:R-:W1:Y:S01]  /*12530*/  LDCU UR4, c[0x0][0x508] ;  /* 0x0000a100ff0477ac */ /* 0x000e620008000800 */
[----:B------:R-:W-:Y:S01]  /*12540*/  LOP3.LUT R3, R68, 0x1f0, RZ, 0xc0, !PT ;  /* 0x000001f044037812 */ /* 0x000fe200078ec0ff */
[----:B------:R-:W-:Y:S01]  /*12550*/  BSSY.RECONVERGENT B0, `(.L_x_786) ;  /* 0x0000025000007945 */ /* 0x000fe20003800200 */
[----:B------:R-:W-:Y:S01]  /*12560*/  SHF.R.U32.HI R2, RZ, 0x2, R62 ;  /* 0x00000002ff027819 */ /* 0x000fe2000001163e */
[----:B-----5:R-:W-:Y:S01]  /*12570*/  IMAD.IADD R50, R66, 0x1, R5 ;  /* 0x0000000142327824 */ /* 0x020fe200078e0205 */
[----:B------:R-:W-:Y:S02]  /*12580*/  IADD3 R70, PT, PT, R3, 0x1, R70 ;  /* 0x0000000103467810 */ /* 0x000fe40007ffe046 */
[----:B------:R-:W-:-:S04]  /*12590*/  LOP3.LUT R2, R2, 0x7, RZ, 0xc0, !PT ;  /* 0x0000000702027812 */ /* 0x000fc800078ec0ff */
[----:B------:R-:W-:-:S04]  /*125a0*/  IADD3 R2, PT, PT, -R199, R70, R2 ;  /* 0x00000046c7027210 */ /* 0x000fc80007ffe102 */
[----:B-1----:R-:W-:Y:S01]  /*125b0*/  IADD3 R2, PT, PT, R2, UR4, R63 ;  /* 0x0000000402027c10 */ /* 0x002fe2000fffe03f */
        /* <DEDUP_REMOVED lines=25> */
.L_x_788:
[----:B------:R1:W-:Y:S01]  /*12750*/  STS.128 [R207+0x10000], RZ ;  /* 0x010000ffcf007388 */ /* 0x0003e20000000c00 */
[----:B------:R-:W-:Y:S05]  /*12760*/  BRA `(.L_x_789) ;  /* 0x00000000000c7947 */ /* 0x000fea0003800000 */
.L_x_787:
[----:B------:R1:W-:Y:S04]  /*12770*/  STS.128 [R207+0xc000], RZ ;  /* 0x00c000ffcf007388 */ /* 0x0003e80000000c00 */
[----:B------:R1:W-:Y:S04]  /*12780*/  STS.128 [R207+0xe000], RZ ;  /* 0x00e000ffcf007388 */ /* 0x0003e80000000c00 */
[----:B------:R1:W-:Y:S02]  /*12790*/  STS.128 [R207+0x10000], RZ ;  /* 0x010000ffcf007388 */ /* 0x0003e40000000c00 */
.L_x_789:
[----:B------:R-:W-:Y:S05]  /*127a0*/  BSYNC.RECONVERGENT B0 ;  /* 0x0000000000007941 */ /* 0x000fea0003800200 */
.L_x_786:
[----:B------:R-:W-:Y:S01]  /*127b0*/  ISETP.GE.AND P0, PT, R36, R7, PT ;  /* 0x000000072400720c */ /* 0x000fe20003f06270 */
[----:B------:R-:W-:-:S12]  /*127c0*/  BSSY.RECONVERGENT B0, `(.L_x_790) ;  /* 0x000001c000007945 */ /* 0x000fd80003800200 */
[----:B------:R1:W-:Y:S04]  /*127d0*/  @P0 STS.128 [R207+0xc800], RZ ;  /* 0x00c800ffcf000388 */ /* 0x0003e80000000c00 */
[----:B------:R1:W-:Y:S04]  /*127e0*/  @P0 STS.128 [R207+0xe800], RZ ;  /* 0x00e800ffcf000388 */ /* 0x0003e80000000c00 */
[----:B------:R1:W-:Y:S01]  /*127f0*/  @P0 STS.128 [R207+0x10800], RZ ;  /* 0x010800ffcf000388 */ /* 0x0003e20000000c00 */
        /* <DEDUP_REMOVED lines=23> */
.L_x_792:
[----:B------:R1:W-:Y:S02]  /*12970*/  STS.128 [R207+0x10800], RZ ;  /* 0x010800ffcf007388 */ /* 0x0003e40000000c00 */
.L_x_791:
[----:B------:R-:W-:Y:S05]  /*12980*/  BSYNC.RECONVERGENT B0 ;  /* 0x0000000000007941 */ /* 0x000fea0003800200 */
.L_x_790:
[----:B------:R-:W-:Y:S01]  /*12990*/  ISETP.GE.AND P0, PT, R0, R7, PT ;  /* 0x000000070000720c */ /* 0x000fe20003f06270 */
[----:B------:R-:W-:-:S12]  /*129a0*/  BSSY.RECONVERGENT B0, `(.L_x_793) ;  /* 0x000001d000007945 */ /* 0x000fd80003800200 */
[----:B------:R1:W-:Y:S04]  /*129b0*/  @P0 STS.128 [R207+0xd000], RZ ;  /* 0x00d000ffcf000388 */ /* 0x0003e80000000c00 */
[----:B------:R1:W-:Y:S04]  /*129c0*/  @P0 STS.128 [R207+0xf000], RZ ;  /* 0x00f000ffcf000388 */ /* 0x0003e80000000c00 */
[----:B------:R1:W-:Y:S01]  /*129d0*/  @P0 STS.128 [R207+0x11000], RZ ;  /* 0x011000ffcf000388 */ /* 0x0003e20000000c00 */
[----:B------:R-:W-:Y:S05]  /*129e0*/  @P0 BRA `(.L_x_794) ;  /* 0x0000000000600947 */ /* 0x000fea0003800000 */
[----:B-1----:R-:W2:Y:S01]  /*129f0*/  LDC.64 R4, c[0x0][0x3c0] ;  /* 0x0000f000ff047b82 */ /* 0x002ea20000000a00 */
[----:B------:R-:W1:Y:S02]  /*12a00*/  LDCU UR4, c[0x0][0x440] ;  /* 0x00008800ff0477ac */ /* 0x000e640008000800 */
[----:B-1----:R-:W-:Y:S02]  /*12a10*/  ISETP.GE.AND P1, PT, R12, UR4, PT ;  /* 0x000000040c007c0c */ /* 0x002fe4000bf26270 */
[----:B------:R-:W-:Y:S02]  /*12a20*/  ISETP.GE.AND P0, PT, R10, UR4, PT ;  /* 0x000000040a007c0c */ /* 0x000fe4000bf06270 */
[----:B--2-4-:R-:W-:-:S04]  /*12a30*/  LEA R14, P2, R4, R196, 0x6 ;  /* 0x000000c4040e7211 */ /* 0x014fc800078430ff */
        /* <DEDUP_REMOVED lines=18> */
.L_x_795:
[----:B------:R2:W-:Y:S02]  /*12b60*/  STS.128 [R207+0x11000], RZ ;  /* 0x011000ffcf007388 */ /* 0x0005e40000000c00 */
.L_x_794:
[----:B------:R-:W-:Y:S05]  /*12b70*/  BSYNC.RECONVERGENT B0 ;  /* 0x0000000000007941 */ /* 0x000fea0003800200 */
.L_x_793:
[----:B------:R-:W-:Y:S01]  /*12b80*/  ISETP.GE.AND P0, PT, R38, R7, PT ;  /* 0x000000072600720c */ /* 0x000fe20003f06270 */
[----:B------:R-:W-:-:S12]  /*12b90*/  BSSY.RECONVERGENT B0, `(.L_x_796) ;  /* 0x000001e000007945 */ /* 0x000fd80003800200 */
[----:B------:R1:W-:Y:S04]  /*12ba0*/  @P0 STS.128 [R207+0xd800], RZ ;  /* 0x00d800ffcf000388 */ /* 0x0003e80000000c00 */
[----:B------:R1:W-:Y:S04]  /*12bb0*/  @P0 STS.128 [R207+0xf800], RZ ;  /* 0x00f800ffcf000388 */ /* 0x0003e80000000c00 */
[----:B------:R1:W-:Y:S01]  /*12bc0*/  @P0 STS.128 [R207+0x11800], RZ ;  /* 0x011800ffcf000388 */ /* 0x0003e20000000c00 */
[----:B------:R-:W-:Y:S05]  /*12bd0*/  @P0 BRA `(.L_x_797) ;  /* 0x0000000000640947 */ /* 0x000fea0003800000 */
[----:B-1----:R-:W1:Y:S01]  /*12be0*/  LDC.64 R4, c[0x0][0x3c0] ;  /* 0x0000f000ff047b82 */ /* 0x002e620000000a00 */
[----:B------:R-:W5:Y:S02]  /*12bf0*/  LDCU UR4, c[0x0][0x440] ;  /* 0x00008800ff0477ac */ /* 0x000f640008000800 */
[----:B-----5:R-:W-:Y:S02]  /*12c00*/  ISETP.GE.AND P1, PT, R12, UR4, PT ;  /* 0x000000040c007c0c */ /* 0x020fe4000bf26270 */
[----:B------:R-:W-:Y:S01]  /*12c10*/  ISETP.GE.AND P0, PT, R10, UR4, PT ;  /* 0x000000040a007c0c */ /* 0x000fe2000bf06270 */
[----:B-1----:R-:W-:-:S04]  /*12c20*/  IMAD.WIDE.U32 R6, R4, 0x60, R196 ;  /* 0x0000006004067825 */ /* 0x002fc800078e00c4 */
        /* <DEDUP_REMOVED lines=19> */
.L_x_798:
[----:B------:R1:W-:Y:S02]  /*12d60*/  STS.128 [R207+0x11800], RZ ;  /* 0x011800ffcf007388 */ /* 0x0003e40000000c00 */
.L_x_797:
[----:B------:R-:W-:Y:S05]  /*12d70*/  BSYNC.RECONVERGENT B0 ;  /* 0x0000000000007941 */ /* 0x000fea0003800200 */
.L_x_796:
[----:B------:R-:W-:Y:S01]  /*12d80*/  LOP3.LUT R67, R67, 0x8, R62, 0x78, !PT ;  /* 0x0000000843437812 */ /* 0x000fe200078e783e */
        /* <DEDUP_REMOVED lines=14> */
[----:B------:R-:W-:-:S02]  /*12e70*/  IMAD.IADD R48, R50, 0x1, R8 ;  /* 0x0000000132307824 */ /* 0x000fc400078e0208 */
[C---:B-12-4-:R-:W-:Y:S01]  /*12e80*/  IMAD.IADD R14, R11.reuse, 0x1, R8 ;  /* 0x000000010b0e7824 */ /* 0x056fe200078e0208 */
[----:B------:R-:W1:Y:S01]  /*12e90*/  LDSM.16.M88.4 R44, [R186+UR5+0x6800] ;  /* 0x00680005ba2c783b */ /* 0x000e620008000200 */
[--C-:B------:R-:W-:Y:S02]  /*12ea0*/  IMAD.IADD R15, R50, 0x1, R135.reuse ;  /* 0x00000001320f7824 */ /* 0x100fe400078e0287 */
[----:B------:R-:W-:Y:S01]  /*12eb0*/  IMAD.IADD R11, R11, 0x1, R135 ;  /* 0x000000010b0b7824 */ /* 0x000fe200078e0287 */
[----:B------:R-:W2:Y:S01]  /*12ec0*/  LDSM.16.M88.4 R36, [R186+UR5+0x7000] ;  /* 0x00700005ba24783b */ /* 0x000ea20008000200 */
[C---:B------:R-:W-:Y:S02]  /*12ed0*/  IMAD.IADD R3, R8.reuse, 0x1, R15 ;  /* 0x0000000108037824 */ /* 0x040fe400078e020f */
[----:B------:R-:W-:Y:S01]  /*12ee0*/  IMAD.IADD R0, R8, 0x1, R11 ;  /* 0x0000000108007824 */ /* 0x000fe200078e020b */
[----:B------:R-:W3:Y:S04]  /*12ef0*/  LDSM.16.M88.4 R28, [R186+UR5+0x7800] ;  /* 0x00780005ba1c783b */ /* 0x000ee80008000200 */
[----:B------:R-:W-:Y:S04]  /*12f00*/  LDSM.16.M88.4 R16, [R48] ;  /* 0x000000003010783b */ /* 0x000fe80000000200 */
[----:B------:R-:W4:Y:S04]  /*12f10*/  LDSM.16.M88.4 R24, [R14+0x6000] ;  /* 0x006000000e18783b */ /* 0x000f280000000200 */
[----:B------:R-:W4:Y:S04]  /*12f20*/  LDSM.16.M88.4 R20, [R14+0x6800] ;  /* 0x006800000e14783b */ /* 0x000f280000000200 */
[----:B------:R-:W4:Y:S04]  /*12f30*/  LDSM.16.M88.4 R4, [R14+0x7000] ;  /* 0x007000000e04783b */ /* 0x000f280000000200 */
[----:B------:R-:W4:Y:S04]  /*12f40*/  LDSM.16.M88.4 R80, [R14+0x7800] ;  /* 0x007800000e50783b */ /* 0x000f280000000200 */
[----:B------:R-:W-:Y:S01]  /*12f50*/  LDSM.16.M88.4 R76, [R11+0x6000] ;  /* 0x006000000b4c783b */ /* 0x000fe20000000200 */
[C---:B-----5:R-:W-:Y:S03]  /*12f60*/  HMMA.16816.F32.BF16 R64, R88.reuse, R56, RZ ;  /* 0x000000385840723c */ /* 0x060fe600000418ff */
[----:B------:R-:W-:Y:S04]  /*12f70*/  LDSM.16.M88.4 R72, [R11+0x6800] ;  /* 0x006800000b48783b */ /* 0x000fe80000000200 */
[----:B------:R-:W-:Y:S01]  /*12f80*/  LDSM.16.M88.4 R68, [R11+0x7000] ;  /* 0x007000000b44783b */ /* 0x000fe20000000200 */
[C---:B------:R-:W-:Y:S03]  /*12f90*/  HMMA.16816.F32.BF16 R56, R88.reuse, R58, RZ ;  /* 0x0000003a5838723c */ /* 0x040fe600000418ff */
[----:B------:R-:W-:Y:S04]  /*12fa0*/  LDSM.16.M88.4 R84, [R0+0x7000] ;  /* 0x007000000054783b */ /* 0x000fe80000000200 */
[----:B------:R-:W-:Y:S01]  /*12fb0*/  LDSM.16.M88.4 R96, [R11+0x8000] ;  /* 0x008000000b60783b */ /* 0x000fe20000000200 */
[C---:B-1----:R-:W-:Y:S03]  /*12fc0*/  HMMA.16816.F32.BF16 R52, R88.reuse, R44, RZ ;  /* 0x0000002c5834723c */ /* 0x042fe600000418ff */
[----:B------:R-:W-:Y:S05]  /*12fd0*/  LDSM.16.M88.4 R92, [R11+0x8800] ;  /* 0x008800000b5c783b */ /* 0x000fea0000000200 */
[C---:B--2---:R-:W-:Y:S08]  /*12fe0*/  HMMA.16816.F32.BF16 R40, R88.reuse, R36, RZ ;  /* 0x000000245828723c */ /* 0x044ff000000418ff */
[C---:B------:R-:W-:Y:S08]  /*12ff0*/  HMMA.16816.F32.BF16 R44, R88.reuse, R46, RZ ;  /* 0x0000002e582c723c */ /* 0x040ff000000418ff */
[C---:B------:R-:W-:Y:S08]  /*13000*/  HMMA.16816.F32.BF16 R36, R88.reuse, R38, RZ ;  /* 0x000000265824723c */ /* 0x040ff000000418ff */
[C---:B---3--:R-:W-:Y:S08]  /*13010*/  HMMA.16816.F32.BF16 R32, R88.reuse, R28, RZ ;  /* 0x0000001c5820723c */ /* 0x048ff000000418ff */
[----:B------:R-:W-:Y:S01]  /*13020*/  HMMA.16816.F32.BF16 R88, R88, R30, RZ ;  /* 0x0000001e5858723c */ /* 0x000fe200000418ff */
[----:B------:R-:W-:Y:S07]  /*13030*/  LDSM.16.M88.4 R28, [R11+0x7800] ;  /* 0x007800000b1c783b */ /* 0x000fee0000000200 */
[C---:B----4-:R-:W-:Y:S08]  /*13040*/  HMMA.16816.F32.BF16 R64, R16.reuse, R24, R64 ;  /* 0x000000181040723c */ /* 0x050ff00000041840 */
[C---:B------:R-:W-:Y:S01]  /*13050*/  HMMA.16816.F32.BF16 R56, R16.reuse, R26, R56 ;  /* 0x0000001a1038723c */ /* 0x040fe20000041838 */
[----:B------:R-:W1:Y:S07]  /*13060*/  LDSM.16.M88.4 R24, [R15] ;  /* 0x000000000f18783b */ /* 0x000e6e0000000200 */
[C---:B------:R-:W-:Y:S08]  /*13070*/  HMMA.16816.F32.BF16 R52, R16.reuse, R20, R52 ;  /* 0x000000141034723c */ /* 0x040ff00000041834 */
        /* <DEDUP_REMOVED lines=108> */
[----:B------:R4:W2:Y:S01]  /*13740*/  LDSM.16.M88.4 R4, [R0+0xb800] ;  /* 0x00b800000004783b */ /* 0x0008a20000000200 */
[----:B------:R-:W-:-:S06]  /*13750*/  DEPBAR.LE SB0, 0x0 ;  /* 0x000080000000791a */ /* 0x000fcc0000000000 */
[C---:B------:R-:W-:Y:S08]  /*13760*/  HMMA.16816.F32.BF16 R32, R92.reuse, R96, R32 ;  /* 0x000000605c20723c */ /* 0x040ff00000041820 */
[----:B------:R-:W-:Y:S08]  /*13770*/  HMMA.16816.F32.BF16 R88, R92, R98, R88 ;  /* 0x000000625c58723c */ /* 0x000ff00000041858 */
[----:B------:R-:W-:Y:S01]  /*13780*/  HMMA.16816.F32.BF16 R64, R84, R80, R64 ;  /* 0x000000505440723c */ /* 0x000fe20000041840 */
[----:B----4-:R-:W-:-:S02]  /*13790*/  VIMNMX R0, PT, PT, R2, R63, PT ;  /* 0x0000003f02007248 */ /* 0x010fc40003fe0100 */
[----:B------:R-:W-:-:S05]  /*137a0*/  VIADDMNMX R2, R2, 0x8, R63, PT ;  /* 0x0000000802027846 */ /* 0x000fca000380013f */
        /* <DEDUP_REMOVED lines=13> */
[C---:B------:R-:W-:Y:S08]  /*13880*/  HMMA.16816.F32.BF16 R32, R28.reuse, R4, R32 ;  /* 0x000000041c20723c */ /* 0x040ff00000041820 */
[----:B------:R-:W-:Y:S01]  /*13890*/  HMMA.16816.F32.BF16 R88, R28, R6, R88 ;  /* 0x000000061c58723c */ /* 0x000fe20000041858 */
[----:B------:R-:W-:Y:S06]  /*138a0*/  BAR.SYNC.DEFER_BLOCKING 0x0 ;  /* 0x0000000000007b1d */ /* 0x000fec0000010000 */
[----:B------:R-:W-:-:S13]  /*138b0*/  @!P6 BRA `(.L_x_799) ;  /* 0x000000080048e947 */ /* 0x000fda0003800000 */
[----:B------:R-:W-:-:S04]  /*138c0*/  UISETP.NE.U32.AND UP0, UPT, UR12, URZ, UPT ;  /* 0x000000ff0c00728c */ /* 0x000fc8000bf05070 */
[----:B------:R-:W-:-:S09]  /*138d0*/  UISETP.NE.AND.EX UP0, UPT, UR13, URZ, UPT, UP0 ;  /* 0x000000ff0d00728c */ /* 0x000fd2000bf05300 */
[----:B------:R-:W-:Y:S05]  /*138e0*/  BRA.U UP0, `(.L_x_800) ;  /* 0x0000000100247547 */ /* 0x000fea000b800000 */
[----:B------:R-:W1:Y:S01]  /*138f0*/  LDCU UR10, c[0x0][0x3b8] ;  /* 0x00007700ff0a77ac */ /* 0x000e620008000800 */
[----:B------:R-:W-:Y:S02]  /*13900*/  UMOV UR8, URZ ;  /* 0x000000ff00087c82 */ /* 0x000fe40008000000 */
[----:B------:R-:W-:Y:S01]  /*13910*/  IADD3 R3, P2, PT, RZ, -UR8, RZ ;  /* 0x80000008ff037c10 */ /* 0x000fe2000ff5e0ff */
[----:B-1----:R-:W-:-:S06]  /*13920*/  USHF.L.U32 UR4, UR10, 0x6, URZ ;  /* 0x000000060a047899 */ /* 0x002fcc00080006ff */
[----:B------:R-:W-:-:S05]  /*13930*/  IMAD.X R4, RZ, RZ, ~UR4, P2 ;  /* 0x80000004ff047e24 */ /* 0x000fca00090e06ff */
[----:B------:R-:W-:-:S04]  /*13940*/  SHF.R.S64 R3, R3, 0x1f, R4 ;  /* 0x0000001f03037819 */ /* 0x000fc80000001004 */
[----:B------:R-:W-:-:S04]  /*13950*/  IADD3 R194, P2, PT, R3, R194, RZ ;  /* 0x000000c203c27210 */ /* 0x000fc80007f5e0ff */
[----:B------:R-:W-:Y:S01]  /*13960*/  LEA.HI.X.SX32 R195, R4, R195, 0x1, P2 ;  /* 0x000000c304c37211 */ /* 0x000fe200010f0eff */
[----:B------:R-:W-:Y:S08]  /*13970*/  BRA `(.L_x_801) ;  /* 0x0000000000f07947 */ /* 0x000ff00003800000 */
.L_x_800:
[----:B------:R-:W1:Y:S01]  /*13980*/  LDC R4, c[0x0][0x4f0] ;  /* 0x00013c00ff047b82 */ /* 0x000e620000000800 */
[----:B------:R-:W-:Y:S01]  /*13990*/  IADD3 R15, PT, PT, R133, -0x80, RZ ;  /* 0xffffff80850f7810 */ /* 0x000fe20007ffe0ff */
[----:B------:R-:W2:Y:S01]  /*139a0*/  LDCU.64 UR10, c[0x0][0x3b8] ;  /* 0x00007700ff0a77ac */ /* 0x000ea20008000a00 */
[----:B------:R-:W-:Y:S02]  /*139b0*/  IABS R7, R49 ;  /* 0x0000003100077213 */ /* 0x000fe40000000000 */
[----:B------:R-:W-:Y:S01]  /*139c0*/  IABS R5, R15 ;  /* 0x0000000f00057213 */ /* 0x000fe20000000000 */
[----:B------:R-:W3:Y:S01]  /*139d0*/  LDCU.64 UR8, c[0x0][0x3a0] ;  /* 0x00007400ff0877ac */ /* 0x000ee20008000a00 */
[-C--:B-1----:R-:W-:Y:S02]  /*139e0*/  IABS R3, R4.reuse ;  /* 0x0000000400037213 */ /* 0x082fe40000000000 */
[-C--:B------:R-:W-:Y:S02]  /*139f0*/  LOP3.LUT R15, R15, R4.reuse, RZ, 0x3c, !PT ;  /* 0x000000040f0f7212 */ /* 0x080fe400078e3cff */
[----:B------:R-:W1:Y:S01]  /*13a00*/  I2F.RP R6, R3 ;  /* 0x0000000300067306 */ /* 0x000e620000209400 */
[----:B------:R-:W-:-:S07]  /*13a10*/  LOP3.LUT R49, R49, R4, RZ, 0x3c, !PT ;  /* 0x0000000431317212 */ /* 0x000fce00078e3cff */
        /* <DEDUP_REMOVED lines=22> */
[----:B------:R-:W-:-:S02]  /*13b80*/  ISETP.GE.AND P3, PT, R49, RZ, PT ;  /* 0x000000ff3100720c */ /* 0x000fc40003f66270 */
[----:B------:R-:W-:-:S05]  /*13b90*/  LOP3.LUT R3, RZ, R4, RZ, 0x33, !PT ;  /* 0x00000004ff037212 */ /* 0x000fca00078e33ff */
[----:B------:R-:W-:Y:S01]  /*13ba0*/  @P4 VIADD R11, R11, 0x1 ;  /* 0x000000010b0b4836 */ /* 0x000fe20000000000 */
[----:B------:R-:W-:Y:S02]  /*13bb0*/  ISETP.NE.AND P4, PT, R4, RZ, PT ;  /* 0x000000ff0400720c */ /* 0x000fe40003f85270 */
[----:B------:R-:W-:Y:S01]  /*13bc0*/  @P5 IADD3 R16, PT, PT, R16, 0x1, RZ ;  /* 0x0000000110105810 */ /* 0x000fe20007ffe0ff */
[----:B------:R-:W-:-:S03]  /*13bd0*/  @!P2 IMAD.MOV R11, RZ, RZ, -R11 ;  /* 0x000000ffff0ba224 */ /* 0x000fc600078e0a0b */
[----:B------:R-:W-:Y:S02]  /*13be0*/  @!P3 IADD3 R16, PT, PT, -R16, RZ, RZ ;  /* 0x000000ff1010b210 */ /* 0x000fe40007ffe1ff */
[C---:B------:R-:W-:Y:S02]  /*13bf0*/  SEL R7, R3.reuse, R11, !P4 ;  /* 0x0000000b03077207 */ /* 0x040fe40006000000 */
[----:B------:R-:W-:-:S03]  /*13c00*/  SEL R3, R3, R16, !P4 ;  /* 0x0000001003037207 */ /* 0x000fc60006000000 */
[----:B------:R-:W-:-:S04]  /*13c10*/  IMAD.WIDE R16, R7, 0x4, R200 ;  /* 0x0000000407107825 */ /* 0x000fc800078e02c8 */
[C---:B------:R-:W-:Y:S01]  /*13c20*/  IMAD.WIDE R14, R3.reuse, 0x4, R200 ;  /* 0x00000004030e7825 */ /* 0x040fe200078e02c8 */
[----:B------:R-:W4:Y:S04]  /*13c30*/  LDG.E R6, desc[UR6][R16.64] ;  /* 0x0000000610067981 */ /* 0x000f28000c1e1900 */
[----:B------:R-:W4:Y:S01]  /*13c40*/  LDG.E R5, desc[UR6][R14.64] ;  /* 0x000000060e057981 */ /* 0x000f22000c1e1900 */
[----:B------:R-:W-:-:S04]  /*13c50*/  IMAD.IADD R3, R3, 0x1, -R7 ;  /* 0x0000000103037824 */ /* 0x000fc800078e0a07 */
[----:B------:R-:W-:-:S05]  /*13c60*/  IMAD R4, R3, R4, -0x40 ;  /* 0xffffffc003047424 */ /* 0x000fca00078e0204 */
[----:B------:R-:W-:-:S05]  /*13c70*/  SHF.R.S32.HI R3, RZ, 0x1f, R4 ;  /* 0x0000001fff037819 */ /* 0x000fca0000011404 */
[----:B--2---:R-:W-:-:S04]  /*13c80*/  IMAD R3, R3, UR10, RZ ;  /* 0x0000000a03037c24 */ /* 0x004fc8000f8e02ff */
[----:B------:R-:W-:Y:S01]  /*13c90*/  IMAD R3, R4, UR11, R3 ;  /* 0x0000000b04037c24 */ /* 0x000fe2000f8e0203 */
[----:B----4-:R-:W-:Y:S01]  /*13ca0*/  IADD3 R5, PT, PT, R6, -R5, RZ ;  /* 0x8000000506057210 */ /* 0x010fe20007ffe0ff */
[----:B------:R-:W-:-:S03]  /*13cb0*/  IMAD.WIDE.U32 R6, R4, UR10, RZ ;  /* 0x0000000a04067c25 */ /* 0x000fc6000f8e00ff */
        /* <DEDUP_REMOVED lines=8> */
.L_x_801:
[----:B------:R-:W1:Y:S01]  /*13d40*/  LDCU UR8, c[0x0][0x440] ;  /* 0x00008800ff0877ac */ /* 0x000e620008000800 */
[C---:B------:R-:W-:Y:S01]  /*13d50*/  LEA R4, P2, R61.reuse, R194, 0x1 ;  /* 0x000000c23d047211 */ /* 0x040fe200078408ff */
[----:B------:R-:W2:Y:S03]  /*13d60*/  LDCU UR4, c[0x0][0x3bc] ;  /* 0x00007780ff0477ac */ /* 0x000ea60008000800 */
[----:B------:R-:W-:Y:S01]  /*13d70*/  LEA.HI.X R5, R61, R195, R60, 0x1, P2 ;  /* 0x000000c33d057211 */ /* 0x000fe200010f0c3c */
[----:B------:R-:W-:Y:S01]  /*13d80*/  USHF.L.U32 UR9, UR10, 0x5, URZ ;  /* 0x000000050a097899 */ /* 0x000fe200080006ff */
[----:B-1----:R-:W-:Y:S02]  /*13d90*/  ISETP.GE.AND P5, PT, R12, UR8, PT ;  /* 0x000000080c007c0c */ /* 0x002fe4000bfa6270 */
[----:B------:R-:W-:Y:S02]  /*13da0*/  ISETP.GE.AND P4, PT, R10, UR8, PT ;  /* 0x000000080a007c0c */ /* 0x000fe4000bf86270 */
[----:B------:R-:W-:Y:S01]  /*13db0*/  ISETP.GE.AND P3, PT, R9, UR8, PT ;  /* 0x0000000809007c0c */ /* 0x000fe2000bf66270 */
[----:B--2---:R-:W-:Y:S01]  /*13dc0*/  USHF.L.U64.HI UR4, UR10, 0x5, UR4 ;  /* 0x000000050a047899 */ /* 0x004fe20008010204 */
[----:B------:R-:W-:-:S05]  /*13dd0*/  IADD3 R10, P2, PT, R4, UR9, RZ ;  /* 0x00000009040a7c10 */ /* 0x000fca000ff5e0ff */
[----:B------:R-:W-:Y:S02]  /*13de0*/  IADD3.X R11, PT, PT, R5, UR4, RZ, P2, !PT ;  /* 0x00000004050b7c10 */ /* 0x000fe400097fe4ff */
[----:B------:R-:W-:Y:S01]  /*13df0*/  @!PT LDS RZ, [RZ] ;  /* 0x00000000fffff984 */ /* 0x000fe20000000800 */
[----:B------:R-:W-:Y:S01]  /*13e00*/  @!PT LDS RZ, [RZ] ;  /* 0x00000000fffff984 */ /* 0x000fe20000000800 */
[----:B------:R-:W-:Y:S01]  /*13e10*/  @!PT LDS RZ, [RZ] ;  /* 0x00000000fffff984 */ /* 0x000fe20000000800 */
[----:B------:R1:W-:Y:S01]  /*13e20*/  @!P5 LDGSTS.E.BYPASS.LTC128B.128 [R207+0x6000], desc[UR6][R194.64] ;  /* 0x06000000c2cfdfae */ /* 0x0003e2000b981a06 */
[----:B------:R-:W-:-:S03]  /*13e30*/  IADD3 R6, P2, PT, R10, UR9, RZ ;  /* 0x000000090a067c10 */ /* 0x000fc6000ff5e0ff */
[----:B------:R1:W-:Y:S01]  /*13e40*/  @P5 STS.128 [R207+0x6000], RZ ;  /* 0x006000ffcf005388 */ /* 0x0003e20000000c00 */
[----:B------:R-:W-:-:S03]  /*13e50*/  IADD3.X R7, PT, PT, R11, UR4, RZ, P2, !PT ;  /* 0x000000040b077c10 */ /* 0x000fc600097fe4ff */
        /* <DEDUP_REMOVED lines=56> */
.L_x_799:
[----:B------:R-:W1:Y:S01]  /*141e0*/  S2R R189, SR_TID.X ;  /* 0x0000000000bd7919 */ /* 0x000e620000002100 */
[----:B------:R-:W-:Y:S01]  /*141f0*/  IMAD.SHL.U32 R3, R134, 0x40, RZ ;  /* 0x0000004086037824 */ /* 0x000fe200078e00ff */
[----:B------:R-:W2:Y:S01]  /*14200*/  LDCU UR4, c[0x0][0x45c] ;  /* 0x00008b80ff0477ac */ /* 0x000ea20008000800 */
[----:B------:R-:W-:Y:S02]  /*14210*/  IMAD.MOV.U32 R205, RZ, RZ, -0x1 ;  /* 0xffffffffffcd7424 */ /* 0x000fe400078e00ff */
[C---:B-1----:R-:W-:Y:S01]  /*14220*/  IMAD.SHL.U32 R4, R189.reuse, 0x2, RZ ;  /* 0x00000002bd047824 */ /* 0x042fe200078e00ff */
[----:B------:R-:W-:Y:S01]  /*14230*/  SHF.R.U32.HI R187, RZ, 0x1, R189 ;  /* 0x00000001ffbb7819 */ /* 0x000fe200000116bd */
[----:B------:R-:W-:-:S03]  /*14240*/  IMAD.SHL.U32 R188, R189, 0x8, RZ ;  /* 0x00000008bdbc7824 */ /* 0x000fc600078e00ff */
[----:B------:R-:W-:Y:S02]  /*14250*/  LOP3.LUT R3, R3, 0x6, R4, 0xf8, !PT ;  /* 0x0000000603037812 */ /* 0x000fe400078ef804 */
[----:B------:R-:W-:-:S03]  /*14260*/  LOP3.LUT R188, R188, 0x38, RZ, 0xc0, !PT ;  /* 0x00000038bcbc7812 */ /* 0x000fc600078ec0ff */
[C---:B------:R-:W-:Y:S01]  /*14270*/  VIADD R7, R3.reuse, 0xffffffc0 ;  /* 0xffffffc003077836 */ /* 0x040fe20000000000 */
[----:B------:R-:W-:Y:S01]  /*14280*/  LOP3.LUT R149, R188, 0x1c0, R148, 0xf8, !PT ;  /* 0x000001c0bc957812 */ /* 0x000fe200078ef894 */
[C---:B------:R-:W-:Y:S02]  /*14290*/  VIADD R5, R3.reuse, 0xffffffc1 ;  /* 0xffffffc103057836 */ /* 0x040fe40000000000 */
[----:B------:R-:W-:Y:S01]  /*142a0*/  VIADD R9, R3, 0xffffffd0 ;  /* 0xffffffd003097836 */ /* 0x000fe20000000000 */
[----:B------:R-:W-:Y:S01]  /*142b0*/  ISETP.GE.AND P4, PT, R7, R0, PT ;  /* 0x000000000700720c */ /* 0x000fe20003f86270 */
[----:B------:R-:W-:Y:S01]  /*142c0*/  VIADD R11, R3, 0xffffffd1 ;  /* 0xffffffd1030b7836 */ /* 0x000fe20000000000 */
[----:B------:R-:W-:Y:S01]  /*142d0*/  ISETP.GE.AND P5, PT, R7, R2, PT ;  /* 0x000000020700720c */ /* 0x000fe20003fa6270 */
[----:B------:R-:W-:Y:S01]  /*142e0*/  VIADD R7, R3, 0xffffffc8 ;  /* 0xffffffc803077836 */ /* 0x000fe20000000000 */
[----:B------:R-:W-:Y:S01]  /*142f0*/  ISETP.GE.AND P3, PT, R5, R0, PT ;  /* 0x000000000500720c */ /* 0x000fe20003f66270 */
[----:B------:R-:W-:Y:S01]  /*14300*/  VIADD R19, R3, 0xffffffe1 ;  /* 0xffffffe103137836 */ /* 0x000fe20000000000 */
[----:B------:R-:W-:Y:S01]  /*14310*/  ISETP.GE.AND P2, PT, R5, R2, PT ;  /* 0x000000020500720c */ /* 0x000fe20003f46270 */
[----:B------:R-:W-:Y:S01]  /*14320*/  VIADD R17, R3, 0xffffffe8 ;  /* 0xffffffe803117836 */ /* 0x000fe20000000000 */
[----:B------:R-:W-:-:S02]  /*14330*/  FSEL R5, R64, -INF , !P4 ;  /* 0xff80000040057808 */ /* 0x000fc40006000000 */
[----:B------:R-:W-:Y:S02]  /*14340*/  FSEL R66, R66, -INF , !P5 ;  /* 0xff80000042427808 */ /* 0x000fe40006800000 */
[C---:B------:R-:W-:Y:S02]  /*14350*/  ISETP.GE.AND P4, PT, R7.reuse, R0, PT ;  /* 0x000000000700720c */ /* 0x040fe40003f86270 */
[----:B------:R-:W-:Y:S01]  /*14360*/  ISETP.GE.AND P5, PT, R7, R2, PT ;  /* 0x000000020700720c */ /* 0x000fe20003fa6270 */
[----:B------:R-:W-:Y:S01]  /*14370*/  VIADD R7, R3, 0xffffffc9 ;  /* 0xffffffc903077836 */ /* 0x000fe20000000000 */
[----:B------:R-:W-:Y:S02]  /*14380*/  FSEL R65, R65, -INF , !P3 ;  /* 0xff80000041417808 */ /* 0x000fe40005800000 */
[----:B------:R-:W-:Y:S02]  /*14390*/  FSEL R6, R67, -INF , !P2 ;  /* 0xff80000043067808 */ /* 0x000fe40005000000 */
[----:B------:R-:W-:-:S02]  /*143a0*/  ISETP.GE.AND P3, PT, R7, R0, PT ;  /* 0x000000000700720c */ /* 0x000fc40003f66270 */
[----:B------:R-:W-:Y:S02]  /*143b0*/  ISETP.GE.AND P2, PT, R7, R2, PT ;  /* 0x000000020700720c */ /* 0x000fe40003f46270 */
[----:B------:R-:W-:Y:S02]  /*143c0*/  FSEL R7, R56, -INF , !P4 ;  /* 0xff80000038077808 */ /* 0x000fe40006000000 */
[----:B------:R-:W-:Y:S02]  /*143d0*/  FSEL R58, R58, -INF , !P5 ;  /* 0xff8000003a3a7808 */ /* 0x000fe40006800000 */
[C---:B------:R-:W-:Y:S02]  /*143e0*/  ISETP.GE.AND P4, PT, R9.reuse, R0, PT ;  /* 0x000000000900720c */ /* 0x040fe40003f86270 */
[----:B------:R-:W-:Y:S01]  /*143f0*/  ISETP.GE.AND P5, PT, R9, R2, PT ;  /* 0x000000020900720c */ /* 0x000fe20003fa6270 */
[----:B------:R-:W-:Y:S01]  /*14400*/  VIADD R9, R3, 0xffffffd8 ;  /* 0xffffffd803097836 */ /* 0x000fe20000000000 */
[----:B------:R-:W-:-:S02]  /*14410*/  FSEL R13, R52, -INF , !P4 ;  /* 0xff800000340d7808 */ /* 0x000fc40006000000 */
[----:B------:R-:W-:Y:S02]  /*14420*/  FSEL R12, R54, -INF , !P5 ;  /* 0xff800000360c7808 */ /* 0x000fe40006800000 */
[----:B------:R-:W-:Y:S02]  /*14430*/  FSEL R57, R57, -INF , !P3 ;  /* 0xff80000039397808 */ /* 0x000fe40005800000 */
[----:B------:R-:W-:Y:S02]  /*14440*/  FSEL R4, R59, -INF , !P2 ;  /* 0xff8000003b047808 */ /* 0x000fe40005000000 */
[C---:B------:R-:W-:Y:S02]  /*14450*/  ISETP.GE.AND P4, PT, R9.reuse, R0, PT ;  /* 0x000000000900720c */ /* 0x040fe40003f86270 */
[----:B------:R-:W-:Y:S01]  /*14460*/  ISETP.GE.AND P5, PT, R9, R2, PT ;  /* 0x000000020900720c */ /* 0x000fe20003fa6270 */
[----:B------:R-:W-:Y:S01]  /*14470*/  VIADD R9, R3, 0xffffffd9 ;  /* 0xffffffd903097836 */ /* 0x000fe20000000000 */
[----:B------:R-:W-:-:S02]  /*14480*/  ISETP.GE.AND P3, PT, R11, R0, PT ;  /* 0x000000000b00720c */ /* 0x000fc40003f66270 */
[----:B------:R-:W-:Y:S01]  /*14490*/  ISETP.GE.AND P2, PT, R11, R2, PT ;  /* 0x000000020b00720c */ /* 0x000fe20003f46270 */
[----:B------:R-:W-:Y:S01]  /*144a0*/  VIADD R11, R3, 0xffffffe0 ;  /* 0xffffffe0030b7836 */ /* 0x000fe20000000000 */
[----:B------:R-:W-:Y:S02]  /*144b0*/  FSEL R15, R53, -INF , !P3 ;  /* 0xff800000350f7808 */ /* 0x000fe40005800000 */
[----:B------:R-:W-:Y:S02]  /*144c0*/  FSEL R14, R55, -INF , !P2 ;  /* 0xff800000370e7808 */ /* 0x000fe40005000000 */
[C---:B------:R-:W-:Y:S02]  /*144d0*/  ISETP.GE.AND P3, PT, R9.reuse, R0, PT ;  /* 0x000000000900720c */ /* 0x040fe40003f66270 */
[----:B------:R-:W-:Y:S02]  /*144e0*/  ISETP.GE.AND P2, PT, R9, R2, PT ;  /* 0x000000020900720c */ /* 0x000fe40003f46270 */
[----:B------:R-:W-:-:S02]  /*144f0*/  FSEL R9, R44, -INF , !P4 ;  /* 0xff8000002c097808 */ /* 0x000fc40006000000 */
[----:B------:R-:W-:Y:S02]  /*14500*/  FSEL R20, R46, -INF , !P5 ;  /* 0xff8000002e147808 */ /* 0x000fe40006800000 */
[C---:B------:R-:W-:Y:S02]  /*14510*/  ISETP.GE.AND P4, PT, R11.reuse, R0, PT ;  /* 0x000000000b00720c */ /* 0x040fe40003f86270 */
[----:B------:R-:W-:Y:S02]  /*14520*/  ISETP.GE.AND P5, PT, R11, R2, PT ;  /* 0x000000020b00720c */ /* 0x000fe40003fa6270 */
[----:B------:R-:W-:Y:S02]  /*14530*/  FMNMX3.FTZ R16, R5, R65, R7, !PT ;  /* 0x0000004105107276 */ /* 0x000fe40007810007 */
[----:B------:R-:W-:Y:S02]  /*14540*/  FSEL R11, R45, -INF , !P3 ;  /* 0xff8000002d0b7808 */ /* 0x000fe40005800000 */
[----:B------:R-:W-:-:S02]  /*14550*/  FSEL R10, R47, -INF , !P2 ;  /* 0xff8000002f0a7808 */ /* 0x000fc40005000000 */
[C---:B------:R-:W-:Y:S02]  /*14560*/  ISETP.GE.AND P3, PT, R19.reuse, R0, PT ;  /* 0x000000001300720c */ /* 0x040fe40003f66270 */
[----:B------:R-:W-:Y:S01]  /*14570*/  ISETP.GE.AND P2, PT, R19, R2, PT ;  /* 0x000000021300720c */ /* 0x000fe20003f46270 */
[----:B------:R-:W-:Y:S01]  /*14580*/  VIADD R19, R3, 0xffffffe9 ;  /* 0xffffffe903137836 */ /* 0x000fe20000000000 */
[----:B------:R-:W-:Y:S02]  /*14590*/  FSEL R193, R40, -INF , !P4 ;  /* 0xff80000028c17808 */ /* 0x000fe40006000000 */
[----:B------:R-:W-:Y:S02]  /*145a0*/  FSEL R204, R42, -INF , !P5 ;  /* 0xff8000002acc7808 */ /* 0x000fe40006800000 */
[C---:B------:R-:W-:Y:S02]  /*145b0*/  ISETP.GE.AND P4, PT, R17.reuse, R0, PT ;  /* 0x000000001100720c */ /* 0x040fe40003f86270 */
[----:B------:R-:W-:Y:S01]  /*145c0*/  ISETP.GE.AND P5, PT, R17, R2, PT ;  /* 0x000000021100720c */ /* 0x000fe20003fa6270 */
[----:B------:R-:W-:Y:S01]  /*145d0*/  VIADD R17, R3, 0xfffffff0 ;  /* 0xfffffff003117836 */ /* 0x000fe20000000000 */
[----:B------:R-:W-:-:S02]  /*145e0*/  FMNMX3.FTZ R16, R16, R57, R13, !PT ;  /* 0x0000003910107276 */ /* 0x000fc4000781000d */
[----:B------:R-:W-:Y:S02]  /*145f0*/  FSEL R175, R41, -INF , !P3 ;  /* 0xff80000029af7808 */ /* 0x000fe40005800000 */
[----:B------:R-:W-:Y:S02]  /*14600*/  FSEL R192, R43, -INF , !P2 ;  /* 0xff8000002bc07808 */ /* 0x000fe40005000000 */
[----:B------:R-:W-:Y:S02]  /*14610*/  FMNMX3.FTZ R16, R16, R15, R9, !PT ;  /* 0x0000000f10107276 */ /* 0x000fe40007810009 */
[C---:B------:R-:W-:Y:S02]  /*14620*/  ISETP.GE.AND P3, PT, R19.reuse, R0, PT ;  /* 0x000000001300720c */ /* 0x040fe40003f66270 */
[----:B------:R-:W-:Y:S01]  /*14630*/  ISETP.GE.AND P2, PT, R19, R2, PT ;  /* 0x000000021300720c */ /* 0x000fe20003f46270 */
[----:B------:R-:W-:Y:S01]  /*14640*/  VIADD R19, R3, 0xfffffff1 ;  /* 0xfffffff103137836 */ /* 0x000fe20000000000 */
[----:B------:R-:W-:-:S02]  /*14650*/  FSEL R191, R36, -INF , !P4 ;  /* 0xff80000024bf7808 */ /* 0x000fc40006000000 */
[----:B------:R-:W-:Y:S02]  /*14660*/  FSEL R202, R38, -INF , !P5 ;  /* 0xff80000026ca7808 */ /* 0x000fe40006800000 */
[C---:B------:R-:W-:Y:S02]  /*14670*/  ISETP.GE.AND P4, PT, R17.reuse, R0, PT ;  /* 0x000000001100720c */ /* 0x040fe40003f86270 */
[----:B------:R-:W-:Y:S01]  /*14680*/  ISETP.GE.AND P5, PT, R17, R2, PT ;  /* 0x000000021100720c */ /* 0x000fe20003fa6270 */
[C---:B------:R-:W-:Y:S01]  /*14690*/  VIADD R17, R3.reuse, 0xfffffff8 ;  /* 0xfffffff803117836 */ /* 0x040fe20000000000 */
[----:B------:R-:W-:Y:S01]  /*146a0*/  FMNMX3.FTZ R16, R16, R11, R193, !PT ;  /* 0x0000000b10107276 */ /* 0x000fe200078100c1 */
[----:B------:R-:W-:Y:S01]  /*146b0*/  VIADD R3, R3, 0xfffffff9 ;  /* 0xfffffff903037836 */ /* 0x000fe20000000000 */
[----:B------:R-:W-:Y:S02]  /*146c0*/  FSEL R177, R37, -INF , !P3 ;  /* 0xff80000025b17808 */ /* 0x000fe40005800000 */
[----:B------:R-:W-:-:S02]  /*146d0*/  ISETP.GE.AND P3, PT, R19, R0, PT ;  /* 0x000000001300720c */ /* 0x000fc40003f66270 */
[----:B------:R-:W-:Y:S02]  /*146e0*/  FSEL R183, R32, -INF , !P4 ;  /* 0xff80000020b77808 */ /* 0x000fe40006000000 */
[-C--:B------:R-:W-:Y:S02]  /*146f0*/  ISETP.GE.AND P4, PT, R17, R0.reuse, PT ;  /* 0x000000001100720c */ /* 0x080fe40003f86270 */
[----:B------:R-:W-:Y:S02]  /*14700*/  FMNMX3.FTZ R16, R16, R175, R191, !PT ;  /* 0x000000af10107276 */ /* 0x000fe400078100bf */
[----:B------:R-:W-:Y:S02]  /*14710*/  FSEL R181, R33, -INF , !P3 ;  /* 0xff80000021b57808 */ /* 0x000fe40005800000 */
[----:B------:R-:W-:Y:S02]  /*14720*/  ISETP.GE.AND P3, PT, R3, R0, PT ;  /* 0x000000000300720c */ /* 0x000fe40003f66270 */
[----:B------:R-:W-:-:S02]  /*14730*/  FSEL R179, R88, -INF , !P4 ;  /* 0xff80000058b37808 */ /* 0x000fc40006000000 */
[----:B------:R-:W-:Y:S02]  /*14740*/  FMNMX3.FTZ R16, R16, R177, R183, !PT ;  /* 0x000000b110107276 */ /* 0x000fe400078100b7 */
[----:B------:R-:W-:Y:S02]  /*14750*/  FMNMX3.FTZ R21, R66, R6, R58, !PT ;  /* 0x0000000642157276 */ /* 0x000fe4000781003a */
[----:B------:R-:W-:Y:S02]  /*14760*/  FSEL R173, R89, -INF , !P3 ;  /* 0xff80000059ad7808 */ /* 0x000fe40005800000 */
[----:B------:R-:W-:Y:S02]  /*14770*/  FMNMX3.FTZ R16, R16, R181, R179, !PT ;  /* 0x000000b510107276 */ /* 0x000fe400078100b3 */
[----:B------:R-:W-:Y:S02]  /*14780*/  FMNMX3.FTZ R21, R21, R4, R12, !PT ;  /* 0x0000000415157276 */ /* 0x000fe4000781000c */
[----:B------:R-:W-:-:S02]  /*14790*/  FMNMX.FTZ R18, R173, R16, !PT ;  /* 0x00000010ad127209 */ /* 0x000fc40007810000 */
[----:B------:R-:W-:Y:S02]  /*147a0*/  FMNMX3.FTZ R21, R21, R14, R20, !PT ;  /* 0x0000000e15157276 */ /* 0x000fe40007810014 */
[----:B------:R-:W-:Y:S02]  /*147b0*/  ISETP.GE.AND P3, PT, R17, R2, PT ;  /* 0x000000021100720c */ /* 0x000fe40003f66270 */
[----:B------:R-:W-:Y:S01]  /*147c0*/  FMNMX3.FTZ R21, R21, R10, R204, !PT ;  /* 0x0000000a15157276 */ /* 0x000fe200078100cc */
[----:B------:R-:W1:Y:S01]  /*147d0*/  SHFL.BFLY PT, R17, R18, 0x2, 0x1f ;  /* 0x0c401f0012117f89 */ /* 0x000e6200000e0000 */
[----:B------:R-:W-:Y:S02]  /*147e0*/  FSEL R182, R39, -INF , !P2 ;  /* 0xff80000027b67808 */ /* 0x000fe40005000000 */
[-C--:B------:R-:W-:Y:S02]  /*147f0*/  ISETP.GE.AND P2, PT, R3, R2.reuse, PT ;  /* 0x000000020300720c */ /* 0x080fe40003f46270 */
[----:B------:R-:W-:-:S02]  /*14800*/  ISETP.GE.AND P4, PT, R19, R2, PT ;  /* 0x000000021300720c */ /* 0x000fc40003f86270 */
[----:B------:R-:W-:Y:S02]  /*14810*/  FSEL R174, R34, -INF , !P5 ;  /* 0xff80000022ae7808 */ /* 0x000fe40006800000 */
[----:B------:R-:W-:Y:S02]  /*14820*/  FMNMX3.FTZ R3, R21, R192, R202, !PT ;  /* 0x000000c015037276 */ /* 0x000fe400078100ca */
[----:B------:R-:W-:Y:S02]  /*14830*/  FSEL R172, R35, -INF , !P4 ;  /* 0xff80000023ac7808 */ /* 0x000fe40006000000 */
[----:B------:R-:W-:Y:S02]  /*14840*/  FSEL R170, R90, -INF , !P3 ;  /* 0xff8000005aaa7808 */ /* 0x000fe40005800000 */
[----:B------:R-:W-:Y:S02]  /*14850*/  FMNMX3.FTZ R3, R3, R182, R174, !PT ;  /* 0x000000b603037276 */ /* 0x000fe400078100ae */
[----:B------:R-:W-:-:S02]  /*14860*/  FSEL R168, R91, -INF , !P2 ;  /* 0xff8000005ba87808 */ /* 0x000fc40005000000 */
[----:B------:R-:W-:-:S04]  /*14870*/  FMNMX3.FTZ R3, R3, R172, R170, !PT ;  /* 0x000000ac03037276 */ /* 0x000fc800078100aa */
[----:B------:R-:W-:Y:S02]  /*14880*/  FMNMX.FTZ R19, R168, R3, !PT ;  /* 0x00000003a8137209 */ /* 0x000fe40007810000 */
[----:B-1----:R-:W-:Y:S02]  /*14890*/  FMNMX.FTZ R17, R18, R17, !PT ;  /* 0x0000001112117209 */ /* 0x002fe40007810000 */
[----:B------:R-:W-:Y:S01]  /*148a0*/  LOP3.LUT R18, R187, 0x8, RZ, 0xc0, !PT ;  /* 0x00000008bb127812 */ /* 0x000fe200078ec0ff */
[----:B------:R-:W1:Y:S04]  /*148b0*/  SHFL.BFLY PT, R16, R19, 0x2, 0x1f ;  /* 0x0c401f0013107f89 */ /* 0x000e6800000e0000 */
[----:B------:R-:W3:Y:S01]  /*148c0*/  SHFL.BFLY PT, R132, R17, 0x1, 0x1f ;  /* 0x0c201f0011847f89 */ /* 0x000ee200000e0000 */
[----:B-1----:R-:W-:-:S02]  /*148d0*/  FMNMX.FTZ R16, R19, R16, !PT ;  /* 0x0000001013107209 */ /* 0x002fc40007810000 */
[----:B------:R-:W-:Y:S02]  /*148e0*/  LOP3.LUT R19, R149, R18, RZ, 0x3c, !PT ;  /* 0x0000001295137212 */ /* 0x000fe400078e3cff */
[----:B---3--:R-:W-:Y:S01]  /*148f0*/  FMNMX.FTZ R132, R17, R132, !PT ;  /* 0x0000008411847209 */ /* 0x008fe20007810000 */
[----:B------:R-:W1:Y:S01]  /*14900*/  SHFL.BFLY PT, R3, R16, 0x1, 0x1f ;  /* 0x0c201f0010037f89 */ /* 0x000e6200000e0000 */
[----:B------:R-:W-:Y:S02]  /*14910*/  LOP3.LUT R190, R19, 0x200, R148, 0xf8, !PT ;  /* 0x0000020013be7812 */ /* 0x000fe400078ef894 */
[C---:B------:R-:W-:Y:S01]  /*14920*/  FSETP.NEU.FTZ.AND P2, PT, R132.reuse, -INF , PT ;  /* 0xff8000008400780b */ /* 0x040fe20003f5d000 */
[----:B--2---:R-:W-:Y:S01]  /*14930*/  FMUL.FTZ R176, R132, UR4 ;  /* 0x0000000484b07c20 */ /* 0x004fe20008410000 */
[----:B------:R-:W-:-:S04]  /*14940*/  LEA R190, R190, UR5, 0x1 ;  /* 0x00000005bebe7c11 */ /* 0x000fc8000f8e08ff */
[----:B------:R-:W-:Y:S01]  /*14950*/  FSEL R176, R176, RZ, P2 ;  /* 0x000000ffb0b07208 */ /* 0x000fe20001000000 */
[----:B------:R-:W-:Y:S01]  /*14960*/  VIADD R167, R190, 0xc040 ;  /* 0x0000c040bea77836 */ /* 0x000fe20000000000 */
[----:B------:R-:W-:Y:S01]  /*14970*/  LDSM.16.MT88.4 R100, [R190+0x10000] ;  /* 0x01000000be64783b */ /* 0x000fe20000004200 */
[----:B------:R-:W-:Y:S02]  /*14980*/  IMAD.IADD R171, R8, 0x1, R190 ;  /* 0x0000000108ab7824 */ /* 0x000fe400078e02be */
[--C-:B------:R-:W-:Y:S01]  /*14990*/  FFMA.FTZ R165, R5, UR4, -R176.reuse ;  /* 0x0000000405a57c23 */ /* 0x100fe200080108b0 */
[----:B------:R-:W-:Y:S02]  /*149a0*/  VIADD R5, R190, 0xc000 ;  /* 0x0000c000be057836 */ /* 0x000fe40000000000 */
[--C-:B------:R-:W-:Y:S01]  /*149b0*/  FFMA.FTZ R161, R7, UR4, -R176.reuse ;  /* 0x0000000407a17c23 */ /* 0x100fe200080108b0 */
[----:B------:R-:W2:Y:S01]  /*149c0*/  LDSM.16.MT88.4 R44, [R171+0xc000] ;  /* 0x00c00000ab2c783b */ /* 0x000ea20000004200 */
[----:B------:R-:W-:Y:S01]  /*149d0*/  FFMA.FTZ R164, R65, UR4, -R176 ;  /* 0x0000000441a47c23 */ /* 0x000fe200080108b0 */
[----:B------:R-:W-:-:S02]  /*149e0*/  @P0 VIADD R167, R5, 0xffffffc0 ;  /* 0xffffffc005a70836 */ /* 0x000fc40000000000 */
[--C-:B------:R-:W-:Y:S01]  /*149f0*/  FFMA.FTZ R160, R57, UR4, -R176.reuse ;  /* 0x0000000439a07c23 */ /* 0x100fe200080108b0 */
[----:B------:R-:W-:Y:S01]  /*14a00*/  LDSM.16.MT88.4 R76, [R171+0xe000] ;  /* 0x00e00000ab4c783b */ /* 0x000fe20000004200 */
[----:B------:R-:W-:Y:S01]  /*14a10*/  MUFU.EX2 R165, R165 ;  /* 0x000000a500a57308 */ /* 0x000fe20000000800 */
[----:B------:R-:W-:Y:S01]  /*14a20*/  IMAD.IADD R166, R8, 0x1, R167 ;  /* 0x0000000108a67824 */ /* 0x000fe200078e02a7 */
[----:B-1----:R-:W-:Y:S01]  /*14a30*/  FMNMX.FTZ R3, R16, R3, !PT ;  /* 0x0000000310037209 */ /* 0x002fe20007810000 */
[----:B------:R-:W1:Y:S01]  /*14a40*/  LDSM.16.MT88.4 R52, [R167] ;  /* 0x00000000a734783b */ /* 0x000e620000004200 */
[----:B------:R-:W3:Y:S01]  /*14a50*/  MUFU.EX2 R164, R164 ;  /* 0x000000a400a47308 */ /* 0x000ee20000000800 */
[--C-:B------:R-:W-:Y:S01]  /*14a60*/  FFMA.FTZ R157, R13, UR4, -R176.reuse ;  /* 0x000000040d9d7c23 */ /* 0x100fe200080108b0 */
[C---:B------:R-:W-:Y:S01]  /*14a70*/  FSETP.NEU.FTZ.AND P2, PT, R3.reuse, -INF , PT ;  /* 0xff8000000300780b */ /* 0x040fe20003f5d000 */
[----:B------:R-:W-:Y:S01]  /*14a80*/  FMUL.FTZ R169, R3, UR4 ;  /* 0x0000000403a97c20 */ /* 0x000fe20008410000 */
[----:B------:R-:W4:Y:S01]  /*14a90*/  LDSM.16.MT88.4 R108, [R171+0x10000] ;  /* 0x01000000ab6c783b */ /* 0x000f220000004200 */
[----:B------:R-:W-:Y:S01]  /*14aa0*/  MUFU.EX2 R161, R161 ;  /* 0x000000a100a17308 */ /* 0x000fe20000000800 */
[--C-:B------:R-:W-:Y:S01]  /*14ab0*/  FFMA.FTZ R156, R15, UR4, -R176.reuse ;  /* 0x000000040f9c7c23 */ /* 0x100fe200080108b0 */
[--C-:B------:R-:W-:Y:S01]  /*14ac0*/  FFMA.FTZ R153, R9, UR4, -R176.reuse ;  /* 0x0000000409997c23 */ /* 0x100fe200080108b0 */
[----:B------:R-:W-:Y:S01]  /*14ad0*/  FSEL R169, R169, RZ, P2 ;  /* 0x000000ffa9a97208 */ /* 0x000fe20001000000 */
[----:B------:R-:W5:Y:S01]  /*14ae0*/  LDSM.16.MT88.4 R36, [R190+0xc000] ;  /* 0x00c00000be24783b */ /* 0x000f620000004200 */
[----:B------:R-:W3:Y:S01]  /*14af0*/  MUFU.EX2 R160, R160 ;  /* 0x000000a000a07308 */ /* 0x000ee20000000800 */
[--C-:B------:R-:W-:Y:S01]  /*14b00*/  FFMA.FTZ R152, R11, UR4, -R176.reuse ;  /* 0x000000040b987c23 */ /* 0x100fe200080108b0 */
[--C-:B------:R-:W-:Y:S01]  /*14b10*/  FFMA.FTZ R193, R193, UR4, -R176.reuse ;  /* 0x00000004c1c17c23 */ /* 0x100fe200080108b0 */
[--C-:B------:R-:W-:Y:S01]  /*14b20*/  FFMA.FTZ R162, R6, UR4, -R169.reuse ;  /* 0x0000000406a27c23 */ /* 0x100fe200080108a9 */
[--C-:B------:R-:W-:Y:S01]  /*14b30*/  FFMA.FTZ R158, R4, UR4, -R169.reuse ;  /* 0x00000004049e7c23 */ /* 0x100fe200080108a9 */
[----:B------:R-:W5:Y:S01]  /*14b40*/  LDSM.16.MT88.4 R60, [R166] ;  /* 0x00000000a63c783b */ /* 0x000f620000004200 */
[--C-:B------:R-:W-:Y:S01]  /*14b50*/  FFMA.FTZ R163, R66, UR4, -R169.reuse ;  /* 0x0000000442a37c23 */ /* 0x100fe200080108a9 */
[--C-:B------:R-:W-:Y:S01]  /*14b60*/  FFMA.FTZ R159, R58, UR4, -R169.reuse ;  /* 0x000000043a9f7c23 */ /* 0x100fe200080108a9 */
[--C-:B------:R-:W-:Y:S01]  /*14b70*/  FFMA.FTZ R155, R12, UR4, -R169.reuse ;  /* 0x000000040c9b7c23 */ /* 0x100fe200080108a9 */
[----:B------:R-:W5:Y:S01]  /*14b80*/  LDSM.16.MT88.4 R68, [R190+0xe000] ;  /* 0x00e00000be44783b */ /* 0x000f620000004200 */
[----:B------:R-:W-:Y:S01]  /*14b90*/  MUFU.EX2 R162, R162 ;  /* 0x000000a200a27308 */ /* 0x000fe20000000800 */
[--C-:B------:R-:W-:Y:S01]  /*14ba0*/  FFMA.FTZ R154, R14, UR4, -R169.reuse ;  /* 0x000000040e9a7c23 */ /* 0x100fe200080108a9 */
[--C-:B------:R-:W-:Y:S01]  /*14bb0*/  FFMA.FTZ R150, R10, UR4, -R169.reuse ;  /* 0x000000040a967c23 */ /* 0x100fe200080108a9 */
[----:B------:R-:W5:Y:S01]  /*14bc0*/  LDSM.16.MT88.4 R84, [R167+0x2000] ;  /* 0x00200000a754783b */ /* 0x000f620000004200 */
[----:B------:R-:W2:Y:S01]  /*14bd0*/  MUFU.EX2 R163, R163 ;  /* 0x000000a300a37308 */ /* 0x000ea20000000800 */
[----:B---3--:R-:W-:Y:S01]  /*14be0*/  F2FP.BF16.F32.PACK_AB R120, R164, R165 ;  /* 0x000000a5a478723e */ /* 0x008fe200000010ff */
[--C-:B------:R-:W-:Y:S01]  /*14bf0*/  FFMA.FTZ R151, R20, UR4, -R169.reuse ;  /* 0x0000000414977c23 */ /* 0x100fe200080108a9 */
[----:B------:R-:W3:Y:S01]  /*14c00*/  LDSM.16.MT88.4 R92, [R166+0x2000] ;  /* 0x00200000a65c783b */ /* 0x000ee20000004200 */
[----:B------:R-:W-:Y:S01]  /*14c10*/  MUFU.EX2 R159, R159 ;  /* 0x0000009f009f7308 */ /* 0x000fe20000000800 */
[----:B------:R-:W-:Y:S01]  /*14c20*/  F2FP.BF16.F32.PACK_AB R122, R160, R161 ;  /* 0x000000a1a07a723e */ /* 0x000fe200000010ff */
[--C-:B------:R-:W-:Y:S01]  /*14c30*/  FFMA.FTZ R180, R175, UR4, -R176.reuse ;  /* 0x00000004afb47c23 */ /* 0x100fe200080108b0 */
[----:B------:R-:W3:Y:S01]  /*14c40*/  LDSM.16.MT88.4 R116, [R167+0x4000] ;  /* 0x00400000a774783b */ /* 0x000ee20000004200 */
[----:B------:R-:W1:Y:S01]  /*14c50*/  MUFU.EX2 R158, R158 ;  /* 0x0000009e009e7308 */ /* 0x000e620000000800 */
[--C-:B------:R-:W-:Y:S01]  /*14c60*/  FFMA.FTZ R178, R191, UR4, -R176.reuse ;  /* 0x00000004bfb27c23 */ /* 0x100fe200080108b0 */
[--C-:B------:R-:W-:Y:S01]  /*14c70*/  FFMA.FTZ R177, R177, UR4, -R176.reuse ;  /* 0x00000004b1b17c23 */ /* 0x100fe200080108b0 */
[----:B------:R-:W3:Y:S01]  /*14c80*/  LDSM.16.MT88.4 R4, [R166+0x4000] ;  /* 0x00400000a604783b */ /* 0x000ee20000004200 */
[----:B------:R-:W-:Y:S01]  /*14c90*/  MUFU.EX2 R157, R157 ;  /* 0x0000009d009d7308 */ /* 0x000fe20000000800 */
[--C-:B------:R-:W-:Y:S01]  /*14ca0*/  FFMA.FTZ R191, R192, UR4, -R169.reuse ;  /* 0x00000004c0bf7c23 */ /* 0x100fe200080108a9 */
[----:B--2---:R-:W-:Y:S01]  /*14cb0*/  F2FP.BF16.F32.PACK_AB R121, R162, R163 ;  /* 0x000000a3a279723e */ /* 0x004fe200000010ff */
[----:B------:R-:W2:Y:S01]  /*14cc0*/  LDSM.16.MT88.4 R16, [R171+0xc800] ;  /* 0x00c80000ab10783b */ /* 0x000ea20000004200 */
[----:B------:R-:W2:Y:S01]  /*14cd0*/  MUFU.EX2 R156, R156 ;  /* 0x0000009c009c7308 */ /* 0x000ea20000000800 */
[--C-:B------:R-:W-:Y:S01]  /*14ce0*/  FFMA.FTZ R204, R204, UR4, -R169.reuse ;  /* 0x00000004cccc7c23 */ /* 0x100fe200080108a9 */
[--C-:B------:R-:W-:Y:S01]  /*14cf0*/  FFMA.FTZ R202, R202, UR4, -R169.reuse ;  /* 0x00000004caca7c23 */ /* 0x100fe200080108a9 */
[----:B------:R-:W2:Y:S01]  /*14d00*/  LDSM.16.MT88.4 R12, [R167+0x800] ;  /* 0x00080000a70c783b */ /* 0x000ea20000004200 */
[----:B------:R-:W-:Y:S01]  /*14d10*/  MUFU.EX2 R153, R153 ;  /* 0x0000009900997308 */ /* 0x000fe20000000800 */
[----:B------:R-:W-:Y:S01]  /*14d20*/  FFMA.FTZ R211, R173, UR4, -R176 ;  /* 0x00000004add37c23 */ /* 0x000fe200080108b0 */
[----:B-1----:R-:W-:Y:S01]  /*14d30*/  F2FP.BF16.F32.PACK_AB R123, R158, R159 ;  /* 0x0000009f9e7b723e */ /* 0x002fe200000010ff */
[----:B------:R-:W1:Y:S01]  /*14d40*/  LDSM.16.MT88.4 R8, [R190+0x10800] ;  /* 0x01080000be08783b */ /* 0x000e620000004200 */
[----:B------:R-:W-:Y:S01]  /*14d50*/  MUFU.EX2 R152, R152 ;  /* 0x0000009800987308 */ /* 0x000fe20000000800 */
[----:B------:R-:W-:Y:S01]  /*14d60*/  FFMA.FTZ R209, R168, UR4, -R169 ;  /* 0x00000004a8d17c23 */ /* 0x000fe200080108a9 */
[----:B------:R-:W-:Y:S01]  /*14d70*/  FADD.FTZ R164, R165, R164 ;  /* 0x000000a4a5a47221 */ /* 0x000fe20000010000 */
[----:B------:R-:W1:Y:S01]  /*14d80*/  LDSM.16.MT88.4 R144, [R171+0xe800] ;  /* 0x00e80000ab90783b */ /* 0x000e620000004200 */
[----:B------:R-:W-:Y:S01]  /*14d90*/  MUFU.EX2 R155, R155 ;  /* 0x0000009b009b7308 */ /* 0x000fe20000000800 */
[C---:B------:R-:W-:Y:S01]  /*14da0*/  HMMA.16816.F32.BF16 R40, R120.reuse, R44, RZ ;  /* 0x0000002c7828723c */ /* 0x040fe200000418ff */
[----:B------:R-:W-:Y:S01]  /*14db0*/  FADD.FTZ R162, R163, R162 ;  /* 0x000000a2a3a27221 */ /* 0x000fe20000010000 */
[----:B------:R-:W1:Y:S01]  /*14dc0*/  LDSM.16.MT88.4 R140, [R171+0x10800] ;  /* 0x01080000ab8c783b */ /* 0x000e620000004200 */
[----:B------:R-:W2:Y:S01]  /*14dd0*/  MUFU.EX2 R154, R154 ;  /* 0x0000009a009a7308 */ /* 0x000ea20000000800 */
[----:B------:R-:W-:Y:S01]  /*14de0*/  FADD.FTZ R161, R161, R164 ;  /* 0x000000a4a1a17221 */ /* 0x000fe20000010000 */
[----:B------:R-:W-:Y:S01]  /*14df0*/  FADD.FTZ R159, R159, R162 ;  /* 0x000000a29f9f7221 */ /* 0x000fe20000010000 */
[----:B------:R-:W1:Y:S01]  /*14e00*/  LDSM.16.MT88.4 R136, [R190+0xc800] ;  /* 0x00c80000be88783b */ /* 0x000e620000004200 */
[----:B------:R-:W-:Y:S01]  /*14e10*/  MUFU.EX2 R151, R151 ;  /* 0x0000009700977308 */ /* 0x000fe20000000800 */
[----:B------:R-:W-:Y:S01]  /*14e20*/  HMMA.16816.F32.BF16 R48, R120, R52, RZ ;  /* 0x000000347830723c */ /* 0x000fe200000418ff */
[----:B------:R-:W-:Y:S01]  /*14e30*/  FADD.FTZ R160, R160, R161 ;  /* 0x000000a1a0a07221 */ /* 0x000fe20000010000 */
[----:B------:R-:W1:Y:S01]  /*14e40*/  LDSM.16.MT88.4 R32, [R166+0x800] ;  /* 0x00080000a620783b */ /* 0x000e620000004200 */
[----:B------:R-:W2:Y:S01]  /*14e50*/  MUFU.EX2 R150, R150 ;  /* 0x0000009600967308 */ /* 0x000ea20000000800 */
[----:B------:R-:W-:-:S02]  /*14e60*/  FADD.FTZ R158, R158, R159 ;  /* 0x0000009f9e9e7221 */ /* 0x000fc40000010000 */
[----:B------:R-:W1:Y:S01]  /*14e70*/  LDSM.16.MT88.4 R28, [R190+0xe800] ;  /* 0x00e80000be1c783b */ /* 0x000e620000004200 */
[----:B------:R4:W-:Y:S01]  /*14e80*/  MUFU.EX2 R175, R193 ;  /* 0x000000c100af7308 */ /* 0x0009e20000000800 */
[C---:B------:R-:W-:Y:S02]  /*14e90*/  HMMA.16816.F32.BF16 R44, R120.reuse, R46, RZ ;  /* 0x0000002e782c723c */ /* 0x040fe400000418ff */
[----:B------:R-:W1:Y:S01]  /*14ea0*/  LDSM.16.MT88.4 R24, [R167+0x2800] ;  /* 0x00280000a718783b */ /* 0x000e620000004200 */
[----:B------:R-:W1:Y:S03]  /*14eb0*/  MUFU.EX2 R180, R180 ;  /* 0x000000b400b47308 */ /* 0x000e660000000800 */
[----:B------:R-:W1:Y:S01]  /*14ec0*/  LDSM.16.MT88.4 R20, [R166+0x2800] ;  /* 0x00280000a614783b */ /* 0x000e620000004200 */
[----:B------:R-:W-:Y:S01]  /*14ed0*/  MUFU.EX2 R178, R178 ;  /* 0x000000b200b27308 */ /* 0x000fe20000000800 */
[----:B------:R-:W-:Y:S03]  /*14ee0*/  HMMA.16816.F32.BF16 R52, R120, R54, RZ ;  /* 0x000000367834723c */ /* 0x000fe600000418ff */
[----:B------:R-:W-:Y:S01]  /*14ef0*/  MUFU.EX2 R177, R177 ;  /* 0x000000b100b17308 */ /* 0x000fe20000000800 */
[----:B----4-:R-:W-:-:S03]  /*14f00*/  FFMA.FTZ R193, R182, UR4, -R169 ;  /* 0x00000004b6c17c23 */ /* 0x010fc600080108a9 */
        /* <DEDUP_REMOVED lines=10> */
[C---:B-----5:R-:W-:Y:S08]  /*14fb0*/  HMMA.16816.F32.BF16 R128, R120.reuse, R36, RZ ;  /* 0x000000247880723c */ /* 0x060ff000000418ff */
[C---:B------:R-:W-:Y:S08]  /*14fc0*/  HMMA.16816.F32.BF16 R56, R120.reuse, R60, RZ ;  /* 0x0000003c7838723c */ /* 0x040ff000000418ff */
[C---:B------:R-:W-:Y:S08]  /*14fd0*/  HMMA.16816.F32.BF16 R64, R120.reuse, R68, RZ ;  /* 0x000000447840723c */ /* 0x040ff000000418ff */
[C---:B------:R-:W-:Y:S08]  /*14fe0*/  HMMA.16816.F32.BF16 R80, R120.reuse, R84, RZ ;  /* 0x000000547850723c */ /* 0x040ff000000418ff */
[C---:B---3--:R-:W-:Y:S08]  /*14ff0*/  HMMA.16816.F32.BF16 R88, R120.reuse, R92, RZ ;  /* 0x0000005c7858723c */ /* 0x048ff000000418ff */
        /* <DEDUP_REMOVED lines=9> */
[----:B------:R-:W-:Y:S01]  /*15090*/  HMMA.16816.F32.BF16 R124, R120, R4, RZ ;  /* 0x00000004787c723c */ /* 0x000fe200000418ff */
[----:B--2---:R-:W-:Y:S01]  /*150a0*/  F2FP.BF16.F32.PACK_AB R4, R156, R157 ;  /* 0x0000009d9c04723e */ /* 0x004fe200000010ff */
[----:B------:R-:W-:Y:S01]  /*150b0*/  FADD.FTZ R157, R157, R160 ;  /* 0x000000a09d9d7221 */ /* 0x000fe20000010000 */
[----:B------:R-:W-:Y:S01]  /*150c0*/  F2FP.BF16.F32.PACK_AB R5, R154, R155 ;  /* 0x0000009b9a05723e */ /* 0x000fe200000010ff */
[----:B------:R-:W-:-:S02]  /*150d0*/  FADD.FTZ R155, R155, R158 ;  /* 0x0000009e9b9b7221 */ /* 0x000fc40000010000 */
[----:B------:R-:W-:Y:S02]  /*150e0*/  FADD.FTZ R156, R156, R157 ;  /* 0x0000009d9c9c7221 */ /* 0x000fe40000010000 */
[----:B------:R-:W-:Y:S01]  /*150f0*/  HMMA.16816.F32.BF16 R120, R120, R6, RZ ;  /* 0x000000067878723c */ /* 0x000fe200000418ff */
[----:B------:R-:W-:Y:S01]  /*15100*/  F2FP.BF16.F32.PACK_AB R6, R152, R153 ;  /* 0x000000999806723e */ /* 0x000fe200000010ff */
[----:B------:R-:W-:Y:S01]  /*15110*/  FADD.FTZ R154, R154, R155 ;  /* 0x0000009b9a9a7221 */ /* 0x000fe20000010000 */
[----:B------:R-:W-:Y:S01]  /*15120*/  F2FP.BF16.F32.PACK_AB R7, R150, R151 ;  /* 0x000000979607723e */ /* 0x000fe200000010ff */
[----:B------:R-:W-:-:S04]  /*15130*/  FADD.FTZ R153, R153, R156 ;  /* 0x0000009c99997221 */ /* 0x000fc80000010000 */
[----:B------:R-:W-:Y:S02]  /*15140*/  FADD.FTZ R152, R152, R153 ;  /* 0x0000009998987221 */ /* 0x000fe40000010000 */
[C---:B------:R-:W-:Y:S08]  /*15150*/  HMMA.16816.F32.BF16 R40, R4.reuse, R16, R40 ;  /* 0x000000100428723c */ /* 0x040ff00000041828 */
        /* <DEDUP_REMOVED lines=32> */
[C---:B---3--:R-:W-:Y:S08]  /*15360*/  HMMA.16816.F32.BF16 R124, R4.reuse, R12, R124 ;  /* 0x0000000c047c723c */ /* 0x048ff0000004187c */
[----:B------:R-:W-:Y:S01]  /*15370*/  HMMA.16816.F32.BF16 R120, R4, R14, R120 ;  /* 0x0000000e0478723c */ /* 0x000fe20000041878 */
[----:B------:R-:W-:Y:S01]  /*15380*/  F2FP.BF16.F32.PACK_AB R4, R180, R175 ;  /* 0x000000afb404723e */ /* 0x000fe200000010ff */
[----:B------:R-:W-:Y:S01]  /*15390*/  LDSM.16.MT88.4 R12, [R190+0x11000] ;  /* 0x01100000be0c783b */ /* 0x000fe20000004200 */
[----:B----4-:R-:W-:Y:S01]  /*153a0*/  F2FP.BF16.F32.PACK_AB R5, R191, R192 ;  /* 0x000000c0bf05723e */ /* 0x010fe200000010ff */
[----:B------:R-:W-:Y:S01]  /*153b0*/  FADD.FTZ R175, R175, R152 ;  /* 0x00000098afaf7221 */ /* 0x000fe20000010000 */
[----:B------:R-:W-:-:S02]  /*153c0*/  F2FP.BF16.F32.PACK_AB R6, R177, R178 ;  /* 0x000000b2b106723e */ /* 0x000fc400000010ff */
[----:B------:R-:W-:-:S07]  /*153d0*/  F2FP.BF16.F32.PACK_AB R7, R193, R182 ;  /* 0x000000b6c107723e */ /* 0x000fce00000010ff */
[C---:B-1----:R-:W-:Y:S08]  /*153e0*/  HMMA.16816.F32.BF16 R40, R4.reuse, R8, R40 ;  /* 0x000000080428723c */ /* 0x042ff00000041828 */
[C---:B------:R-:W-:Y:S01]  /*153f0*/  HMMA.16816.F32.BF16 R44, R4.reuse, R10, R44 ;  /* 0x0000000a042c723c */ /* 0x040fe2000004182c */
[----:B------:R-:W1:Y:S07]  /*15400*/  LDSM.16.MT88.4 R8, [R167+0x5000] ;  /* 0x00500000a708783b */ /* 0x000e6e0000004200 */
[C---:B--2---:R-:W-:Y:S08]  /*15410*/  HMMA.16816.F32.BF16 R64, R4.reuse, R16, R64 ;  /* 0x000000100440723c */ /* 0x044ff00000041840 */
        /* <DEDUP_REMOVED lines=9> */
[----:B------:R-:W3:Y:S04]  /*154b0*/  MUFU.EX2 R145, R145 ;  /* 0x0000009100917308 */ /* 0x000ee80000000800 */
[----:B------:R-:W-:Y:S01]  /*154c0*/  MUFU.EX2 R146, R146 ;  /* 0x0000009200927308 */ /* 0x000fe20000000800 */
[C---:B------:R-:W-:Y:S01]  /*154d0*/  HMMA.16816.F32.BF16 R88, R4.reuse, R20, R88 ;  /* 0x000000140458723c */ /* 0x040fe20000041858 */
[--C-:B------:R-:W-:Y:S01]  /*154e0*/  FFMA.FTZ R20, R172, UR4, -R169.reuse ;  /* 0x00000004ac147c23 */ /* 0x100fe200080108a9 */
[----:B------:R-:W-:Y:S01]  /*154f0*/  FFMA.FTZ R172, R170, UR4, -R169 ;  /* 0x00000004aaac7c23 */ /* 0x000fe200080108a9 */
[----:B------:R-:W-:Y:S04]  /*15500*/  MUFU.EX2 R147, R147 ;  /* 0x0000009300937308 */ /* 0x000fe80000000800 */
[----:B------:R4:W5:Y:S01]  /*15510*/  MUFU.EX2 R170, R20 ;  /* 0x0000001400aa7308 */ /* 0x0009620000000800 */
[C---:B-1----:R-:W-:Y:S03]  /*15520*/  HMMA.16816.F32.BF16 R112, R4.reuse, R8, R112 ;  /* 0x000000080470723c */ /* 0x042fe60000041870 */
[----:B------:R-:W1:Y:S05]  /*15530*/  MUFU.EX2 R168, R172 ;  /* 0x000000ac00a87308 */ /* 0x000e6a0000000800 */
        /* <DEDUP_REMOVED lines=18> */
[----:B----4-:R-:W-:Y:S07]  /*15660*/  LDSM.16.MT88.4 R20, [R166+0x1800] ;  /* 0x00180000a614783b */ /* 0x010fee0000004200 */
[C---:B------:R-:W-:Y:S08]  /*15670*/  HMMA.16816.F32.BF16 R96, R4.reuse, R12, R96 ;  /* 0x0000000c0460723c */ /* 0x040ff00000041860 */
[C---:B------:R-:W-:Y:S01]  /*15680*/  HMMA.16816.F32.BF16 R100, R4.reuse, R14, R100 ;  /* 0x0000000e0464723c */ /* 0x040fe20000041864 */
[----:B------:R-:W4:Y:S07]  /*15690*/  LDSM.16.MT88.4 R12, [R171+0xd800] ;  /* 0x00d80000ab0c783b */ /* 0x000f2e0000004200 */
[C---:B--2---:R-:W-:Y:S08]  /*156a0*/  HMMA.16816.F32.BF16 R124, R4.reuse, R16, R124 ;  /* 0x00000010047c723c */ /* 0x044ff0000004187c */
[----:B------:R-:W-:Y:S01]  /*156b0*/  HMMA.16816.F32.BF16 R120, R4, R18, R120 ;  /* 0x000000120478723c */ /* 0x000fe20000041878 */
[----:B---3--:R-:W-:Y:S01]  /*156c0*/  F2FP.BF16.F32.PACK_AB R4, R145, R144 ;  /* 0x000000909104723e */ /* 0x008fe200000010ff */
[----:B------:R-:W2:Y:S01]  /*156d0*/  LDSM.16.MT88.4 R16, [R190+0xf800] ;  /* 0x00f80000be10783b */ /* 0x000ea20000004200 */
[----:B-----5:R-:W-:-:S02]  /*156e0*/  F2FP.BF16.F32.PACK_AB R5, R170, R147 ;  /* 0x00000093aa05723e */ /* 0x020fc400000010ff */
[----:B------:R-:W-:Y:S02]  /*156f0*/  F2FP.BF16.F32.PACK_AB R6, R211, R146 ;  /* 0x00000092d306723e */ /* 0x000fe400000010ff */
[----:B-1----:R-:W-:-:S07]  /*15700*/  F2FP.BF16.F32.PACK_AB R7, R209, R168 ;  /* 0x000000a8d107723e */ /* 0x002fce00000010ff */
[C---:B------:R-:W-:Y:S08]  /*15710*/  HMMA.16816.F32.BF16 R80, R4.reuse, R8, R80 ;  /* 0x000000080450723c */ /* 0x040ff00000041850 */
[C---:B------:R-:W-:Y:S01]  /*15720*/  HMMA.16816.F32.BF16 R84, R4.reuse, R10, R84 ;  /* 0x0000000a0454723c */ /* 0x040fe20000041854 */
[----:B------:R-:W1:Y:S07]  /*15730*/  LDSM.16.MT88.4 R8, [R190+0x11800] ;  /* 0x01180000be08783b */ /* 0x000e6e0000004200 */
[C---:B----4-:R-:W-:Y:S08]  /*15740*/  HMMA.16816.F32.BF16 R40, R4.reuse, R12, R40 ;  /* 0x0000000c0428723c */ /* 0x050ff00000041828 */
        /* <DEDUP_REMOVED lines=43> */
[----:B------:R-:W-:-:S04]  /*15a00*/  UISETP.NE.U32.AND UP0, UPT, UR12, URZ, UPT ;  /* 0x000000ff0c00728c */ /* 0x000fc8000bf05070 */
[----:B------:R-:W-:Y:S01]  /*15a10*/  UISETP.NE.AND.EX UP0, UPT, UR13, URZ, UPT, UP0 ;  /* 0x000000ff0d00728c */ /* 0x000fe2000bf05300 */
[----:B------:R-:W-:Y:S08]  /*15a20*/  BAR.SYNC.DEFER_BLOCKING 0x0 ;  /* 0x0000000000007b1d */ /* 0x000ff00000010000 */
[----:B------:R-:W-:Y:S05]  /*15a30*/  BRA.U !UP0, `(.L_x_803) ;  /* 0x0000000108fc7547 */ /* 0x000fea000b800000 */
[----:B------:R-:W1:Y:S01]  /*15a40*/  LDC R5, c[0x0][0x4f0] ;  /* 0x00013c00ff057b82 */ /* 0x000e620000000800 */
[C---:B------:R-:W-:Y:S01]  /*15a50*/  IADD3 R8, PT, PT, R133.reuse, -0x80, RZ ;  /* 0xffffff8085087810 */ /* 0x040fe20007ffe0ff */
[----:B------:R-:W-:Y:S01]  /*15a60*/  VIADD R6, R133, 0xffffffc0 ;  /* 0xffffffc085067836 */ /* 0x000fe20000000000 */
[----:B------:R-:W2:Y:S02]  /*15a70*/  LDCU.64 UR8, c[0x0][0x3c0] ;  /* 0x00007800ff0877ac */ /* 0x000ea40008000a00 */
[----:B------:R-:W-:Y:S02]  /*15a80*/  IABS R9, R8 ;  /* 0x0000000800097213 */ /* 0x000fe40000000000 */
[----:B------:R-:W-:Y:S01]  /*15a90*/  IABS R10, R6 ;  /* 0x00000006000a7213 */ /* 0x000fe20000000000 */
[----:B------:R-:W3:Y:S01]  /*15aa0*/  LDCU.64 UR10, c[0x0][0x3a8] ;  /* 0x00007500ff0a77ac */ /* 0x000ee20008000a00 */
[-C--:B-1----:R-:W-:Y:S02]  /*15ab0*/  IABS R4, R5.reuse ;  /* 0x0000000500047213 */ /* 0x082fe40000000000 */
[----:B------:R-:W-:-:S02]  /*15ac0*/  LOP3.LUT R6, R6, R5, RZ, 0x3c, !PT ;  /* 0x0000000506067212 */ /* 0x000fc400078e3cff */
[----:B------:R-:W1:Y:S01]  /*15ad0*/  I2F.RP R7, R4 ;  /* 0x0000000400077306 */ /* 0x000e620000209400 */
[----:B------:R-:W-:Y:S02]  /*15ae0*/  LOP3.LUT R8, R8, R5, RZ, 0x3c, !PT ;  /* 0x0000000508087212 */ /* 0x000fe400078e3cff */
[----:B------:R-:W-:-:S05]  /*15af0*/  ISETP.GE.AND P4, PT, R6, RZ, PT ;  /* 0x000000ff0600720c */ /* 0x000fca0003f86270 */
        /* <DEDUP_REMOVED lines=8> */
[----:B------:R-:W-:Y:S01]  /*15b80*/  IMAD.HI.U32 R13, R13, R10, RZ ;  /* 0x0000000a0d0d7227 */ /* 0x000fe200078e00ff */
[----:B------:R-:W-:-:S03]  /*15b90*/  IADD3 R7, PT, PT, -R12, RZ, RZ ;  /* 0x000000ff0c077210 */ /* 0x000fc60007ffe1ff */
[----:B------:R-:W-:Y:S02]  /*15ba0*/  IMAD.MOV R11, RZ, RZ, -R13 ;  /* 0x000000ffff0b7224 */ /* 0x000fe400078e0a0d */
[C---:B------:R-:W-:Y:S01]  /*15bb0*/  IMAD R7, R4.reuse, R7, R9 ;  /* 0x0000000704077224 */ /* 0x040fe200078e0209 */
[----:B------:R-:W-:Y:S01]  /*15bc0*/  LOP3.LUT R9, RZ, R5, RZ, 0x33, !PT ;  /* 0x00000005ff097212 */ /* 0x000fe200078e33ff */
[----:B------:R-:W-:-:S03]  /*15bd0*/  IMAD R11, R4, R11, R10 ;  /* 0x0000000b040b7224 */ /* 0x000fc600078e020a */
[C---:B------:R-:W-:Y:S02]  /*15be0*/  ISETP.GT.U32.AND P3, PT, R4.reuse, R7, PT ;  /* 0x000000070400720c */ /* 0x040fe40003f64070 */
[----:B------:R-:W-:-:S11]  /*15bf0*/  ISETP.GT.U32.AND P2, PT, R4, R11, PT ;  /* 0x0000000b0400720c */ /* 0x000fd60003f44070 */
[-C--:B------:R-:W-:Y:S01]  /*15c00*/  @!P3 IADD3 R7, PT, PT, R7, -R4.reuse, RZ ;  /* 0x800000040707b210 */ /* 0x080fe20007ffe0ff */
[----:B------:R-:W-:Y:S01]  /*15c10*/  @!P3 VIADD R12, R12, 0x1 ;  /* 0x000000010c0cb836 */ /* 0x000fe20000000000 */
[----:B------:R-:W-:Y:S01]  /*15c20*/  @!P2 IADD3 R13, PT, PT, R13, 0x1, RZ ;  /* 0x000000010d0da810 */ /* 0x000fe20007ffe0ff */
[----:B------:R-:W-:Y:S01]  /*15c30*/  @!P2 IMAD.IADD R11, R11, 0x1, -R4 ;  /* 0x000000010b0ba824 */ /* 0x000fe200078e0a04 */
[-C--:B------:R-:W-:Y:S02]  /*15c40*/  ISETP.GE.U32.AND P5, PT, R7, R4.reuse, PT ;  /* 0x000000040700720c */ /* 0x080fe40003fa6070 */
[----:B------:R-:W-:Y:S02]  /*15c50*/  ISETP.GE.AND P2, PT, R8, RZ, PT ;  /* 0x000000ff0800720c */ /* 0x000fe40003f46270 */
[----:B------:R-:W-:Y:S02]  /*15c60*/  ISETP.GE.U32.AND P6, PT, R11, R4, PT ;  /* 0x000000040b00720c */ /* 0x000fe40003fc6070 */
[----:B------:R-:W-:-:S07]  /*15c70*/  ISETP.NE.AND P3, PT, R5, RZ, PT ;  /* 0x000000ff0500720c */ /* 0x000fce0003f65270 */
[----:B------:R-:W-:-:S04]  /*15c80*/  @P5 IADD3 R12, PT, PT, R12, 0x1, RZ ;  /* 0x000000010c0c5810 */ /* 0x000fc80007ffe0ff */
[----:B------:R-:W-:Y:S01]  /*15c90*/  @P6 VIADD R13, R13, 0x1 ;  /* 0x000000010d0d6836 */ /* 0x000fe20000000000 */
[----:B------:R-:W-:-:S03]  /*15ca0*/  @!P2 IADD3 R12, PT, PT, -R12, RZ, RZ ;  /* 0x000000ff0c0ca210 */ /* 0x000fc60007ffe1ff */
[----:B------:R-:W-:Y:S01]  /*15cb0*/  @!P4 IMAD.MOV R13, RZ, RZ, -R13 ;  /* 0x000000ffff0dc224 */ /* 0x000fe200078e0a0d */
[----:B------:R-:W-:-:S04]  /*15cc0*/  SEL R6, R9, R12, !P3 ;  /* 0x0000000c09067207 */ /* 0x000fc80005800000 */
[----:B------:R-:W-:Y:S01]  /*15cd0*/  SEL R9, R9, R13, !P3 ;  /* 0x0000000d09097207 */ /* 0x000fe20005800000 */
[----:B------:R-:W-:-:S04]  /*15ce0*/  IMAD.WIDE R12, R6, 0x4, R200 ;  /* 0x00000004060c7825 */ /* 0x000fc800078e02c8 */
[C---:B------:R-:W-:Y:S01]  /*15cf0*/  IMAD.WIDE R10, R9.reuse, 0x4, R200 ;  /* 0x00000004090a7825 */ /* 0x040fe200078e02c8 */
[----:B------:R-:W4:Y:S04]  /*15d00*/  LDG.E R7, desc[UR6][R12.64] ;  /* 0x000000060c077981 */ /* 0x000f28000c1e1900 */
[----:B------:R-:W4:Y:S01]  /*15d10*/  LDG.E R4, desc[UR6][R10.64] ;  /* 0x000000060a047981 */ /* 0x000f22000c1e1900 */
[----:B------:R-:W-:-:S05]  /*15d20*/  IADD3 R8, PT, PT, R9, -R6, RZ ;  /* 0x8000000609087210 */ /* 0x000fca0007ffe0ff */
[----:B------:R-:W-:Y:S02]  /*15d30*/  IMAD R8, R8, R5, -0x40 ;  /* 0xffffffc008087424 */ /* 0x000fe400078e0205 */
[----:B--2---:R-:W-:-:S03]  /*15d40*/  IMAD.U32 R5, RZ, RZ, UR8 ;  /* 0x00000008ff057e24 */ /* 0x004fc6000f8e00ff */
[----:B------:R-:W-:-:S05]  /*15d50*/  SHF.R.S32.HI R6, RZ, 0x1f, R8 ;  /* 0x0000001fff067819 */ /* 0x000fca0000011408 */
[----:B------:R-:W-:-:S04]  /*15d60*/  IMAD R6, R6, R5, RZ ;  /* 0x0000000506067224 */ /* 0x000fc800078e02ff */
[C---:B------:R-:W-:Y:S02]  /*15d70*/  IMAD R6, R8.reuse, UR9, R6 ;  /* 0x0000000908067c24 */ /* 0x040fe4000f8e0206 */
[----:B------:R-:W-:-:S04]  /*15d80*/  IMAD.WIDE.U32 R8, R8, R5, RZ ;  /* 0x0000000508087225 */ /* 0x000fc800078e00ff */
[----:B------:R-:W-:Y:S01]  /*15d90*/  IMAD.IADD R9, R9, 0x1, R6 ;  /* 0x0000000109097824 */ /* 0x000fe200078e0206 */
[----:B----4-:R-:W-:-:S04]  /*15da0*/  IADD3 R4, PT, PT, R7, -R4, RZ ;  /* 0x8000000407047210 */ /* 0x010fc80007ffe0ff */
[----:B------:R-:W-:Y:S01]  /*15db0*/  SHF.R.S32.HI R7, RZ, 0x1f, R4 ;  /* 0x0000001fff077819 */ /* 0x000fe20000011404 */
[----:B---3--:R-:W-:-:S04]  /*15dc0*/  IMAD.WIDE.U32 R8, R4, UR10, R8 ;  /* 0x0000000a04087c25 */ /* 0x008fc8000f8e0008 */
[----:B------:R-:W-:Y:S01]  /*15dd0*/  IMAD R7, R7, UR10, RZ ;  /* 0x0000000a07077c24 */ /* 0x000fe2000f8e02ff */
[----:B------:R-:W-:-:S03]  /*15de0*/  LEA R196, P2, R8, R196, 0x1 ;  /* 0x000000c408c47211 */ /* 0x000fc600078408ff */
[----:B------:R-:W-:-:S05]  /*15df0*/  IMAD R7, R4, UR11, R7 ;  /* 0x0000000b04077c24 */ /* 0x000fca000f8e0207 */
[----:B------:R-:W-:-:S04]  /*15e00*/  IADD3 R7, PT, PT, R9, R7, RZ ;  /* 0x0000000709077210 */ /* 0x000fc80007ffe0ff */
[----:B------:R-:W-:Y:S01]  /*15e10*/  LEA.HI.X R197, R8, R197, R7, 0x1, P2 ;  /* 0x000000c508c57211 */ /* 0x000fe200010f0c07 */
[----:B------:R-:W-:Y:S06]  /*15e20*/  BRA `(.L_x_804) ;  /* 0x0000000000207947 */ /* 0x000fec0003800000 */
.L_x_803:
[----:B------:R-:W1:Y:S01]  /*15e30*/  LDC R5, c[0x0][0x3c0] ;  /* 0x0000f000ff057b82 */ /* 0x000e620000000800 */
[----:B------:R-:W-:Y:S02]  /*15e40*/  UMOV UR4, URZ ;  /* 0x000000ff00047c82 */ /* 0x000fe40008000000 */
[----:B------:R-:W-:Y:S01]  /*15e50*/  IADD3 R6, P2, PT, RZ, -UR4, RZ ;  /* 0x80000004ff067c10 */ /* 0x000fe2000ff5e0ff */
[----:B-1----:R-:W-:-:S04]  /*15e60*/  IMAD.SHL.U32 R4, R5, 0x40, RZ ;  /* 0x0000004005047824 */ /* 0x002fc800078e00ff */
[----:B------:R-:W-:-:S05]  /*15e70*/  IMAD.X R4, RZ, RZ, ~R4, P2 ;  /* 0x000000ffff047224 */ /* 0x000fca00010e0e04 */
[----:B------:R-:W-:-:S04]  /*15e80*/  SHF.R.S64 R7, R6, 0x1f, R4 ;  /* 0x0000001f06077819 */ /* 0x000fc80000001004 */
[----:B------:R-:W-:-:S04]  /*15e90*/  IADD3 R196, P2, PT, R7, R196, RZ ;  /* 0x000000c407c47210 */ /* 0x000fc80007f5e0ff */
[----:B------:R-:W-:-:S09]  /*15ea0*/  LEA.HI.X.SX32 R197, R4, R197, 0x1, P2 ;  /* 0x000000c504c57211 */ /* 0x000fd200010f0eff */
.L_x_804:
[----:B------:R-:W1:Y:S01]  /*15eb0*/  LDCU UR4, c[0x0][0x440] ;  /* 0x00008800ff0477ac */ /* 0x000e620008000800 */
[----:B------:R-:W2:Y:S01]  /*15ec0*/  LDC R6, c[0x0][0x3c4] ;  /* 0x0000f100ff067b82 */ /* 0x000ea20000000800 */
[----:B------:R-:W-:Y:S01]  /*15ed0*/  LOP3.LUT R4, R188, 0x40, RZ, 0xfc, !PT ;  /* 0x00000040bc047812 */ /* 0x000fe200078efcff */
[C---:B------:R-:W-:Y:S01]  /*15ee0*/  IMAD.SHL.U32 R7, R5.reuse, 0x20, RZ ;  /* 0x0000002005077824 */ /* 0x040fe200078e00ff */
[----:B------:R-:W-:Y:S01]  /*15ef0*/  LEA R8, P2, R5, R196, 0x5 ;  /* 0x000000c405087211 */ /* 0x000fe200078428ff */
[----:B------:R-:W-:Y:S01]  /*15f00*/  IMAD.SHL.U32 R185, R189, 0x20, RZ ;  /* 0x00000020bdb97824 */ /* 0x000fe200078e00ff */
[----:B------:R-:W-:Y:S01]  /*15f10*/  SHF.R.U32.HI R187, RZ, 0x1, R189 ;  /* 0x00000001ffbb7819 */ /* 0x000fe200000116bd */
[----:B------:R-:W-:Y:S02]  /*15f20*/  IMAD.MOV.U32 R169, RZ, RZ, 0x20 ;  /* 0x00000020ffa97424 */ /* 0x000fe400078e00ff */
[----:B------:R-:W-:Y:S01]  /*15f30*/  VIADD R24, R186, UR5 ;  /* 0x00000005ba187c36 */ /* 0x000fe20008000000 */
[----:B------:R-:W-:-:S02]  /*15f40*/  LOP3.LUT R185, R185, 0x7c00, RZ, 0xc0, !PT ;  /* 0x00007c00b9b97812 */ /* 0x000fc400078ec0ff */
[----:B------:R-:W-:Y:S01]  /*15f50*/  SEL R169, R169, 0xffffffe0, !P1 ;  /* 0xffffffe0a9a97807 */ /* 0x000fe20004800000 */
[----:B------:R-:W-:Y:S01]  /*15f60*/  IMAD.IADD R191, R24, 0x1, R135 ;  /* 0x0000000118bf7824 */ /* 0x000fe200078e0287 */
[----:B------:R-:W-:-:S03]  /*15f70*/  LOP3.LUT R148, R185, 0x200, R148, 0xf8, !PT ;  /* 0x00000200b9947812 */ /* 0x000fc600078ef894 */
[----:B------:R-:W-:Y:S01]  /*15f80*/  IMAD.IADD R193, R24, 0x1, R169 ;  /* 0x0000000118c17824 */ /* 0x000fe200078e02a9 */
[----:B-1----:R-:W-:Y:S02]  /*15f90*/  ISETP.GE.AND P4, PT, R4, UR4, PT ;  /* 0x0000000404007c0c */ /* 0x002fe4000bf86270 */
[C---:B------:R-:W-:Y:S02]  /*15fa0*/  ISETP.GE.AND P5, PT, R188.reuse, UR4, PT ;  /* 0x00000004bc007c0c */ /* 0x040fe4000bfa6270 */
[----:B------:R-:W-:Y:S02]  /*15fb0*/  LOP3.LUT R4, R188, 0x80, RZ, 0xfc, !PT ;  /* 0x00000080bc047812 */ /* 0x000fe400078efcff */
[C-C-:B--2---:R-:W-:Y:S02]  /*15fc0*/  SHF.L.U64.HI R11, R5.reuse, 0x5, R6.reuse ;  /* 0x00000005050b7819 */ /* 0x144fe40000010206 */
[----:B------:R-:W-:Y:S02]  /*15fd0*/  ISETP.GE.AND P3, PT, R4, UR4, PT ;  /* 0x0000000404007c0c */ /* 0x000fe4000bf66270 */
[----:B------:R-:W-:-:S02]  /*15fe0*/  LEA.HI.X R9, R5, R197, R6, 0x5, P2 ;  /* 0x000000c505097211 */ /* 0x000fc400010f2c06 */
[----:B------:R-:W-:-:S03]  /*15ff0*/  IADD3 R6, P6, PT, R7, R8, RZ ;  /* 0x0000000807067210 */ /* 0x000fc60007fde0ff */
[----:B------:R-:W-:Y:S01]  /*16000*/  @!PT LDS RZ, [RZ] ;  /* 0x00000000fffff984 */ /* 0x000fe20000000800 */
[----:B------:R-:W-:Y:S01]  /*16010*/  @!PT LDS RZ, [RZ] ;  /* 0x00000000fffff984 */ /* 0x000fe20000000800 */
[----:B------:R-:W-:Y:S01]  /*16020*/  @!PT LDS RZ, [RZ] ;  /* 0x00000000fffff984 */ /* 0x000fe20000000800 */
[----:B------:R-:W-:Y:S01]  /*16030*/  @!P5 LDGSTS.E.BYPASS.LTC128B.128 [R207+0xc000], desc[UR6][R196.64] ;  /* 0x0c000000c4cfdfae */ /* 0x000fe2000b981a06 */
[----:B------:R-:W-:Y:S02]  /*16040*/  LOP3.LUT R4, R187, 0x8, RZ, 0xc0, !PT ;  /* 0x00000008bb047812 */ /* 0x000fe400078ec0ff */
[----:B------:R-:W-:Y:S01]  /*16050*/  IADD3 R16, P2, PT, R7, R6, RZ ;  /* 0x0000000607107210 */ /* 0x000fe20007f5e0ff */
[----:B------:R-:W-:Y:S01]  /*16060*/  @P5 STS.128 [R207+0xc000], RZ ;  /* 0x00c000ffcf005388 */ /* 0x000fe20000000c00 */
[C---:B------:R-:W-:Y:S01]  /*16070*/  IMAD.X R7, R11.reuse, 0x1, R9, P6 ;  /* 0x000000010b077824 */ /* 0x040fe200030e0609 */
[----:B------:R-:W-:Y:S02]  /*16080*/  LOP3.LUT R4, R148, R149, R4, 0xf6, !PT ;  /* 0x0000009594047212 */ /* 0x000fe400078ef604 */
[----:B------:R-:W-:Y:S01]  /*16090*/  @!PT LDS RZ, [RZ] ;  /* 0x00000000fffff984 */ /* 0x000fe20000000800 */
[----:B------:R-:W-:Y:S01]  /*160a0*/  @!PT LDS RZ, [RZ] ;  /* 0x00000000fffff984 */ /* 0x000fe20000000800 */
[----:B------:R-:W-:Y:S01]  /*160b0*/  @!PT LDS RZ, [RZ] ;  /* 0x00000000fffff984 */ /* 0x000fe20000000800 */
[----:B------:R-:W-:Y:S01]  /*160c0*/  @!P4 LDGSTS.E.BYPASS.LTC128B.128 [R207+0xe000], desc[UR6][R196.64+0x80] ;  /* 0x0e000080c4cfcfae */ /* 0x000fe2000b981a06 */
[----:B------:R-:W-:Y:S01]  /*160d0*/  IMAD.X R17, R11, 0x1, R7, P2 ;  /* 0x000000010b117824 */ /* 0x000fe200010e0607 */
[----:B------:R-:W-:-:S02]  /*160e0*/  LEA R204, R4, UR5, 0x1 ;  /* 0x0000000504cc7c11 */ /* 0x000fc4000f8e08ff */
[----:B------:R-:W-:Y:S03]  /*160f0*/  @P4 STS.128 [R207+0xe000], RZ ;  /* 0x00e000ffcf004388 */ /* 0x000fe60000000c00 */
[--C-:B------:R-:W-:Y:S01]  /*16100*/  IMAD.IADD R203, R169, 0x1, R204.reuse ;  /* 0x00000001a9cb7824 */ /* 0x100fe200078e02cc */
[----:B------:R-:W-:Y:S01]  /*16110*/  @!PT LDS RZ, [RZ] ;  /* 0x00000000fffff984 */ /* 0x000fe20000000800 */
[----:B------:R-:W-:Y:S01]  /*16120*/  @!PT LDS RZ, [RZ] ;  /* 0x00000000fffff984 */ /* 0x000fe20000000800 */
[----:B------:R-:W-:Y:S01]  /*16130*/  @!PT LDS RZ, [RZ] ;  /* 0x00000000fffff984 */ /* 0x000fe20000000800 */
[----:B------:R-:W-:Y:S01]  /*16140*/  @!P3 LDGSTS.E.BYPASS.LTC128B.128 [R207+0x10000], desc[UR6][R196.64+0x100] ;  /* 0x10000100c4cfbfae */ /* 0x000fe2000b981a06 */
[----:B------:R-:W-:Y:S02]  /*16150*/  IMAD.IADD R202, R135, 0x1, R204 ;  /* 0x0000000187ca7824 */ /* 0x000fe400078e02cc */
[C---:B------:R-:W-:Y:S01]  /*16160*/  IMAD.IADD R135, R169.reuse, 0x1, R191 ;  /* 0x00000001a9877824 */ /* 0x040fe200078e02bf */
[----:B------:R-:W-:Y:S01]  /*16170*/  @P3 STS.128 [R207+0x10000], RZ ;  /* 0x010000ffcf003388 */ /* 0x000fe20000000c00 */
[----:B------:R-:W-:-:S03]  /*16180*/  IMAD.IADD R192, R169, 0x1, R202 ;  /* 0x00000001a9c07824 */ /* 0x000fc600078e02ca */
        /* <DEDUP_REMOVED lines=49> */
[----:B-1----:R-:W1:Y:S04]  /*164a0*/  LDSM.16.M88.4 R8, [R186+UR5+0x7800] ;  /* 0x00780005ba08783b */ /* 0x002e680008000200 */
[----:B------:R-:W-:Y:S04]  /*164b0*/  LDSM.16.M88.4 R20, [R203] ;  /* 0x00000000cb14783b */ /* 0x000fe80000000200 */
[----:B------:R-:W1:Y:S04]  /*164c0*/  LDSM.16.M88.4 R28, [R193+0x6000] ;  /* 0x00600000c11c783b */ /* 0x000e680000000200 */
[----:B--2---:R-:W2:Y:S04]  /*164d0*/  LDSM.16.M88.4 R4, [R193+0x6800] ;  /* 0x00680000c104783b */ /* 0x004ea80000000200 */
[----:B------:R-:W2:Y:S04]  /*164e0*/  LDSM.16.M88.4 R136, [R193+0x7000] ;  /* 0x00700000c188783b */ /* 0x000ea80000000200 */
[----:B------:R-:W2:Y:S04]  /*164f0*/  LDSM.16.M88.4 R32, [R193+0x7800] ;  /* 0x00780000c120783b */ /* 0x000ea80000000200 */
[----:B------:R-:W-:Y:S01]  /*16500*/  LDSM.16.M88.4 R24, [R202] ;  /* 0x00000000ca18783b */ /* 0x000fe20000000200 */
[C---:B---3--:R-:W-:Y:S03]  /*16510*/  HMMA.16816.F32.BF16 R16, R176.reuse, R12, RZ ;  /* 0x0000000cb010723c */ /* 0x048fe600000418ff */
[----:B------:R-:W-:Y:S04]  /*16520*/  LDSM.16.M88.4 R164, [R191+0x6800] ;  /* 0x00680000bfa4783b */ /* 0x000fe80000000200 */
[----:B------:R-:W-:Y:S01]  /*16530*/  LDSM.16.M88.4 R160, [R191+0x7000] ;  /* 0x00700000bfa0783b */ /* 0x000fe20000000200 */
[C---:B------:R-:W-:Y:S03]  /*16540*/  HMMA.16816.F32.BF16 R12, R176.reuse, R14, RZ ;  /* 0x0000000eb00c723c */ /* 0x040fe600000418ff */
[----:B------:R-:W-:Y:S04]  /*16550*/  LDSM.16.M88.4 R172, [R135+0x6000] ;  /* 0x0060000087ac783b */ /* 0x000fe80000000200 */
[----:B------:R-:W-:Y:S01]  /*16560*/  LDSM.16.M88.4 R168, [R186+UR5+0x8000] ;  /* 0x00800005baa8783b */ /* 0x000fe20008000200 */
[C---:B----4-:R-:W-:Y:S03]  /*16570*/  HMMA.16816.F32.BF16 R156, R176.reuse, R152, RZ ;  /* 0x00000098b09c723c */ /* 0x050fe600000418ff */
[----:B------:R-:W-:Y:S04]  /*16580*/  LDSM.16.M88.4 R180, [R193+0x8000] ;  /* 0x00800000c1b4783b */ /* 0x000fe80000000200 */
[----:B------:R-:W-:Y:S01]  /*16590*/  LDSM.16.M88.4 R216, [R186+UR5+0xb800] ;  /* 0x00b80005bad8783b */ /* 0x000fe20008000200 */
[C---:B-----5:R-:W-:Y:S03]  /*165a0*/  HMMA.16816.F32.BF16 R148, R176.reuse, R144, RZ ;  /* 0x00000090b094723c */ /* 0x060fe600000418ff */
[----:B------:R-:W-:Y:S04]  /*165b0*/  LDSM.16.M88.4 R212, [R193+0xa000] ;  /* 0x00a00000c1d4783b */ /* 0x000fe80000000200 */
[----:B------:R-:W0:Y:S01]  /*165c0*/  LDGDEPBAR ;  /* 0x00000000000079af */ /* 0x000e220000000000 */
[C---:B------:R-:W-:Y:S08]  /*165d0*/  HMMA.16816.F32.BF16 R152, R176.reuse, R154, RZ ;  /* 0x0000009ab098723c */ /* 0x040ff000000418ff */
[C---:B------:R-:W-:Y:S08]  /*165e0*/  HMMA.16816.F32.BF16 R144, R176.reuse, R146, RZ ;  /* 0x00000092b090723c */ /* 0x040ff000000418ff */
[C---:B-1----:R-:W-:Y:S08]  /*165f0*/  HMMA.16816.F32.BF16 R140, R176.reuse, R8, RZ ;  /* 0x00000008b08c723c */ /* 0x042ff000000418ff */
[----:B------:R-:W-:Y:S01]  /*16600*/  HMMA.16816.F32.BF16 R176, R176, R10, RZ ;  /* 0x0000000ab0b0723c */ /* 0x000fe200000418ff */
[----:B------:R-:W1:Y:S07]  /*16610*/  LDSM.16.M88.4 R8, [R191+0x6000] ;  /* 0x00600000bf08783b */ /* 0x000e6e0000000200 */
[C---:B------:R-:W-:Y:S08]  /*16620*/  HMMA.16816.F32.BF16 R16, R20.reuse, R28, R16 ;  /* 0x0000001c1410723c */ /* 0x040ff00000041810 */
[C---:B------:R-:W-:Y:S01]  /*16630*/  HMMA.16816.F32.BF16 R12, R20.reuse, R30, R12 ;  /* 0x0000001e140c723c */ /* 0x040fe2000004180c */
[----:B------:R-:W3:Y:S07]  /*16640*/  LDSM.16.M88.4 R28, [R191+0x7800] ;  /* 0x00780000bf1c783b */ /* 0x000eee0000000200 */
[C---:B--2---:R-:W-:Y:S08]  /*16650*/  HMMA.16816.F32.BF16 R156, R20.reuse, R4, R156 ;  /* 0x00000004149c723c */ /* 0x044ff0000004189c */
[C---:B------:R-:W-:Y:S01]  /*16660*/  HMMA.16816.F32.BF16 R152, R20.reuse, R6, R152 ;  /* 0x000000061498723c */ /* 0x040fe20000041898 */
[----:B------:R-:W2:Y:S07]  /*16670*/  LDSM.16.M88.4 R4, [R192] ;  /* 0x00000000c004783b */ /* 0x000eae0000000200 */
        /* <DEDUP_REMOVED lines=16> */
[C---:B---3--:R-:W-:Y:S08]  /*16780*/  HMMA.16816.F32.BF16 R140, R24.reuse, R28, R140 ;  /* 0x0000001c188c723c */ /* 0x048ff0000004188c */
[----:B------:R-:W-:Y:S01]  /*16790*/  HMMA.16816.F32.BF16 R176, R24, R30, R176 ;  /* 0x0000001e18b0723c */ /* 0x000fe200000418b0 */
[----:B------:R-:W3:Y:S04]  /*167a0*/  LDSM.16.M88.4 R24, [R186+UR5+0x9800] ;  /* 0x00980005ba18783b */ /* 0x000ee80008000200 */
[----:B------:R-:W3:Y:S03]  /*167b0*/  LDSM.16.M88.4 R28, [R203+0x2000] ;  /* 0x00200000cb1c783b */ /* 0x000ee60000000200 */
[C---:B--2---:R-:W-:Y:S08]  /*167c0*/  HMMA.16816.F32.BF16 R16, R4.reuse, R172, R16 ;  /* 0x000000ac0410723c */ /* 0x044ff00000041810 */
[C---:B------:R-:W-:Y:S01]  /*167d0*/  HMMA.16816.F32.BF16 R12, R4.reuse, R174, R12 ;  /* 0x000000ae040c723c */ /* 0x040fe2000004180c */
[----:B------:R-:W2:Y:S07]  /*167e0*/  LDSM.16.M88.4 R172, [R193+0x8800] ;  /* 0x00880000c1ac783b */ /* 0x000eae0000000200 */
        /* <DEDUP_REMOVED lines=19> */
[C---:B---3--:R-:W-:Y:S08]  /*16920*/  HMMA.16816.F32.BF16 R140, R8.reuse, R24, R140 ;  /* 0x00000018088c723c */ /* 0x048ff0000004188c */
[----:B------:R-:W-:Y:S01]  /*16930*/  HMMA.16816.F32.BF16 R176, R8, R26, R176 ;  /* 0x0000001a08b0723c */ /* 0x000fe200000418b0 */
[----:B------:R-:W3:Y:S04]  /*16940*/  LDSM.16.M88.4 R8, [R191+0x9800] ;  /* 0x00980000bf08783b */ /* 0x000ee80000000200 */
[----:B------:R-:W3:Y:S03]  /*16950*/  LDSM.16.M88.4 R24, [R192+0x2000] ;  /* 0x00200000c018783b */ /* 0x000ee60000000200 */
[C---:B------:R-:W-:Y:S08]  /*16960*/  HMMA.16816.F32.BF16 R16, R28.reuse, R180, R16 ;  /* 0x000000b41c10723c */ /* 0x040ff00000041810 */
[C---:B------:R-:W-:Y:S01]  /*16970*/  HMMA.16816.F32.BF16 R12, R28.reuse, R182, R12 ;  /* 0x000000b61c0c723c */ /* 0x040fe2000004180c */
[----:B------:R-:W-:Y:S07]  /*16980*/  LDSM.16.M88.4 R180, [R204+0x4000] ;  /* 0x00400000ccb4783b */ /* 0x000fee0000000200 */
[C---:B--2---:R-:W-:Y:S08]  /*16990*/  HMMA.16816.F32.BF16 R156, R28.reuse, R172, R156 ;  /* 0x000000ac1c9c723c */ /* 0x044ff0000004189c */
[C---:B------:R-:W-:Y:S01]  /*169a0*/  HMMA.16816.F32.BF16 R152, R28.reuse, R174, R152 ;  /* 0x000000ae1c98723c */ /* 0x040fe20000041898 */
[----:B------:R-:W-:Y:S07]  /*169b0*/  LDSM.16.M88.4 R172, [R203+0x4000] ;  /* 0x00400000cbac783b */ /* 0x000fee0000000200 */
[C---:B----4-:R-:W-:Y:S08]  /*169c0*/  HMMA.16816.F32.BF16 R148, R28.reuse, R136, R148 ;  /* 0x000000881c94723c */ /* 0x050ff00000041894 */
[C---:B------:R-:W-:Y:S01]  /*169d0*/  HMMA.16816.F32.BF16 R144, R28.reuse, R138, R144 ;  /* 0x0000008a1c90723c */ /* 0x040fe20000041890 */
[----:B------:R-:W2:Y:S07]  /*169e0*/  LDSM.16.M88.4 R136, [R135+0x8800] ;  /* 0x008800008788783b */ /* 0x000eae0000000200 */
        /* <DEDUP_REMOVED lines=13> */
[C---:B---3--:R-:W-:Y:S08]  /*16ac0*/  HMMA.16816.F32.BF16 R140, R4.reuse, R8, R140 ;  /* 0x00000008048c723c */ /* 0x048ff0000004188c */
[----:B------:R-:W-:Y:S01]  /*16ad0*/  HMMA.16816.F32.BF16 R176, R4, R10, R176 ;  /* 0x0000000a04b0723c */ /* 0x000fe200000418b0 */
[----:B------:R-:W1:Y:S04]  /*16ae0*/  LDSM.16.M88.4 R8, [R186+UR5+0xa800] ;  /* 0x00a80005ba08783b */ /* 0x000e680008000200 */
[----:B------:R-:W3:Y:S03]  /*16af0*/  LDSM.16.M88.4 R4, [R186+UR5+0xb000] ;  /* 0x00b00005ba04783b */ /* 0x000ee60008000200 */
[C---:B------:R-:W-:Y:S08]  /*16b00*/  HMMA.16816.F32.BF16 R16, R24.reuse, R160, R16 ;  /* 0x000000a01810723c */ /* 0x040ff00000041810 */
[C---:B------:R-:W-:Y:S01]  /*16b10*/  HMMA.16816.F32.BF16 R12, R24.reuse, R162, R12 ;  /* 0x000000a2180c723c */ /* 0x040fe2000004180c */
[----:B------:R-:W3:Y:S07]  /*16b20*/  LDSM.16.M88.4 R160, [R193+0xb800] ;  /* 0x00b80000c1a0783b */ /* 0x000eee0000000200 */
[C---:B--2---:R-:W-:Y:S08]  /*16b30*/  HMMA.16816.F32.BF16 R156, R24.reuse, R136, R156 ;  /* 0x00000088189c723c */ /* 0x044ff0000004189c */
[C---:B------:R-:W-:Y:S01]  /*16b40*/  HMMA.16816.F32.BF16 R152, R24.reuse, R138, R152 ;  /* 0x0000008a1898723c */ /* 0x040fe20000041898 */
[----:B------:R-:W-:Y:S07]  /*16b50*/  LDSM.16.M88.4 R136, [R202+0x4000] ;  /* 0x00400000ca88783b */ /* 0x000fee0000000200 */
[C---:B----4-:R-:W-:Y:S08]  /*16b60*/  HMMA.16816.F32.BF16 R148, R24.reuse, R32, R148 ;  /* 0x000000201894723c */ /* 0x050ff00000041894 */
[C---:B------:R-:W-:Y:S01]  /*16b70*/  HMMA.16816.F32.BF16 R144, R24.reuse, R34, R144 ;  /* 0x000000221890723c */ /* 0x040fe20000041890 */
[----:B------:R-:W2:Y:S07]  /*16b80*/  LDSM.16.M88.4 R32, [R191+0xa000] ;  /* 0x00a00000bf20783b */ /* 0x000eae0000000200 */
[----:B-----5:R-:W-:Y:S08]  /*16b90*/  HMMA.16816.F32.BF16 R140, R24, R28, R140 ;  /* 0x0000001c188c723c */ /* 0x020ff0000004188c */
[C---:B------:R-:W-:Y:S08]  /*16ba0*/  HMMA.16816.F32.BF16 R16, R180.reuse, R20, R16 ;  /* 0x00000014b410723c */ /* 0x040ff00000041810 */
[C---:B------:R-:W-:Y:S01]  /*16bb0*/  HMMA.16816.F32.BF16 R12, R180.reuse, R22, R12 ;  /* 0x00000016b40c723c */ /* 0x040fe2000004180c */
[----:B------:R-:W4:Y:S07]  /*16bc0*/  LDSM.16.M88.4 R20, [R191+0xb800] ;  /* 0x00b80000bf14783b */ /* 0x000f2e0000000200 */
[C---:B-1----:R-:W-:Y:S08]  /*16bd0*/  HMMA.16816.F32.BF16 R156, R180.reuse, R8, R156 ;  /* 0x00000008b49c723c */ /* 0x042ff0000004189c */
[C---:B------:R-:W-:Y:S01]  /*16be0*/  HMMA.16816.F32.BF16 R152, R180.reuse, R10, R152 ;  /* 0x0000000ab498723c */ /* 0x040fe20000041898 */
[----:B------:R-:W-:Y:S07]  /*16bf0*/  LDSM.16.M88.4 R8, [R192+0x4000] ;  /* 0x00400000c008783b */ /* 0x000fee0000000200 */
[C---:B---3--:R-:W-:Y:S08]  /*16c00*/  HMMA.16816.F32.BF16 R148, R180.reuse, R4, R148 ;  /* 0x00000004b494723c */ /* 0x048ff00000041894 */
[C---:B------:R-:W-:Y:S01]  /*16c10*/  HMMA.16816.F32.BF16 R144, R180.reuse, R6, R144 ;  /* 0x00000006b490723c */ /* 0x040fe20000041890 */
[----:B------:R-:W1:Y:S07]  /*16c20*/  LDSM.16.M88.4 R4, [R135+0xa000] ;  /* 0x00a000008704783b */ /* 0x000e6e0000000200 */
[----:B------:R-:W-:Y:S08]  /*16c30*/  HMMA.16816.F32.BF16 R140, R180, R216, R140 ;  /* 0x000000d8b48c723c */ /* 0x000ff0000004188c */
[----:B------:R-:W-:Y:S08]  /*16c40*/  HMMA.16816.F32.BF16 R16, R172, R212, R16 ;  /* 0x000000d4ac10723c */ /* 0x000ff00000041810 */
[----:B------:R-:W-:Y:S01]  /*16c50*/  HMMA.16816.F32.BF16 R176, R24, R30, R176 ;  /* 0x0000001e18b0723c */ /* 0x000fe200000418b0 */
[----:B------:R-:W3:Y:S04]  /*16c60*/  LDSM.16.M88.4 R28, [R191+0xa800] ;  /* 0x00a80000bf1c783b */ /* 0x000ee80000000200 */
[----:B------:R-:W5:Y:S03]  /*16c70*/  LDSM.16.M88.4 R24, [R191+0xb000] ;  /* 0x00b00000bf18783b */ /* 0x000f660000000200 */
[C---:B------:R-:W-:Y:S08]  /*16c80*/  HMMA.16816.F32.BF16 R12, R172.reuse, R214, R12 ;  /* 0x000000d6ac0c723c */ /* 0x040ff0000004180c */
[----:B------:R-:W-:Y:S08]  /*16c90*/  HMMA.16816.F32.BF16 R140, R172, R160, R140 ;  /* 0x000000a0ac8c723c */ /* 0x000ff0000004188c */
[----:B--2---:R-:W-:Y:S08]  /*16ca0*/  HMMA.16816.F32.BF16 R16, R136, R32, R16 ;  /* 0x000000208810723c */ /* 0x004ff00000041810 */
[----:B------:R-:W-:Y:S08]  /*16cb0*/  HMMA.16816.F32.BF16 R176, R180, R218, R176 ;  /* 0x000000dab4b0723c */ /* 0x000ff000000418b0 */
[C---:B------:R-:W-:Y:S08]  /*16cc0*/  HMMA.16816.F32.BF16 R148, R172.reuse, R164, R148 ;  /* 0x000000a4ac94723c */ /* 0x040ff00000041894 */
[C---:B------:R-:W-:Y:S01]  /*16cd0*/  HMMA.16816.F32.BF16 R144, R172.reuse, R166, R144 ;  /* 0x000000a6ac90723c */ /* 0x040fe20000041890 */
[----:B------:R-:W2:Y:S07]  /*16ce0*/  LDSM.16.M88.4 R164, [R135+0xa800] ;  /* 0x00a8000087a4783b */ /* 0x000eae0000000200 */
[----:B------:R-:W-:Y:S08]  /*16cf0*/  HMMA.16816.F32.BF16 R156, R172, R168, R156 ;  /* 0x000000a8ac9c723c */ /* 0x000ff0000004189c */
[----:B------:R-:W-:Y:S08]  /*16d00*/  HMMA.16816.F32.BF16 R12, R136, R34, R12 ;  /* 0x00000022880c723c */ /* 0x000ff0000004180c */
[----:B------:R-:W-:Y:S08]  /*16d10*/  HMMA.16816.F32.BF16 R152, R172, R170, R152 ;  /* 0x000000aaac98723c */ /* 0x000ff00000041898 */
[----:B----4-:R-:W-:Y:S01]  /*16d20*/  HMMA.16816.F32.BF16 R140, R136, R20, R140 ;  /* 0x00000014888c723c */ /* 0x010fe2000004188c */
[----:B------:R-:W-:-:S07]  /*16d30*/  IMAD.SHL.U32 R21, R189, 0x2, RZ ;  /* 0x00000002bd157824 */ /* 0x000fce00078e00ff */
[----:B-1----:R-:W-:Y:S01]  /*16d40*/  HMMA.16816.F32.BF16 R16, R8, R4, R16 ;  /* 0x000000040810723c */ /* 0x002fe20000041810 */
[----:B------:R-:W-:-:S05]  /*16d50*/  IMAD.SHL.U32 R4, R134, 0x40, RZ ;  /* 0x0000004086047824 */ /* 0x000fca00078e00ff */
[----:B------:R-:W-:Y:S02]  /*16d60*/  LOP3.LUT R21, R4, 0x6, R21, 0xf8, !PT ;  /* 0x0000000604157812 */ /* 0x000fe400078ef815 */
[----:B------:R-:W-:Y:S08]  /*16d70*/  HMMA.16816.F32.BF16 R176, R172, R162, R176 ;  /* 0x000000a2acb0723c */ /* 0x000ff000000418b0 */
[----:B---3--:R-:W-:Y:S01]  /*16d80*/  HMMA.16816.F32.BF16 R156, R136, R28, R156 ;  /* 0x0000001c889c723c */ /* 0x008fe2000004189c */
[----:B------:R-:W-:-:S07]  /*16d90*/  VIADD R29, R21, 0xffffff89 ;  /* 0xffffff89151d7836 */ /* 0x000fce0000000000 */
[----:B------:R-:W-:Y:S01]  /*16da0*/  HMMA.16816.F32.BF16 R12, R8, R6, R12 ;  /* 0x00000006080c723c */ /* 0x000fe2000004180c */
[----:B------:R-:W1:Y:S07]  /*16db0*/  LDSM.16.M88.4 R4, [R135+0xb000] ;  /* 0x00b000008704783b */ /* 0x000e6e0000000200 */
[----:B-----5:R-:W-:Y:S01]  /*16dc0*/  HMMA.16816.F32.BF16 R148, R136, R24, R148 ;  /* 0x000000188894723c */ /* 0x020fe20000041894 */
[----:B------:R-:W-:-:S05]  /*16dd0*/  VIADD R25, R21, 0xffffff80 ;  /* 0xffffff8015197836 */ /* 0x000fca0000000000 */
[C---:B------:R-:W-:Y:S02]  /*16de0*/  ISETP.GE.AND P6, PT, R25.reuse, R0, PT ;  /* 0x000000001900720c */ /* 0x040fe40003fc6270 */
[----:B------:R-:W-:Y:S01]  /*16df0*/  HMMA.16816.F32.BF16 R152, R136, R30, R152 ;  /* 0x0000001e8898723c */ /* 0x000fe20000041898 */
[----:B------:R-:W-:-:S04]  /*16e00*/  ISETP.GE.AND P2, PT, R25, R2, PT ;  /* 0x000000021900720c */ /* 0x000fc80003f46270 */
[----:B------:R-:W-:-:S03]  /*16e10*/  FSEL R20, R18, -INF , !P2 ;  /* 0xff80000012147808 */ /* 0x000fc60005000000 */
[----:B------:R-:W-:Y:S01]  /*16e20*/  HMMA.16816.F32.BF16 R144, R136, R26, R144 ;  /* 0x0000001a8890723c */ /* 0x000fe20000041890 */
[----:B------:R-:W-:-:S05]  /*16e30*/  VIADD R27, R21, 0xffffff81 ;  /* 0xffffff81151b7836 */ /* 0x000fca0000000000 */
[C---:B------:R-:W-:Y:S02]  /*16e40*/  ISETP.GE.AND P2, PT, R27.reuse, R2, PT ;  /* 0x000000021b00720c */ /* 0x040fe40003f46270 */
[----:B------:R-:W-:Y:S01]  /*16e50*/  HMMA.16816.F32.BF16 R176, R136, R22, R176 ;  /* 0x0000001688b0723c */ /* 0x000fe200000418b0 */
[----:B------:R-:W-:Y:S02]  /*16e60*/  FSEL R23, R16, -INF , !P6 ;  /* 0xff80000010177808 */ /* 0x000fe40007000000 */
[-C--:B------:R-:W-:Y:S01]  /*16e70*/  ISETP.GE.AND P6, PT, R27, R0.reuse, PT ;  /* 0x000000001b00720c */ /* 0x080fe20003fc6270 */
[----:B------:R-:W-:Y:S01]  /*16e80*/  VIADD R27, R21, 0xffffff88 ;  /* 0xffffff88151b7836 */ /* 0x000fe20000000000 */
[----:B------:R-:W-:Y:S02]  /*16e90*/  FSEL R22, R19, -INF , !P2 ;  /* 0xff80000013167808 */ /* 0x000fe40005000000 */
[----:B------:R-:W-:Y:S01]  /*16ea0*/  FSEL R25, R17, -INF , !P6 ;  /* 0xff80000011197808 */ /* 0x000fe20007000000 */
[----:B--2---:R-:W-:Y:S01]  /*16eb0*/  HMMA.16816.F32.BF16 R156, R8, R164, R156 ;  /* 0x000000a4089c723c */ /* 0x004fe2000004189c */
[C---:B------:R-:W-:Y:S01]  /*16ec0*/  ISETP.GE.AND P6, PT, R27.reuse, R0, PT ;  /* 0x000000001b00720c */ /* 0x040fe20003fc6270 */
[----:B------:R-:W2:Y:S01]  /*16ed0*/  LDSM.16.M88.4 R16, [R135+0xb800] ;  /* 0x00b800008710783b */ /* 0x000ea20000000200 */
[----:B------:R-:W-:Y:S01]  /*16ee0*/  ISETP.GE.AND P2, PT, R27, R2, PT ;  /* 0x000000021b00720c */ /* 0x000fe20003f46270 */
[----:B------:R-:W-:-:S04]  /*16ef0*/  DEPBAR.LE SB0, 0x0 ;  /* 0x000080000000791a */ /* 0x000fc80000000000 */
[----:B------:R-:W-:Y:S01]  /*16f00*/  FSEL R27, R12, -INF , !P6 ;  /* 0xff8000000c1b7808 */ /* 0x000fe20007000000 */
[C---:B------:R-:W-:Y:S01]  /*16f10*/  HMMA.16816.F32.BF16 R152, R8.reuse, R166, R152 ;  /* 0x000000a60898723c */ /* 0x040fe20000041898 */
[----:B------:R-:W-:Y:S01]  /*16f20*/  FSEL R24, R14, -INF , !P2 ;  /* 0xff8000000e187808 */ /* 0x000fe20005000000 */
[----:B------:R-:W-:Y:S01]  /*16f30*/  BAR.SYNC.DEFER_BLOCKING 0x0 ;  /* 0x0000000000007b1d */ /* 0x000fe20000010000 */
[C---:B------:R-:W-:Y:S02]  /*16f40*/  ISETP.GE.AND P6, PT, R29.reuse, R0, PT ;  /* 0x000000001d00720c */ /* 0x040fe40003fc6270 */
[----:B------:R-:W-:Y:S01]  /*16f50*/  ISETP.GE.AND P2, PT, R29, R2, PT ;  /* 0x000000021d00720c */ /* 0x000fe20003f46270 */
[----:B------:R-:W-:Y:S01]  /*16f60*/  VIADD R29, R21, 0xffffff90 ;  /* 0xffffff90151d7836 */ /* 0x000fe20000000000 */
[----:B------:R-:W-:Y:S01]  /*16f70*/  FSEL R13, R13, -INF , !P6 ;  /* 0xff8000000d0d7808 */ /* 0x000fe20007000000 */
[----:B-1----:R-:W-:Y:S01]  /*16f80*/  HMMA.16816.F32.BF16 R148, R8, R4, R148 ;  /* 0x000000040894723c */ /* 0x002fe20000041894 */
[----:B------:R-:W-:Y:S01]  /*16f90*/  FSEL R26, R15, -INF , !P2 ;  /* 0xff8000000f1a7808 */ /* 0x000fe20005000000 */
[----:B------:R-:W-:Y:S01]  /*16fa0*/  VIADD R15, R21, 0xffffff91 ;  /* 0xffffff91150f7836 */ /* 0x000fe20000000000 */
[----:B------:R-:W-:Y:S01]  /*16fb0*/  ISETP.GE.AND P6, PT, R29, R0, PT ;  /* 0x000000001d00720c */ /* 0x000fe20003fc6270 */
[----:B------:R-:W-:Y:S01]  /*16fc0*/  VIADD R5, R21, 0xffffff99 ;  /* 0xffffff9915057836 */ /* 0x000fe20000000000 */
[----:B------:R-:W-:-:S02]  /*16fd0*/  ISETP.GE.AND P2, PT, R29, R2, PT ;  /* 0x000000021d00720c */ /* 0x000fc40003f46270 */
[----:B------:R-:W-:Y:S01]  /*16fe0*/  FSEL R137, R156, -INF , !P6 ;  /* 0xff8000009c897808 */ /* 0x000fe20007000000 */
[----:B------:R-:W-:Y:S01]  /*16ff0*/  HMMA.16816.F32.BF16 R144, R8, R6, R144 ;  /* 0x000000060890723c */ /* 0x000fe20000041890 */
[----:B------:R-:W-:Y:S01]  /*17000*/  FSEL R138, R158, -INF , !P2 ;  /* 0xff8000009e8a7808 */ /* 0x000fe20005000000 */
[----:B------:R-:W-:Y:S01]  /*17010*/  VIADD R7, R21, 0xffffffa1 ;  /* 0xffffffa115077836 */ /* 0x000fe20000000000 */
[C---:B------:R-:W-:Y:S02]  /*17020*/  ISETP.GE.AND P6, PT, R15.reuse, R0, PT ;  /* 0x000000000f00720c */ /* 0x040fe40003fc6270 */
[----:B------:R-:W-:Y:S01]  /*17030*/  ISETP.GE.AND P2, PT, R15, R2, PT ;  /* 0x000000020f00720c */ /* 0x000fe20003f46270 */
[----:B------:R-:W-:Y:S01]  /*17040*/  VIADD R15, R21, 0xffffff98 ;  /* 0xffffff98150f7836 */ /* 0x000fe20000000000 */
[----:B------:R-:W-:Y:S02]  /*17050*/  FSEL R181, R157, -INF , !P6 ;  /* 0xff8000009db57808 */ /* 0x000fe40007000000 */
[----:B------:R-:W-:-:S02]  /*17060*/  FSEL R136, R159, -INF , !P2 ;  /* 0xff8000009f887808 */ /* 0x000fc40005000000 */
[C---:B------:R-:W-:Y:S02]  /*17070*/  ISETP.GE.AND P6, PT, R15.reuse, R0, PT ;  /* 0x000000000f00720c */ /* 0x040fe40003fc6270 */
[----:B------:R-:W-:Y:S02]  /*17080*/  ISETP.GE.AND P2, PT, R15, R2, PT ;  /* 0x000000020f00720c */ /* 0x000fe40003f46270 */
        /* <DEDUP_REMOVED lines=9> */
[C---:B------:R-:W-:Y:S02]  /*17120*/  ISETP.GE.AND P6, PT, R5.reuse, R0, PT ;  /* 0x000000000500720c */ /* 0x040fe40003fc6270 */
[----:B------:R-:W-:Y:S01]  /*17130*/  ISETP.GE.AND P2, PT, R5, R2, PT ;  /* 0x000000020500720c */ /* 0x000fe20003f46270 */
[----:B------:R-:W-:Y:S01]  /*17140*/  VIADD R5, R21, 0xffffffa9 ;  /* 0xffffffa915057836 */ /* 0x000fe20000000000 */
[----:B------:R-:W-:Y:S02]  /*17150*/  FSEL R153, R148, -INF , !P6 ;  /* 0xff80000094997808 */ /* 0x000fe40007000000 */
[----:B------:R-:W-:Y:S02]  /*17160*/  FSEL R150, R150, -INF , !P2 ;  /* 0xff80000096967808 */ /* 0x000fe40005000000 */
[----:B------:R-:W-:-:S02]  /*17170*/  ISETP.GE.AND P6, PT, R7, R0, PT ;  /* 0x000000000700720c */ /* 0x000fc40003fc6270 */
[----:B------:R-:W-:Y:S01]  /*17180*/  ISETP.GE.AND P2, PT, R7, R2, PT ;  /* 0x000000020700720c */ /* 0x000fe20003f46270 */
        /* <DEDUP_REMOVED lines=27> */
[----:B------:R-:W-:-:S02]  /*17340*/  ISETP.GE.AND P2, PT, R134, 0x3, PT ;  /* 0x000000038600780c */ /* 0x000fc40003f46270 */
[----:B------:R-:W-:-:S04]  /*17350*/  ISETP.GE.AND P6, PT, R21, R0, PT ;  /* 0x000000001500720c */ /* 0x000fc80003fc6270 */
[----:B------:R-:W-:Y:S02]  /*17360*/  FSEL R159, R177, -INF , !P6 ;  /* 0xff800000b19f7808 */ /* 0x000fe40007000000 */
[----:B------:R-:W-:-:S04]  /*17370*/  ISETP.GE.AND P6, PT, R21, R2, PT ;  /* 0x000000021500720c */ /* 0x000fc80003fc6270 */
[----:B------:R-:W-:Y:S01]  /*17380*/  FSEL R168, R179, -INF , !P6 ;  /* 0xff800000b3a87808 */ /* 0x000fe20007000000 */
[----:B------:R-:W-:Y:S08]  /*17390*/  @!P2 BRA `(.L_x_805) ;  /* 0x000000080038a947 */ /* 0x000ff00003800000 */
[----:B------:R-:W-:Y:S05]  /*173a0*/  BRA.U !UP0, `(.L_x_806) ;  /* 0x0000000108fc7547 */ /* 0x000fea000b800000 */
[----:B------:R-:W1:Y:S01]  /*173b0*/  LDC R2, c[0x0][0x4f0] ;  /* 0x00013c00ff027b82 */ /* 0x000e620000000800 */
[C---:B------:R-:W-:Y:S01]  /*173c0*/  IADD3 R9, PT, PT, R133.reuse, -0x80, RZ ;  /* 0xffffff8085097810 */ /* 0x040fe20007ffe0ff */
[----:B------:R-:W-:Y:S01]  /*173d0*/  VIADD R133, R133, 0xffffff40 ;  /* 0xffffff4085857836 */ /* 0x000fe20000000000 */
[----:B------:R-:W2:Y:S01]  /*173e0*/  LDCU.64 UR8, c[0x0][0x3b8] ;  /* 0x00007700ff0877ac */ /* 0x000ea20008000a00 */
[----:B------:R-:W3:Y:S01]  /*173f0*/  LDCU.64 UR10, c[0x0][0x3a0] ;  /* 0x00007400ff0a77ac */ /* 0x000ee20008000a00 */
[----:B-1----:R-:W-:-:S04]  /*17400*/  IABS R7, R2 ;  /* 0x0000000200077213 */ /* 0x002fc80000000000 */
[----:B------:R-:W1:Y:S08]  /*17410*/  I2F.RP R4, R7 ;  /* 0x0000000700047306 */ /* 0x000e700000209400 */
[----:B-1----:R-:W1:Y:S02]  /*17420*/  MUFU.RCP R10, R4 ;  /* 0x00000004000a7308 */ /* 0x002e640000001000 */
[----:B-1----:R-:W-:Y:S01]  /*17430*/  VIADD R10, R10, 0xffffffe ;  /* 0x0ffffffe0a0a7836 */ /* 0x002fe20000000000 */
[----:B------:R-:W-:-:S02]  /*17440*/  IABS R4, R133 ;  /* 0x0000008500047213 */ /* 0x000fc40000000000 */
[----:B------:R-:W-:-:S03]  /*17450*/  LOP3.LUT R133, R133, R2, RZ, 0x3c, !PT ;  /* 0x0000000285857212 */ /* 0x000fc600078e3cff */
[----:B------:R-:W1:Y:S02]  /*17460*/  F2I.FTZ.U32.TRUNC.NTZ R11, R10 ;  /* 0x0000000a000b7305 */ /* 0x000e64000021f000 */
[--C-:B-1----:R-:W-:Y:S02]  /*17470*/  IMAD.MOV R0, RZ, RZ, -R11.reuse ;  /* 0x000000ffff007224 */ /* 0x102fe400078e0a0b */
[----:B------:R-:W-:Y:S02]  /*17480*/  IMAD.MOV.U32 R10, RZ, RZ, RZ ;  /* 0x000000ffff0a7224 */ /* 0x000fe400078e00ff */
[----:B------:R-:W-:Y:S01]  /*17490*/  IMAD R5, R0, R7, RZ ;  /* 0x0000000700057224 */ /* 0x000fe200078e02ff */
[----:B------:R-:W-:Y:S02]  /*174a0*/  IABS R0, R9 ;  /* 0x0000000900007213 */ /* 0x000fe40000000000 */
[----:B------:R-:W-:Y:S01]  /*174b0*/  LOP3.LUT R9, R9, R2, RZ, 0x3c, !PT ;  /* 0x0000000209097212 */ /* 0x000fe200078e3cff */
[----:B------:R-:W-:-:S06]  /*174c0*/  IMAD.HI.U32 R5, R11, R5, R10 ;  /* 0x000000050b057227 */ /* 0x000fcc00078e000a */
[----:B------:R-:W-:-:S05]  /*174d0*/  IMAD.HI.U32 R8, R5, R0, RZ ;  /* 0x0000000005087227 */ /* 0x000fca00078e00ff */
[----:B------:R-:W-:-:S05]  /*174e0*/  IADD3 R6, PT, PT, -R8, RZ, RZ ;  /* 0x000000ff08067210 */ /* 0x000fca0007ffe1ff */
[----:B------:R-:W-:Y:S02]  /*174f0*/  IMAD R0, R7, R6, R0 ;  /* 0x0000000607007224 */ /* 0x000fe400078e0200 */
[----:B------:R-:W-:-:S03]  /*17500*/  IMAD.HI.U32 R6, R5, R4, RZ ;  /* 0x0000000405067227 */ /* 0x000fc600078e00ff */
[----:B------:R-:W-:Y:S01]  /*17510*/  ISETP.GT.U32.AND P2, PT, R7, R0, PT ;  /* 0x000000000700720c */ /* 0x000fe20003f44070 */
[----:B------:R-:W-:-:S04]  /*17520*/  IMAD.MOV R5, RZ, RZ, -R6 ;  /* 0x000000ffff057224 */ /* 0x000fc800078e0a06 */
[----:B------:R-:W-:-:S08]  /*17530*/  IMAD R4, R7, R5, R4 ;  /* 0x0000000507047224 */ /* 0x000fd000078e0204 */
[----:B------:R-:W-:Y:S01]  /*17540*/  @!P2 IMAD.IADD R0, R0, 0x1, -R7 ;  /* 0x000000010000a824 */ /* 0x000fe200078e0a07 */
[----:B------:R-:W-:Y:S02]  /*17550*/  @!P2 IADD3 R8, PT, PT, R8, 0x1, RZ ;  /* 0x000000010808a810 */ /* 0x000fe40007ffe0ff */
[----:B------:R-:W-:Y:S02]  /*17560*/  ISETP.GT.U32.AND P2, PT, R7, R4, PT ;  /* 0x000000040700720c */ /* 0x000fe40003f44070 */
[----:B------:R-:W-:-:S11]  /*17570*/  ISETP.GE.U32.AND P6, PT, R0, R7, PT ;  /* 0x000000070000720c */ /* 0x000fd60003fc6070 */
[-C--:B------:R-:W-:Y:S02]  /*17580*/  @!P2 IADD3 R4, PT, PT, R4, -R7.reuse, RZ ;  /* 0x800000070404a210 */ /* 0x080fe40007ffe0ff */
[----:B------:R-:W-:Y:S01]  /*17590*/  @P6 VIADD R8, R8, 0x1 ;  /* 0x0000000108086836 */ /* 0x000fe20000000000 */
[----:B------:R-:W-:Y:S02]  /*175a0*/  @!P2 IADD3 R6, PT, PT, R6, 0x1, RZ ;  /* 0x000000010606a810 */ /* 0x000fe40007ffe0ff */
[----:B------:R-:W-:Y:S02]  /*175b0*/  ISETP.GE.U32.AND P6, PT, R4, R7, PT ;  /* 0x000000070400720c */ /* 0x000fe40003fc6070 */
[----:B------:R-:W-:Y:S02]  /*175c0*/  ISETP.GE.AND P2, PT, R9, RZ, PT ;  /* 0x000000ff0900720c */ /* 0x000fe40003f46270 */
[----:B------:R-:W-:-:S09]  /*175d0*/  LOP3.LUT R7, RZ, R2, RZ, 0x33, !PT ;  /* 0x00000002ff077212 */ /* 0x000fd200078e33ff */
[----:B------:R-:W-:Y:S01]  /*175e0*/  @P6 VIADD R6, R6, 0x1 ;  /* 0x0000000106066836 */ /* 0x000fe20000000000 */
[----:B------:R-:W-:Y:S02]  /*175f0*/  ISETP.GE.AND P6, PT, R133, RZ, PT ;  /* 0x000000ff8500720c */ /* 0x000fe40003fc6270 */
[----:B------:R-:W-:Y:S02]  /*17600*/  @!P2 IADD3 R8, PT, PT, -R8, RZ, RZ ;  /* 0x000000ff0808a210 */ /* 0x000fe40007ffe1ff */
[----:B------:R-:W-:-:S09]  /*17610*/  ISETP.NE.AND P2, PT, R2, RZ, PT ;  /* 0x000000ff0200720c */ /* 0x000fd20003f45270 */
[----:B------:R-:W-:-:S05]  /*17620*/  @!P6 IMAD.MOV R6, RZ, RZ, -R6 ;  /* 0x000000ffff06e224 */ /* 0x000fca00078e0a06 */
[C---:B------:R-:W-:Y:S02]  /*17630*/  SEL R4, R7.reuse, R6, !P2 ;  /* 0x0000000607047207 */ /* 0x040fe40005000000 */
[----:B------:R-:W-:-:S03]  /*17640*/  SEL R7, R7, R8, !P2 ;  /* 0x0000000807077207 */ /* 0x000fc60005000000 */
        /* <DEDUP_REMOVED lines=21> */
.L_x_806:
        /* <DEDUP_REMOVED lines=8> */
.L_x_807:
[----:B------:R-:W1:Y:S01]  /*17820*/  LDC R5, c[0x0][0x3bc] ;  /* 0x0000ef00ff057b82 */ /* 0x000e620000000800 */
[C---:B------:R-:W-:Y:S01]  /*17830*/  LEA R6, P2, R2.reuse, R194, 0x5 ;  /* 0x000000c202067211 */ /* 0x040fe200078428ff */
[----:B------:R-:W-:Y:S01]  /*17840*/  IMAD.SHL.U32 R0, R2, 0x20, RZ ;  /* 0x0000002002007824 */ /* 0x000fe200078e00ff */
[----:B------:R-:W-:Y:S01]  /*17850*/  @!PT LDS RZ, [RZ] ;  /* 0x00000000fffff984 */ /* 0x000fe20000000800 */
[----:B------:R-:W-:Y:S01]  /*17860*/  @!PT LDS RZ, [RZ] ;  /* 0x00000000fffff984 */ /* 0x000fe20000000800 */
[----:B------:R-:W-:Y:S01]  /*17870*/  @!PT LDS RZ, [RZ] ;  /* 0x00000000fffff984 */ /* 0x000fe20000000800 */
[----:B------:R2:W-:Y:S04]  /*17880*/  @!P5 LDGSTS.E.BYPASS.LTC128B.128 [R207+0x6000], desc[UR6][R194.64] ;  /* 0x06000000c2cfdfae */ /* 0x0005e8000b981a06 */
[----:B------:R2:W-:Y:S01]  /*17890*/  @P5 STS.128 [R207+0x6000], RZ ;  /* 0x006000ffcf005388 */ /* 0x0005e20000000c00 */
[----:B------:R-:W-:-:S03]  /*178a0*/  IADD3 R8, P6, PT, R0, R6, RZ ;  /* 0x0000000600087210 */ /* 0x000fc60007fde0ff */
        /* <DEDUP_REMOVED lines=10> */
[----:B-1----:R-:W-:-:S02]  /*17950*/  LEA.HI.X R7, R2, R195, R5, 0x5, P2 ;  /* 0x000000c302077211 */ /* 0x002fc400010f2c05 */
[----:B------:R-:W-:Y:S02]  /*17960*/  SHF.L.U64.HI R4, R2, 0x5, R5 ;  /* 0x0000000502047819 */ /* 0x000fe40000010205 */
[----:B------:R-:W-:Y:S01]  /*17970*/  IADD3 R10, P2, PT, R0, R8, RZ ;  /* 0x00000008000a7210 */ /* 0x000fe20007f5e0ff */
[----:B------:R-:W-:Y:S01]  /*17980*/  @!PT LDS RZ, [RZ] ;  /* 0x00000000fffff984 */ /* 0x000fe20000000800 */
[----:B------:R-:W-:Y:S01]  /*17990*/  @!PT LDS RZ, [RZ] ;  /* 0x00000000fffff984 */ /* 0x000fe20000000800 */
[----:B------:R-:W-:Y:S01]  /*179a0*/  @!PT LDS RZ, [RZ] ;  /* 0x00000000fffff984 */ /* 0x000fe20000000800 */
[----:B------:R2:W-:Y:S02]  /*179b0*/  @!P5 LDGSTS.E.BYPASS.LTC128B.128 [R207+0x6800], desc[UR6][R6.64] ;  /* 0x0680000006cfdfae */ /* 0x0005e4000b981a06 */
[C---:B------:R-:W-:Y:S02]  /*179c0*/  IMAD.X R9, R4.reuse, 0x1, R7, P6 ;  /* 0x0000000104097824 */ /* 0x040fe400030e0607 */
[----:B------:R2:W-:Y:S02]  /*179d0*/  @P5 STS.128 [R207+0x6800], RZ ;  /* 0x006800ffcf005388 */ /* 0x0005e40000000c00 */
[----:B------:R-:W-:Y:S02]  /*179e0*/  IMAD.X R11, R4, 0x1, R9, P2 ;  /* 0x00000001040b7824 */ /* 0x000fe400010e0609 */
        /* <DEDUP_REMOVED lines=41> */
.L_x_805:
        /* <DEDUP_REMOVED lines=13> */
[----:B--2---:R-:W-:Y:S02]  /*17d50*/  FMNMX3.FTZ R7, R0, R173, R157, !PT ;  /* 0x000000ad00077276 */ /* 0x004fe4000781009d */
[----:B------:R-:W-:Y:S02]  /*17d60*/  FMNMX3.FTZ R5, R5, R170, R158, !PT ;  /* 0x000000aa05057276 */ /* 0x000fe4000781009e */
[----:B------:R-:W-:Y:S02]  /*17d70*/  FMNMX3.FTZ R7, R7, R172, R159, !PT ;  /* 0x000000ac07077276 */ /* 0x000fe4000781009f */
[----:B------:R-:W-:Y:S02]  /*17d80*/  FMNMX3.FTZ R2, R5, R156, R168, !PT ;  /* 0x0000009c05027276 */ /* 0x000fe400078100a8 */
[----:B------:R-:W-:Y:S01]  /*17d90*/  SEL R166, R184, 0xffffffe0, !P1 ;  /* 0xffffffe0b8a67807 */ /* 0x000fe20004800000 */
[----:B------:R-:W2:Y:S01]  /*17da0*/  SHFL.BFLY PT, R0, R7, 0x2, 0x1f ;  /* 0x0c401f0007007f89 */ /* 0x000ea200000e0000 */
[----:B------:R-:W-:-:S02]  /*17db0*/  IADD3 R16, PT, PT, R190, 0xc000, RZ ;  /* 0x0000c000be107810 */ /* 0x000fc40007ffe0ff */
[----:B------:R-:W-:Y:S01]  /*17dc0*/  IADD3 R171, PT, PT, R166, R190, RZ ;  /* 0x000000bea6ab7210 */ /* 0x000fe20007ffe0ff */
[----:B------:R-:W3:Y:S01]  /*17dd0*/  SHFL.BFLY PT, R5, R2, 0x2, 0x1f ;  /* 0x0c401f0002057f89 */ /* 0x000ee200000e0000 */
[----:B------:R-:W-:Y:S02]  /*17de0*/  IADD3 R167, PT, PT, R190, 0xc040, RZ ;  /* 0x0000c040bea77810 */ /* 0x000fe40007ffe0ff */
[----:B------:R-:W-:Y:S02]  /*17df0*/  @P0 IADD3 R167, PT, PT, R16, -0x40, RZ ;  /* 0xffffffc010a70810 */ /* 0x000fe40007ffe0ff */
[----:B------:R-:W-:Y:S02]  /*17e00*/  VIMNMX R134, PT, PT, R134, 0x2, !PT ;  /* 0x0000000286867848 */ /* 0x000fe40007fe0100 */
[----:B------:R-:W-:Y:S01]  /*17e10*/  IADD3 R166, PT, PT, R166, R167, RZ ;  /* 0x000000a7a6a67210 */ /* 0x000fe20007ffe0ff */
[----:B------:R-:W-:Y:S04]  /*17e20*/  LDSM.16.MT88.4 R28, [R167] ;  /* 0x00000000a71c783b */ /* 0x000fe80000004200 */
[----:B------:R-:W-:Y:S01]  /*17e30*/  LDSM.16.MT88.4 R140, [R167+0x800] ;  /* 0x00080000a78c783b */ /* 0x000fe20000004200 */
[----:B--2---:R-:W-:-:S02]  /*17e40*/  FMNMX.FTZ R0, R7, R0, !PT ;  /* 0x0000000007007209 */ /* 0x004fc40007810000 */
[----:B---3--:R-:W-:-:S03]  /*17e50*/  FMNMX.FTZ R5, R2, R5, !PT ;  /* 0x0000000502057209 */ /* 0x008fc60007810000 */
[----:B------:R-:W2:Y:S04]  /*17e60*/  SHFL.BFLY PT, R161, R0, 0x1, 0x1f ;  /* 0x0c201f0000a17f89 */ /* 0x000ea800000e0000 */
[----:B------:R-:W3:Y:S01]  /*17e70*/  SHFL.BFLY PT, R160, R5, 0x1, 0x1f ;  /* 0x0c201f0005a07f89 */ /* 0x000ee200000e0000 */
[----:B--2---:R-:W-:Y:S02]  /*17e80*/  FMNMX.FTZ R161, R0, R161, !PT ;  /* 0x000000a100a17209 */ /* 0x004fe40007810000 */
[----:B---3--:R-:W-:-:S03]  /*17e90*/  FMNMX.FTZ R160, R5, R160, !PT ;  /* 0x000000a005a07209 */ /* 0x008fc60007810000 */
[C---:B-1----:R-:W-:Y:S01]  /*17ea0*/  FMUL.FTZ R174, R161.reuse, UR4 ;  /* 0x00000004a1ae7c20 */ /* 0x042fe20008410000 */
[C---:B------:R-:W-:Y:S02]  /*17eb0*/  FSETP.NEU.FTZ.AND P3, PT, R161.reuse, -INF , PT ;  /* 0xff800000a100780b */ /* 0x040fe40003f7d000 */
        /* <DEDUP_REMOVED lines=8> */
[----:B------:R-:W1:Y:S01]  /*17f40*/  LDSM.16.MT88.4 R12, [R190+0xc000] ;  /* 0x00c00000be0c783b */ /* 0x000e620000004200 */
[--C-:B------:R-:W-:Y:S01]  /*17f50*/  FFMA.FTZ R162, R20, UR4, -R169.reuse ;  /* 0x0000000414a27c23 */ /* 0x100fe200080108a9 */
[----:B------:R-:W-:Y:S01]  /*17f60*/  FFMA.FTZ R0, R22, UR4, -R169 ;  /* 0x0000000416007c23 */ /* 0x000fe200080108a9 */
[----:B------:R-:W-:Y:S01]  /*17f70*/  FADD.FTZ R5, R132, -R5 ;  /* 0x8000000584057221 */ /* 0x000fe20000010000 */
[----:B------:R-:W2:Y:S01]  /*17f80*/  LDSM.16.MT88.4 R20, [R171+0xc000] ;  /* 0x00c00000ab14783b */ /* 0x000ea20000004200 */
[----:B------:R-:W-:Y:S01]  /*17f90*/  FADD.FTZ R4, R3, -R4 ;  /* 0x8000000403047221 */ /* 0x000fe20000010000 */
[--C-:B------:R-:W-:Y:S01]  /*17fa0*/  FFMA.FTZ R135, R25, UR4, -R174.reuse ;  /* 0x0000000419877c23 */ /* 0x100fe200080108ae */
[--C-:B------:R-:W-:Y:S01]  /*17fb0*/  FFMA.FTZ R133, R27, UR4, -R174.reuse ;  /* 0x000000041b857c23 */ /* 0x100fe200080108ae */
[----:B------:R-:W-:Y:S01]  /*17fc0*/  FMUL.FTZ R165, R5, UR4 ;  /* 0x0000000405a57c20 */ /* 0x000fe20008410000 */
[----:B------:R-:W-:Y:S01]  /*17fd0*/  FMUL.FTZ R163, R4, UR4 ;  /* 0x0000000404a37c20 */ /* 0x000fe20008410000 */
[--C-:B------:R-:W-:Y:S01]  /*17fe0*/  FFMA.FTZ R24, R24, UR4, -R169.reuse ;  /* 0x0000000418187c23 */ /* 0x100fe200080108a9 */
[--C-:B------:R-:W-:Y:S01]  /*17ff0*/  FFMA.FTZ R26, R26, UR4, -R169.reuse ;  /* 0x000000041a1a7c23 */ /* 0x100fe200080108a9 */
[----:B------:R-:W-:Y:S01]  /*18000*/  MUFU.EX2 R164, R164 ;  /* 0x000000a400a47308 */ /* 0x000fe20000000800 */
[--C-:B------:R-:W-:Y:S01]  /*18010*/  FFMA.FTZ R177, R181, UR4, -R174.reuse ;  /* 0x00000004b5b17c23 */ /* 0x100fe200080108ae */
[--C-:B------:R-:W-:Y:S01]  /*18020*/  FFMA.FTZ R176, R137, UR4, -R174.reuse ;  /* 0x0000000489b07c23 */ /* 0x100fe200080108ae */
[--C-:B------:R-:W-:Y:S01]  /*18030*/  FFMA.FTZ R178, R139, UR4, -R174.reuse ;  /* 0x000000048bb27c23 */ /* 0x100fe200080108ae */
[----:B------:R-:W3:Y:S01]  /*18040*/  MUFU.EX2 R135, R135 ;  /* 0x0000008700877308 */ /* 0x000ee20000000800 */
[--C-:B------:R-:W-:Y:S01]  /*18050*/  FFMA.FTZ R175, R175, UR4, -R174.reuse ;  /* 0x00000004afaf7c23 */ /* 0x100fe200080108ae */
[--C-:B------:R-:W-:Y:S01]  /*18060*/  FFMA.FTZ R181, R138, UR4, -R169.reuse ;  /* 0x000000048ab57c23 */ /* 0x100fe200080108a9 */
[--C-:B------:R-:W-:Y:S01]  /*18070*/  FFMA.FTZ R180, R136, UR4, -R169.reuse ;  /* 0x0000000488b47c23 */ /* 0x100fe200080108a9 */
[----:B------:R-:W-:Y:S01]  /*18080*/  MUFU.EX2 R133, R133 ;  /* 0x0000008500857308 */ /* 0x000fe20000000800 */
[--C-:B------:R-:W-:Y:S01]  /*18090*/  FFMA.FTZ R179, R154, UR4, -R169.reuse ;  /* 0x000000049ab37c23 */ /* 0x100fe200080108a9 */
[--C-:B------:R-:W-:Y:S01]  /*180a0*/  FFMA.FTZ R182, R152, UR4, -R169.reuse ;  /* 0x0000000498b67c23 */ /* 0x100fe200080108a9 */
[----:B------:R-:W-:Y:S01]  /*180b0*/  LDSM.16.MT88.4 R136, [R166+0x800] ;  /* 0x00080000a688783b */ /* 0x000fe20000004200 */
[----:B------:R-:W4:Y:S01]  /*180c0*/  MUFU.EX2 R2, R2 ;  /* 0x0000000200027308 */ /* 0x000f220000000800 */
[--C-:B------:R-:W-:Y:S01]  /*180d0*/  FFMA.FTZ R186, R153, UR4, -R174.reuse ;  /* 0x0000000499ba7c23 */ /* 0x100fe200080108ae */
[--C-:B------:R-:W-:Y:S01]  /*180e0*/  FFMA.FTZ R183, R155, UR4, -R174.reuse ;  /* 0x000000049bb77c23 */ /* 0x100fe200080108ae */
[--C-:B------:R-:W-:Y:S01]  /*180f0*/  FFMA.FTZ R192, R149, UR4, -R174.reuse ;  /* 0x0000000495c07c23 */ /* 0x100fe200080108ae */
[----:B------:R-:W-:Y:S01]  /*18100*/  MUFU.EX2 R162, R162 ;  /* 0x000000a200a27308 */ /* 0x000fe20000000800 */
[----:B------:R-:W-:Y:S01]  /*18110*/  LDSM.16.MT88.4 R152, [R166+0x1000] ;  /* 0x00100000a698783b */ /* 0x000fe20000004200 */
[----:B---3--:R-:W-:Y:S01]  /*18120*/  F2FP.BF16.F32.PACK_AB R4, R135, R164 ;  /* 0x000000a48704723e */ /* 0x008fe200000010ff */
[--C-:B------:R-:W-:Y:S01]  /*18130*/  FFMA.FTZ R193, R150, UR4, -R169.reuse ;  /* 0x0000000496c17c23 */ /* 0x100fe200080108a9 */
[----:B------:R-:W3:Y:S01]  /*18140*/  MUFU.EX2 R0, R0 ;  /* 0x0000000000007308 */ /* 0x000ee20000000800 */
[--C-:B------:R-:W-:Y:S01]  /*18150*/  FFMA.FTZ R202, R148, UR4, -R169.reuse ;  /* 0x0000000494ca7c23 */ /* 0x100fe200080108a9 */
[--C-:B------:R-:W-:Y:S01]  /*18160*/  FFMA.FTZ R191, R145, UR4, -R174.reuse ;  /* 0x0000000491bf7c23 */ /* 0x100fe200080108ae */
[----:B------:R-:W-:Y:S01]  /*18170*/  LDSM.16.MT88.4 R148, [R171+0xf000] ;  /* 0x00f00000ab94783b */ /* 0x000fe20000004200 */
[----:B------:R-:W-:Y:S01]  /*18180*/  MUFU.EX2 R132, R24 ;  /* 0x0000001800847308 */ /* 0x000fe20000000800 */
[--C-:B------:R-:W-:Y:S01]  /*18190*/  FFMA.FTZ R203, R146, UR4, -R169.reuse ;  /* 0x0000000492cb7c23 */ /* 0x100fe200080108a9 */
[----:B----4-:R-:W-:Y:S01]  /*181a0*/  F2FP.BF16.F32.PACK_AB R6, R2, R133 ;  /* 0x000000850206723e */ /* 0x010fe200000010ff */
[--C-:B------:R-:W-:Y:S01]  /*181b0*/  FFMA.FTZ R204, R144, UR4, -R169.reuse ;  /* 0x0000000490cc7c23 */ /* 0x100fe200080108a9 */
[----:B------:R-:W4:Y:S01]  /*181c0*/  MUFU.EX2 R3, R26 ;  /* 0x0000001a00037308 */ /* 0x000f220000000800 */
[----:B------:R-:W-:Y:S01]  /*181d0*/  LDSM.16.MT88.4 R144, [R167+0x5000] ;  /* 0x00500000a790783b */ /* 0x000fe20000004200 */
[--C-:B------:R-:W-:Y:S01]  /*181e0*/  FFMA.FTZ R157, R157, UR4, -R174.reuse ;  /* 0x000000049d9d7c23 */ /* 0x100fe200080108ae */
[--C-:B------:R-:W-:Y:S01]  /*181f0*/  FFMA.FTZ R205, R159, UR4, -R174.reuse ;  /* 0x000000049fcd7c23 */ /* 0x100fe200080108ae */
[----:B------:R-:W5:Y:S01]  /*18200*/  MUFU.EX2 R165, R165 ;  /* 0x000000a500a57308 */ /* 0x000f620000000800 */
[--C-:B------:R-:W-:Y:S01]  /*18210*/  FFMA.FTZ R213, R158, UR4, -R169.reuse ;  /* 0x000000049ed57c23 */ /* 0x100fe200080108a9 */
[----:B---3--:R-:W-:Y:S01]  /*18220*/  F2FP.BF16.F32.PACK_AB R5, R0, R162 ;  /* 0x000000a20005723e */ /* 0x008fe200000010ff */
[----:B------:R-:W-:Y:S01]  /*18230*/  FFMA.FTZ R173, R173, UR4, -R174 ;  /* 0x00000004adad7c23 */ /* 0x000fe200080108ae */
[----:B------:R-:W3:Y:S01]  /*18240*/  MUFU.EX2 R163, R163 ;  /* 0x000000a300a37308 */ /* 0x000ee20000000800 */
[----:B------:R-:W-:-:S03]  /*18250*/  FFMA.FTZ R170, R170, UR4, -R169 ;  /* 0x00000004aaaa7c23 */ /* 0x000fc600080108a9 */
[----:B------:R-:W-:Y:S01]  /*18260*/  MUFU.EX2 R176, R176 ;  /* 0x000000b000b07308 */ /* 0x000fe20000000800 */
[----:B----4-:R-:W-:-:S03]  /*18270*/  F2FP.BF16.F32.PACK_AB R7, R3, R132 ;  /* 0x000000840307723e */ /* 0x010fc600000010ff */
[----:B------:R-:W4:Y:S01]  /*18280*/  MUFU.EX2 R177, R177 ;  /* 0x000000b100b17308 */ /* 0x000f220000000800 */
[-C--:B-----5:R-:W-:Y:S01]  /*18290*/  FMUL.FTZ R8, R128, R165.reuse ;  /* 0x000000a580087220 */ /* 0x0a0fe20000410000 */
[-C--:B------:R-:W-:Y:S01]  /*182a0*/  FMUL.FTZ R9, R129, R165.reuse ;  /* 0x000000a581097220 */ /* 0x080fe20000410000 */
[-C--:B------:R-:W-:Y:S01]  /*182b0*/  FMUL.FTZ R16, R40, R165.reuse ;  /* 0x000000a528107220 */ /* 0x080fe20000410000 */
[----:B------:R-:W-:Y:S01]  /*182c0*/  FMUL.FTZ R17, R41, R165 ;  /* 0x000000a529117220 */ /* 0x000fe20000410000 */
[-C--:B---3--:R-:W-:Y:S01]  /*182d0*/  FMUL.FTZ R10, R130, R163.reuse ;  /* 0x000000a3820a7220 */ /* 0x088fe20000410000 */
        /* <DEDUP_REMOVED lines=119> */
[----:B------:R-:W5:Y:S01]  /*18a50*/  MUFU.EX2 R180, R180 ;  /* 0x000000b400b47308 */ /* 0x000f620000000800 */
[----:B------:R-:W-:Y:S01]  /*18a60*/  FADD.FTZ R133, R133, R164 ;  /* 0x000000a485857221 */ /* 0x000fe20000010000 */
[----:B------:R-:W-:Y:S01]  /*18a70*/  FADD.FTZ R132, R132, R163 ;  /* 0x000000a384847221 */ /* 0x000fe20000010000 */
[----:B------:R-:W-:Y:S01]  /*18a80*/  LDSM.16.MT88.4 R124, [R167+0x2800] ;  /* 0x00280000a77c783b */ /* 0x000fe20000004200 */
[----:B------:R-:W-:Y:S01]  /*18a90*/  MUFU.EX2 R179, R179 ;  /* 0x000000b300b37308 */ /* 0x000fe20000000800 */
[----:B------:R-:W-:Y:S01]  /*18aa0*/  FADD.FTZ R133, R2, R133 ;  /* 0x0000008502857221 */ /* 0x000fe20000010000 */
[----:B------:R-:W-:Y:S01]  /*18ab0*/  FADD.FTZ R132, R3, R132 ;  /* 0x0000008403847221 */ /* 0x000fe20000010000 */
[----:B------:R-:W-:Y:S01]  /*18ac0*/  MOV R3, R160 ;  /* 0x000000a000037202 */ /* 0x000fe20000000f00 */
[----:B------:R-:W5:Y:S04]  /*18ad0*/  MUFU.EX2 R182, R182 ;  /* 0x000000b600b67308 */ /* 0x000f680000000800 */
[----:B------:R-:W-:Y:S01]  /*18ae0*/  MUFU.EX2 R186, R186 ;  /* 0x000000ba00ba7308 */ /* 0x000fe20000000800 */
[C---:B-1----:R-:W-:Y:S03]  /*18af0*/  HMMA.16816.F32.BF16 R56, R4.reuse, R60, R56 ;  /* 0x0000003c0438723c */ /* 0x042fe60000041838 */
[----:B------:R-:W1:Y:S04]  /*18b00*/  MUFU.EX2 R183, R183 ;  /* 0x000000b700b77308 */ /* 0x000e680000000800 */
[----:B------:R-:W-:Y:S01]  /*18b10*/  MUFU.EX2 R192, R192 ;  /* 0x000000c000c07308 */ /* 0x000fe20000000800 */
[C---:B--2---:R-:W-:Y:S03]  /*18b20*/  HMMA.16816.F32.BF16 R64, R4.reuse, R68, R64 ;  /* 0x000000440440723c */ /* 0x044fe60000041840 */
[----:B------:R-:W-:Y:S04]  /*18b30*/  MUFU.EX2 R191, R191 ;  /* 0x000000bf00bf7308 */ /* 0x000fe80000000800 */
[----:B------:R-:W-:Y:S01]  /*18b40*/  MUFU.EX2 R193, R193 ;  /* 0x000000c100c17308 */ /* 0x000fe20000000800 */
[C---:B------:R-:W-:Y:S01]  /*18b50*/  HMMA.16816.F32.BF16 R60, R4.reuse, R62, R84 ;  /* 0x0000003e043c723c */ /* 0x040fe20000041854 */
[----:B------:R-:W2:Y:S02]  /*18b60*/  LDSM.16.MT88.4 R84, [R171+0x10000] ;  /* 0x01000000ab54783b */ /* 0x000ea40000004200 */
[----:B------:R-:W1:Y:S04]  /*18b70*/  MUFU.EX2 R202, R202 ;  /* 0x000000ca00ca7308 */ /* 0x000e680000000800 */
[----:B------:R-:W-:Y:S01]  /*18b80*/  MUFU.EX2 R203, R203 ;  /* 0x000000cb00cb7308 */ /* 0x000fe20000000800 */
[C---:B------:R-:W-:Y:S01]  /*18b90*/  HMMA.16816.F32.BF16 R68, R4.reuse, R70, R92 ;  /* 0x000000460444723c */ /* 0x040fe2000004185c */
[----:B------:R-:W4:Y:S02]  /*18ba0*/  LDSM.16.MT88.4 R92, [R167+0x4000] ;  /* 0x00400000a75c783b */ /* 0x000f240000004200 */
[----:B------:R-:W1:Y:S04]  /*18bb0*/  MUFU.EX2 R204, R204 ;  /* 0x000000cc00cc7308 */ /* 0x000e680000000800 */
[----:B------:R-:W-:Y:S01]  /*18bc0*/  MUFU.EX2 R173, R173 ;  /* 0x000000ad00ad7308 */ /* 0x000fe20000000800 */
[C---:B---3--:R-:W-:Y:S03]  /*18bd0*/  HMMA.16816.F32.BF16 R72, R4.reuse, R76, R72 ;  /* 0x0000004c0448723c */ /* 0x048fe60000041848 */
[----:B------:R-:W-:Y:S04]  /*18be0*/  MUFU.EX2 R205, R205 ;  /* 0x000000cd00cd7308 */ /* 0x000fe80000000800 */
[----:B------:R-:W-:Y:S01]  /*18bf0*/  MUFU.EX2 R170, R170 ;  /* 0x000000aa00aa7308 */ /* 0x000fe20000000800 */
[C---:B------:R-:W-:Y:S01]  /*18c00*/  HMMA.16816.F32.BF16 R76, R4.reuse, R78, R100 ;  /* 0x0000004e044c723c */ /* 0x040fe20000041864 */
[----:B------:R-:W3:Y:S02]  /*18c10*/  LDSM.16.MT88.4 R100, [R166+0x4000] ;  /* 0x00400000a664783b */ /* 0x000ee40000004200 */
[----:B------:R-:W-:Y:S05]  /*18c20*/  MUFU.EX2 R213, R213 ;  /* 0x000000d500d57308 */ /* 0x000fea0000000800 */
        /* <DEDUP_REMOVED lines=9> */
[----:B-----5:R-:W-:Y:S01]  /*18cc0*/  F2FP.BF16.F32.PACK_AB R101, R180, R181 ;  /* 0x000000b5b465723e */ /* 0x020fe200000010ff */
[----:B------:R-:W-:Y:S01]  /*18cd0*/  FADD.FTZ R181, R181, R132 ;  /* 0x00000084b5b57221 */ /* 0x000fe20000010000 */
[----:B------:R-:W-:Y:S01]  /*18ce0*/  MOV R132, R161 ;  /* 0x000000a100847202 */ /* 0x000fe20000000f00 */
[----:B------:R-:W-:-:S02]  /*18cf0*/  FADD.FTZ R177, R177, R176 ;  /* 0x000000b0b1b17221 */ /* 0x000fc40000010000 */
[----:B------:R-:W-:Y:S01]  /*18d00*/  HMMA.16816.F32.BF16 R4, R4, R102, R120 ;  /* 0x000000660404723c */ /* 0x000fe20000041878 */
[----:B------:R-:W3:Y:S01]  /*18d10*/  LDSM.16.MT88.4 R120, [R190+0xe800] ;  /* 0x00e80000be78783b */ /* 0x000ee20000004200 */
[----:B------:R-:W-:Y:S01]  /*18d20*/  F2FP.BF16.F32.PACK_AB R102, R175, R178 ;  /* 0x000000b2af66723e */ /* 0x000fe200000010ff */
[----:B------:R-:W-:Y:S01]  /*18d30*/  FADD.FTZ R180, R180, R181 ;  /* 0x000000b5b4b47221 */ /* 0x000fe20000010000 */
[----:B------:R-:W-:Y:S01]  /*18d40*/  F2FP.BF16.F32.PACK_AB R103, R182, R179 ;  /* 0x000000b3b667723e */ /* 0x000fe200000010ff */
[----:B------:R-:W-:Y:S02]  /*18d50*/  FADD.FTZ R178, R178, R177 ;  /* 0x000000b1b2b27221 */ /* 0x000fe40000010000 */
[----:B------:R-:W-:Y:S02]  /*18d60*/  FADD.FTZ R179, R179, R180 ;  /* 0x000000b4b3b37221 */ /* 0x000fe40000010000 */
[----:B------:R-:W-:Y:S02]  /*18d70*/  FADD.FTZ R175, R175, R178 ;  /* 0x000000b2afaf7221 */ /* 0x000fe40000010000 */
        /* <DEDUP_REMOVED lines=21> */
[----:B------:R-:W5:Y:S07]  /*18ed0*/  LDSM.16.MT88.4 R128, [R171+0xd000] ;  /* 0x00d00000ab80783b */ /* 0x000f6e0000004200 */
        /* <DEDUP_REMOVED lines=14> */
[----:B------:R-:W-:Y:S01]  /*18fc0*/  F2FP.BF16.F32.PACK_AB R109, R202, R193 ;  /* 0x000000c1ca6d723e */ /* 0x000fe200000010ff */
        /* <DEDUP_REMOVED lines=16> */
[C---:B-----5:R-:W-:Y:S08]  /*190d0*/  HMMA.16816.F32.BF16 R136, R108.reuse, R128, R16 ;  /* 0x000000806c88723c */ /* 0x060ff00000041810 */
[C---:B------:R-:W-:Y:S08]  /*190e0*/  HMMA.16816.F32.BF16 R128, R108.reuse, R130, R20 ;  /* 0x000000826c80723c */ /* 0x040ff00000041814 */
[----:B------:R-:W-:Y:S01]  /*190f0*/  HMMA.16816.F32.BF16 R20, R108, R154, R36 ;  /* 0x0000009a6c14723c */ /* 0x000fe20000041824 */
[----:B------:R-:W-:-:S02]  /*19100*/  FFMA.FTZ R36, R172, UR4, -R174 ;  /* 0x00000004ac247c23 */ /* 0x000fc400080108ae */
[----:B------:R4:W5:Y:S04]  /*19110*/  MUFU.EX2 R172, R157 ;  /* 0x0000009d00ac7308 */ /* 0x0009680000000800 */
[----:B------:R1:W5:Y:S01]  /*19120*/  MUFU.EX2 R174, R36 ;  /* 0x0000002400ae7308 */ /* 0x0003620000000800 */
[----:B--2---:R-:W-:Y:S01]  /*19130*/  HMMA.16816.F32.BF16 R16, R108, R4, R40 ;  /* 0x000000046c10723c */ /* 0x004fe20000041828 */
[--C-:B------:R-:W-:Y:S01]  /*19140*/  FFMA.FTZ R40, R156, UR4, -R169.reuse ;  /* 0x000000049c287c23 */ /* 0x100fe200080108a9 */
[----:B------:R-:W-:-:S03]  /*19150*/  FFMA.FTZ R169, R168, UR4, -R169 ;  /* 0x00000004a8a97c23 */ /* 0x000fc600080108a9 */
[----:B------:R-:W-:Y:S03]  /*19160*/  MUFU.EX2 R168, R40 ;  /* 0x0000002800a87308 */ /* 0x000fe60000000800 */
[C---:B------:R-:W-:Y:S01]  /*19170*/  HMMA.16816.F32.BF16 R48, R108.reuse, R148, R48 ;  /* 0x000000946c30723c */ /* 0x040fe20000041830 */
[----:B----4-:R-:W2:Y:S01]  /*19180*/  LDSM.16.MT88.4 R156, [R171+0x11800] ;  /* 0x01180000ab9c783b */ /* 0x010ea20000004200 */
[----:B------:R-:W4:Y:S03]  /*19190*/  MUFU.EX2 R169, R169 ;  /* 0x000000a900a97308 */ /* 0x000f260000000800 */
[----:B-1----:R-:W-:Y:S03]  /*191a0*/  LDSM.16.MT88.4 R36, [R167+0x5800] ;  /* 0x00580000a724783b */ /* 0x002fe60000004200 */
[C---:B------:R-:W-:Y:S08]  /*191b0*/  HMMA.16816.F32.BF16 R52, R108.reuse, R150, R52 ;  /* 0x000000966c34723c */ /* 0x040ff00000041834 */
[C---:B------:R-:W-:Y:S08]  /*191c0*/  HMMA.16816.F32.BF16 R56, R108.reuse, R96, R56 ;  /* 0x000000606c38723c */ /* 0x040ff00000041838 */
[C---:B------:R-:W-:Y:S08]  /*191d0*/  HMMA.16816.F32.BF16 R60, R108.reuse, R98, R60 ;  /* 0x000000626c3c723c */ /* 0x040ff0000004183c */
[C---:B------:R-:W-:Y:S01]  /*191e0*/  HMMA.16816.F32.BF16 R148, R108.reuse, R142, R84 ;  /* 0x0000008e6c94723c */ /* 0x040fe20000041854 */
[----:B------:R-:W1:Y:S07]  /*191f0*/  LDSM.16.MT88.4 R84, [R167+0x3800] ;  /* 0x00380000a754783b */ /* 0x000e6e0000004200 */
[C---:B------:R-:W-:Y:S08]  /*19200*/  HMMA.16816.F32.BF16 R96, R108.reuse, R100, R72 ;  /* 0x000000646c60723c */ /* 0x040ff00000041848 */
        /* <DEDUP_REMOVED lines=18> */
[----:B------:R-:W-:-:S02]  /*19330*/  FADD.FTZ R170, R170, R203 ;  /* 0x000000cbaaaa7221 */ /* 0x000fc40000010000 */
[----:B------:R-:W-:Y:S02]  /*19340*/  FADD.FTZ R173, R172, R173 ;  /* 0x000000adacad7221 */ /* 0x000fe40000010000 */
[----:B------:R-:W-:Y:S01]  /*19350*/  HMMA.16816.F32.BF16 R120, R108, R30, R120 ;  /* 0x0000001e6c78723c */ /* 0x000fe20000041878 */
[----:B------:R-:W-:Y:S01]  /*19360*/  F2FP.BF16.F32.PACK_AB R30, R205, R174 ;  /* 0x000000aecd1e723e */ /* 0x000fe200000010ff */
[----:B------:R-:W-:Y:S01]  /*19370*/  FADD.FTZ R213, R213, R170 ;  /* 0x000000aad5d57221 */ /* 0x000fe20000010000 */
[----:B----4-:R-:W-:Y:S01]  /*19380*/  F2FP.BF16.F32.PACK_AB R31, R169, R168 ;  /* 0x000000a8a91f723e */ /* 0x010fe200000010ff */
[----:B------:R-:W-:Y:S02]  /*19390*/  FADD.FTZ R174, R174, R173 ;  /* 0x000000adaeae7221 */ /* 0x000fe40000010000 */
[----:B------:R-:W-:Y:S02]  /*193a0*/  FADD.FTZ R168, R168, R213 ;  /* 0x000000d5a8a87221 */ /* 0x000fe40000010000 */
[----:B------:R-:W-:Y:S01]  /*193b0*/  FADD.FTZ R211, R205, R174 ;  /* 0x000000aecdd37221 */ /* 0x000fe20000010000 */
[----:B------:R-:W-:Y:S01]  /*193c0*/  IADD3 R205, PT, PT, R134, -0x3, RZ ;  /* 0xfffffffd86cd7810 */ /* 0x000fe20007ffe0ff */
[----:B--2---:R-:W-:Y:S01]  /*193d0*/  HMMA.16816.F32.BF16 R104, R28, R156, R80 ;  /* 0x0000009c1c68723c */ /* 0x004fe20000041850 */
[----:B------:R-:W-:-:S07]  /*193e0*/  FADD.FTZ R209, R169, R168 ;  /* 0x000000a8a9d17221 */ /* 0x000fce0000010000 */
[C---:B-1----:R-:W-:Y:S08]  /*193f0*/  HMMA.16816.F32.BF16 R80, R28.reuse, R84, R56 ;  /* 0x000000541c50723c */ /* 0x042ff00000041838 */
[C---:B------:R-:W-:Y:S08]  /*19400*/  HMMA.16816.F32.BF16 R84, R28.reuse, R86, R60 ;  /* 0x000000561c54723c */ /* 0x040ff0000004183c */
[C---:B------:R-:W-:Y:S08]  /*19410*/  HMMA.16816.F32.BF16 R72, R28.reuse, R76, R48 ;  /* 0x0000004c1c48723c */ /* 0x040ff00000041830 */
        /* <DEDUP_REMOVED lines=18> */
[C---:B------:R-:W-:Y:S08]  /*19540*/  HMMA.16816.F32.BF16 R92, R28.reuse, R138, R92 ;  /* 0x0000008a1c5c723c */ /* 0x040ff0000004185c */
[C---:B--2---:R-:W-:Y:S08]  /*19550*/  HMMA.16816.F32.BF16 R96, R28.reuse, R144, R96 ;  /* 0x000000901c60723c */ /* 0x044ff00000041860 */
[C---:B------:R-:W-:Y:S08]  /*19560*/  HMMA.16816.F32.BF16 R100, R28.reuse, R146, R100 ;  /* 0x000000921c64723c */ /* 0x040ff00000041864 */
[C---:B---3--:R-:W-:Y:S08]  /*19570*/  HMMA.16816.F32.BF16 R124, R28.reuse, R4, R124 ;  /* 0x000000041c7c723c */ /* 0x048ff0000004187c */
[----:B------:R-:W-:-:S15]  /*19580*/  HMMA.16816.F32.BF16 R120, R28, R6, R120 ;  /* 0x000000061c78723c */ /* 0x000fde0000041878 */
[----:B------:R-:W-:-:S05]  /*19590*/  NOP ;  /* 0x0000000000007918 */ /* 0x000fca0000000000 */
.L_x_802:
[----:B------:R-:W-:-:S13]  /*195a0*/  ISETP.GE.AND P2, PT, R205, RZ, PT ;  /* 0x000000ffcd00720c */ /* 0x000fda0003f46270 */
[----:B------:R-:W-:Y:S05]  /*195b0*/  @!P2 BRA `(.L_x_808) ;  /* 0x00000038001ca947 */ /* 0x000fea0003800000 */
[----:B------:R-:W1:Y:S01]  /*195c0*/  S2UR UR5, SR_CgaCtaId ;  /* 0x00000000000579c3 */ /* 0x000e620000008800 */
[----:B------:R-:W-:Y:S01]  /*195d0*/  IMAD.MOV.U32 R0, RZ, RZ, R3 ;  /* 0x000000ffff007224 */ /* 0x000fe200078e0003 */
[----:B------:R-:W-:Y:S01]  /*195e0*/  UISETP.NE.U32.AND UP0, UPT, UR12, URZ, UPT ;  /* 0x000000ff0c00728c */ /* 0x000fe2000bf05070 */
[----:B------:R-:W-:Y:S01]  /*195f0*/  IMAD.MOV.U32 R3, RZ, RZ, 0x20 ;  /* 0x00000020ff037424 */ /* 0x000fe200078e00ff */
[C---:B------:R-:W-:Y:S01]  /*19600*/  LEA R206, R205.reuse, 0x40, 0x6 ;  /* 0x00000040cdce7811 */ /* 0x040fe200078e30ff */
[----:B------:R-:W-:Y:S01]  /*19610*/  IMAD.MOV.U32 R133, RZ, RZ, R132 ;  /* 0x000000ffff857224 */ /* 0x000fe200078e0084 */
[----:B------:R-:W-:Y:S01]  /*19620*/  UISETP.NE.AND.EX UP0, UPT, UR13, URZ, UPT, UP0 ;  /* 0x000000ff0d00728c */ /* 0x000fe2000bf05300 */
[----:B------:R-:W-:Y:S01]  /*19630*/  IADD3 R205, PT, PT, R205, 0x1, RZ ;  /* 0x00000001cdcd7810 */ /* 0x000fe20007ffe0ff */
[C---:B------:R-:W-:Y:S01]  /*19640*/  VIADD R202, R190.reuse, 0xc040 ;  /* 0x0000c040beca7836 */ /* 0x040fe20000000000 */
[----:B------:R-:W-:Y:S01]  /*19650*/  SEL R3, R3, 0xffffffe0, !P1 ;  /* 0xffffffe003037807 */ /* 0x000fe20004800000 */
[----:B------:R-:W-:Y:S01]  /*19660*/  UMOV UR13, 0x400 ;  /* 0x00000400000d7882 */ /* 0x000fe20000000000 */
[----:B------:R-:W-:Y:S01]  /*19670*/  IADD3 R203, PT, PT, R190, 0xc000, RZ ;  /* 0x0000c000becb7810 */ /* 0x000fe20007ffe0ff */
[----:B------:R-:W2:Y:S01]  /*19680*/  LDCU UR12, c[0x0][0x440] ;  /* 0x00008800ff0c77ac */ /* 0x000ea20008000800 */
[----:B------:R-:W-:Y:S01]  /*19690*/  PLOP3.LUT P4, PT, PT, PT, UP0, 0x80, 0x8 ;  /* 0x000000000008781c */ /* 0x000fe20003f8f008 */
[----:B------:R-:W-:Y:S01]  /*196a0*/  IMAD.IADD R186, R3, 0x1, R190 ;  /* 0x0000000103ba7824 */ /* 0x000fe200078e02be */
[----:B------:R-:W-:Y:S01]  /*196b0*/  MOV R204, RZ ;  /* 0x000000ff00cc7202 */ /* 0x000fe20000000f00 */
[----:B------:R-:W3:Y:S01]  /*196c0*/  LDCU UR4, c[0x0][0x45c] ;  /* 0x00008b80ff0477ac */ /* 0x000ee20008000800 */
[----:B------:R-:W4:Y:S01]  /*196d0*/  LDCU.64 UR8, c[0x0][0x3a0] ;  /* 0x00007400ff0877ac */ /* 0x000f220008000a00 */
[----:B------:R-:W2:Y:S01]  /*196e0*/  LDCU.64 UR10, c[0x0][0x3a8] ;  /* 0x00007500ff0a77ac */ /* 0x000ea20008000a00 */
[----:B-1----:R-:W-:-:S12]  /*196f0*/  ULEA UR5, UR5, UR13, 0x18 ;  /* 0x0000000d05057291 */ /* 0x002fd8000f8ec0ff */
.L_x_812:
[----:B------:R-:W-:Y:S01]  /*19700*/  @!P4 IADD3 R9, P0, PT, RZ, -R204, RZ ;  /* 0x800000ccff09c210 */ /* 0x000fe20007f1e0ff */
[----:B------:R-:W-:Y:S01]  /*19710*/  IMAD.SHL.U32 R10, R189, 0x8, RZ ;  /* 0x00000008bd0a7824 */ /* 0x000fe200078e00ff */
[----:B------:R-:W-:Y:S04]  /*19720*/  DEPBAR.LE SB0, 0x0 ;  /* 0x000080000000791a */ /* 0x000fe80000000000 */
[C---:B------:R-:W-:Y:S01]  /*19730*/  LOP3.LUT R8, R10.reuse, 0x1f8, RZ, 0xc0, !PT ;  /* 0x000001f80a087812 */ /* 0x040fe200078ec0ff */
[----:B------:R-:W-:Y:S01]  /*19740*/  BAR.SYNC.DEFER_BLOCKING 0x0 ;  /* 0x0000000000007b1d */ /* 0x000fe20000010000 */
[----:B------:R-:W-:Y:S01]  /*19750*/  LOP3.LUT R188, R10, 0x38, RZ, 0xc0, !PT ;  /* 0x000000380abc7812 */ /* 0x000fe200078ec0ff */
[----:B------:R-:W-:Y:S01]  /*19760*/  IMAD.MOV.U32 R11, RZ, RZ, R197 ;  /* 0x000000ffff0b7224 */ /* 0x000fe200078e00c5 */
[----:B------:R-:W-:Y:S02]  /*19770*/  LOP3.LUT R207, R8, 0x38, R189, 0x78, !PT ;  /* 0x0000003808cf7812 */ /* 0x000fe400078e78bd */
[C---:B------:R-:W-:Y:S02]  /*19780*/  LOP3.LUT R5, R188.reuse, 0x80, RZ, 0xfc, !PT ;  /* 0x00000080bc057812 */ /* 0x040fe400078efcff */
[----:B------:R-:W-:Y:S02]  /*19790*/  LOP3.LUT R207, R207, 0x1e00, R10, 0xf8, !PT ;  /* 0x00001e00cfcf7812 */ /* 0x000fe400078ef80a */
[----:B--2---:R-:W-:Y:S02]  /*197a0*/  ISETP.GE.AND P1, PT, R5, UR12, PT ;  /* 0x0000000c05007c0c */ /* 0x004fe4000bf26270 */
[C---:B------:R-:W-:Y:S02]  /*197b0*/  LOP3.LUT R7, R188.reuse, 0x40, RZ, 0xfc, !PT ;  /* 0x00000040bc077812 */ /* 0x040fe400078efcff */
[----:B------:R-:W-:Y:S02]  /*197c0*/  ISETP.GE.AND P3, PT, R188, UR12, PT ;  /* 0x0000000cbc007c0c */ /* 0x000fe4000bf66270 */
[----:B------:R-:W-:Y:S02]  /*197d0*/  ISETP.GE.AND P2, PT, R7, UR12, PT ;  /* 0x0000000c07007c0c */ /* 0x000fe4000bf46270 */
[----:B------:R-:W-:Y:S01]  /*197e0*/  LEA R207, R207, UR5, 0x1 ;  /* 0x00000005cfcf7c11 */ /* 0x000fe2000f8e08ff */
[----:B------:R-:W1:Y:S01]  /*197f0*/  S2R R189, SR_TID.X ;  /* 0x0000000000bd7919 */ /* 0x000e620000002100 */
[----:B------:R-:W2:Y:S08]  /*19800*/  @!P4 LDC R8, c[0x0][0x3c0] ;  /* 0x0000f000ff08cb82 */ /* 0x000eb00000000800 */
[----:B------:R-:W3:Y:S01]  /*19810*/  LDC R5, c[0x0][0x3c4] ;  /* 0x0000f100ff057b82 */ /* 0x000ee20000000800 */
[----:B-1----:R-:W-:Y:S01]  /*19820*/  SHF.R.U32.HI R187, RZ, 0x1, R189 ;  /* 0x00000001ffbb7819 */ /* 0x002fe200000116bd */
[----:B--2---:R-:W-:Y:S02]  /*19830*/  @!P4 IMAD.SHL.U32 R10, R8, 0x40, RZ ;  /* 0x00000040080ac824 */ /* 0x004fe400078e00ff */
[----:B------:R-:W-:Y:S01]  /*19840*/  IMAD.SHL.U32 R3, R189, 0x40, RZ ;  /* 0x00000040bd037824 */ /* 0x000fe200078e00ff */
[----:B------:R-:W-:Y:S01]  /*19850*/  LOP3.LUT R2, R187, 0x8, RZ, 0xc0, !PT ;  /* 0x00000008bb027812 */ /* 0x000fe200078ec0ff */
[----:B------:R-:W-:Y:S02]  /*19860*/  @!P4 IMAD.X R10, RZ, RZ, ~R10, P0 ;  /* 0x000000ffff0ac224 */ /* 0x000fe400000e0e0a */
[----:B------:R-:W-:Y:S01]  /*19870*/  IMAD.SHL.U32 R7, R189, 0x20, RZ ;  /* 0x00000020bd077824 */ /* 0x000fe200078e00ff */
[----:B------:R-:W-:Y:S02]  /*19880*/  LOP3.LUT R6, R188, 0x1c0, R3, 0xf8, !PT ;  /* 0x000001c0bc067812 */ /* 0x000fe400078ef803 */
[----:B------:R-:W-:Y:S02]  /*19890*/  @!P4 SHF.R.S64 R9, R9, 0x1f, R10 ;  /* 0x0000001f0909c819 */ /* 0x000fe4000000100a */
[----:B------:R-:W-:Y:S01]  /*198a0*/  LOP3.LUT R185, R7, 0x7c00, RZ, 0xc0, !PT ;  /* 0x00007c0007b97812 */ /* 0x000fe200078ec0ff */
[----:B------:R-:W-:Y:S01]  /*198b0*/  IMAD.MOV.U32 R7, RZ, RZ, R196 ;  /* 0x000000ffff077224 */ /* 0x000fe200078e00c4 */
[----:B------:R-:W-:Y:S02]  /*198c0*/  LOP3.LUT R193, R3, 0x400, RZ, 0xc0, !PT ;  /* 0x0000040003c17812 */ /* 0x000fe400078ec0ff */
[----:B------:R-:W-:Y:S02]  /*198d0*/  LOP3.LUT R4, R6, 0x8, R189, 0x78, !PT ;  /* 0x0000000806047812 */ /* 0x000fe400078e78bd */
[----:B------:R-:W-:Y:S02]  /*198e0*/  LOP3.LUT R3, R185, 0x200, R3, 0xf8, !PT ;  /* 0x00000200b9037812 */ /* 0x000fe400078ef803 */
[----:B------:R-:W-:Y:S01]  /*198f0*/  @!P4 IADD3 R196, P0, PT, R196, R9, RZ ;  /* 0x00000009c4c4c210 */ /* 0x000fe20007f1e0ff */
[----:B------:R-:W-:Y:S01]  /*19900*/  IMAD R193, R4, 0x2, R193 ;  /* 0x0000000204c17824 */ /* 0x000fe200078e02c1 */
[----:B------:R-:W-:Y:S02]  /*19910*/  LOP3.LUT R2, R3, R6, R2, 0xf6, !PT ;  /* 0x0000000603027212 */ /* 0x000fe400078ef602 */
[----:B------:R-:W-:Y:S01]  /*19920*/  @!P4 LEA.HI.X.SX32 R197, R10, R197, 0x1, P0 ;  /* 0x000000c50ac5c211 */ /* 0x000fe200000f0eff */
[----:B---3--:R-:W-:Y:S08]  /*19930*/  @!P4 BRA `(.L_x_809) ;  /* 0x0000000000f4c947 */ /* 0x008ff00003800000 */
[----:B------:R-:W-:Y:S01]  /*19940*/  VIADD R8, R206, 0xffffffc0 ;  /* 0xffffffc0ce087836 */ /* 0x000fe20000000000 */
[----:B------:R-:W1:Y:S04]  /*19950*/  LDC R3, c[0x0][0x4f0] ;  /* 0x00013c00ff037b82 */ /* 0x000e680000000800 */
[----:B------:R-:W-:Y:S02]  /*19960*/  IABS R13, R8 ;  /* 0x00000008000d7213 */ /* 0x000fe40000000000 */
[-C--:B-1----:R-:W-:Y:S02]  /*19970*/  IABS R6, R3.reuse ;  /* 0x0000000300067213 */ /* 0x082fe40000000000 */
[----:B------:R-:W-:Y:S02]  /*19980*/  LOP3.LUT R8, R8, R3, RZ, 0x3c, !PT ;  /* 0x0000000308087212 */ /* 0x000fe400078e3cff */
[----:B------:R-:W1:Y:S10]  /*19990*/  I2F.RP R10, R6 ;  /* 0x00000006000a7306 */ /* 0x000e740000209400 */
[----:B-1----:R-:W1:Y:S02]  /*199a0*/  MUFU.RCP R4, R10 ;  /* 0x0000000a00047308 */ /* 0x002e640000001000 */
[----:B-1----:R-:W-:Y:S08]  /*199b0*/  VIADD R14, R4, 0xffffffe ;  /* 0x0ffffffe040e7836 */ /* 0x002ff00000000000 */
[----:B------:R-:W1:Y:S02]  /*199c0*/  F2I.FTZ.U32.TRUNC.NTZ R15, R14 ;  /* 0x0000000e000f7305 */ /* 0x000e64000021f000 */
[--C-:B-1----:R-:W-:Y:S01]  /*199d0*/  IMAD.MOV R9, RZ, RZ, -R15.reuse ;  /* 0x000000ffff097224 */ /* 0x102fe200078e0a0f */
[----:B------:R-:W-:Y:S03]  /*199e0*/  MOV R14, RZ ;  /* 0x000000ff000e7202 */ /* 0x000fe60000000f00 */
        /* <DEDUP_REMOVED lines=9> */
[C---:B------:R-:W-:Y:S05]  /*19a80*/  IMAD R15, R6.reuse, R9, R15 ;  /* 0x00000009060f7224 */ /* 0x040fea00078e020f */
[----:B------:R-:W-:Y:S07]  /*19a90*/  ISETP.GT.U32.AND P5, PT, R6, R15, PT ;  /* 0x0000000f0600720c */ /* 0x000fee0003fa4070 */
[----:B------:R-:W-:Y:S02]  /*19aa0*/  @!P0 IMAD.IADD R13, R13, 0x1, -R6 ;  /* 0x000000010d0d8824 */ /* 0x000fe400078e0a06 */
[----:B------:R-:W-:Y:S03]  /*19ab0*/  @!P0 VIADD R10, R10, 0x1 ;  /* 0x000000010a0a8836 */ /* 0x000fe60000000000 */
[-C--:B------:R-:W-:Y:S01]  /*19ac0*/  ISETP.GE.U32.AND P6, PT, R13, R6.reuse, PT ;  /* 0x000000060d00720c */ /* 0x080fe20003fc6070 */
[----:B------:R-:W-:Y:S01]  /*19ad0*/  @!P5 VIADD R4, R4, 0x1 ;  /* 0x000000010404d836 */ /* 0x000fe20000000000 */
[-C--:B------:R-:W-:Y:S02]  /*19ae0*/  @!P5 IADD3 R15, PT, PT, R15, -R6.reuse, RZ ;  /* 0x800000060f0fd210 */ /* 0x080fe40007ffe0ff */
[----:B------:R-:W-:Y:S02]  /*19af0*/  ISETP.GE.AND P5, PT, R8, RZ, PT ;  /* 0x000000ff0800720c */ /* 0x000fe40003fa6270 */
[----:B------:R-:W-:Y:S01]  /*19b00*/  ISETP.GE.U32.AND P0, PT, R15, R6, PT ;  /* 0x000000060f00720c */ /* 0x000fe20003f06070 */
[----:B------:R-:W1:Y:S01]  /*19b10*/  LDC.64 R8, c[0x0][0x3c0] ;  /* 0x0000f000ff087b82 */ /* 0x000e620000000a00 */
[-C--:B------:R-:W-:Y:S02]  /*19b20*/  LOP3.LUT R6, R206, R3.reuse, RZ, 0x3c, !PT ;  /* 0x00000003ce067212 */ /* 0x080fe400078e3cff */
[----:B------:R-:W-:Y:S03]  /*19b30*/  LOP3.LUT R15, RZ, R3, RZ, 0x33, !PT ;  /* 0x00000003ff0f7212 */ /* 0x000fe600078e33ff */
[----:B------:R-:W-:Y:S02]  /*19b40*/  @P6 IADD3 R10, PT, PT, R10, 0x1, RZ ;  /* 0x000000010a0a6810 */ /* 0x000fe40007ffe0ff */
[----:B------:R-:W-:Y:S03]  /*19b50*/  ISETP.GE.AND P6, PT, R6, RZ, PT ;  /* 0x000000ff0600720c */ /* 0x000fe60003fc6270 */
[----:B------:R-:W-:Y:S02]  /*19b60*/  @!P5 IMAD.MOV R10, RZ, RZ, -R10 ;  /* 0x000000ffff0ad224 */ /* 0x000fe400078e0a0a */
[----:B------:R-:W-:Y:S01]  /*19b70*/  @P0 VIADD R4, R4, 0x1 ;  /* 0x0000000104040836 */ /* 0x000fe20000000000 */
[----:B------:R-:W-:Y:S04]  /*19b80*/  ISETP.NE.AND P0, PT, R3, RZ, PT ;  /* 0x000000ff0300720c */ /* 0x000fe80003f05270 */
[----:B------:R-:W-:Y:S03]  /*19b90*/  SEL R17, R15, R10, !P0 ;  /* 0x0000000a0f117207 */ /* 0x000fe60004000000 */
[----:B------:R-:W-:Y:S02]  /*19ba0*/  @!P6 IADD3 R4, PT, PT, -R4, RZ, RZ ;  /* 0x000000ff0404e210 */ /* 0x000fe40007ffe1ff */
[----:B------:R-:W-:Y:S02]  /*19bb0*/  LEA R20, P5, R17, R200, 0x2 ;  /* 0x000000c811147211 */ /* 0x000fe400078a10ff */
[----:B------:R-:W-:Y:S02]  /*19bc0*/  SEL R15, R15, R4, !P0 ;  /* 0x000000040f0f7207 */ /* 0x000fe40004000000 */
[-C--:B------:R-:W-:Y:S02]  /*19bd0*/  LEA.HI.X.SX32 R21, R17, R201.reuse, 0x2, P5 ;  /* 0x000000c911157211 */ /* 0x080fe400028f16ff */
[C---:B------:R-:W-:Y:S01]  /*19be0*/  LEA R18, P0, R15.reuse, R200, 0x2 ;  /* 0x000000c80f127211 */ /* 0x040fe200078010ff */
[C---:B------:R-:W-:Y:S02]  /*19bf0*/  IMAD.IADD R6, R15.reuse, 0x1, -R17 ;  /* 0x000000010f067824 */ /* 0x040fe400078e0a11 */
[----:B------:R-:W2:Y:S01]  /*19c00*/  LDG.E R13, desc[UR6][R20.64] ;  /* 0x00000006140d7981 */ /* 0x000ea2000c1e1900 */
[----:B------:R-:W-:Y:S01]  /*19c10*/  LEA.HI.X.SX32 R19, R15, R201, 0x2, P0 ;  /* 0x000000c90f137211 */ /* 0x000fe200000f16ff */
[----:B------:R-:W-:Y:S04]  /*19c20*/  IMAD R3, R6, R3, -0x40 ;  /* 0xffffffc006037424 */ /* 0x000fe800078e0203 */
[----:B------:R-:W2:Y:S01]  /*19c30*/  LDG.E R4, desc[UR6][R18.64] ;  /* 0x0000000612047981 */ /* 0x000ea2000c1e1900 */
[----:B------:R-:W-:Y:S05]  /*19c40*/  SHF.R.S32.HI R15, RZ, 0x1f, R3 ;  /* 0x0000001fff0f7819 */ /* 0x000fea0000011403 */
[-C--:B-1----:R-:W-:Y:S02]  /*19c50*/  IMAD R6, R15, R8.reuse, RZ ;  /* 0x000000080f067224 */ /* 0x082fe400078e02ff */
[C---:B------:R-:W-:Y:S04]  /*19c60*/  IMAD.WIDE.U32 R14, R3.reuse, R8, RZ ;  /* 0x00000008030e7225 */ /* 0x040fe800078e00ff */
[----:B------:R-:W-:Y:S05]  /*19c70*/  IMAD R6, R3, R9, R6 ;  /* 0x0000000903067224 */ /* 0x000fea00078e0206 */
[----:B------:R-:W-:Y:S01]  /*19c80*/  IADD3 R15, PT, PT, R15, R6, RZ ;  /* 0x000000060f0f7210 */ /* 0x000fe20007ffe0ff */
[----:B--2---:R-:W-:Y:S04]  /*19c90*/  IMAD.IADD R13, R13, 0x1, -R4 ;  /* 0x000000010d0d7824 */ /* 0x004fe800078e0a04 */
[----:B------:R-:W-:Y:S01]  /*19ca0*/  IMAD.WIDE.U32 R14, R13, UR10, R14 ;  /* 0x0000000a0d0e7c25 */ /* 0x000fe2000f8e000e */
[----:B------:R-:W-:Y:S02]  /*19cb0*/  SHF.R.S32.HI R3, RZ, 0x1f, R13 ;  /* 0x0000001fff037819 */ /* 0x000fe4000001140d */
[C---:B------:R-:W-:Y:S03]  /*19cc0*/  LEA R196, P0, R14.reuse, R7, 0x1 ;  /* 0x000000070ec47211 */ /* 0x040fe600078008ff */
[----:B------:R-:W-:Y:S04]  /*19cd0*/  IMAD R4, R3, UR10, RZ ;  /* 0x0000000a03047c24 */ /* 0x000fe8000f8e02ff */
[----:B------:R-:W-:Y:S04]  /*19ce0*/  IMAD R4, R13, UR11, R4 ;  /* 0x0000000b0d047c24 */ /* 0x000fe8000f8e0204 */
[----:B------:R-:W-:Y:S05]  /*19cf0*/  IMAD.IADD R4, R15, 0x1, R4 ;  /* 0x000000010f047824 */ /* 0x000fea00078e0204 */
[----:B------:R-:W-:Y:S07]  /*19d00*/  LEA.HI.X R197, R14, R11, R4, 0x1, P0 ;  /* 0x0000000b0ec57211 */ /* 0x000fee00000f0c04 */
.L_x_809:
        /* <DEDUP_REMOVED lines=19> */
[C---:B------:R-:W-:Y:S01]  /*19e40*/  IMAD.X R9, R4.reuse, 0x1, R7, P5 ;  /* 0x0000000104097824 */ /* 0x040fe200028e0607 */
        /* <DEDUP_REMOVED lines=29> */
[----:B------:R1:W-:Y:S01]  /*1a020*/  @!P1 LDGSTS.E.BYPASS.LTC128B.128 [R207+0x10800], desc[UR6][R6.64+0x100] ;  /* 0x1080010006cf9fae */ /* 0x0003e2000b981a06 */
        /* <DEDUP_REMOVED lines=33> */
[----:B------:R-:W1:Y:S04]  /*1a240*/  LDSM.16.M88.4 R140, [R193+UR5+0x6000] ;  /* 0x00600005c18c783b */ /* 0x000e680008000200 */
[----:B------:R-:W3:Y:S04]  /*1a250*/  LDSM.16.M88.4 R144, [R193+UR5+0x6800] ;  /* 0x00680005c190783b */ /* 0x000ee80008000200 */
[----:B------:R-:W5:Y:S04]  /*1a260*/  LDSM.16.M88.4 R148, [R193+UR5+0x7000] ;  /* 0x00700005c194783b */ /* 0x000f680008000200 */
[----:B------:R-:W0:Y:S04]  /*1a270*/  LDGDEPBAR ;  /* 0x00000000000079af */ /* 0x000e280000000000 */
[----:B------:R-:W4:Y:S04]  /*1a280*/  LDSM.16.M88.4 R152, [R193+UR5+0x7800] ;  /* 0x00780005c198783b */ /* 0x000f280008000200 */
[----:B------:R-:W-:Y:S04]  /*1a290*/  LDSM.16.M88.4 R156, [R135] ;  /* 0x00000000879c783b */ /* 0x000fe80000000200 */
[----:B------:R-:W4:Y:S04]  /*1a2a0*/  LDSM.16.M88.4 R160, [R134+0x6000] ;  /* 0x0060000086a0783b */ /* 0x000f280000000200 */
[----:B------:R-:W4:Y:S04]  /*1a2b0*/  LDSM.16.M88.4 R164, [R134+0x6800] ;  /* 0x0068000086a4783b */ /* 0x000f280000000200 */
[----:B------:R-:W-:Y:S04]  /*1a2c0*/  LDSM.16.M88.4 R168, [R2+0x6000] ;  /* 0x0060000002a8783b */ /* 0x000fe80000000200 */
[----:B------:R-:W-:Y:S01]  /*1a2d0*/  LDSM.16.M88.4 R172, [R134+0x8000] ;  /* 0x0080000086ac783b */ /* 0x000fe20000000200 */
[C---:B-1----:R-:W-:Y:S03]  /*1a2e0*/  HMMA.16816.F32.BF16 R4, R136.reuse, R140, RZ ;  /* 0x0000008c8804723c */ /* 0x042fe600000418ff */
[----:B------:R-:W-:Y:S05]  /*1a2f0*/  LDSM.16.M88.4 R180, [R193+UR5+0xa000] ;  /* 0x00a00005c1b4783b */ /* 0x000fea0008000200 */
[C---:B--2---:R-:W-:Y:S01]  /*1a300*/  HMMA.16816.F32.BF16 R8, R136.reuse, R142, RZ ;  /* 0x0000008e8808723c */ /* 0x044fe200000418ff */
[----:B------:R-:W1:Y:S07]  /*1a310*/  LDSM.16.M88.4 R140, [R134+0x7000] ;  /* 0x00700000868c783b */ /* 0x000e6e0000000200 */
[C---:B---3--:R-:W-:Y:S08]  /*1a320*/  HMMA.16816.F32.BF16 R12, R136.reuse, R144, RZ ;  /* 0x00000090880c723c */ /* 0x048ff000000418ff */
[C---:B------:R-:W-:Y:S01]  /*1a330*/  HMMA.16816.F32.BF16 R16, R136.reuse, R146, RZ ;  /* 0x000000928810723c */ /* 0x040fe200000418ff */
[----:B------:R-:W-:Y:S07]  /*1a340*/  LDSM.16.M88.4 R144, [R192] ;  /* 0x00000000c090783b */ /* 0x000fee0000000200 */
[C---:B-----5:R-:W-:Y:S08]  /*1a350*/  HMMA.16816.F32.BF16 R20, R136.reuse, R148, RZ ;  /* 0x000000948814723c */ /* 0x060ff000000418ff */
[C---:B------:R-:W-:Y:S01]  /*1a360*/  HMMA.16816.F32.BF16 R24, R136.reuse, R150, RZ ;  /* 0x000000968818723c */ /* 0x040fe200000418ff */
[----:B------:R-:W-:Y:S07]  /*1a370*/  LDSM.16.M88.4 R148, [R132+0x6000] ;  /* 0x006000008494783b */ /* 0x000fee0000000200 */
[C---:B----4-:R-:W-:Y:S08]  /*1a380*/  HMMA.16816.F32.BF16 R28, R136.reuse, R152, RZ ;  /* 0x00000098881c723c */ /* 0x050ff000000418ff */
        /* <DEDUP_REMOVED lines=153> */
[C---:B------:R-:W-:Y:S01]  /*1ad20*/  VIADD R141, R206.reuse, 0xffffff80 ;  /* 0xffffff80ce8d7836 */ /* 0x040fe20000000000 */
        /* <DEDUP_REMOVED lines=61> */
.L_x_811:
[----:B------:R-:W-:Y:S01]  /*1b100*/  @!PT LDS RZ, [RZ] ;  /* 0x00000000fffff984 */ /* 0x000fe20000000800 */
[----:B------:R-:W-:Y:S01]  /*1b110*/  @!PT LDS RZ, [RZ] ;  /* 0x00000000fffff984 */ /* 0x000fe20000000800 */
[----:B------:R-:W-:Y:S01]  /*1b120*/  @!PT LDS RZ, [RZ] ;  /* 0x00000000fffff984 */ /* 0x000fe20000000800 */
[----:B------:R1:W-:Y:S01]  /*1b130*/  @!P3 LDGSTS.E.BYPASS.LTC128B.128 [R207+0x6000], desc[UR6][R194.64] ;  /* 0x06000000c2cfbfae */ /* 0x0003e2000b981a06 */
[C---:B------:R-:W-:Y:S01]  /*1b140*/  LEA R134, P5, R2.reuse, R194, 0x5 ;  /* 0x000000c202867211 */ /* 0x040fe200078a28ff */
[C---:B------:R-:W-:Y:S01]  /*1b150*/  IMAD.SHL.U32 R3, R2.reuse, 0x20, RZ ;  /* 0x0000002002037824 */ /* 0x040fe200078e00ff */
[C-C-:B------:R-:W-:Y:S01]  /*1b160*/  SHF.L.U64.HI R132, R2.reuse, 0x5, R135.reuse ;  /* 0x0000000502847819 */ /* 0x140fe20000010287 */
[----:B------:R1:W-:Y:S01]  /*1b170*/  @P3 STS.128 [R207+0x6000], RZ ;  /* 0x006000ffcf003388 */ /* 0x0003e20000000c00 */
[----:B------:R-:W-:Y:S02]  /*1b180*/  LEA.HI.X R135, R2, R195, R135, 0x5, P5 ;  /* 0x000000c302877211 */ /* 0x000fe400028f2c87 */
[C---:B------:R-:W-:Y:S01]  /*1b190*/  IADD3 R2, P6, PT, R3.reuse, R134, RZ ;  /* 0x0000008603027210 */ /* 0x040fe20007fde0ff */
[----:B------:R-:W-:Y:S01]  /*1b1a0*/  @!PT LDS RZ, [RZ] ;  /* 0x00000000fffff984 */ /* 0x000fe20000000800 */
[----:B------:R-:W-:Y:S01]  /*1b1b0*/  @!PT LDS RZ, [RZ] ;  /* 0x00000000fffff984 */ /* 0x000fe20000000800 */
[----:B------:R-:W-:Y:S01]  /*1b1c0*/  @!PT LDS RZ, [RZ] ;  /* 0x00000000fffff984 */ /* 0x000fe20000000800 */
[----:B------:R1:W-:Y:S03]  /*1b1d0*/  @!P2 LDGSTS.E.BYPASS.LTC128B.128 [R207+0x8000], desc[UR6][R194.64+0x80] ;  /* 0x08000080c2cfafae */ /* 0x0003e6000b981a06 */
[----:B------:R-:W-:Y:S01]  /*1b1e0*/  IADD3 R136, P5, PT, R3, R2, RZ ;  /* 0x0000000203887210 */ /* 0x000fe20007fbe0ff */
[----:B------:R1:W-:Y:S01]  /*1b1f0*/  @P2 STS.128 [R207+0x8000], RZ ;  /* 0x008000ffcf002388 */ /* 0x0003e20000000c00 */
[C---:B------:R-:W-:Y:S03]  /*1b200*/  IMAD.X R3, R132.reuse, 0x1, R135, P6 ;  /* 0x0000000184037824 */ /* 0x040fe600030e0687 */
[----:B------:R-:W-:Y:S01]  /*1b210*/  @!PT LDS RZ, [RZ] ;  /* 0x00000000fffff984 */ /* 0x000fe20000000800 */
[----:B------:R-:W-:Y:S01]  /*1b220*/  @!PT LDS RZ, [RZ] ;  /* 0x00000000fffff984 */ /* 0x000fe20000000800 */
[----:B------:R-:W-:Y:S01]  /*1b230*/  @!PT LDS RZ, [RZ] ;  /* 0x00000000fffff984 */ /* 0x000fe20000000800 */
[----:B------:R1:W-:Y:S01]  /*1b240*/  @!P1 LDGSTS.E.BYPASS.LTC128B.128 [R207+0xa000], desc[UR6][R194.64+0x100] ;  /* 0x0a000100c2cf9fae */ /* 0x0003e2000b981a06 */
[----:B------:R-:W-:Y:S03]  /*1b250*/  IMAD.X R137, R132, 0x1, R3, P5 ;  /* 0x0000000184897824 */ /* 0x000fe600028e0603 */
        /* <DEDUP_REMOVED lines=47> */
.L_x_810:
[----:B-1----:R-:W-:Y:S01]  /*1b550*/  FMNMX3.FTZ R2, R0, R6, R7, !PT ;  /* 0x0000000600027276 */ /* 0x002fe20007810007 */
        /* <DEDUP_REMOVED lines=397> */
.L_x_808:
[----:B------:R-:W1:Y:S01]  /*1ce30*/  SHFL.BFLY PT, R8, R211, 0x2, 0x1f ;  /* 0x0c401f00d3087f89 */ /* 0x000e6200000e0000 */
[C---:B------:R-:W-:Y:S01]  /*1ce40*/  LOP3.LUT P3, RZ, R189.reuse, 0x10, RZ, 0xc0, !PT ;  /* 0x00000010bdff7812 */ /* 0x040fe2000786c0ff */
[----:B------:R-:W2:Y:S01]  /*1ce50*/  S2UR UR8, SR_CTAID.X ;  /* 0x00000000000879c3 */ /* 0x000ea20000002500 */
[C---:B------:R-:W-:Y:S01]  /*1ce60*/  LOP3.LUT P4, RZ, R189.reuse, 0x8, RZ, 0xc0, !PT ;  /* 0x00000008bdff7812 */ /* 0x040fe2000788c0ff */
[----:B------:R-:W3:Y:S01]  /*1ce70*/  SHFL.BFLY PT, R0, R209, 0x2, 0x1f ;  /* 0x0c401f00d1007f89 */ /* 0x000ee200000e0000 */
[----:B------:R-:W-:Y:S01]  /*1ce80*/  LOP3.LUT P5, RZ, R189, 0x3, RZ, 0xc0, !PT ;  /* 0x00000003bdff7812 */ /* 0x000fe200078ac0ff */
[----:B------:R-:W-:Y:S01]  /*1ce90*/  BSSY.RECONVERGENT B0, `(.L_x_813) ;  /* 0x0000110000007945 */ /* 0x000fe20003800200 */
[----:B------:R-:W-:Y:S01]  /*1cea0*/  SEL R184, R184, 0xffffffe0, !P4 ;  /* 0xffffffe0b8b87807 */ /* 0x000fe20006000000 */
        /* <DEDUP_REMOVED lines=21> */
[----:B------:R-:W3:Y:S01]  /*1d000*/  LDC.U8 R0, c[0x0][0x548] ;  /* 0x00015200ff007b82 */ /* 0x000ee20000000000 */
[----:B------:R-:W-:Y:S01]  /*1d010*/  IADD3 R15, PT, PT, R9, 0x40, RZ ;  /* 0x00000040090f7810 */ /* 0x000fe20007ffe0ff */
[----:B------:R-:W-:Y:S01]  /*1d020*/  @P2 MUFU.LG2 R10, R4 ;  /* 0x00000004000a2308 */ /* 0x000fe20000000c00 */
[----:B-1----:R-:W-:-:S02]  /*1d030*/  FSEL R7, R7, 1, P2 ;  /* 0x3f80000007077808 */ /* 0x002fc40001000000 */
[C---:B------:R-:W-:Y:S02]  /*1d040*/  IADD3 R13, PT, PT, R9.reuse, R184, RZ ;  /* 0x000000b8090d7210 */ /* 0x040fe40007ffe0ff */
[----:B------:R-:W-:Y:S01]  /*1d050*/  @P3 IADD3 R15, PT, PT, R9, -0x40, RZ ;  /* 0xffffffc0090f3810 */ /* 0x000fe20007ffe0ff */
        /* <DEDUP_REMOVED lines=165> */
[----:B------:R-:W1:Y:S01]  /*1dab0*/  @P1 LDC R16, c[0x0][0x458] ;  /* 0x00011600ff101b82 */ /* 0x000e620000000800 */
[----:B------:R-:W-:Y:S01]  /*1dac0*/  F2FP.BF16.F32.PACK_AB R106, R107, R106 ;  /* 0x0000006a6b6a723e */ /* 0x000fe200000010ff */
[----:B------:R-:W-:Y:S01]  /*1dad0*/  STS [R23+0x2000], R84 ;  /* 0x0020005417007388 */ /* 0x000fe20000000800 */
[----:B------:R-:W-:Y:S01]  /*1dae0*/  F2FP.BF16.F32.PACK_AB R108, R109, R108 ;  /* 0x0000006c6d6c723e */ /* 0x000fe200000010ff */
[----:B------:R-:W2:Y:S01]  /*1daf0*/  @P1 MUFU.LG2 R2, R2 ;  /* 0x0000000200021308 */ /* 0x000ea20000000c00 */
        /* <DEDUP_REMOVED lines=15> */
[----:B--2---:R-:W-:Y:S01]  /*1dbf0*/  @P1 FMUL.FTZ R2, R2, 0.69314718246459960938 ;  /* 0x3f31721802021820 */ /* 0x004fe20000410000 */
[----:B---3--:R-:W-:Y:S01]  /*1dc00*/  ISETP.NE.AND P4, PT, R0, RZ, PT ;  /* 0x000000ff0000720c */ /* 0x008fe20003f85270 */
        /* <DEDUP_REMOVED lines=29> */
[----:B------:R4:W2:Y:S01]  /*1dde0*/  LDS.128 R12, [R207+0x1800] ;  /* 0x00180000cf0c7984 */ /* 0x0008a20000000c00 */
[----:B-1----:R-:W-:Y:S01]  /*1ddf0*/  @!P3 IMAD.WIDE.U32 R26, R6, R18, RZ ;  /* 0x00000012061ab225 */ /* 0x002fe200078e00ff */
[----:B------:R-:W-:-:S03]  /*1de00*/  LOP3.LUT R18, R187, 0x30, RZ, 0xc0, !PT ;  /* 0x00000030bb127812 */ /* 0x000fc600078ec0ff */
[----:B------:R-:W-:Y:S02]  /*1de10*/  @!P3 IMAD R19, R6, R19, R27 ;  /* 0x000000130613b224 */ /* 0x000fe400078e021b */
[----:B------:R-:W-:Y:S01]  /*1de20*/  @P2 FMUL.FTZ R27, R10, 0.69314718246459960938 ;  /* 0x3f3172180a1b2820 */ /* 0x000fe20000410000 */
[----:B------:R-:W-:Y:S01]  /*1de30*/  @P3 IMAD R19, R198, R9, R21 ;  /* 0x00000009c6133224 */ /* 0x000fe200078e0215 */
[----:B------:R-:W-:Y:S01]  /*1de40*/  MOV R9, 0x7f800000 ;  /* 0x7f80000000097802 */ /* 0x000fe20000000f00 */
[----:B------:R-:W-:Y:S01]  /*1de50*/  @!P4 IMAD R0, R6, R0, R25 ;  /* 0x000000000600c224 */ /* 0x000fe200078e0219 */
[----:B------:R-:W-:Y:S01]  /*1de60*/  LOP3.LUT R7, R18, 0x7, R7, 0xf8, !PT ;  /* 0x0000000712077812 */ /* 0x000fe200078ef807 */
[----:B------:R-:W-:Y:S02]  /*1de70*/  @!P0 IMAD R198, R6, R11, RZ ;  /* 0x0000000b06c68224 */ /* 0x000fe400078e02ff */
[----:B---3--:R-:W-:Y:S01]  /*1de80*/  @P2 FFMA.FTZ R8, R132, R23, R27 ;  /* 0x0000001784082223 */ /* 0x008fe2000001001b */
[----:B------:R-:W-:-:S02]  /*1de90*/  @!P4 IMAD R0, R0, R11, RZ ;  /* 0x0000000b0000c224 */ /* 0x000fc400078e02ff */
[----:B------:R-:W-:Y:S01]  /*1dea0*/  @P1 FFMA.FTZ R9, R3, R16, R2 ;  /* 0x0000001003091223 */ /* 0x000fe20000010002 */
[----:B------:R-:W-:Y:S01]  /*1deb0*/  @P4 IMAD R0, R25, R17, R198 ;  /* 0x0000001119004224 */ /* 0x000fe200078e02c6 */
[----:B----4-:R-:W-:Y:S06]  /*1dec0*/  @P5 BRA `(.L_x_814) ;  /* 0x0000000000305947 */ /* 0x010fec0003800000 */
[----:B------:R-:W1:Y:S01]  /*1ded0*/  LDCU.64 UR4, c[0x0][0x420] ;  /* 0x00008400ff0477ac */ /* 0x000e620008000a00 */
[----:B------:R-:W-:Y:S02]  /*1dee0*/  VIADD R6, R0, UR8 ;  /* 0x0000000800067c36 */ /* 0x000fe40008000000 */
[----:B------:R-:W-:Y:S02]  /*1def0*/  VIADD R0, R199, -UR8 ;  /* 0x80000008c7007c36 */ /* 0x000fe40008000000 */
[C---:B------:R-:W-:Y:S01]  /*1df00*/  VIADD R3, R7.reuse, 0x8 ;  /* 0x0000000807037836 */ /* 0x040fe20000000000 */
[C---:B------:R-:W-:Y:S02]  /*1df10*/  IADD3 R2, P0, PT, R7.reuse, R6, RZ ;  /* 0x0000000607027210 */ /* 0x040fe40007f1e0ff */
[-C--:B------:R-:W-:Y:S02]  /*1df20*/  ISETP.GE.AND P2, PT, R7, R0.reuse, PT ;  /* 0x000000000700720c */ /* 0x080fe40003f46270 */
[----:B------:R-:W-:-:S02]  /*1df30*/  ISETP.GE.AND P1, PT, R3, R0, PT ;  /* 0x000000000300720c */ /* 0x000fc40003f26270 */
[----:B------:R-:W-:Y:S02]  /*1df40*/  LEA.HI.X.SX32 R3, R6, RZ, 0x1, P0 ;  /* 0x000000ff06037211 */ /* 0x000fe400000f0eff */
[----:B-1----:R-:W-:-:S04]  /*1df50*/  LEA R6, P0, R2, UR4, 0x2 ;  /* 0x0000000402067c11 */ /* 0x002fc8000f8010ff */
[----:B------:R-:W-:-:S05]  /*1df60*/  LEA.HI.X R7, R2, UR5, R3, 0x2, P0 ;  /* 0x0000000502077c11 */ /* 0x000fca00080f1403 */
[----:B------:R1:W-:Y:S04]  /*1df70*/  @!P2 STG.E desc[UR6][R6.64], R8 ;  /* 0x000000080600a986 */ /* 0x0003e8000c101906 */
[----:B------:R1:W-:Y:S02]  /*1df80*/  @!P1 STG.E desc[UR6][R6.64+0x20], R9 ;  /* 0x0000200906009986 */ /* 0x0003e4000c101906 */
.L_x_814:
[----:B------:R-:W-:Y:S05]  /*1df90*/  BSYNC.RECONVERGENT B0 ;  /* 0x0000000000007941 */ /* 0x000fea0003800200 */
.L_x_813:
[----:B------:R-:W-:Y:S01]  /*1dfa0*/  IMAD.MOV.U32 R2, RZ, RZ, R188 ;  /* 0x000000ffff027224 */ /* 0x000fe200078e00bc */
[----:B------:R-:W-:Y:S01]  /*1dfb0*/  @P3 MOV R26, R20 ;  /* 0x00000014001a3202 */ /* 0x000fe20000000f00 */
[----:B------:R-:W-:Y:S01]  /*1dfc0*/  IMAD.MOV.U32 R3, RZ, RZ, RZ ;  /* 0x000000ffff037224 */ /* 0x000fe200078e00ff */
[----:B------:R-:W-:Y:S01]  /*1dfd0*/  SHF.R.U32.HI R0, RZ, 0x3, R189 ;  /* 0x00000003ff007819 */ /* 0x000fe200000116bd */
[----:B------:R-:W-:Y:S01]  /*1dfe0*/  VIADD R199, R199, -UR8 ;  /* 0x80000008c7c77c36 */ /* 0x000fe20008000000 */
[----:B------:R3:W4:Y:S01]  /*1dff0*/  LDS.128 R20, [R207] ;  /* 0x00000000cf147984 */ /* 0x0007220000000c00 */
[----:B-12---:R-:W-:Y:S01]  /*1e000*/  IMAD.WIDE.U32 R6, R4, UR8, R2 ;  /* 0x0000000804067c25 */ /* 0x006fe2000f8e0002 */
[----:B------:R-:W-:Y:S01]  /*1e010*/  IADD3 R8, PT, PT, R0, 0x20, RZ ;  /* 0x0000002000087810 */ /* 0x000fe20007ffe0ff */
[----:B------:R-:W1:Y:S01]  /*1e020*/  LDCU.64 UR4, c[0x0][0x410] ;  /* 0x00008200ff0477ac */ /* 0x000e620008000a00 */
[----:B------:R-:W-:Y:S01]  /*1e030*/  BSSY.RECONVERGENT B0, `(.L_x_815) ;  /* 0x000001e000007945 */ /* 0x000fe20003800200 */
[----:B------:R-:W-:Y:S01]  /*1e040*/  IMAD R2, R5, UR8, R7 ;  /* 0x0000000805027c24 */ /* 0x000fe2000f8e0207 */
[----:B------:R-:W-:Y:S01]  /*1e050*/  IADD3 R26, P0, PT, R26, R6, RZ ;  /* 0x000000061a1a7210 */ /* 0x000fe20007f1e0ff */
[----:B------:R-:W-:Y:S01]  /*1e060*/  VIADD R6, R0, 0x10 ;  /* 0x0000001000067836 */ /* 0x000fe20000000000 */
[----:B------:R-:W-:-:S02]  /*1e070*/  ISETP.GE.AND P5, PT, R8, R199, PT ;  /* 0x000000c70800720c */ /* 0x000fc40003fa6270 */
[----:B------:R3:W2:Y:S01]  /*1e080*/  LDS.128 R8, [R207+0x4000] ;  /* 0x00400000cf087984 */ /* 0x0006a20000000c00 */
[----:B------:R-:W-:Y:S01]  /*1e090*/  IMAD.X R27, R19, 0x1, R2, P0 ;  /* 0x00000001131b7824 */ /* 0x000fe200000e0602 */
[-C--:B------:R-:W-:Y:S02]  /*1e0a0*/  ISETP.GE.AND P0, PT, R0, R199.reuse, PT ;  /* 0x000000c70000720c */ /* 0x080fe40003f06270 */
[----:B------:R3:W2:Y:S01]  /*1e0b0*/  LDS.128 R16, [R207+0x2000] ;  /* 0x00200000cf107984 */ /* 0x0006a20000000c00 */
[-C--:B------:R-:W-:Y:S02]  /*1e0c0*/  ISETP.GE.AND P6, PT, R6, R199.reuse, PT ;  /* 0x000000c70600720c */ /* 0x080fe40003fc6270 */
[----:B------:R-:W-:Y:S02]  /*1e0d0*/  IADD3 R2, PT, PT, R0, 0x30, RZ ;  /* 0x0000003000027810 */ /* 0x000fe40007ffe0ff */
[----:B------:R-:W-:Y:S01]  /*1e0e0*/  LOP3.LUT R3, R188, 0x40, RZ, 0xfc, !PT ;  /* 0x00000040bc037812 */ /* 0x000fe200078efcff */
[----:B-1----:R-:W-:Y:S01]  /*1e0f0*/  IMAD.WIDE.U32 R6, R25, UR4, R26 ;  /* 0x0000000419067c25 */ /* 0x002fe2000f8e001a */
[----:B------:R-:W-:-:S02]  /*1e100*/  ISETP.GE.AND P4, PT, R2, R199, PT ;  /* 0x000000c70200720c */ /* 0x000fc40003f86270 */
[----:B------:R-:W-:Y:S01]  /*1e110*/  LOP3.LUT R2, R188, 0x80, RZ, 0xfc, !PT ;  /* 0x00000080bc027812 */ /* 0x000fe200078efcff */
[----:B------:R-:W-:Y:S01]  /*1e120*/  IMAD R25, R25, UR5, R7 ;  /* 0x0000000519197c24 */ /* 0x000fe2000f8e0207 */
[----:B------:R-:W-:Y:S09]  /*1e130*/  @P0 BRA `(.L_x_816) ;  /* 0x0000000000340947 */ /* 0x000ff20003800000 */
[----:B------:R-:W1:Y:S01]  /*1e140*/  LDCU UR8, c[0x0][0x440] ;  /* 0x00008800ff0877ac */ /* 0x000e620008000800 */
[----:B------:R-:W-:Y:S01]  /*1e150*/  IMAD.MOV.U32 R24, RZ, RZ, R6 ;  /* 0x000000ffff187224 */ /* 0x000fe200078e0006 */
[----:B------:R-:W5:Y:S03]  /*1e160*/  LDCU.64 UR4, c[0x0][0x3f0] ;  /* 0x00007e00ff0477ac */ /* 0x000f660008000a00 */
[----:B------:R-:W-:-:S04]  /*1e170*/  IMAD.WIDE.U32 R30, R0, R4, R24 ;  /* 0x00000004001e7225 */ /* 0x000fc800078e0018 */
[----:B------:R-:W-:Y:S01]  /*1e180*/  IMAD R26, R0, R5, R31 ;  /* 0x00000005001a7224 */ /* 0x000fe200078e021f */
[----:B-1----:R-:W-:Y:S02]  /*1e190*/  ISETP.GE.AND P2, PT, R188, UR8, PT ;  /* 0x00000008bc007c0c */ /* 0x002fe4000bf46270 */
[----:B------:R-:W-:Y:S02]  /*1e1a0*/  ISETP.GE.AND P1, PT, R3, UR8, PT ;  /* 0x0000000803007c0c */ /* 0x000fe4000bf26270 */
[----:B------:R-:W-:Y:S02]  /*1e1b0*/  ISETP.GE.AND P0, PT, R2, UR8, PT ;  /* 0x0000000802007c0c */ /* 0x000fe4000bf06270 */
[----:B-----5:R-:W-:-:S04]  /*1e1c0*/  LEA R28, P3, R30, UR4, 0x1 ;  /* 0x000000041e1c7c11 */ /* 0x020fc8000f8608ff */
[----:B------:R-:W-:-:S05]  /*1e1d0*/  LEA.HI.X R29, R30, UR5, R26, 0x1, P3 ;  /* 0x000000051e1d7c11 */ /* 0x000fca00098f0c1a */
[----:B----4-:R1:W-:Y:S04]  /*1e1e0*/  @!P2 STG.E.128 desc[UR6][R28.64], R20 ;  /* 0x000000141c00a986 */ /* 0x0103e8000c101d06 */
[----:B--2---:R1:W-:Y:S04]  /*1e1f0*/  @!P1 STG.E.128 desc[UR6][R28.64+0x80], R16 ;  /* 0x000080101c009986 */ /* 0x0043e8000c101d06 */
[----:B------:R1:W-:Y:S02]  /*1e200*/  @!P0 STG.E.128 desc[UR6][R28.64+0x100], R8 ;  /* 0x000100081c008986 */ /* 0x0003e4000c101d06 */
.L_x_816:
[----:B------:R-:W-:Y:S05]  /*1e210*/  BSYNC.RECONVERGENT B0 ;  /* 0x0000000000007941 */ /* 0x000fea0003800200 */
.L_x_815:
[----:B-1--4-:R1:W4:Y:S01]  /*1e220*/  LDS.128 R20, [R207+0x800] ;  /* 0x00080000cf147984 */ /* 0x0123220000000c00 */
[----:B------:R-:W-:Y:S03]  /*1e230*/  BSSY.RECONVERGENT B0, `(.L_x_817) ;  /* 0x0000016000007945 */ /* 0x000fe60003800200 */
[----:B--2---:R1:W2:Y:S04]  /*1e240*/  LDS.128 R16, [R207+0x2800] ;  /* 0x00280000cf107984 */ /* 0x0042a80000000c00 */
[----:B------:R1:W1:Y:S01]  /*1e250*/  LDS.128 R8, [R207+0x4800] ;  /* 0x00480000cf087984 */ /* 0x0002620000000c00 */
[----:B------:R-:W-:Y:S05]  /*1e260*/  @P6 BRA `(.L_x_818) ;  /* 0x0000000000486947 */ /* 0x000fea0003800000 */
[----:B------:R-:W5:Y:S01]  /*1e270*/  LDCU UR8, c[0x0][0x440] ;  /* 0x00008800ff0877ac */ /* 0x000f620008000800 */
[----:B------:R-:W-:Y:S01]  /*1e280*/  IADD3 R27, P0, PT, R0, 0x10, RZ ;  /* 0x00000010001b7810 */ /* 0x000fe20007f1e0ff */
[----:B------:R-:W-:Y:S01]  /*1e290*/  IMAD.MOV.U32 R28, RZ, RZ, R6 ;  /* 0x000000ffff1c7224 */ /* 0x000fe200078e0006 */
[----:B------:R-:W3:Y:S03]  /*1e2a0*/  LDCU.64 UR4, c[0x0][0x3f0] ;  /* 0x00007e00ff0477ac */ /* 0x000ee60008000a00 */
        /* <DEDUP_REMOVED lines=9> */
[----:B---3--:R-:W-:-:S04]  /*1e340*/  LEA R30, P3, R28, UR4, 0x1 ;  /* 0x000000041c1e7c11 */ /* 0x008fc8000f8608ff */
[----:B------:R-:W-:-:S05]  /*1e350*/  LEA.HI.X R31, R28, UR5, R26, 0x1, P3 ;  /* 0x000000051c1f7c11 */ /* 0x000fca00098f0c1a */
[----:B----4-:R3:W-:Y:S04]  /*1e360*/  @!P2 STG.E.128 desc[UR6][R30.64], R20 ;  /* 0x000000141e00a986 */ /* 0x0107e8000c101d06 */
[----:B--2---:R3:W-:Y:S04]  /*1e370*/  @!P1 STG.E.128 desc[UR6][R30.64+0x80], R16 ;  /* 0x000080101e009986 */ /* 0x0047e8000c101d06 */
[----:B-1----:R3:W-:Y:S02]  /*1e380*/  @!P0 STG.E.128 desc[UR6][R30.64+0x100], R8 ;  /* 0x000100081e008986 */ /* 0x0027e4000c101d06 */
.L_x_818:
[----:B------:R-:W-:Y:S05]  /*1e390*/  BSYNC.RECONVERGENT B0 ;  /* 0x0000000000007941 */ /* 0x000fea0003800200 */
.L_x_817:
[----:B---34-:R3:W4:Y:S01]  /*1e3a0*/  LDS.128 R20, [R207+0x1000] ;  /* 0x00100000cf147984 */ /* 0x0187220000000c00 */
[----:B------:R-:W-:Y:S03]  /*1e3b0*/  BSSY.RECONVERGENT B0, `(.L_x_819) ;  /* 0x0000016000007945 */ /* 0x000fe60003800200 */
[----:B--2---:R3:W2:Y:S04]  /*1e3c0*/  LDS.128 R16, [R207+0x3000] ;  /* 0x00300000cf107984 */ /* 0x0046a80000000c00 */
[----:B-1----:R3:W1:Y:S01]  /*1e3d0*/  LDS.128 R8, [R207+0x5000] ;  /* 0x00500000cf087984 */ /* 0x0026620000000c00 */
        /* <DEDUP_REMOVED lines=19> */
.L_x_820:
[----:B------:R-:W-:Y:S05]  /*1e510*/  BSYNC.RECONVERGENT B0 ;  /* 0x0000000000007941 */ /* 0x000fea0003800200 */
.L_x_819:
[----:B-1-3--:R1:W3:Y:S01]  /*1e520*/  LDS.128 R8, [R207+0x3800] ;  /* 0x00380000cf087984 */ /* 0x00a2e20000000c00 */
[----:B------:R-:W-:Y:S05]  /*1e530*/  @P4 EXIT ;  /* 0x000000000000494d */ /* 0x000fea0003800000 */
[----:B--2---:R2:W1:Y:S01]  /*1e540*/  LDS.128 R16, [R207+0x5800] ;  /* 0x00580000cf107984 */ /* 0x0044620000000c00 */
[----:B------:R-:W5:Y:S01]  /*1e550*/  LDCU UR8, c[0x0][0x440] ;  /* 0x00008800ff0877ac */ /* 0x000f620008000800 */
[----:B------:R-:W-:Y:S01]  /*1e560*/  IADD3 R7, P0, PT, R0, 0x30, RZ ;  /* 0x0000003000077810 */ /* 0x000fe20007f1e0ff */
[----:B----4-:R-:W-:Y:S01]  /*1e570*/  IMAD.MOV.U32 R20, RZ, RZ, R6 ;  /* 0x000000ffff147224 */ /* 0x010fe200078e0006 */
[----:B------:R-:W4:Y:S03]  /*1e580*/  LDCU.64 UR4, c[0x0][0x3f0] ;  /* 0x00007e00ff0477ac */ /* 0x000f260008000a00 */
        /* <DEDUP_REMOVED lines=9> */
[----:B----4-:R-:W-:-:S04]  /*1e620*/  LEA R4, P3, R20, UR4, 0x1 ;  /* 0x0000000414047c11 */ /* 0x010fc8000f8608ff */
[----:B------:R-:W-:-:S05]  /*1e630*/  LEA.HI.X R5, R20, UR5, R0, 0x1, P3 ;  /* 0x0000000514057c11 */ /* 0x000fca00098f0c00 */
[----:B------:R2:W-:Y:S04]  /*1e640*/  @!P2 STG.E.128 desc[UR6][R4.64], R12 ;  /* 0x0000000c0400a986 */ /* 0x0005e8000c101d06 */
[----:B---3--:R2:W-:Y:S01]  /*1e650*/  @!P1 STG.E.128 desc[UR6][R4.64+0x80], R8 ;  /* 0x0000800804009986 */ /* 0x0085e2000c101d06 */
[----:B------:R-:W-:Y:S05]  /*1e660*/  @P0 EXIT ;  /* 0x000000000000094d */ /* 0x000fea0003800000 */
[----:B-1----:R-:W-:Y:S01]  /*1e670*/  STG.E.128 desc[UR6][R4.64+0x100], R16 ;  /* 0x0001001004007986 */ /* 0x002fe2000c101d06 */
[----:B------:R-:W-:Y:S05]  /*1e680*/  EXIT ;  /* 0x000000000000794d */ /* 0x000fea0003800000 */
.L_x_821:
        /* <DEDUP_REMOVED lines=15> */
.L_x_3739:


//--------------------- .text._ZN5flash24flash_fwd_splitkv_kernelI23Flash_fwd_kernel_traitsILi192ELi64ELi64ELi4ELb0ELb0EN7cutlass10bfloat16_tE19Flash_kernel_traitsILi192ELi64ELi64ELi4ES3_EELb1ELb0ELb0ELb0ELb0ELb1ELb0ELb1EEEvNS_16Flash_fwd_paramsE --------------------------
	.section	.text._ZN5flash24flash_fwd_splitkv_kernelI23Flash_fwd_kernel_traitsILi192ELi64ELi64ELi4ELb0ELb0EN7cutlass10bfloat16_tE19Flash_kernel_traitsILi192ELi64ELi64ELi4ES3_EELb1ELb0ELb0ELb0ELb0ELb1ELb0ELb1EEEvNS_16Flash_fwd_paramsE,"ax",@progbits
	.align	128
        .global         _ZN5flash24flash_fwd_splitkv_kernelI23Flash_fwd_kernel_traitsILi192ELi64ELi64ELi4ELb0ELb0EN7cutlass10bfloat16_tE19Flash_kernel_traitsILi192ELi64ELi64ELi4ES3_EELb1ELb0ELb0ELb0ELb0ELb1ELb0ELb1EEEvNS_16Flash_fwd_paramsE
        .type           _ZN5flash24flash_fwd_splitkv_kernelI23Flash_fwd_kernel_traitsILi192ELi64ELi64ELi4ELb0ELb0EN7cutlass10bfloat16_tE19Flash_kernel_traitsILi192ELi64ELi64ELi4ES3_EELb1ELb0ELb0ELb0ELb0ELb1ELb0ELb1EEEvNS_16Flash_fwd_paramsE,@function
        .size           _ZN5flash24flash_fwd_splitkv_kernelI23Flash_fwd_kernel_traitsILi192ELi64ELi64ELi4ELb0ELb0EN7cutlass10bfloat16_tE19Flash_kernel_traitsILi192ELi64ELi64ELi4ES3_EELb1ELb0ELb0ELb0ELb0ELb1ELb0ELb1EEEvNS_16Flash_fwd_paramsE,(.L_x_3740 - _ZN5flash24flash_fwd_splitkv_kernelI23Flash_fwd_kernel_traitsILi192ELi64ELi64ELi4ELb0ELb0EN7cutlass10bfloat16_tE19Flash_kernel_traitsILi192ELi64ELi64ELi4ES3_EELb1ELb0ELb0ELb0ELb0ELb1ELb0ELb1EEEvNS_16Flash_fwd_paramsE)
        .other          _ZN5flash24flash_fwd_splitkv_kernelI23Flash_fwd_kernel_traitsILi192ELi64ELi64ELi4ELb0ELb0EN7cutlass10bfloat16_tE19Flash_kernel_traitsILi192ELi64ELi64ELi4ES3_EELb1ELb0ELb0ELb0ELb0ELb1ELb0ELb1EEEvNS_16Flash_fwd_paramsE,@"STO_CUDA_ENTRY STV_DEFAULT"
_ZN5flash24flash_fwd_splitkv_kernelI23Flash_fwd_kernel_traitsILi192ELi64ELi64ELi4ELb0ELb0EN7cutlass10bfloat16_tE19Flash_kernel_traitsILi192ELi64ELi64ELi4ES3_EELb1ELb0ELb0ELb0ELb0ELb1ELb0ELb1EEEvNS_16Flash_fwd_paramsE:
.text._ZN5flash24flash_fwd_splitkv_kernelI23Flash_fwd_kernel_traitsILi192ELi64ELi64ELi4ELb0ELb0EN7cutlass10bfloat16_tE19Flash_kernel_traitsILi192ELi64ELi64ELi4ES3_EELb1ELb0ELb0ELb0ELb0ELb1ELb0ELb1EEEvNS_16Flash_fwd_paramsE:
        /* <DEDUP_REMOVED lines=51> */
.L_x_822:
        /* <DEDUP_REMOVED lines=77> */
.L_x_825:
[----:B------:R-:W-:Y:S05]  /*0800*/  BSYNC.RECONVERGENT B0 ;  /* 0x0000000000007941 */ /* 0x000fea0003800200 */
.L_x_824:
        /* <DEDUP_REMOVED lines=20> */
.L_x_827:
[----:B------:R-:W-:Y:S05]  /*0950*/  BSYNC.RECONVERGENT B0 ;  /* 0x0000000000007941 */ /* 0x000fea0003800200 */
.L_x_826:
        /* <DEDUP_REMOVED lines=20> */
.L_x_829:
[----:B------:R-:W-:Y:S05]  /*0aa0*/  BSYNC.RECONVERGENT B0 ;  /* 0x0000000000007941 */ /* 0x000fea0003800200 */
.L_x_828:
        /* <DEDUP_REMOVED lines=19> */
.L_x_831:
[----:B------:R-:W-:Y:S05]  /*0be0*/  BSYNC.RECONVERGENT B0 ;  /* 0x0000000000007941 */ /* 0x000fea0003800200 */
.L_x_830:
        /* <DEDUP_REMOVED lines=20> */
.L_x_823:
        /* <DEDUP_REMOVED lines=10> */
.L_x_832:
        /* <DEDUP_REMOVED lines=104> */
.L_x_833:
        /* <DEDUP_REMOVED lines=16> */
.L_x_835:
[----:B------:R-:W2:Y:S01]  /*1550*/  LDC.64 R6, c[0x0][0x3b8] ;  /* 0x0000ee00ff067b82 */ /* 0x000ea20000000a00 */
[----:B-1----:R-:W-:-:S05]  /*1560*/  IADD3 R2, PT, PT, R0, R9, RZ ;  /* 0x0000000900027210 */ /* 0x002fca0007ffe0ff */
[C---:B--2---:R-:W-:Y:S02]  /*1570*/  IMAD R17, R2.reuse, R7, RZ ;  /* 0x0000000702117224 */ /* 0x044fe400078e02ff */
[----:B------:R-:W-:-:S05]  /*1580*/  IMAD.WIDE.U32 R2, R2, R6, RZ ;  /* 0x0000000602027225 */ /* 0x000fca00078e00ff */
[----:B------:R-:W-:Y:S02]  /*1590*/  IADD3 R17, PT, PT, R3, R17, RZ ;  /* 0x0000001103117210 */ /* 0x000fe40007ffe0ff */
[----:B------:R-:W-:Y:S02]  /*15a0*/  MOV R12, R2 ;  /* 0x00000002000c7202 */ /* 0x000fe40000000f00 */
.L_x_836:
        /* <DEDUP_REMOVED lines=14> */
.L_x_837:
[----:B------:R-:W1:Y:S01]  /*1690*/  LDC.64 R2, c[0x0][0x3c0] ;  /* 0x0000f000ff027b82 */ /* 0x000e620000000a00 */
[----:B------:R-:W-:-:S05]  /*16a0*/  IADD3 R0, PT, PT, R0, R9, RZ ;  /* 0x0000000900007210 */ /* 0x000fca0007ffe0ff */
[C---:B-1----:R-:W-:Y:S02]  /*16b0*/  IMAD R19, R0.reuse, R3, RZ ;  /* 0x0000000300137224 */ /* 0x042fe400078e02ff */
[----:B------:R-:W-:-:S05]  /*16c0*/  IMAD.WIDE.U32 R8, R0, R2, RZ ;  /* 0x0000000200087225 */ /* 0x000fca00078e00ff */
[----:B------:R-:W-:Y:S02]  /*16d0*/  IADD3 R19, PT, PT, R9, R19, RZ ;  /* 0x0000001309137210 */ /* 0x000fe40007ffe0ff */
[----:B------:R-:W-:-:S07]  /*16e0*/  MOV R18, R8 ;  /* 0x0000000800127202 */ /* 0x000fce0000000f00 */
.L_x_838:
        /* <DEDUP_REMOVED lines=47> */
.L_x_834:
        /* <DEDUP_REMOVED lines=172> */
.L_x_907:
        /* <DEDUP_REMOVED lines=18> */
.L_x_841:
[----:B-1--4-:R-:W-:Y:S05]  /*25c0*/  BSYNC.RECONVERGENT B0 ;  /* 0x0000000000007941 */ /* 0x012fea0003800200 */
.L_x_840:
        /* <DEDUP_REMOVED lines=16> */
.L_x_843:
[----:B------:R-:W-:Y:S05]  /*26d0*/  BSYNC.RECONVERGENT B0 ;  /* 0x0000000000007941 */ /* 0x000fea0003800200 */
.L_x_842:
        /* <DEDUP_REMOVED lines=20> */
.L_x_845:
[----:B------:R-:W-:Y:S05]  /*2820*/  BSYNC.RECONVERGENT B0 ;  /* 0x0000000000007941 */ /* 0x000fea0003800200 */
.L_x_844:
        /* <DEDUP_REMOVED lines=21> */
.L_x_847:
[----:B------:R-:W-:Y:S05]  /*2980*/  BSYNC.RECONVERGENT B0 ;  /* 0x0000000000007941 */ /* 0x000fea0003800200 */
.L_x_846:
        /* <DEDUP_REMOVED lines=16> */
.L_x_851:
[----:B------:R-:W-:Y:S05]  /*2a90*/  BSYNC.RECONVERGENT B0 ;  /* 0x0000000000007941 */ /* 0x000fea0003800200 */
.L_x_850:
        /* <DEDUP_REMOVED lines=15> */
.L_x_853:
[----:B------:R-:W-:Y:S05]  /*2b90*/  BSYNC.RECONVERGENT B0 ;  /* 0x0000000000007941 */ /* 0x000fea0003800200 */
.L_x_852:
        /* <DEDUP_REMOVED lines=17> */
.L_x_855:
[----:B------:R-:W-:Y:S05]  /*2cb0*/  BSYNC.RECONVERGENT B0 ;  /* 0x0000000000007941 */ /* 0x000fea0003800200 */
.L_x_854:
        /* <DEDUP_REMOVED lines=22> */
.L_x_849:
        /* <DEDUP_REMOVED lines=55> */
.L_x_861:
[----:B------:R-:W-:Y:S05]  /*3190*/  BSYNC.RECONVERGENT B0 ;  /* 0x0000000000007941 */ /* 0x000fea0003800200 */
.L_x_860:
        /* <DEDUP_REMOVED lines=48> */
.L_x_863:
[----:B------:R-:W-:Y:S05]  /*34a0*/  BSYNC.RECONVERGENT B0 ;  /* 0x0000000000007941 */ /* 0x000fea0003800200 */
.L_x_862:
        /* <DEDUP_REMOVED lines=47> */
.L_x_859:
[----:B------:R-:W-:Y:S05]  /*37a0*/  BSYNC.RECONVERGENT B1 ;  /* 0x0000000000017941 */ /* 0x000fea0003800200 */
.L_x_858:
        /* <DEDUP_REMOVED lines=64> */
.L_x_867:
[----:B------:R-:W-:Y:S05]  /*3bb0*/  BSYNC.RECONVERGENT B0 ;  /* 0x0000000000007941 */ /* 0x000fea0003800200 */
.L_x_866:
        /* <DEDUP_REMOVED lines=48> */
.L_x_869:
[----:B------:R-:W-:Y:S05]  /*3ec0*/  BSYNC.RECONVERGENT B0 ;  /* 0x0000000000007941 */ /* 0x000fea0003800200 */
.L_x_868:
        /* <DEDUP_REMOVED lines=47> */
.L_x_865:
[----:B------:R-:W-:Y:S05]  /*41c0*/  BSYNC.RECONVERGENT B1 ;  /* 0x0000000000017941 */ /* 0x000fea0003800200 */
.L_x_864:
        /* <DEDUP_REMOVED lines=64> */
.L_x_873:
[----:B------:R-:W-:Y:S05]  /*45d0*/  BSYNC.RECONVERGENT B0 ;  /* 0x0000000000007941 */ /* 0x000fea0003800200 */
.L_x_872:
        /* <DEDUP_REMOVED lines=48> */
.L_x_875:
[----:B------:R-:W-:Y:S05]  /*48e0*/  BSYNC.RECONVERGENT B0 ;  /* 0x0000000000007941 */ /* 0x000fea0003800200 */
.L_x_874:
        /* <DEDUP_REMOVED lines=47> */
.L_x_871:
[----:B------:R-:W-:Y:S05]  /*4be0*/  BSYNC.RECONVERGENT B1 ;  /* 0x0000000000017941 */ /* 0x000fea0003800200 */
.L_x_870:
        /* <DEDUP_REMOVED lines=66> */
.L_x_879:
[----:B------:R-:W-:Y:S05]  /*5010*/  BSYNC.RECONVERGENT B0 ;  /* 0x0000000000007941 */ /* 0x000fea0003800200 */
.L_x_878:
        /* <DEDUP_REMOVED lines=48> */
.L_x_881:
[----:B------:R-:W-:Y:S05]  /*5320*/  BSYNC.RECONVERGENT B0 ;  /* 0x0000000000007941 */ /* 0x000fea0003800200 */
.L_x_880:
        /* <DEDUP_REMOVED lines=47> */
.L_x_877:
[----:B------:R-:W-:Y:S05]  /*5620*/  BSYNC.RECONVERGENT B1 ;  /* 0x0000000000017941 */ /* 0x000fea0003800200 */
.L_x_876:
        /* <DEDUP_REMOVED lines=8> */
.L_x_857:
        /* <DEDUP_REMOVED lines=95> */
.L_x_885:
[----:B------:R-:W-:Y:S05]  /*5ca0*/  BSYNC.RECONVERGENT B0 ;  /* 0x0000000000007941 */ /* 0x000fea0003800200 */
.L_x_884:
        /* <DEDUP_REMOVED lines=89> */
.L_x_887:
[----:B------:R-:W-:Y:S05]  /*6240*/  BSYNC.RECONVERGENT B0 ;  /* 0x0000000000007941 */ /* 0x000fea0003800200 */
.L_x_886:
        /* <DEDUP_REMOVED lines=88> */
.L_x_883:
[----:B------:R-:W-:Y:S05]  /*67d0*/  BSYNC.RECONVERGENT B1 ;  /* 0x0000000000017941 */ /* 0x000fea0003800200 */
.L_x_882:
        /* <DEDUP_REMOVED lines=96> */
.L_x_891:
[----:B------:R-:W-:Y:S05]  /*6de0*/  BSYNC.RECONVERGENT B0 ;  /* 0x0000000000007941 */ /* 0x000fea0003800200 */
.L_x_890:
        /* <DEDUP_REMOVED lines=89> */
.L_x_893:
[----:B------:R-:W-:Y:S05]  /*7380*/  BSYNC.RECONVERGENT B0 ;  /* 0x0000000000007941 */ /* 0x000fea0003800200 */
.L_x_892:
        /* <DEDUP_REMOVED lines=88> */
.L_x_889:
[----:B------:R-:W-:Y:S05]  /*7910*/  BSYNC.RECONVERGENT B1 ;  /* 0x0000000000017941 */ /* 0x000fea0003800200 */
.L_x_888:
        /* <DEDUP_REMOVED lines=98> */
.L_x_897:
[----:B------:R-:W-:Y:S05]  /*7f40*/  BSYNC.RECONVERGENT B0 ;  /* 0x0000000000007941 */ /* 0x000fea0003800200 */
.L_x_896:
        /* <DEDUP_REMOVED lines=88> */
.L_x_899:
[----:B------:R-:W-:Y:S05]  /*84d0*/  BSYNC.RECONVERGENT B0 ;  /* 0x0000000000007941 */ /* 0x000fea0003800200 */
.L_x_898:
        /* <DEDUP_REMOVED lines=86> */
.L_x_895:
[----:B------:R-:W-:Y:S05]  /*8a40*/  BSYNC.RECONVERGENT B1 ;  /* 0x0000000000017941 */ /* 0x000fea0003800200 */
.L_x_894:
        /* <DEDUP_REMOVED lines=101> */
.L_x_903:
[----:B------:R-:W-:Y:S05]  /*90a0*/  BSYNC.RECONVERGENT B0 ;  /* 0x0000000000007941 */ /* 0x000fea0003800200 */
.L_x_902:
        /* <DEDUP_REMOVED lines=87> */
.L_x_905:
[----:B------:R-:W-:Y:S05]  /*9620*/  BSYNC.RECONVERGENT B0 ;  /* 0x0000000000007941 */ /* 0x000fea0003800200 */
.L_x_904:
        /* <DEDUP_REMOVED lines=86> */
.L_x_901:
[----:B------:R-:W-:Y:S05]  /*9b90*/  BSYNC.RECONVERGENT B1 ;  /* 0x0000000000017941 */ /* 0x000fea0003800200 */
.L_x_900:
[----:B------:R-:W5:Y:S08]  /*9ba0*/  LDC R3, c[0x0][0x450] ;  /* 0x00011400ff037b82 */ /* 0x000f700000000800 */
[----:B------:R-:W1:Y:S01]  /*9bb0*/  LDC R11, c[0x0][0x450] ;  /* 0x00011400ff0b7b82 */ /* 0x000e620000000800 */
[----:B-----5:R-:W-:Y:S05]  /*9bc0*/  IMAD.U32 R3, R3, -0x20, RZ ;  /* 0xffffffe003037824 */ /* 0x020fea00078e00ff */
[C---:B------:R-:W-:Y:S02]  /*9bd0*/  LEA R90, P1, R3.reuse, R90, 0x1 ;  /* 0x0000005a035a7211 */ /* 0x040fe400078208ff */
[C---:B------:R-:W-:Y:S02]  /*9be0*/  LEA R88, P0, R3.reuse, R88, 0x1 ;  /* 0x0000005803587211 */ /* 0x040fe400078008ff */
[C---:B------:R-:W-:Y:S02]  /*9bf0*/  LEA.HI.X.SX32 R91, R3.reuse, R91, 0x1, P1 ;  /* 0x0000005b035b7211 */ /* 0x040fe400008f0eff */
[----:B-1----:R-:W-:Y:S09]  /*9c00*/  LEA.HI.X.SX32 R89, R3, R89, 0x1, P0 ;  /* 0x0000005903597211 */ /* 0x002ff200000f0eff */
.L_x_856:
[----:B------:R-:W-:Y:S05]  /*9c10*/  BSYNC.RECONVERGENT B2 ;  /* 0x0000000000027941 */ /* 0x000fea0003800200 */
.L_x_848:
        /* <DEDUP_REMOVED lines=91> */
.L_x_906:
[----:B------:R-:W-:Y:S02]  /*a1d0*/  IADD3 R86, P1, PT, R86, R93, RZ ;  /* 0x0000005d56567210 */ /* 0x000fe40007f3e0ff */
[----:B------:R-:W-:Y:S03]  /*a1e0*/  IADD3 R14, P0, PT, R14, R97, RZ ;  /* 0x000000610e0e7210 */ /* 0x000fe60007f1e0ff */
[----:B------:R-:W-:Y:S02]  /*a1f0*/  IMAD.X R87, R87, 0x1, R92, P1 ;  /* 0x0000000157577824 */ /* 0x000fe400008e065c */
[----:B------:R-:W-:Y:S01]  /*a200*/  IMAD.X R15, R15, 0x1, R95, P0 ;  /* 0x000000010f0f7824 */ /* 0x000fe200000e065f */
[----:B------:R-:W-:Y:S07]  /*a210*/  @P2 BRA `(.L_x_907) ;  /* 0xffffff8000a02947 */ /* 0x000fee000383ffff */
.L_x_839:
        /* <DEDUP_REMOVED lines=42> */
.L_x_912:
[----:B------:R3:W-:Y:S02]  /*a4c0*/  STS.128 [R209+0x4000], RZ ;  /* 0x004000ffd1007388 */ /* 0x0007e40000000c00 */
.L_x_911:
[----:B------:R-:W-:Y:S05]  /*a4d0*/  BSYNC.RECONVERGENT B0 ;  /* 0x0000000000007941 */ /* 0x000fea0003800200 */
.L_x_910:
        /* <DEDUP_REMOVED lines=26> */
.L_x_915:
[----:B------:R1:W-:Y:S02]  /*a680*/  STS.128 [R209+0x4800], RZ ;  /* 0x004800ffd1007388 */ /* 0x0003e40000000c00 */
.L_x_914:
[----:B------:R-:W-:Y:S05]  /*a690*/  BSYNC.RECONVERGENT B0 ;  /* 0x0000000000007941 */ /* 0x000fea0003800200 */
.L_x_913:
        /* <DEDUP_REMOVED lines=26> */
.L_x_918:
[----:B------:R2:W-:Y:S02]  /*a840*/  STS.128 [R209+0x5000], RZ ;  /* 0x005000ffd1007388 */ /* 0x0005e40000000c00 */
.L_x_917:
[----:B------:R-:W-:Y:S05]  /*a850*/  BSYNC.RECONVERGENT B0 ;  /* 0x0000000000007941 */ /* 0x000fea0003800200 */
.L_x_916:
        /* <DEDUP_REMOVED lines=26> */
.L_x_920:
[----:B------:R2:W-:Y:S01]  /*aa00*/  STS.128 [R209+0x5800], RZ ;  /* 0x005800ffd1007388 */ /* 0x0005e20000000c00 */
[----:B------:R-:W-:Y:S05]  /*aa10*/  BRA `(.L_x_919) ;  /* 0x0000007000ec7947 */ /* 0x000fea0003800000 */
.L_x_909:
        /* <DEDUP_REMOVED lines=79> */
.L_x_927:
[----:B------:R-:W-:Y:S05]  /*af10*/  BSYNC.RECONVERGENT B0 ;  /* 0x0000000000007941 */ /* 0x000fea0003800200 */
.L_x_926:
[----:B-----5:R-:W-:Y:S01]  /*af20*/  IMAD.MOV.U32 R6, RZ, RZ, R18 ;  /* 0x000000ffff067224 */ /* 0x020fe200078e0012 */
[----:B------:R-:W-:Y:S01]  /*af30*/  MOV R4, R16 ;  /* 0x0000001000047202 */ /* 0x000fe20000000f00 */
[----:B------:R-:W-:Y:S01]  /*af40*/  IMAD.MOV.U32 R7, RZ, RZ, R19 ;  /* 0x000000ffff077224 */ /* 0x000fe200078e0013 */
[----:B------:R-:W-:Y:S02]  /*af50*/  MOV R5, R17 ;  /* 0x0000001100057202 */ /* 0x000fe40000000f00 */
.L_x_925:
[----:B------:R-:W-:Y:S05]  /*af60*/  BSYNC.RECONVERGENT B1 ;  /* 0x0000000000017941 */ /* 0x000fea0003800200 */
.L_x_924:
        /* <DEDUP_REMOVED lines=47> */
.L_x_931:
[----:B------:R-:W-:Y:S05]  /*b260*/  BSYNC.RECONVERGENT B0 ;  /* 0x0000000000007941 */ /* 0x000fea0003800200 */
.L_x_930:
[----:B-----5:R4:W-:Y:S02]  /*b270*/  STS.128 [R209+0x2000], R16 ;  /* 0x00200010d1007388 */ /* 0x0209e40000000c00 */
.L_x_929:
[----:B------:R-:W-:Y:S05]  /*b280*/  BSYNC.RECONVERGENT B1 ;  /* 0x0000000000017941 */ /* 0x000fea0003800200 */
.L_x_928:
        /* <DEDUP_REMOVED lines=46> */
.L_x_933:
[----:B------:R-:W-:Y:S05]  /*b570*/  BSYNC.RECONVERGENT B0 ;  /* 0x0000000000007941 */ /* 0x000fea0003800200 */
.L_x_932:
[----:B-----5:R1:W-:Y:S02]  /*b580*/  STS.128 [R209+0x4000], R16 ;  /* 0x00400010d1007388 */ /* 0x0203e40000000c00 */
.L_x_923:
[----:B------:R-:W-:Y:S05]  /*b590*/  BSYNC.RECONVERGENT B2 ;  /* 0x0000000000027941 */ /* 0x000fea0003800200 */
.L_x_922:
        /* <DEDUP_REMOVED lines=63> */
.L_x_939:
[----:B------:R-:W-:Y:S05]  /*b990*/  BSYNC.RECONVERGENT B0 ;  /* 0x0000000000007941 */ /* 0x000fea0003800200 */
.L_x_938:
[----:B-----5:R4:W-:Y:S02]  /*b9a0*/  STS.128 [R209+0x800], R16 ;  /* 0x00080010d1007388 */ /* 0x0209e40000000c00 */
.L_x_937:
[----:B------:R-:W-:Y:S05]  /*b9b0*/  BSYNC.RECONVERGENT B1 ;  /* 0x0000000000017941 */ /* 0x000fea0003800200 */
.L_x_936:
        /* <DEDUP_REMOVED lines=56> */
.L_x_943:
[----:B------:R-:W-:Y:S05]  /*bd40*/  BSYNC.RECONVERGENT B0 ;  /* 0x0000000000007941 */ /* 0x000fea0003800200 */
.L_x_942:
[----:B-----5:R4:W-:Y:S02]  /*bd50*/  STS.128 [R209+0x2800], R16 ;  /* 0x00280010d1007388 */ /* 0x0209e40000000c00 */
.L_x_941:
[----:B------:R-:W-:Y:S05]  /*bd60*/  BSYNC.RECONVERGENT B1 ;  /* 0x0000000000017941 */ /* 0x000fea0003800200 */
.L_x_940:
        /* <DEDUP_REMOVED lines=57> */
.L_x_945:
[----:B------:R-:W-:Y:S05]  /*c100*/  BSYNC.RECONVERGENT B0 ;  /* 0x0000000000007941 */ /* 0x000fea0003800200 */
.L_x_944:
[----:B-----5:R4:W-:Y:S02]  /*c110*/  STS.128 [R209+0x4800], R16 ;  /* 0x00480010d1007388 */ /* 0x0209e40000000c00 */
.L_x_935:
[----:B------:R-:W-:Y:S05]  /*c120*/  BSYNC.RECONVERGENT B2 ;  /* 0x0000000000027941 */ /* 0x000fea0003800200 */
.L_x_934:
        /* <DEDUP_REMOVED lines=64> */
.L_x_951:
[----:B------:R-:W-:Y:S05]  /*c530*/  BSYNC.RECONVERGENT B0 ;  /* 0x0000000000007941 */ /* 0x000fea0003800200 */
.L_x_950:
[----:B-----5:R4:W-:Y:S02]  /*c540*/  STS.128 [R209+0x1000], R16 ;  /* 0x00100010d1007388 */ /* 0x0209e40000000c00 */
.L_x_949:
[----:B------:R-:W-:Y:S05]  /*c550*/  BSYNC.RECONVERGENT B1 ;  /* 0x0000000000017941 */ /* 0x000fea0003800200 */
.L_x_948:
        /* <DEDUP_REMOVED lines=56> */
.L_x_955:
[----:B------:R-:W-:Y:S05]  /*c8e0*/  BSYNC.RECONVERGENT B0 ;  /* 0x0000000000007941 */ /* 0x000fea0003800200 */
.L_x_954:
[----:B-----5:R1:W-:Y:S02]  /*c8f0*/  STS.128 [R209+0x3000], R16 ;  /* 0x00300010d1007388 */ /* 0x0203e40000000c00 */
.L_x_953:
[----:B------:R-:W-:Y:S05]  /*c900*/  BSYNC.RECONVERGENT B1 ;  /* 0x0000000000017941 */ /* 0x000fea0003800200 */
.L_x_952:
        /* <DEDUP_REMOVED lines=56> */
.L_x_957:
[----:B------:R-:W-:Y:S05]  /*cc90*/  BSYNC.RECONVERGENT B0 ;  /* 0x0000000000007941 */ /* 0x000fea0003800200 */
.L_x_956:
[----:B-----5:R4:W-:Y:S02]  /*cca0*/  STS.128 [R209+0x5000], R16 ;  /* 0x00500010d1007388 */ /* 0x0209e40000000c00 */
.L_x_947:
[----:B------:R-:W-:Y:S05]  /*ccb0*/  BSYNC.RECONVERGENT B2 ;  /* 0x0000000000027941 */ /* 0x000fea0003800200 */
.L_x_946:
        /* <DEDUP_REMOVED lines=64> */
.L_x_961:
[----:B------:R-:W-:Y:S05]  /*d0c0*/  BSYNC.RECONVERGENT B0 ;  /* 0x0000000000007941 */ /* 0x000fea0003800200 */
.L_x_960:
[----:B-----5:R4:W-:Y:S02]  /*d0d0*/  STS.128 [R209+0x1800], R16 ;  /* 0x00180010d1007388 */ /* 0x0209e40000000c00 */
.L_x_959:
[----:B------:R-:W-:Y:S05]  /*d0e0*/  BSYNC.RECONVERGENT B1 ;  /* 0x0000000000017941 */ /* 0x000fea0003800200 */
.L_x_958:
        /* <DEDUP_REMOVED lines=56> */
.L_x_965:
[----:B------:R-:W-:Y:S05]  /*d470*/  BSYNC.RECONVERGENT B0 ;  /* 0x0000000000007941 */ /* 0x000fea0003800200 */
.L_x_964:
[----:B-----5:R1:W-:Y:S02]  /*d480*/  STS.128 [R209+0x3800], R16 ;  /* 0x00380010d1007388 */ /* 0x0203e40000000c00 */
.L_x_963:
[----:B------:R-:W-:Y:S05]  /*d490*/  BSYNC.RECONVERGENT B1 ;  /* 0x0000000000017941 */ /* 0x000fea0003800200 */
.L_x_962:
        /* <DEDUP_REMOVED lines=55> */
.L_x_967:
[----:B------:R-:W-:Y:S05]  /*d810*/  BSYNC.RECONVERGENT B0 ;  /* 0x0000000000007941 */ /* 0x000fea0003800200 */
.L_x_966:
[----:B-----5:R4:W-:Y:S01]  /*d820*/  STS.128 [R209+0x5800], R16 ;  /* 0x00580010d1007388 */ /* 0x0209e20000000c00 */
[----:B------:R-:W-:Y:S05]  /*d830*/  BRA `(.L_x_919) ;  /* 0x0000004400647947 */ /* 0x000fea0003800000 */
.L_x_921:
        /* <DEDUP_REMOVED lines=98> */
.L_x_972:
[----:B------:R-:W-:Y:S05]  /*de60*/  BSYNC.RECONVERGENT B0 ;  /* 0x0000000000007941 */ /* 0x000fea0003800200 */
.L_x_971:
[----:B------:R-:W-:Y:S05]  /*de70*/  BSYNC.RECONVERGENT B1 ;  /* 0x0000000000017941 */ /* 0x000fea0003800200 */
.L_x_970:
        /* <DEDUP_REMOVED lines=87> */
.L_x_976:
[----:B------:R-:W-:Y:S05]  /*e3f0*/  BSYNC.RECONVERGENT B0 ;  /* 0x0000000000007941 */ /* 0x000fea0003800200 */
.L_x_975:
[----:B-----5:R4:W-:Y:S02]  /*e400*/  STS.128 [R209+0x2000], R24 ;  /* 0x00200018d1007388 */ /* 0x0209e40000000c00 */
.L_x_974:
[----:B------:R-:W-:Y:S05]  /*e410*/  BSYNC.RECONVERGENT B1 ;  /* 0x0000000000017941 */ /* 0x000fea0003800200 */
.L_x_973:
        /* <DEDUP_REMOVED lines=86> */
.L_x_978:
[----:B------:R-:W-:Y:S05]  /*e980*/  BSYNC.RECONVERGENT B0 ;  /* 0x0000000000007941 */ /* 0x000fea0003800200 */
.L_x_977:
[----:B-----5:R1:W-:Y:S02]  /*e990*/  STS.128 [R209+0x4000], R24 ;  /* 0x00400018d1007388 */ /* 0x0203e40000000c00 */
.L_x_969:
[----:B------:R-:W-:Y:S05]  /*e9a0*/  BSYNC.RECONVERGENT B2 ;  /* 0x0000000000027941 */ /* 0x000fea0003800200 */
.L_x_968:
        /* <DEDUP_REMOVED lines=94> */
.L_x_984:
[----:B------:R-:W-:Y:S05]  /*ef90*/  BSYNC.RECONVERGENT B0 ;  /* 0x0000000000007941 */ /* 0x000fea0003800200 */
.L_x_983:
[----:B-----5:R4:W-:Y:S02]  /*efa0*/  STS.128 [R209+0x800], R24 ;  /* 0x00080018d1007388 */ /* 0x0209e40000000c00 */
.L_x_982:
[----:B------:R-:W-:Y:S05]  /*efb0*/  BSYNC.RECONVERGENT B1 ;  /* 0x0000000000017941 */ /* 0x000fea0003800200 */
.L_x_981:
        /* <DEDUP_REMOVED lines=87> */
.L_x_988:
[----:B------:R-:W-:Y:S05]  /*f530*/  BSYNC.RECONVERGENT B0 ;  /* 0x0000000000007941 */ /* 0x000fea0003800200 */
.L_x_987:
[----:B-----5:R4:W-:Y:S02]  /*f540*/  STS.128 [R209+0x2800], R24 ;  /* 0x00280018d1007388 */ /* 0x0209e40000000c00 */
.L_x_986:
[----:B------:R-:W-:Y:S05]  /*f550*/  BSYNC.RECONVERGENT B1 ;  /* 0x0000000000017941 */ /* 0x000fea0003800200 */
.L_x_985:
        /* <DEDUP_REMOVED lines=88> */
.L_x_990:
[----:B------:R-:W-:Y:S05]  /*fae0*/  BSYNC.RECONVERGENT B0 ;  /* 0x0000000000007941 */ /* 0x000fea0003800200 */
.L_x_989:
[----:B-----5:R1:W-:Y:S02]  /*faf0*/  STS.128 [R209+0x4800], R4 ;  /* 0x00480004d1007388 */ /* 0x0203e40000000c00 */
.L_x_980:
[----:B------:R-:W-:Y:S05]  /*fb00*/  BSYNC.RECONVERGENT B2 ;  /* 0x0000000000027941 */ /* 0x000fea0003800200 */
.L_x_979:
        /* <DEDUP_REMOVED lines=95> */
.L_x_996:
[----:B------:R-:W-:Y:S05]  /*10100*/  BSYNC.RECONVERGENT B0 ;  /* 0x0000000000007941 */ /* 0x000fea0003800200 */
.L_x_995:
[----:B-----5:R4:W-:Y:S02]  /*10110*/  STS.128 [R209+0x1000], R24 ;  /* 0x00100018d1007388 */ /* 0x0209e40000000c00 */
.L_x_994:
[----:B------:R-:W-:Y:S05]  /*10120*/  BSYNC.RECONVERGENT B1 ;  /* 0x0000000000017941 */ /* 0x000fea0003800200 */
.L_x_993:
        /* <DEDUP_REMOVED lines=87> */
.L_x_1000:
[----:B------:R-:W-:Y:S05]  /*106a0*/  BSYNC.RECONVERGENT B0 ;  /* 0x0000000000007941 */ /* 0x000fea0003800200 */
.L_x_999:
[----:B-----5:R4:W-:Y:S02]  /*106b0*/  STS.128 [R209+0x3000], R24 ;  /* 0x00300018d1007388 */ /* 0x0209e40000000c00 */
.L_x_998:
[----:B------:R-:W-:Y:S05]  /*106c0*/  BSYNC.RECONVERGENT B1 ;  /* 0x0000000000017941 */ /* 0x000fea0003800200 */
.L_x_997:
        /* <DEDUP_REMOVED lines=86> */
.L_x_1002:
[----:B------:R-:W-:Y:S05]  /*10c30*/  BSYNC.RECONVERGENT B0 ;  /* 0x0000000000007941 */ /* 0x000fea0003800200 */
.L_x_1001:
[----:B-----5:R4:W-:Y:S02]  /*10c40*/  STS.128 [R209+0x5000], R24 ;  /* 0x00500018d1007388 */ /* 0x0209e40000000c00 */
.L_x_992:
[----:B------:R-:W-:Y:S05]  /*10c50*/  BSYNC.RECONVERGENT B2 ;  /* 0x0000000000027941 */ /* 0x000fea0003800200 */
.L_x_991:
        /* <DEDUP_REMOVED lines=96> */
.L_x_1006:
[----:B------:R-:W-:Y:S05]  /*11260*/  BSYNC.RECONVERGENT B0 ;  /* 0x0000000000007941 */ /* 0x000fea0003800200 */
.L_x_1005:
[----:B-----5:R4:W-:Y:S02]  /*11270*/  STS.128 [R209+0x1800], R24 ;  /* 0x00180018d1007388 */ /* 0x0209e40000000c00 */
.L_x_1004:
[----:B------:R-:W-:Y:S05]  /*11280*/  BSYNC.RECONVERGENT B1 ;  /* 0x0000000000017941 */ /* 0x000fea0003800200 */
.L_x_1003:
        /* <DEDUP_REMOVED lines=88> */
.L_x_1010:
[----:B------:R-:W-:Y:S05]  /*11810*/  BSYNC.RECONVERGENT B0 ;  /* 0x0000000000007941 */ /* 0x000fea0003800200 */
.L_x_1009:
[----:B-----5:R1:W-:Y:S02]  /*11820*/  STS.128 [R209+0x3800], R24 ;  /* 0x00380018d1007388 */ /* 0x0203e40000000c00 */
.L_x_1008:
[----:B------:R-:W-:Y:S05]  /*11830*/  BSYNC.RECONVERGENT B1 ;  /* 0x0000000000017941 */ /* 0x000fea0003800200 */
.L_x_1007:
        /* <DEDUP_REMOVED lines=87> */
.L_x_1012:
[----:B------:R-:W-:Y:S05]  /*11db0*/  BSYNC.RECONVERGENT B0 ;  /* 0x0000000000007941 */ /* 0x000fea0003800200 */
.L_x_1011:
[----:B-----5:R1:W-:Y:S02]  /*11dc0*/  STS.128 [R209+0x5800], R4 ;  /* 0x00580004d1007388 */ /* 0x0203e40000000c00 */
.L_x_919:
[----:B------:R-:W-:Y:S05]  /*11dd0*/  BSYNC.RECONVERGENT B3 ;  /* 0x0000000000037941 */ /* 0x000fea0003800200 */
.L_x_908:
[----:B-12---:R-:W-:Y:S01]  /*11de0*/  IADD3 R7, PT, PT, -R49, R63, RZ ;  /* 0x0000003f31077210 */ /* 0x006fe20007ffe1ff */
[----:B------:R-:W-:Y:S03]  /*11df0*/  BSSY.RECONVERGENT B0, `(.L_x_1013) ;  /* 0x000001c000007945 */ /* 0x000fe60003800200 */
[----:B------:R-:W-:-:S13]  /*11e00*/  ISETP.GE.AND P3, PT, R112, R7, PT ;  /* 0x000000077000720c */ /* 0x000fda0003f66270 */
[----:B------:R-:W-:Y:S05]  /*11e10*/  @P3 BRA `(.L_x_1014) ;  /* 0x0000000000643947 */ /* 0x000fea0003800000 */
[----:B------:R-:W1:Y:S02]  /*11e20*/  LDCU UR4, c[0x0][0x440] ;  /* 0x00008800ff0477ac */ /* 0x000e640008000800 */
[----:B-1----:R-:W-:Y:S02]  /*11e30*/  ISETP.GE.AND P1, PT, R12, UR4, PT ;  /* 0x000000040c007c0c */ /* 0x002fe4000bf26270 */
        /* <DEDUP_REMOVED lines=22> */
.L_x_1015:
[----:B------:R2:W-:Y:S02]  /*11fa0*/  STS.128 [R209+0xa000], RZ ;  /* 0x00a000ffd1007388 */ /* 0x0005e40000000c00 */
.L_x_1014:
[----:B------:R-:W-:Y:S05]  /*11fb0*/  BSYNC.RECONVERGENT B0 ;  /* 0x0000000000007941 */ /* 0x000fea0003800200 */
.L_x_1013:
        /* <DEDUP_REMOVED lines=25> */
.L_x_1018:
[----:B------:R2:W-:Y:S02]  /*12150*/  STS.128 [R209+0xa800], RZ ;  /* 0x00a800ffd1007388 */ /* 0x0005e40000000c00 */
.L_x_1017:
[----:B------:R-:W-:Y:S05]  /*12160*/  BSYNC.RECONVERGENT B0 ;  /* 0x0000000000007941 */ /* 0x000fea0003800200 */
.L_x_1016:
        /* <DEDUP_REMOVED lines=26> */
.L_x_1021:
[----:B------:R2:W-:Y:S02]  /*12310*/  STS.128 [R209+0xb000], RZ ;  /* 0x00b000ffd1007388 */ /* 0x0005e40000000c00 */
.L_x_1020:
[----:B------:R-:W-:Y:S05]  /*12320*/  BSYNC.RECONVERGENT B0 ;  /* 0x0000000000007941 */ /* 0x000fea0003800200 */
.L_x_1019:
        /* <DEDUP_REMOVED lines=8> */
[----:B------:R-:W1:Y:S01]  /*123b0*/  LDCU UR4, c[0x0][0x440] ;  /* 0x00008800ff0477ac */ /* 0x000e620008000800 */
[----:B------:R-:W-:Y:S01]  /*123c0*/  IMAD.MOV.U32 R194, RZ, RZ, R196 ;  /* 0x000000ffffc27224 */ /* 0x000fe200078e00c4 */
        /* <DEDUP_REMOVED lines=22> */
.L_x_1024:
[----:B------:R2:W-:Y:S02]  /*12530*/  STS.128 [R209+0xb800], RZ ;  /* 0x00b800ffd1007388 */ /* 0x0005e40000000c00 */
.L_x_1023:
[----:B------:R-:W-:Y:S05]  /*12540*/  BSYNC.RECONVERGENT B0 ;  /* 0x0000000000007941 */ /* 0x000fea0003800200 */
.L_x_1022:
        /* <DEDUP_REMOVED lines=37> */
.L_x_1027:
[----:B------:R1:W-:Y:S01]  /*127a0*/  STS.128 [R209+0x10000], RZ ;  /* 0x010000ffd1007388 */ /* 0x0003e20000000c00 */
[----:B------:R-:W-:Y:S05]  /*127b0*/  BRA `(.L_x_1028) ;  /* 0x00000000000c7947 */ /* 0x000fea0003800000 */
.L_x_1026:
[----:B------:R1:W-:Y:S04]  /*127c0*/  STS.128 [R209+0xc000], RZ ;  /* 0x00c000ffd1007388 */ /* 0x0003e80000000c00 */
[----:B------:R1:W-:Y:S04]  /*127d0*/  STS.128 [R209+0xe000], RZ ;  /* 0x00e000ffd1007388 */ /* 0x0003e80000000c00 */
[----:B------:R1:W-:Y:S02]  /*127e0*/  STS.128 [R209+0x10000], RZ ;  /* 0x010000ffd1007388 */ /* 0x0003e40000000c00 */
.L_x_1028:
[----:B------:R-:W-:Y:S05]  /*127f0*/  BSYNC.RECONVERGENT B0 ;  /* 0x0000000000007941 */ /* 0x000fea0003800200 */
.L_x_1025:
        /* <DEDUP_REMOVED lines=28> */
.L_x_1031:
[----:B------:R1:W-:Y:S02]  /*129c0*/  STS.128 [R209+0x10800], RZ ;  /* 0x010800ffd1007388 */ /* 0x0003e40000000c00 */
.L_x_1030:
[----:B------:R-:W-:Y:S05]  /*129d0*/  BSYNC.RECONVERGENT B0 ;  /* 0x0000000000007941 */ /* 0x000fea0003800200 */
.L_x_1029:
        /* <DEDUP_REMOVED lines=29> */
.L_x_1034:
[----:B------:R2:W-:Y:S02]  /*12bb0*/  STS.128 [R209+0x11000], RZ ;  /* 0x011000ffd1007388 */ /* 0x0005e40000000c00 */
.L_x_1033:
[----:B------:R-:W-:Y:S05]  /*12bc0*/  BSYNC.RECONVERGENT B0 ;  /* 0x0000000000007941 */ /* 0x000fea0003800200 */
.L_x_1032:
[----:B------:R-:W-:Y:S01]  /*12bd0*/  ISETP.GE.AND P0, PT, R38, R7, PT ;  /* 0x000000072600720c */ /* 0x000fe20003f06270 */
[----:B------:R-:W-:-:S12]  /*12be0*/  BSSY.RECONVERGENT B0, `(.L_x_1035) ;  /* 0x000001f000007945 */ /* 0x000fd80003800200 */
[----:B------:R1:W-:Y:S04]  /*12bf0*/  @P0 STS.128 [R209+0xd800], RZ ;  /* 0x00d800ffd1000388 */ /* 0x0003e80000000c00 */
[----:B------:R1:W-:Y:S04]  /*12c00*/  @P0 STS.128 [R209+0xf800], RZ ;  /* 0x00f800ffd1000388 */ /* 0x0003e80000000c00 */
[----:B------:R1:W-:Y:S01]  /*12c10*/  @P0 STS.128 [R209+0x11800], RZ ;  /* 0x011800ffd1000388 */ /* 0x0003e20000000c00 */
[----:B------:R-:W-:Y:S05]  /*12c20*/  @P0 BRA `(.L_x_1036) ;  /* 0x0000000000680947 */ /* 0x000fea0003800000 */
[----:B-1----:R-:W1:Y:S01]  /*12c30*/  LDC.64 R4, c[0x0][0x3c0] ;  /* 0x0000f000ff047b82 */ /* 0x002e620000000a00 */
[----:B------:R-:W5:Y:S01]  /*12c40*/  LDCU UR4, c[0x0][0x440] ;  /* 0x00008800ff0477ac */ /* 0x000f620008000800 */
[----:B------:R-:W-:Y:S01]  /*12c50*/  IMAD.MOV.U32 R199, RZ, RZ, R197 ;  /* 0x000000ffffc77224 */ /* 0x000fe200078e00c5 */
        /* <DEDUP_REMOVED lines=22> */
.L_x_1037:
[----:B------:R1:W-:Y:S02]  /*12dc0*/  STS.128 [R209+0x11800], RZ ;  /* 0x011800ffd1007388 */ /* 0x0003e40000000c00 */
.L_x_1036:
[----:B------:R-:W-:Y:S05]  /*12dd0*/  BSYNC.RECONVERGENT B0 ;  /* 0x0000000000007941 */ /* 0x000fea0003800200 */
.L_x_1035:
[----:B------:R-:W-:Y:S01]  /*12de0*/  LOP3.LUT R0, R67, 0x8, R62, 0x78, !PT ;  /* 0x0000000843007812 */ /* 0x000fe200078e783e */
        /* <DEDUP_REMOVED lines=9> */
[----:B------:R-:W3:Y:S01]  /*12e80*/  LDSM.16.M88.4 R28, [R137+UR5+0x6000] ;  /* 0x00600005891c783b */ /* 0x000ee20008000200 */
[----:B------:R-:W-:Y:S02]  /*12e90*/  SEL R11, R138, 0xffffffe0, !P1 ;  /* 0xffffffe08a0b7807 */ /* 0x000fe40004800000 */
[----:B------:R-:W-:Y:S01]  /*12ea0*/  LOP3.LUT P0, RZ, R62, 0x4, RZ, 0xc0, !PT ;  /* 0x000000043eff7812 */ /* 0x000fe2000780c0ff */
[----:B------:R-:W5:Y:S01]  /*12eb0*/  LDSM.16.M88.4 R20, [R137+UR5+0x6800] ;  /* 0x006800058914783b */ /* 0x000f620008000200 */
[-C--:B-12-4-:R-:W-:Y:S02]  /*12ec0*/  IADD3 R15, PT, PT, R50, R11.reuse, RZ ;  /* 0x0000000b320f7210 */ /* 0x096fe40007ffe0ff */
[----:B------:R-:W-:Y:S01]  /*12ed0*/  IADD3 R0, PT, PT, R8, R11, RZ ;  /* 0x0000000b08007210 */ /* 0x000fe20007ffe0ff */
[----:B------:R-:W1:Y:S01]  /*12ee0*/  LDSM.16.M88.4 R72, [R137+UR5+0x7000] ;  /* 0x007000058948783b */ /* 0x000e620008000200 */
[----:B------:R-:W-:-:S02]  /*12ef0*/  MOV R135, 0x40 ;  /* 0x0000004000877802 */ /* 0x000fc40000000f00 */
[----:B------:R-:W-:Y:S01]  /*12f00*/  ISETP.NE.AND P6, PT, R134, 0x1, PT ;  /* 0x000000018600780c */ /* 0x000fe20003fc5270 */
[----:B------:R-:W2:Y:S01]  /*12f10*/  LDSM.16.M88.4 R36, [R137+UR5+0x7800] ;  /* 0x007800058924783b */ /* 0x000ea20008000200 */
[----:B------:R-:W-:-:S03]  /*12f20*/  SEL R135, R135, 0xffffffc0, !P0 ;  /* 0xffffffc087877807 */ /* 0x000fc60004000000 */
[----:B------:R-:W-:Y:S01]  /*12f30*/  LDSM.16.M88.4 R64, [R15] ;  /* 0x000000000f40783b */ /* 0x000fe20000000200 */
[-C--:B------:R-:W-:Y:S02]  /*12f40*/  IADD3 R48, PT, PT, R50, R135.reuse, RZ ;  /* 0x0000008732307210 */ /* 0x080fe40007ffe0ff */
[----:B------:R-:W-:Y:S01]  /*12f50*/  IADD3 R8, PT, PT, R8, R135, RZ ;  /* 0x0000008708087210 */ /* 0x000fe20007ffe0ff */
[----:B------:R-:W4:Y:S01]  /*12f60*/  LDSM.16.M88.4 R40, [R0+0x6000] ;  /* 0x006000000028783b */ /* 0x000f220000000200 */
[C---:B------:R-:W-:Y:S02]  /*12f70*/  IADD3 R14, PT, PT, R11.reuse, R48, RZ ;  /* 0x000000300b0e7210 */ /* 0x040fe40007ffe0ff */
[----:B------:R-:W-:Y:S01]  /*12f80*/  IADD3 R3, PT, PT, R11, R8, RZ ;  /* 0x000000080b037210 */ /* 0x000fe20007ffe0ff */
[----:B------:R-:W4:Y:S04]  /*12f90*/  LDSM.16.M88.4 R16, [R0+0x6800] ;  /* 0x006800000010783b */ /* 0x000f280000000200 */
[----:B------:R-:W4:Y:S04]  /*12fa0*/  LDSM.16.M88.4 R4, [R0+0x7000] ;  /* 0x007000000004783b */ /* 0x000f280000000200 */
[----:B------:R-:W4:Y:S04]  /*12fb0*/  LDSM.16.M88.4 R84, [R0+0x7800] ;  /* 0x007800000054783b */ /* 0x000f280000000200 */
[----:B------:R-:W-:Y:S01]  /*12fc0*/  LDSM.16.M88.4 R56, [R8+0x6000] ;  /* 0x006000000838783b */ /* 0x000fe20000000200 */
[C---:B---3--:R-:W-:Y:S03]  /*12fd0*/  HMMA.16816.F32.BF16 R32, R80.reuse, R28, RZ ;  /* 0x0000001c5020723c */ /* 0x048fe600000418ff */
[----:B------:R-:W-:Y:S04]  /*12fe0*/  LDSM.16.M88.4 R52, [R8+0x6800] ;  /* 0x006800000834783b */ /* 0x000fe80000000200 */
[----:B------:R-:W-:Y:S01]  /*12ff0*/  LDSM.16.M88.4 R44, [R8+0x7000] ;  /* 0x00700000082c783b */ /* 0x000fe20000000200 */
[C---:B-----5:R-:W-:Y:S03]  /*13000*/  HMMA.16816.F32.BF16 R24, R80.reuse, R20, RZ ;  /* 0x000000145018723c */ /* 0x060fe600000418ff */
[----:B------:R-:W-:Y:S05]  /*13010*/  LDSM.16.M88.4 R88, [R14] ;  /* 0x000000000e58783b */ /* 0x000fea0000000200 */
[C---:B-1----:R-:W-:Y:S08]  /*13020*/  HMMA.16816.F32.BF16 R76, R80.reuse, R72, RZ ;  /* 0x00000048504c723c */ /* 0x042ff000000418ff */
[C---:B------:R-:W-:Y:S08]  /*13030*/  HMMA.16816.F32.BF16 R28, R80.reuse, R30, RZ ;  /* 0x0000001e501c723c */ /* 0x040ff000000418ff */
[C---:B------:R-:W-:Y:S08]  /*13040*/  HMMA.16816.F32.BF16 R20, R80.reuse, R22, RZ ;  /* 0x000000165014723c */ /* 0x040ff000000418ff */
[C---:B------:R-:W-:Y:S08]  /*13050*/  HMMA.16816.F32.BF16 R72, R80.reuse, R74, RZ ;  /* 0x0000004a5048723c */ /* 0x040ff000000418ff */
[C---:B--2---:R-:W-:Y:S08]  /*13060*/  HMMA.16816.F32.BF16 R68, R80.reuse, R36, RZ ;  /* 0x000000245044723c */ /* 0x044ff000000418ff */
[----:B------:R-:W-:Y:S01]  /*13070*/  HMMA.16816.F32.BF16 R80, R80, R38, RZ ;  /* 0x000000265050723c */ /* 0x000fe200000418ff */
[----:B------:R-:W1:Y:S07]  /*13080*/  LDSM.16.M88.4 R36, [R48] ;  /* 0x000000003024783b */ /* 0x000e6e0000000200 */
[C---:B----4-:R-:W-:Y:S08]  /*13090*/  HMMA.16816.F32.BF16 R32, R64.reuse, R40, R32 ;  /* 0x000000284020723c */ /* 0x050ff00000041820 */
        /* <DEDUP_REMOVED lines=18> */
[C---:B------:R-:W-:Y:S08]  /*131c0*/  HMMA.16816.F32.BF16 R76, R36.reuse, R44, R76 ;  /* 0x0000002c244c723c */ /* 0x040ff0000004184c */
[C---:B------:R-:W-:Y:S01]  /*131d0*/  HMMA.16816.F32.BF16 R72, R36.reuse, R46, R72 ;  /* 0x0000002e2448723c */ /* 0x040fe20000041848 */
[----:B------:R-:W-:Y:S07]  /*131e0*/  LDSM.16.M88.4 R44, [R137+UR5+0x8800] ;  /* 0x00880005892c783b */ /* 0x000fee0008000200 */
[C---:B--2---:R-:W-:Y:S08]  /*131f0*/  HMMA.16816.F32.BF16 R68, R36.reuse, R40, R68 ;  /* 0x000000282444723c */ /* 0x044ff00000041844 */
[----:B------:R-:W-:Y:S01]  /*13200*/  HMMA.16816.F32.BF16 R64, R36, R42, R64 ;  /* 0x0000002a2440723c */ /* 0x000fe20000041840 */
[----:B------:R-:W2:Y:S04]  /*13210*/  LDSM.16.M88.4 R40, [R137+UR5+0x9000] ;  /* 0x009000058928783b */ /* 0x000ea80008000200 */
[----:B------:R-:W2:Y:S03]  /*13220*/  LDSM.16.M88.4 R36, [R137+UR5+0x9800] ;  /* 0x009800058924783b */ /* 0x000ea60008000200 */
[C---:B---3--:R-:W-:Y:S08]  /*13230*/  HMMA.16816.F32.BF16 R32, R88.reuse, R16, R32 ;  /* 0x000000105820723c */ /* 0x048ff00000041820 */
[C---:B------:R-:W-:Y:S01]  /*13240*/  HMMA.16816.F32.BF16 R28, R88.reuse, R18, R28 ;  /* 0x00000012581c723c */ /* 0x040fe2000004181c */
[----:B------:R-:W-:Y:S07]  /*13250*/  LDSM.16.M88.4 R16, [R15+0x2000] ;  /* 0x002000000f10783b */ /* 0x000fee0000000200 */
[C---:B----4-:R-:W-:Y:S08]  /*13260*/  HMMA.16816.F32.BF16 R24, R88.reuse, R4, R24 ;  /* 0x000000045818723c */ /* 0x050ff00000041818 */
[C---:B------:R-:W-:Y:S01]  /*13270*/  HMMA.16816.F32.BF16 R20, R88.reuse, R6, R20 ;  /* 0x000000065814723c */ /* 0x040fe20000041814 */
[----:B------:R-:W3:Y:S07]  /*13280*/  LDSM.16.M88.4 R4, [R0+0x8000] ;  /* 0x008000000004783b */ /* 0x000eee0000000200 */
[C---:B-----5:R-:W-:Y:S08]  /*13290*/  HMMA.16816.F32.BF16 R68, R88.reuse, R80, R68 ;  /* 0x000000505844723c */ /* 0x060ff00000041844 */
[C---:B------:R-:W-:Y:S08]  /*132a0*/  HMMA.16816.F32.BF16 R76, R88.reuse, R84, R76 ;  /* 0x00000054584c723c */ /* 0x040ff0000004184c */
[C---:B------:R-:W-:Y:S01]  /*132b0*/  HMMA.16816.F32.BF16 R72, R88.reuse, R86, R72 ;  /* 0x000000565848723c */ /* 0x040fe20000041848 */
[----:B------:R-:W-:Y:S07]  /*132c0*/  LDSM.16.M88.4 R84, [R0+0x9000] ;  /* 0x009000000054783b */ /* 0x000fee0000000200 */
[----:B------:R-:W-:Y:S01]  /*132d0*/  HMMA.16816.F32.BF16 R80, R88, R82, R64 ;  /* 0x000000525850723c */ /* 0x000fe20000041840 */
[----:B------:R-:W4:Y:S04]  /*132e0*/  LDSM.16.M88.4 R64, [R0+0x8800] ;  /* 0x008800000040783b */ /* 0x000f280000000200 */
[----:B------:R-:W-:Y:S03]  /*132f0*/  LDSM.16.M88.4 R88, [R48+0x4000] ;  /* 0x004000003058783b */ /* 0x000fe60000000200 */
[C---:B-1----:R-:W-:Y:S08]  /*13300*/  HMMA.16816.F32.BF16 R32, R56.reuse, R52, R32 ;  /* 0x000000343820723c */ /* 0x042ff00000041820 */
[C---:B------:R-:W-:Y:S01]  /*13310*/  HMMA.16816.F32.BF16 R28, R56.reuse, R54, R28 ;  /* 0x00000036381c723c */ /* 0x040fe2000004181c */
[----:B------:R-:W1:Y:S07]  /*13320*/  LDSM.16.M88.4 R52, [R0+0x9800] ;  /* 0x009800000034783b */ /* 0x000e6e0000000200 */
[C---:B--2---:R-:W-:Y:S08]  /*13330*/  HMMA.16816.F32.BF16 R76, R56.reuse, R40, R76 ;  /* 0x00000028384c723c */ /* 0x044ff0000004184c */
[C---:B------:R-:W-:Y:S01]  /*13340*/  HMMA.16816.F32.BF16 R72, R56.reuse, R42, R72 ;  /* 0x0000002a3848723c */ /* 0x040fe20000041848 */
[----:B------:R-:W-:Y:S07]  /*13350*/  LDSM.16.M88.4 R40, [R48+0x2000] ;  /* 0x002000003028783b */ /* 0x000fee0000000200 */
[C---:B------:R-:W-:Y:S08]  /*13360*/  HMMA.16816.F32.BF16 R68, R56.reuse, R36, R68 ;  /* 0x000000243844723c */ /* 0x040ff00000041844 */
[C---:B------:R-:W-:Y:S01]  /*13370*/  HMMA.16816.F32.BF16 R80, R56.reuse, R38, R80 ;  /* 0x000000263850723c */ /* 0x040fe20000041850 */
[----:B------:R-:W2:Y:S07]  /*13380*/  LDSM.16.M88.4 R36, [R8+0x8000] ;  /* 0x008000000824783b */ /* 0x000eae0000000200 */
[C---:B------:R-:W-:Y:S08]  /*13390*/  HMMA.16816.F32.BF16 R24, R56.reuse, R44, R24 ;  /* 0x0000002c3818723c */ /* 0x040ff00000041818 */
[----:B------:R-:W-:Y:S01]  /*133a0*/  HMMA.16816.F32.BF16 R20, R56, R46, R20 ;  /* 0x0000002e3814723c */ /* 0x000fe20000041814 */
[----:B------:R-:W5:Y:S04]  /*133b0*/  LDSM.16.M88.4 R44, [R8+0x9000] ;  /* 0x00900000082c783b */ /* 0x000f680000000200 */
[----:B------:R-:W-:Y:S03]  /*133c0*/  LDSM.16.M88.4 R56, [R8+0x9800] ;  /* 0x009800000838783b */ /* 0x000fe60000000200 */
[C---:B---3--:R-:W-:Y:S08]  /*133d0*/  HMMA.16816.F32.BF16 R32, R16.reuse, R4, R32 ;  /* 0x000000041020723c */ /* 0x048ff00000041820 */
[C---:B------:R-:W-:Y:S01]  /*133e0*/  HMMA.16816.F32.BF16 R28, R16.reuse, R6, R28 ;  /* 0x00000006101c723c */ /* 0x040fe2000004181c */
[----:B------:R-:W3:Y:S07]  /*133f0*/  LDSM.16.M88.4 R4, [R8+0x8800] ;  /* 0x008800000804783b */ /* 0x000eee0000000200 */
[C---:B----4-:R-:W-:Y:S08]  /*13400*/  HMMA.16816.F32.BF16 R24, R16.reuse, R64, R24 ;  /* 0x000000401018723c */ /* 0x050ff00000041818 */
        /* <DEDUP_REMOVED lines=11> */
[C---:B-----5:R-:W-:Y:S01]  /*134c0*/  HMMA.16816.F32.BF16 R84, R40.reuse, R44, R76 ;  /* 0x0000002c2854723c */ /* 0x060fe2000004184c */
[----:B------:R-:W4:Y:S07]  /*134d0*/  LDSM.16.M88.4 R76, [R50+0x4000] ;  /* 0x00400000324c783b */ /* 0x000f2e0000000200 */
[C---:B---3--:R-:W-:Y:S08]  /*134e0*/  HMMA.16816.F32.BF16 R24, R40.reuse, R4, R24 ;  /* 0x000000042818723c */ /* 0x048ff00000041818 */
[C---:B------:R-:W-:Y:S01]  /*134f0*/  HMMA.16816.F32.BF16 R20, R40.reuse, R6, R20 ;  /* 0x000000062814723c */ /* 0x040fe20000041814 */
[----:B------:R-:W3:Y:S07]  /*13500*/  LDSM.16.M88.4 R4, [R3+0x9000] ;  /* 0x009000000304783b */ /* 0x000eee0000000200 */
[C---:B------:R-:W-:Y:S01]  /*13510*/  HMMA.16816.F32.BF16 R72, R40.reuse, R46, R72 ;  /* 0x0000002e2848723c */ /* 0x040fe20000041848 */
[----:B------:R-:W-:Y:S07]  /*13520*/  LDSM.16.M88.4 R44, [R15+0x4000] ;  /* 0x004000000f2c783b */ /* 0x000fee0000000200 */
[C---:B------:R-:W-:Y:S08]  /*13530*/  HMMA.16816.F32.BF16 R68, R40.reuse, R56, R68 ;  /* 0x000000382844723c */ /* 0x040ff00000041844 */
[----:B------:R-:W-:Y:S01]  /*13540*/  HMMA.16816.F32.BF16 R80, R40, R58, R80 ;  /* 0x0000003a2850723c */ /* 0x000fe20000041850 */
[----:B------:R-:W5:Y:S07]  /*13550*/  LDSM.16.M88.4 R40, [R3+0x9800] ;  /* 0x009800000328783b */ /* 0x000f6e0000000200 */
[C---:B-1----:R-:W-:Y:S01]  /*13560*/  HMMA.16816.F32.BF16 R56, R52.reuse, R16, R32 ;  /* 0x000000103438723c */ /* 0x042fe20000041820 */
[----:B------:R-:W1:Y:S07]  /*13570*/  LDSM.16.M88.4 R32, [R0+0xa000] ;  /* 0x00a000000020783b */ /* 0x000e6e0000000200 */
[C---:B--2---:R-:W-:Y:S08]  /*13580*/  HMMA.16816.F32.BF16 R24, R52.reuse, R36, R24 ;  /* 0x000000243418723c */ /* 0x044ff00000041818 */
[----:B------:R-:W-:Y:S01]  /*13590*/  HMMA.16816.F32.BF16 R20, R52, R38, R20 ;  /* 0x000000263414723c */ /* 0x000fe20000041814 */
[----:B------:R-:W-:Y:S07]  /*135a0*/  LDSM.16.M88.4 R36, [R8+0xa000] ;  /* 0x00a000000824783b */ /* 0x000fee0000000200 */
[----:B----4-:R-:W-:Y:S08]  /*135b0*/  HMMA.16816.F32.BF16 R56, R76, R64, R56 ;  /* 0x000000404c38723c */ /* 0x010ff00000041838 */
[C---:B------:R-:W-:Y:S01]  /*135c0*/  HMMA.16816.F32.BF16 R28, R52.reuse, R18, R28 ;  /* 0x00000012341c723c */ /* 0x040fe2000004181c */
[----:B------:R-:W2:Y:S07]  /*135d0*/  LDSM.16.M88.4 R16, [R137+UR5+0xa800] ;  /* 0x00a800058910783b */ /* 0x000eae0008000200 */
[C---:B---3--:R-:W-:Y:S08]  /*135e0*/  HMMA.16816.F32.BF16 R84, R52.reuse, R4, R84 ;  /* 0x000000043454723c */ /* 0x048ff00000041854 */
[C---:B------:R-:W-:Y:S01]  /*135f0*/  HMMA.16816.F32.BF16 R72, R52.reuse, R6, R72 ;  /* 0x000000063448723c */ /* 0x040fe20000041848 */
[----:B------:R-:W3:Y:S07]  /*13600*/  LDSM.16.M88.4 R4, [R137+UR5+0xb000] ;  /* 0x00b000058904783b */ /* 0x000eee0008000200 */
[C---:B-----5:R-:W-:Y:S08]  /*13610*/  HMMA.16816.F32.BF16 R68, R52.reuse, R40, R68 ;  /* 0x000000283444723c */ /* 0x060ff00000041844 */
[----:B------:R-:W-:Y:S01]  /*13620*/  HMMA.16816.F32.BF16 R80, R52, R42, R80 ;  /* 0x0000002a3450723c */ /* 0x000fe20000041850 */
[----:B------:R-:W-:Y:S04]  /*13630*/  LDSM.16.M88.4 R52, [R14+0x4000] ;  /* 0x004000000e34783b */ /* 0x000fe80000000200 */
[----:B------:R-:W4:Y:S03]  /*13640*/  LDSM.16.M88.4 R40, [R3+0xa000] ;  /* 0x00a000000328783b */ /* 0x000f260000000200 */
[----:B-1----:R-:W-:Y:S08]  /*13650*/  HMMA.16816.F32.BF16 R56, R44, R32, R56 ;  /* 0x000000202c38723c */ /* 0x002ff00000041838 */
[C---:B------:R-:W-:Y:S01]  /*13660*/  HMMA.16816.F32.BF16 R28, R76.reuse, R66, R28 ;  /* 0x000000424c1c723c */ /* 0x040fe2000004181c */
[----:B------:R-:W1:Y:S07]  /*13670*/  LDSM.16.M88.4 R64, [R0+0xa800] ;  /* 0x00a800000040783b */ /* 0x000e6e0000000200 */
[----:B--2---:R-:W-:Y:S08]  /*13680*/  HMMA.16816.F32.BF16 R24, R76, R16, R24 ;  /* 0x000000104c18723c */ /* 0x004ff00000041818 */
[----:B------:R-:W-:Y:S08]  /*13690*/  HMMA.16816.F32.BF16 R56, R88, R36, R56 ;  /* 0x000000245838723c */ /* 0x000ff00000041838 */
[----:B------:R-:W-:Y:S01]  /*136a0*/  HMMA.16816.F32.BF16 R28, R44, R34, R28 ;  /* 0x000000222c1c723c */ /* 0x000fe2000004181c */
[----:B------:R-:W-:Y:S07]  /*136b0*/  LDSM.16.M88.4 R32, [R137+UR5+0xb800] ;  /* 0x00b800058920783b */ /* 0x000fee0008000200 */
[C---:B------:R-:W-:Y:S01]  /*136c0*/  HMMA.16816.F32.BF16 R20, R76.reuse, R18, R20 ;  /* 0x000000124c14723c */ /* 0x040fe20000041814 */
[----:B------:R-:W2:Y:S07]  /*136d0*/  LDSM.16.M88.4 R16, [R8+0xa800] ;  /* 0x00a800000810783b */ /* 0x000eae0000000200 */
[C---:B---3--:R-:W-:Y:S08]  /*136e0*/  HMMA.16816.F32.BF16 R84, R76.reuse, R4, R84 ;  /* 0x000000044c54723c */ /* 0x048ff00000041854 */
[----:B------:R-:W-:Y:S01]  /*136f0*/  HMMA.16816.F32.BF16 R72, R76, R6, R72 ;  /* 0x000000064c48723c */ /* 0x000fe20000041848 */
[----:B------:R-:W3:Y:S07]  /*13700*/  LDSM.16.M88.4 R4, [R0+0xb000] ;  /* 0x00b000000004783b */ /* 0x000eee0000000200 */
[----:B----4-:R-:W-:Y:S08]  /*13710*/  HMMA.16816.F32.BF16 R56, R52, R40, R56 ;  /* 0x000000283438723c */ /* 0x010ff00000041838 */
[----:B------:R-:W-:Y:S08]  /*13720*/  HMMA.16816.F32.BF16 R28, R88, R38, R28 ;  /* 0x00000026581c723c */ /* 0x000ff0000004181c */
[----:B-1----:R-:W-:Y:S01]  /*13730*/  HMMA.16816.F32.BF16 R36, R44, R64, R24 ;  /* 0x000000402c24723c */ /* 0x002fe20000041818 */
[----:B------:R-:W1:Y:S02]  /*13740*/  LDSM.16.M88.4 R24, [R3+0xa800] ;  /* 0x00a800000318783b */ /* 0x000e640000000200 */
[----:B------:R-:W-:Y:S01]  /*13750*/  FMUL.FTZ R14, R56, UR4 ;  /* 0x00000004380e7c20 */ /* 0x000fe20008410000 */
[----:B------:R-:W-:Y:S01]  /*13760*/  FMUL.FTZ R15, R57, UR4 ;  /* 0x00000004390f7c20 */ /* 0x000fe20008410000 */
[----:B------:R-:W-:Y:S01]  /*13770*/  FMUL.FTZ R48, R58, UR4 ;  /* 0x000000043a307c20 */ /* 0x000fe20008410000 */
[----:B------:R-:W-:-:S02]  /*13780*/  FMUL.FTZ R50, R59, UR4 ;  /* 0x000000043b327c20 */ /* 0x000fc40008410000 */
[----:B------:R-:W-:Y:S01]  /*13790*/  HMMA.16816.F32.BF16 R20, R44, R66, R20 ;  /* 0x000000422c14723c */ /* 0x000fe20000041814 */
[----:B------:R4:W5:Y:S01]  /*137a0*/  LDSM.16.M88.4 R56, [R0+0xb800] ;  /* 0x00b800000038783b */ /* 0x0009620000000200 */
[----:B------:R-:W1:Y:S06]  /*137b0*/  MUFU.TANH R14, R14 ;  /* 0x0000000e000e7308 */ /* 0x000e6c0000002400 */
[----:B------:R-:W-:Y:S01]  /*137c0*/  HMMA.16816.F32.BF16 R28, R52, R42, R28 ;  /* 0x0000002a341c723c */ /* 0x000fe2000004181c */
[----:B------:R-:W5:Y:S01]  /*137d0*/  LDSM.16.M88.4 R40, [R8+0xb000] ;  /* 0x00b000000828783b */ /* 0x000f620000000200 */
[----:B------:R-:W1:Y:S06]  /*137e0*/  MUFU.TANH R15, R15 ;  /* 0x0000000f000f7308 */ /* 0x000e6c0000002400 */
[C---:B--2---:R-:W-:Y:S02]  /*137f0*/  HMMA.16816.F32.BF16 R36, R88.reuse, R16, R36 ;  /* 0x000000105824723c */ /* 0x044fe40000041824 */
[----:B------:R-:W2:Y:S06]  /*13800*/  MUFU.TANH R48, R48 ;  /* 0x0000003000307308 */ /* 0x000eac0000002400 */
[----:B------:R-:W-:Y:S01]  /*13810*/  HMMA.16816.F32.BF16 R20, R88, R18, R20 ;  /* 0x000000125814723c */ /* 0x000fe20000041814 */
[----:B------:R-:W-:Y:S01]  /*13820*/  LDSM.16.M88.4 R16, [R3+0xb000] ;  /* 0x00b000000310783b */ /* 0x000fe20000000200 */
[----:B------:R-:W1:Y:S01]  /*13830*/  MUFU.TANH R50, R50 ;  /* 0x0000003200327308 */ /* 0x000e620000002400 */
[----:B------:R-:W-:Y:S01]  /*13840*/  FMUL.FTZ R28, R28, UR4 ;  /* 0x000000041c1c7c20 */ /* 0x000fe20008410000 */
[----:B------:R-:W-:Y:S01]  /*13850*/  FMUL.FTZ R29, R29, UR4 ;  /* 0x000000041d1d7c20 */ /* 0x000fe20008410000 */
[----:B------:R-:W-:Y:S01]  /*13860*/  FMUL.FTZ R30, R30, UR4 ;  /* 0x000000041e1e7c20 */ /* 0x000fe20008410000 */
[----:B------:R-:W-:Y:S01]  /*13870*/  FMUL.FTZ R31, R31, UR4 ;  /* 0x000000041f1f7c20 */ /* 0x000fe20008410000 */
[C---:B----4-:R-:W-:Y:S01]  /*13880*/  VIMNMX R0, PT, PT, R2.reuse, R63, PT ;  /* 0x0000003f02007248 */ /* 0x050fe20003fe0100 */
[C---:B---3--:R-:W-:Y:S01]  /*13890*/  HMMA.16816.F32.BF16 R84, R44.reuse, R4, R84 ;  /* 0x000000042c54723c */ /* 0x048fe20000041854 */
[----:B------:R-:W-:Y:S01]  /*138a0*/  VIADDMNMX R2, R2, 0x8, R63, PT ;  /* 0x0000000802027846 */ /* 0x000fe2000380013f */
[----:B------:R-:W3:Y:S06]  /*138b0*/  MUFU.TANH R28, R28 ;  /* 0x0000001c001c7308 */ /* 0x000eec0000002400 */
[----:B------:R-:W-:Y:S01]  /*138c0*/  HMMA.16816.F32.BF16 R72, R44, R6, R72 ;  /* 0x000000062c48723c */ /* 0x000fe20000041848 */
[----:B------:R-:W4:Y:S01]  /*138d0*/  LDSM.16.M88.4 R4, [R8+0xb800] ;  /* 0x00b800000804783b */ /* 0x000f220000000200 */
[----:B------:R-:W1:Y:S06]  /*138e0*/  MUFU.TANH R29, R29 ;  /* 0x0000001d001d7308 */ /* 0x000e6c0000002400 */
[C---:B------:R-:W-:Y:S02]  /*138f0*/  HMMA.16816.F32.BF16 R68, R76.reuse, R32, R68 ;  /* 0x000000204c44723c */ /* 0x040fe40000041844 */
[----:B------:R-:W2:Y:S06]  /*13900*/  MUFU.TANH R30, R30 ;  /* 0x0000001e001e7308 */ /* 0x000eac0000002400 */
[----:B------:R-:W-:Y:S02]  /*13910*/  HMMA.16816.F32.BF16 R80, R76, R34, R80 ;  /* 0x000000224c50723c */ /* 0x000fe40000041850 */
[----:B------:R-:W2:Y:S06]  /*13920*/  MUFU.TANH R31, R31 ;  /* 0x0000001f001f7308 */ /* 0x000eac0000002400 */
[C---:B-1----:R-:W-:Y:S08]  /*13930*/  HMMA.16816.F32.BF16 R36, R52.reuse, R24, R36 ;  /* 0x000000183424723c */ /* 0x042ff00000041824 */
[----:B------:R-:W-:Y:S01]  /*13940*/  HMMA.16816.F32.BF16 R20, R52, R26, R20 ;  /* 0x0000001a3414723c */ /* 0x000fe20000041814 */
[----:B------:R-:W1:Y:S01]  /*13950*/  LDSM.16.M88.4 R24, [R3+0xb800] ;  /* 0x00b800000318783b */ /* 0x000e620000000200 */
[----:B------:R-:W-:-:S06]  /*13960*/  DEPBAR.LE SB0, 0x0 ;  /* 0x000080000000791a */ /* 0x000fcc0000000000 */
[C---:B-----5:R-:W-:Y:S03]  /*13970*/  HMMA.16816.F32.BF16 R68, R44.reuse, R56, R68 ;  /* 0x000000382c44723c */ /* 0x060fe60000041844 */
[----:B------:R-:W-:Y:S01]  /*13980*/  FMUL.FTZ R32, R36, UR4 ;  /* 0x0000000424207c20 */ /* 0x000fe20008410000 */
[----:B------:R-:W-:Y:S01]  /*13990*/  FMUL.FTZ R33, R37, UR4 ;  /* 0x0000000425217c20 */ /* 0x000fe20008410000 */
[----:B------:R-:W-:Y:S01]  /*139a0*/  FMUL.FTZ R36, R38, UR4 ;  /* 0x0000000426247c20 */ /* 0x000fe20008410000 */
[----:B------:R-:W-:Y:S02]  /*139b0*/  FMUL.FTZ R37, R39, UR4 ;  /* 0x0000000427257c20 */ /* 0x000fe40008410000 */
[----:B------:R-:W-:Y:S01]  /*139c0*/  HMMA.16816.F32.BF16 R80, R44, R58, R80 ;  /* 0x0000003a2c50723c */ /* 0x000fe20000041850 */
[----:B------:R-:W1:Y:S02]  /*139d0*/  MUFU.TANH R32, R32 ;  /* 0x0000002000207308 */ /* 0x000e640000002400 */
[----:B------:R-:W-:-:S05]  /*139e0*/  FMUL.FTZ R20, R20, UR4 ;  /* 0x0000000414147c20 */ /* 0x000fca0008410000 */
[C---:B------:R-:W-:Y:S01]  /*139f0*/  HMMA.16816.F32.BF16 R84, R88.reuse, R40, R84 ;  /* 0x000000285854723c */ /* 0x040fe20000041854 */
[----:B------:R-:W1:Y:S07]  /*13a00*/  MUFU.TANH R33, R33 ;  /* 0x0000002100217308 */ /* 0x000e6e0000002400 */
[C---:B------:R-:W-:Y:S01]  /*13a10*/  HMMA.16816.F32.BF16 R72, R88.reuse, R42, R72 ;  /* 0x0000002a5848723c */ /* 0x040fe20000041848 */
[----:B------:R-:W1:Y:S07]  /*13a20*/  MUFU.TANH R36, R36 ;  /* 0x0000002400247308 */ /* 0x000e6e0000002400 */
[C---:B----4-:R-:W-:Y:S01]  /*13a30*/  HMMA.16816.F32.BF16 R68, R88.reuse, R4, R68 ;  /* 0x000000045844723c */ /* 0x050fe20000041844 */
[----:B------:R-:W-:Y:S01]  /*13a40*/  FMUL.FTZ R4, R23, UR4 ;  /* 0x0000000417047c20 */ /* 0x000fe20008410000 */
[----:B------:R-:W4:Y:S06]  /*13a50*/  MUFU.TANH R37, R37 ;  /* 0x0000002500257308 */ /* 0x000f2c0000002400 */
[----:B------:R-:W-:Y:S02]  /*13a60*/  HMMA.16816.F32.BF16 R80, R88, R6, R80 ;  /* 0x000000065850723c */ /* 0x000fe40000041850 */
[----:B------:R1:W1:Y:S06]  /*13a70*/  MUFU.TANH R8, R20 ;  /* 0x0000001400087308 */ /* 0x00026c0000002400 */
[C---:B------:R-:W-:Y:S01]  /*13a80*/  HMMA.16816.F32.BF16 R84, R52.reuse, R16, R84 ;  /* 0x000000103454723c */ /* 0x040fe20000041854 */
[----:B------:R-:W-:Y:S01]  /*13a90*/  FMUL.FTZ R16, R21, UR4 ;  /* 0x0000000415107c20 */ /* 0x000fe20008410000 */
[----:B------:R-:W-:Y:S01]  /*13aa0*/  FMUL.FTZ R17, R22, UR4 ;  /* 0x0000000416117c20 */ /* 0x000fe20008410000 */
[----:B------:R-:W2:Y:S05]  /*13ab0*/  MUFU.TANH R4, R4 ;  /* 0x0000000400047308 */ /* 0x000eaa0000002400 */
[C---:B------:R-:W-:Y:S03]  /*13ac0*/  HMMA.16816.F32.BF16 R72, R52.reuse, R18, R72 ;  /* 0x000000123448723c */ /* 0x040fe60000041848 */
[----:B------:R-:W2:Y:S05]  /*13ad0*/  MUFU.TANH R16, R16 ;  /* 0x0000001000107308 */ /* 0x000eaa0000002400 */
[C---:B-1----:R-:W-:Y:S03]  /*13ae0*/  HMMA.16816.F32.BF16 R68, R52.reuse, R24, R68 ;  /* 0x000000183444723c */ /* 0x042fe60000041844 */
[----:B------:R-:W-:Y:S01]  /*13af0*/  FMUL.FTZ R84, R84, UR4 ;  /* 0x0000000454547c20 */ /* 0x000fe20008410000 */
[----:B------:R-:W-:Y:S01]  /*13b00*/  FMUL.FTZ R85, R85, UR4 ;  /* 0x0000000455557c20 */ /* 0x000fe20008410000 */
[----:B------:R-:W-:Y:S01]  /*13b10*/  FMUL.FTZ R86, R86, UR4 ;  /* 0x0000000456567c20 */ /* 0x000fe20008410000 */
[----:B------:R-:W-:Y:S01]  /*13b20*/  FMUL.FTZ R87, R87, UR4 ;  /* 0x0000000457577c20 */ /* 0x000fe20008410000 */
[----:B------:R-:W1:Y:S01]  /*13b30*/  MUFU.TANH R17, R17 ;  /* 0x0000001100117308 */ /* 0x000e620000002400 */
[----:B------:R-:W-:Y:S03]  /*13b40*/  HMMA.16816.F32.BF16 R80, R52, R26, R80 ;  /* 0x0000001a3450723c */ /* 0x000fe60000041850 */
[----:B------:R-:W-:Y:S01]  /*13b50*/  FMUL.FTZ R72, R72, UR4 ;  /* 0x0000000448487c20 */ /* 0x000fe20008410000 */
[----:B------:R-:W-:Y:S01]  /*13b60*/  FMUL.FTZ R73, R73, UR4 ;  /* 0x0000000449497c20 */ /* 0x000fe20008410000 */
[----:B------:R-:W-:Y:S01]  /*13b70*/  FMUL.FTZ R74, R74, UR4 ;  /* 0x000000044a4a7c20 */ /* 0x000fe20008410000 */
[----:B------:R-:W-:Y:S01]  /*13b80*/  FMUL.FTZ R75, R75, UR4 ;  /* 0x000000044b4b7c20 */ /* 0x000fe20008410000 */
[----:B------:R1:W1:Y:S04]  /*13b90*/  MUFU.TANH R194, R84 ;  /* 0x0000005400c27308 */ /* 0x0002680000002400 */
        /* <DEDUP_REMOVED lines=28> */
[----:B------:R-:W2:Y:S01]  /*13d60*/  LDCU UR10, c[0x0][0x3b8] ;  /* 0x00007700ff0a77ac */ /* 0x000ea20008000800 */
[----:B------:R-:W-:Y:S02]  /*13d70*/  UMOV UR8, URZ ;  /* 0x000000ff00087c82 */ /* 0x000fe40008000000 */
[----:B------:R-:W-:Y:S01]  /*13d80*/  IADD3 R3, P2, PT, RZ, -UR8, RZ ;  /* 0x80000008ff037c10 */ /* 0x000fe2000ff5e0ff */
[----:B--2---:R-:W-:-:S06]  /*13d90*/  USHF.L.U32 UR4, UR10, 0x6, URZ ;  /* 0x000000060a047899 */ /* 0x004fcc00080006ff */
[----:B------:R-:W-:-:S05]  /*13da0*/  IMAD.X R6, RZ, RZ, ~UR4, P2 ;  /* 0x80000004ff067e24 */ /* 0x000fca00090e06ff */
[----:B------:R-:W-:-:S04]  /*13db0*/  SHF.R.S64 R3, R3, 0x1f, R6 ;  /* 0x0000001f03037819 */ /* 0x000fc80000001006 */
[----:B------:R-:W-:-:S04]  /*13dc0*/  IADD3 R196, P2, PT, R3, R196, RZ ;  /* 0x000000c403c47210 */ /* 0x000fc80007f5e0ff */
[----:B------:R-:W-:Y:S01]  /*13dd0*/  LEA.HI.X.SX32 R195, R6, R195, 0x1, P2 ;  /* 0x000000c306c37211 */ /* 0x000fe200010f0eff */
[----:B------:R-:W-:Y:S08]  /*13de0*/  BRA `(.L_x_1040) ;  /* 0x0000000000f07947 */ /* 0x000ff00003800000 */
.L_x_1039:
[----:B------:R-:W2:Y:S01]  /*13df0*/  LDC R6, c[0x0][0x4f0] ;  /* 0x00013c00ff067b82 */ /* 0x000ea20000000800 */
[----:B------:R-:W-:Y:S01]  /*13e00*/  IADD3 R21, PT, PT, R133, -0x80, RZ ;  /* 0xffffff8085157810 */ /* 0x000fe20007ffe0ff */
[----:B------:R-:W3:Y:S01]  /*13e10*/  LDCU.64 UR10, c[0x0][0x3b8] ;  /* 0x00007700ff0a77ac */ /* 0x000ee20008000a00 */
[----:B------:R-:W-:Y:S02]  /*13e20*/  IABS R7, R49 ;  /* 0x0000003100077213 */ /* 0x000fe40000000000 */
[----:B------:R-:W-:Y:S01]  /*13e30*/  IABS R5, R21 ;  /* 0x0000001500057213 */ /* 0x000fe20000000000 */
[----:B------:R-:W4:Y:S01]  /*13e40*/  LDCU.64 UR8, c[0x0][0x3a0] ;  /* 0x00007400ff0877ac */ /* 0x000f220008000a00 */
[-C--:B--2---:R-:W-:Y:S02]  /*13e50*/  IABS R3, R6.reuse ;  /* 0x0000000600037213 */ /* 0x084fe40000000000 */
[-C--:B------:R-:W-:Y:S02]  /*13e60*/  LOP3.LUT R21, R21, R6.reuse, RZ, 0x3c, !PT ;  /* 0x0000000615157212 */ /* 0x080fe400078e3cff */
[----:B------:R-:W2:Y:S01]  /*13e70*/  I2F.RP R20, R3 ;  /* 0x0000000300147306 */ /* 0x000ea20000209400 */
[----:B------:R-:W-:-:S07]  /*13e80*/  LOP3.LUT R49, R49, R6, RZ, 0x3c, !PT ;  /* 0x0000000631317212 */ /* 0x000fce00078e3cff */
[----:B--2---:R-:W2:Y:S02]  /*13e90*/  MUFU.RCP R18, R20 ;  /* 0x0000001400127308 */ /* 0x004ea40000001000 */
[----:B--2---:R-:W-:-:S06]  /*13ea0*/  VIADD R18, R18, 0xffffffe ;  /* 0x0ffffffe12127836 */ /* 0x004fcc0000000000 */
[----:B------:R-:W2:Y:S02]  /*13eb0*/  F2I.FTZ.U32.TRUNC.NTZ R19, R18 ;  /* 0x0000001200137305 */ /* 0x000ea4000021f000 */
[----:B--2---:R-:W-:Y:S02]  /*13ec0*/  IMAD.MOV R22, RZ, RZ, -R19 ;  /* 0x000000ffff167224 */ /* 0x004fe400078e0a13 */
        /* <DEDUP_REMOVED lines=34> */
[----:B---3--:R-:W-:-:S04]  /*140f0*/  IMAD R3, R3, UR10, RZ ;  /* 0x0000000a03037c24 */ /* 0x008fc8000f8e02ff */
[----:B------:R-:W-:Y:S01]  /*14100*/  IMAD R3, R6, UR11, R3 ;  /* 0x0000000b06037c24 */ /* 0x000fe2000f8e0203 */
[----:B--2---:R-:W-:Y:S01]  /*14110*/  IADD3 R5, PT, PT, R18, -R5, RZ ;  /* 0x8000000512057210 */ /* 0x004fe20007ffe0ff */
[----:B------:R-:W-:-:S03]  /*14120*/  IMAD.WIDE.U32 R18, R6, UR10, RZ ;  /* 0x0000000a06127c25 */ /* 0x000fc6000f8e00ff */
[----:B------:R-:W-:Y:S01]  /*14130*/  SHF.R.S32.HI R6, RZ, 0x1f, R5 ;  /* 0x0000001fff067819 */ /* 0x000fe20000011405 */
[----:B------:R-:W-:-:S04]  /*14140*/  IMAD.IADD R19, R19, 0x1, R3 ;  /* 0x0000000113137824 */ /* 0x000fc800078e0203 */
[----:B----4-:R-:W-:Y:S02]  /*14150*/  IMAD R6, R6, UR8, RZ ;  /* 0x0000000806067c24 */ /* 0x010fe4000f8e02ff */
[----:B------:R-:W-:-:S04]  /*14160*/  IMAD.WIDE.U32 R18, R5, UR8, R18 ;  /* 0x0000000805127c25 */ /* 0x000fc8000f8e0012 */
[----:B------:R-:W-:Y:S01]  /*14170*/  IMAD R6, R5, UR9, R6 ;  /* 0x0000000905067c24 */ /* 0x000fe2000f8e0206 */
[----:B------:R-:W-:-:S04]  /*14180*/  LEA R196, P2, R18, R196, 0x1 ;  /* 0x000000c412c47211 */ /* 0x000fc800078408ff */
[----:B------:R-:W-:-:S04]  /*14190*/  IADD3 R6, PT, PT, R19, R6, RZ ;  /* 0x0000000613067210 */ /* 0x000fc80007ffe0ff */
[----:B------:R-:W-:-:S07]  /*141a0*/  LEA.HI.X R195, R18, R195, R6, 0x1, P2 ;  /* 0x000000c312c37211 */ /* 0x000fce00010f0c06 */
.L_x_1040:
[----:B------:R-:W2:Y:S01]  /*141b0*/  LDCU UR8, c[0x0][0x440] ;  /* 0x00008800ff0877ac */ /* 0x000ea20008000800 */
[C---:B------:R-:W-:Y:S01]  /*141c0*/  LEA R6, P2, R61.reuse, R196, 0x1 ;  /* 0x000000c43d067211 */ /* 0x040fe200078408ff */
[----:B------:R-:W3:Y:S03]  /*141d0*/  LDCU UR4, c[0x0][0x3bc] ;  /* 0x00007780ff0477ac */ /* 0x000ee60008000800 */
[----:B------:R-:W-:Y:S01]  /*141e0*/  LEA.HI.X R7, R61, R195, R60, 0x1, P2 ;  /* 0x000000c33d077211 */ /* 0x000fe200010f0c3c */
[----:B------:R-:W-:-:S06]  /*141f0*/  USHF.L.U32 UR9, UR10, 0x5, URZ ;  /* 0x000000050a097899 */ /* 0x000fcc00080006ff */
[----:B------:R-:W-:Y:S02]  /*14200*/  IADD3 R20, P2, PT, R6, UR9, RZ ;  /* 0x0000000906147c10 */ /* 0x000fe4000ff5e0ff */
[----:B--2---:R-:W-:Y:S02]  /*14210*/  ISETP.GE.AND P5, PT, R12, UR8, PT ;  /* 0x000000080c007c0c */ /* 0x004fe4000bfa6270 */
[----:B------:R-:W-:Y:S02]  /*14220*/  ISETP.GE.AND P4, PT, R10, UR8, PT ;  /* 0x000000080a007c0c */ /* 0x000fe4000bf86270 */
[----:B------:R-:W-:Y:S01]  /*14230*/  ISETP.GE.AND P3, PT, R9, UR8, PT ;  /* 0x0000000809007c0c */ /* 0x000fe2000bf66270 */
[----:B---3--:R-:W-:-:S06]  /*14240*/  USHF.L.U64.HI UR4, UR10, 0x5, UR4 ;  /* 0x000000050a047899 */ /* 0x008fcc0008010204 */
[----:B------:R-:W-:Y:S02]  /*14250*/  IADD3.X R21, PT, PT, R7, UR4, RZ, P2, !PT ;  /* 0x0000000407157c10 */ /* 0x000fe400097fe4ff */
[----:B------:R-:W-:Y:S01]  /*14260*/  @!P5 IMAD.MOV.U32 R12, RZ, RZ, R196 ;  /* 0x000000ffff0cd224 */ /* 0x000fe200078e00c4 */
[----:B------:R-:W-:Y:S01]  /*14270*/  IADD3 R18, P2, PT, R20, UR9, RZ ;  /* 0x0000000914127c10 */ /* 0x000fe2000ff5e0ff */
[----:B------:R-:W-:-:S03]  /*14280*/  @!P5 IMAD.MOV.U32 R13, RZ, RZ, R195 ;  /* 0x000000ffff0dd224 */ /* 0x000fc600078e00c3 */
[----:B------:R-:W-:Y:S02]  /*14290*/  IADD3.X R19, PT, PT, R21, UR4, RZ, P2, !PT ;  /* 0x0000000415137c10 */ /* 0x000fe400097fe4ff */
[----:B------:R-:W-:Y:S01]  /*142a0*/  @!PT LDS RZ, [RZ] ;  /* 0x00000000fffff984 */ /* 0x000fe20000000800 */
[----:B------:R-:W-:Y:S01]  /*142b0*/  @!PT LDS RZ, [RZ] ;  /* 0x00000000fffff984 */ /* 0x000fe20000000800 */
[----:B------:R-:W-:Y:S01]  /*142c0*/  @!PT LDS RZ, [RZ] ;  /* 0x00000000fffff984 */ /* 0x000fe20000000800 */
[----:B------:R2:W-:Y:S04]  /*142d0*/  @!P5 LDGSTS.E.BYPASS.LTC128B.128 [R209+0x6000], desc[UR6][R12.64] ;  /* 0x060000000cd1dfae */ /* 0x0005e8000b981a06 */
[----:B------:R3:W-:Y:S01]  /*142e0*/  @P5 STS.128 [R209+0x6000], RZ ;  /* 0x006000ffd1005388 */ /* 0x0007e20000000c00 */
[----:B--2---:R-:W-:Y:S02]  /*142f0*/  @!P4 IMAD.MOV.U32 R12, RZ, RZ, R196 ;  /* 0x000000ffff0cc224 */ /* 0x004fe400078e00c4 */
[----:B------:R-:W-:-:S05]  /*14300*/  @!P4 IMAD.MOV.U32 R13, RZ, RZ, R195 ;  /* 0x000000ffff0dc224 */ /* 0x000fca00078e00c3 */
        /* <DEDUP_REMOVED lines=58> */
.L_x_1038:
[----:B------:R-:W3:Y:S01]  /*146b0*/  S2R R187, SR_TID.X ;  /* 0x0000000000bb7919 */ /* 0x000ee20000002100 */
[----:B------:R-:W-:Y:S01]  /*146c0*/  IMAD.SHL.U32 R3, R134, 0x40, RZ ;  /* 0x0000004086037824 */ /* 0x000fe200078e00ff */
[----:B------:R-:W2:Y:S01]  /*146d0*/  LDCU UR4, c[0x0][0x45c] ;  /* 0x00008b80ff0477ac */ /* 0x000ea20008000800 */
[----:B------:R-:W-:Y:S02]  /*146e0*/  IMAD.MOV.U32 R207, RZ, RZ, -0x1 ;  /* 0xffffffffffcf7424 */ /* 0x000fe400078e00ff */
[C---:B---3--:R-:W-:Y:S01]  /*146f0*/  IMAD.SHL.U32 R6, R187.reuse, 0x2, RZ ;  /* 0x00000002bb067824 */ /* 0x048fe200078e00ff */
        /* <DEDUP_REMOVED lines=44> */
[----:B-1----:R-:W-:Y:S01]  /*149c0*/  FSEL R13, R17, -INF , !P5 ;  /* 0xff800000110d7808 */ /* 0x002fe20006800000 */
[----:B------:R-:W-:Y:S01]  /*149d0*/  VIADD R17, R3, 0xffffffe8 ;  /* 0xffffffe803117836 */ /* 0x000fe20000000000 */
[C---:B------:R-:W-:Y:S02]  /*149e0*/  ISETP.GE.AND P4, PT, R9.reuse, R0, PT ;  /* 0x000000000900720c */ /* 0x040fe40003f86270 */
[----:B------:R-:W-:Y:S02]  /*149f0*/  ISETP.GE.AND P5, PT, R9, R2, PT ;  /* 0x000000020900720c */ /* 0x000fe40003fa6270 */
[----:B------:R-:W-:Y:S02]  /*14a00*/  FSEL R8, R16, -INF , !P3 ;  /* 0xff80000010087808 */ /* 0x000fe40005800000 */
[----:B------:R-:W-:Y:S02]  /*14a10*/  FSEL R9, R4, -INF , !P2 ;  /* 0xff80000004097808 */ /* 0x000fe40005000000 */
[----:B------:R-:W-:-:S02]  /*14a20*/  ISETP.GE.AND P3, PT, R23, R0, PT ;  /* 0x000000001700720c */ /* 0x000fc40003f66270 */
[----:B------:R-:W-:Y:S01]  /*14a30*/  ISETP.GE.AND P2, PT, R23, R2, PT ;  /* 0x000000021700720c */ /* 0x000fe20003f46270 */
[----:B------:R-:W-:Y:S01]  /*14a40*/  VIADD R23, R3, 0xffffffe9 ;  /* 0xffffffe903177836 */ /* 0x000fe20000000000 */
[----:B------:R-:W-:Y:S02]  /*14a50*/  FMNMX3.FTZ R25, R18, R20, R28, !PT ;  /* 0x0000001412197276 */ /* 0x000fe4000781001c */
[----:B------:R-:W-:Y:S02]  /*14a60*/  FSEL R194, R194, -INF , !P4 ;  /* 0xff800000c2c27808 */ /* 0x000fe40006000000 */
[----:B------:R-:W-:Y:S02]  /*14a70*/  FSEL R199, R199, -INF , !P5 ;  /* 0xff800000c7c77808 */ /* 0x000fe40006800000 */
[C---:B------:R-:W-:Y:S02]  /*14a80*/  ISETP.GE.AND P4, PT, R17.reuse, R0, PT ;  /* 0x000000001100720c */ /* 0x040fe40003f86270 */
[----:B------:R-:W-:Y:S01]  /*14a90*/  ISETP.GE.AND P5, PT, R17, R2, PT ;  /* 0x000000021100720c */ /* 0x000fe20003fa6270 */
[----:B------:R-:W-:Y:S01]  /*14aa0*/  VIADD R17, R3, 0xfffffff0 ;  /* 0xfffffff003117836 */ /* 0x000fe20000000000 */
[----:B------:R-:W-:-:S02]  /*14ab0*/  FSEL R178, R178, -INF , !P3 ;  /* 0xff800000b2b27808 */ /* 0x000fc40005800000 */
[----:B------:R-:W-:Y:S02]  /*14ac0*/  FSEL R193, R193, -INF , !P2 ;  /* 0xff800000c1c17808 */ /* 0x000fe40005000000 */
[----:B------:R-:W-:Y:S02]  /*14ad0*/  FMNMX3.FTZ R25, R25, R6, R14, !PT ;  /* 0x0000000619197276 */ /* 0x000fe4000781000e */
[C---:B------:R-:W-:Y:S02]  /*14ae0*/  ISETP.GE.AND P3, PT, R23.reuse, R0, PT ;  /* 0x000000001700720c */ /* 0x040fe40003f66270 */
[----:B------:R-:W-:Y:S01]  /*14af0*/  ISETP.GE.AND P2, PT, R23, R2, PT ;  /* 0x000000021700720c */ /* 0x000fe20003f46270 */
[----:B------:R-:W-:Y:S01]  /*14b00*/  VIADD R23, R3, 0xfffffff1 ;  /* 0xfffffff103177836 */ /* 0x000fe20000000000 */
[----:B------:R-:W-:Y:S02]  /*14b10*/  FMNMX3.FTZ R4, R7, R19, R5, !PT ;  /* 0x0000001307047276 */ /* 0x000fe40007810005 */
[----:B------:R-:W-:-:S02]  /*14b20*/  FSEL R192, R192, -INF , !P4 ;  /* 0xff800000c0c07808 */ /* 0x000fc40006000000 */
[----:B------:R-:W-:Y:S02]  /*14b30*/  FSEL R191, R191, -INF , !P5 ;  /* 0xff800000bfbf7808 */ /* 0x000fe40006800000 */
[----:B------:R-:W-:Y:S02]  /*14b40*/  FMNMX3.FTZ R25, R25, R12, R10, !PT ;  /* 0x0000000c19197276 */ /* 0x000fe4000781000a */
[C---:B------:R-:W-:Y:S02]  /*14b50*/  ISETP.GE.AND P4, PT, R17.reuse, R0, PT ;  /* 0x000000001100720c */ /* 0x040fe40003f86270 */
[----:B------:R-:W-:Y:S01]  /*14b60*/  ISETP.GE.AND P5, PT, R17, R2, PT ;  /* 0x000000021100720c */ /* 0x000fe20003fa6270 */
[C---:B------:R-:W-:Y:S01]  /*14b70*/  VIADD R17, R3.reuse, 0xfffffff8 ;  /* 0xfffffff803117836 */ /* 0x040fe20000000000 */
[----:B------:R-:W-:Y:S01]  /*14b80*/  FMNMX3.FTZ R4, R4, R31, R21, !PT ;  /* 0x0000001f04047276 */ /* 0x000fe20007810015 */
[----:B------:R-:W-:Y:S01]  /*14b90*/  VIADD R3, R3, 0xfffffff9 ;  /* 0xfffffff903037836 */ /* 0x000fe20000000000 */
[----:B------:R-:W-:-:S02]  /*14ba0*/  FSEL R180, R180, -INF , !P3 ;  /* 0xff800000b4b47808 */ /* 0x000fc40005800000 */
[----:B------:R-:W-:Y:S02]  /*14bb0*/  ISETP.GE.AND P3, PT, R23, R0, PT ;  /* 0x000000001700720c */ /* 0x000fe40003f66270 */
[----:B------:R-:W-:Y:S02]  /*14bc0*/  FMNMX3.FTZ R25, R25, R8, R194, !PT ;  /* 0x0000000819197276 */ /* 0x000fe400078100c2 */
[----:B------:R-:W-:Y:S02]  /*14bd0*/  FMNMX3.FTZ R4, R4, R15, R13, !PT ;  /* 0x0000000f04047276 */ /* 0x000fe4000781000d */
[----:B------:R-:W-:Y:S02]  /*14be0*/  FSEL R190, R190, -INF , !P4 ;  /* 0xff800000bebe7808 */ /* 0x000fe40006000000 */
[----:B------:R-:W-:Y:S02]  /*14bf0*/  FSEL R184, R184, -INF , !P3 ;  /* 0xff800000b8b87808 */ /* 0x000fe40005800000 */
[----:B------:R-:W-:-:S02]  /*14c00*/  ISETP.GE.AND P4, PT, R17, R0, PT ;  /* 0x000000001100720c */ /* 0x000fc40003f86270 */
[----:B------:R-:W-:Y:S02]  /*14c10*/  FMNMX3.FTZ R25, R25, R178, R192, !PT ;  /* 0x000000b219197276 */ /* 0x000fe400078100c0 */
[----:B------:R-:W-:Y:S02]  /*14c20*/  ISETP.GE.AND P3, PT, R3, R0, PT ;  /* 0x000000000300720c */ /* 0x000fe40003f66270 */
[----:B------:R-:W-:Y:S02]  /*14c30*/  FMNMX3.FTZ R4, R4, R9, R199, !PT ;  /* 0x0000000904047276 */ /* 0x000fe400078100c7 */
[----:B------:R-:W-:Y:S02]  /*14c40*/  FSEL R182, R182, -INF , !P4 ;  /* 0xff800000b6b67808 */ /* 0x000fe40006000000 */
[----:B------:R-:W-:Y:S02]  /*14c50*/  FMNMX3.FTZ R25, R25, R180, R190, !PT ;  /* 0x000000b419197276 */ /* 0x000fe400078100be */
[----:B------:R-:W-:-:S02]  /*14c60*/  FSEL R176, R176, -INF , !P3 ;  /* 0xff800000b0b07808 */ /* 0x000fc40005800000 */
[-C--:B------:R-:W-:Y:S02]  /*14c70*/  ISETP.GE.AND P4, PT, R23, R2.reuse, PT ;  /* 0x000000021700720c */ /* 0x080fe40003f86270 */
[----:B------:R-:W-:Y:S02]  /*14c80*/  FSEL R189, R189, -INF , !P2 ;  /* 0xff800000bdbd7808 */ /* 0x000fe40005000000 */
        /* <DEDUP_REMOVED lines=11> */
[----:B------:R-:W1:Y:S01]  /*14d40*/  SHFL.BFLY PT, R23, R16, 0x2, 0x1f ;  /* 0x0c401f0010177f89 */ /* 0x000e6200000e0000 */
[----:B------:R-:W-:Y:S02]  /*14d50*/  LOP3.LUT R17, R185, 0x8, RZ, 0xc0, !PT ;  /* 0x00000008b9117812 */ /* 0x000fe400078ec0ff */
[----:B------:R-:W-:Y:S02]  /*14d60*/  FMNMX.FTZ R25, R171, R4, !PT ;  /* 0x00000004ab197209 */ /* 0x000fe40007810000 */
[----:B------:R-:W-:-:S03]  /*14d70*/  LOP3.LUT R17, R152, R17, RZ, 0x3c, !PT ;  /* 0x0000001198117212 */ /* 0x000fc600078e3cff */
[----:B------:R-:W3:Y:S01]  /*14d80*/  SHFL.BFLY PT, R4, R25, 0x2, 0x1f ;  /* 0x0c401f0019047f89 */ /* 0x000ee200000e0000 */
[----:B------:R-:W-:-:S04]  /*14d90*/  LOP3.LUT R188, R17, 0x200, R136, 0xf8, !PT ;  /* 0x0000020011bc7812 */ /* 0x000fc800078ef888 */
[----:B------:R-:W-:-:S05]  /*14da0*/  LEA R188, R188, UR5, 0x1 ;  /* 0x00000005bcbc7c11 */ /* 0x000fca000f8e08ff */
[----:B------:R-:W-:Y:S01]  /*14db0*/  IMAD.IADD R174, R11, 0x1, R188 ;  /* 0x000000010bae7824 */ /* 0x000fe200078e02bc */
[----:B------:R-:W-:Y:S01]  /*14dc0*/  LDSM.16.MT88.4 R124, [R188+0xc000] ;  /* 0x00c00000bc7c783b */ /* 0x000fe20000004200 */
[----:B------:R-:W-:-:S03]  /*14dd0*/  VIADD R170, R188, 0xc040 ;  /* 0x0000c040bcaa7836 */ /* 0x000fc60000000000 */
[----:B------:R-:W-:Y:S01]  /*14de0*/  LDSM.16.MT88.4 R116, [R174+0xc000] ;  /* 0x00c00000ae74783b */ /* 0x000fe20000004200 */
[----:B-1----:R-:W-:-:S03]  /*14df0*/  FMNMX.FTZ R23, R16, R23, !PT ;  /* 0x0000001710177209 */ /* 0x002fc60007810000 */
[----:B------:R-:W-:Y:S04]  /*14e00*/  LDSM.16.MT88.4 R48, [R174+0xe000] ;  /* 0x00e00000ae30783b */ /* 0x000fe80000004200 */
[----:B------:R-:W1:Y:S01]  /*14e10*/  SHFL.BFLY PT, R132, R23, 0x1, 0x1f ;  /* 0x0c201f0017847f89 */ /* 0x000e6200000e0000 */
[----:B---3--:R-:W-:-:S03]  /*14e20*/  FMNMX.FTZ R4, R25, R4, !PT ;  /* 0x0000000419047209 */ /* 0x008fc60007810000 */
[----:B------:R-:W-:Y:S04]  /*14e30*/  LDSM.16.MT88.4 R80, [R174+0x10000] ;  /* 0x01000000ae50783b */ /* 0x000fe80000004200 */
[----:B------:R-:W3:Y:S04]  /*14e40*/  SHFL.BFLY PT, R3, R4, 0x1, 0x1f ;  /* 0x0c201f0004037f89 */ /* 0x000ee800000e0000 */
[----:B------:R-:W-:Y:S04]  /*14e50*/  LDSM.16.MT88.4 R40, [R188+0xe000] ;  /* 0x00e00000bc28783b */ /* 0x000fe80000004200 */
[----:B------:R-:W-:Y:S04]  /*14e60*/  LDSM.16.MT88.4 R72, [R188+0x10000] ;  /* 0x01000000bc48783b */ /* 0x000fe80000004200 */
[----:B------:R-:W-:Y:S01]  /*14e70*/  LDSM.16.MT88.4 R148, [R174+0xe800] ;  /* 0x00e80000ae94783b */ /* 0x000fe20000004200 */
[----:B-1----:R-:W-:-:S03]  /*14e80*/  FMNMX.FTZ R132, R23, R132, !PT ;  /* 0x0000008417847209 */ /* 0x002fc60007810000 */
[----:B------:R-:W-:Y:S01]  /*14e90*/  LDSM.16.MT88.4 R144, [R174+0x10800] ;  /* 0x01080000ae90783b */ /* 0x000fe20000004200 */
[C---:B------:R-:W-:Y:S01]  /*14ea0*/  FSETP.NEU.FTZ.AND P2, PT, R132.reuse, -INF , PT ;  /* 0xff8000008400780b */ /* 0x040fe20003f5d000 */
[----:B--2---:R-:W-:Y:S02]  /*14eb0*/  FMUL.FTZ R179, R132, UR4 ;  /* 0x0000000484b37c20 */ /* 0x004fe40008410000 */
[----:B------:R-:W-:Y:S01]  /*14ec0*/  LDSM.16.MT88.4 R140, [R188+0xc800] ;  /* 0x00c80000bc8c783b */ /* 0x000fe20000004200 */
[----:B---3--:R-:W-:Y:S01]  /*14ed0*/  FMNMX.FTZ R3, R4, R3, !PT ;  /* 0x0000000304037209 */ /* 0x008fe20007810000 */
[----:B------:R-:W-:Y:S01]  /*14ee0*/  VIADD R4, R188, 0xc000 ;  /* 0x0000c000bc047836 */ /* 0x000fe20000000000 */
[----:B------:R-:W-:Y:S02]  /*14ef0*/  FSEL R179, R179, RZ, P2 ;  /* 0x000000ffb3b37208 */ /* 0x000fe40001000000 */
[C---:B------:R-:W-:Y:S01]  /*14f00*/  FSETP.NEU.FTZ.AND P2, PT, R3.reuse, -INF , PT ;  /* 0xff8000000300780b */ /* 0x040fe20003f5d000 */
[----:B------:R-:W-:Y:S01]  /*14f10*/  FMUL.FTZ R172, R3, UR4 ;  /* 0x0000000403ac7c20 */ /* 0x000fe20008410000 */
[----:B------:R-:W-:-:S02]  /*14f20*/  @P0 VIADD R170, R4, 0xffffffc0 ;  /* 0xffffffc004aa0836 */ /* 0x000fc40000000000 */
[--C-:B------:R-:W-:Y:S01]  /*14f30*/  FFMA.FTZ R163, R6, UR4, -R179.reuse ;  /* 0x0000000406a37c23 */ /* 0x100fe200080108b3 */
[--C-:B------:R-:W-:Y:S01]  /*14f40*/  FFMA.FTZ R168, R18, UR4, -R179.reuse ;  /* 0x0000000412a87c23 */ /* 0x100fe200080108b3 */
[--C-:B------:R-:W-:Y:S01]  /*14f50*/  FFMA.FTZ R167, R20, UR4, -R179.reuse ;  /* 0x0000000414a77c23 */ /* 0x100fe200080108b3 */
[----:B------:R-:W-:Y:S01]  /*14f60*/  FSEL R172, R172, RZ, P2 ;  /* 0x000000ffacac7208 */ /* 0x000fe20001000000 */
[----:B------:R-:W-:Y:S01]  /*14f70*/  IMAD.IADD R169, R11, 0x1, R170 ;  /* 0x000000010ba97824 */ /* 0x000fe200078e02aa */
[----:B------:R-:W1:Y:S01]  /*14f80*/  LDSM.16.MT88.4 R108, [R170] ;  /* 0x00000000aa6c783b */ /* 0x000e620000004200 */
[--C-:B------:R-:W-:Y:S01]  /*14f90*/  FFMA.FTZ R164, R28, UR4, -R179.reuse ;  /* 0x000000041ca47c23 */ /* 0x100fe200080108b3 */
[----:B------:R-:W-:Y:S01]  /*14fa0*/  MUFU.EX2 R168, R168 ;  /* 0x000000a800a87308 */ /* 0x000fe20000000800 */
[--C-:B------:R-:W-:Y:S01]  /*14fb0*/  FFMA.FTZ R166, R7, UR4, -R172.reuse ;  /* 0x0000000407a67c23 */ /* 0x100fe200080108ac */
[--C-:B------:R-:W-:Y:S01]  /*14fc0*/  FFMA.FTZ R162, R5, UR4, -R172.reuse ;  /* 0x0000000405a27c23 */ /* 0x100fe200080108ac */
[----:B------:R-:W2:Y:S01]  /*14fd0*/  LDSM.16.MT88.4 R100, [R169] ;  /* 0x00000000a964783b */ /* 0x000ea20000004200 */
[--C-:B------:R-:W-:Y:S01]  /*14fe0*/  FFMA.FTZ R165, R19, UR4, -R172.reuse ;  /* 0x0000000413a57c23 */ /* 0x100fe200080108ac */
[--C-:B------:R-:W-:Y:S01]  /*14ff0*/  FFMA.FTZ R161, R31, UR4, -R172.reuse ;  /* 0x000000041fa17c23 */ /* 0x100fe200080108ac */
[----:B------:R-:W3:Y:S01]  /*15000*/  MUFU.EX2 R167, R167 ;  /* 0x000000a700a77308 */ /* 0x000ee20000000800 */
[----:B------:R-:W4:Y:S01]  /*15010*/  LDSM.16.MT88.4 R56, [R170+0x2000] ;  /* 0x00200000aa38783b */ /* 0x000f220000004200 */
[--C-:B------:R-:W-:Y:S01]  /*15020*/  FFMA.FTZ R160, R14, UR4, -R179.reuse ;  /* 0x000000040ea07c23 */ /* 0x100fe200080108b3 */
[--C-:B------:R-:W-:Y:S01]  /*15030*/  FFMA.FTZ R159, R12, UR4, -R179.reuse ;  /* 0x000000040c9f7c23 */ /* 0x100fe200080108b3 */
[----:B------:R-:W-:Y:S01]  /*15040*/  MUFU.EX2 R164, R164 ;  /* 0x000000a400a47308 */ /* 0x000fe20000000800 */
[----:B------:R-:W5:Y:S01]  /*15050*/  LDSM.16.MT88.4 R64, [R169+0x2000] ;  /* 0x00200000a940783b */ /* 0x000f620000004200 */
[--C-:B------:R-:W-:Y:S01]  /*15060*/  FFMA.FTZ R157, R15, UR4, -R172.reuse ;  /* 0x000000040f9d7c23 */ /* 0x100fe200080108ac */
[--C-:B------:R-:W-:Y:S01]  /*15070*/  FFMA.FTZ R154, R13, UR4, -R172.reuse ;  /* 0x000000040d9a7c23 */ /* 0x100fe200080108ac */
[----:B------:R-:W3:Y:S01]  /*15080*/  MUFU.EX2 R163, R163 ;  /* 0x000000a300a37308 */ /* 0x000ee20000000800 */
[----:B------:R-:W5:Y:S01]  /*15090*/  LDSM.16.MT88.4 R88, [R170+0x4000] ;  /* 0x00400000aa58783b */ /* 0x000f620000004200 */
[--C-:B------:R-:W-:Y:S01]  /*150a0*/  FFMA.FTZ R156, R10, UR4, -R179.reuse ;  /* 0x000000040a9c7c23 */ /* 0x100fe200080108b3 */
[--C-:B------:R-:W-:Y:S01]  /*150b0*/  FFMA.FTZ R155, R8, UR4, -R179.reuse ;  /* 0x00000004089b7c23 */ /* 0x100fe200080108b3 */
[----:B------:R-:W-:Y:S01]  /*150c0*/  MUFU.EX2 R166, R166 ;  /* 0x000000a600a67308 */ /* 0x000fe20000000800 */
[----:B------:R-:W5:Y:S01]  /*150d0*/  LDSM.16.MT88.4 R4, [R169+0x4000] ;  /* 0x00400000a904783b */ /* 0x000f620000004200 */
[----:B---3--:R-:W-:Y:S01]  /*150e0*/  F2FP.BF16.F32.PACK_AB R96, R167, R168 ;  /* 0x000000a8a760723e */ /* 0x008fe200000010ff */
[--C-:B------:R-:W-:Y:S01]  /*150f0*/  FFMA.FTZ R158, R21, UR4, -R172.reuse ;  /* 0x00000004159e7c23 */ /* 0x100fe200080108ac */
[----:B------:R-:W3:Y:S01]  /*15100*/  MUFU.EX2 R165, R165 ;  /* 0x000000a500a57308 */ /* 0x000ee20000000800 */
[----:B------:R-:W5:Y:S01]  /*15110*/  LDSM.16.MT88.4 R16, [R174+0xc800] ;  /* 0x00c80000ae10783b */ /* 0x000f620000004200 */
[--C-:B------:R-:W-:Y:S01]  /*15120*/  FFMA.FTZ R153, R9, UR4, -R172.reuse ;  /* 0x0000000409997c23 */ /* 0x100fe200080108ac */
[--C-:B------:R-:W-:Y:S01]  /*15130*/  FFMA.FTZ R194, R194, UR4, -R179.reuse ;  /* 0x00000004c2c27c23 */ /* 0x100fe200080108b3 */
[----:B------:R-:W-:Y:S01]  /*15140*/  MUFU.EX2 R162, R162 ;  /* 0x000000a200a27308 */ /* 0x000fe20000000800 */
[----:B------:R-:W5:Y:S01]  /*15150*/  LDSM.16.MT88.4 R12, [R170+0x800] ;  /* 0x00080000aa0c783b */ /* 0x000f620000004200 */
[----:B------:R-:W-:Y:S01]  /*15160*/  F2FP.BF16.F32.PACK_AB R98, R163, R164 ;  /* 0x000000a4a362723e */ /* 0x000fe200000010ff */
[--C-:B------:R-:W-:Y:S01]  /*15170*/  FFMA.FTZ R183, R178, UR4, -R179.reuse ;  /* 0x00000004b2b77c23 */ /* 0x100fe200080108b3 */
[----:B------:R-:W1:Y:S01]  /*15180*/  MUFU.EX2 R161, R161 ;  /* 0x000000a100a17308 */ /* 0x000e620000000800 */
        /* <DEDUP_REMOVED lines=8> */
[----:B------:R-:W-:Y:S01]  /*15210*/  LDSM.16.MT88.4 R32, [R169+0x800] ;  /* 0x00080000a920783b */ /* 0x000fe20000004200 */
[--C-:B------:R-:W-:Y:S01]  /*15220*/  FFMA.FTZ R193, R193, UR4, -R172.reuse ;  /* 0x00000004c1c17c23 */ /* 0x100fe200080108ac */
[----:B------:R-:W-:Y:S01]  /*15230*/  FFMA.FTZ R213, R176, UR4, -R179 ;  /* 0x00000004b0d57c23 */ /* 0x000fe200080108b3 */
[----:B------:R-:W-:Y:S01]  /*15240*/  MUFU.EX2 R156, R156 ;  /* 0x0000009c009c7308 */ /* 0x000fe20000000800 */
[----:B------:R-:W-:Y:S01]  /*15250*/  LDSM.16.MT88.4 R28, [R188+0xe800] ;  /* 0x00e80000bc1c783b */ /* 0x000fe20000004200 */
[----:B-1----:R-:W-:Y:S01]  /*15260*/  F2FP.BF16.F32.PACK_AB R99, R161, R162 ;  /* 0x000000a2a163723e */ /* 0x002fe200000010ff */
[--C-:B------:R-:W-:Y:S01]  /*15270*/  FFMA.FTZ R176, R175, UR4, -R172.reuse ;  /* 0x00000004afb07c23 */ /* 0x100fe200080108ac */
[----:B------:R-:W-:Y:S01]  /*15280*/  MUFU.EX2 R155, R155 ;  /* 0x0000009b009b7308 */ /* 0x000fe20000000800 */
[----:B------:R-:W-:Y:S01]  /*15290*/  LDSM.16.MT88.4 R24, [R170+0x2800] ;  /* 0x00280000aa18783b */ /* 0x000fe20000004200 */
[----:B------:R-:W-:Y:S01]  /*152a0*/  FFMA.FTZ R173, R173, UR4, -R172 ;  /* 0x00000004adad7c23 */ /* 0x000fe200080108ac */
[----:B------:R-:W-:Y:S01]  /*152b0*/  FADD.FTZ R167, R168, R167 ;  /* 0x000000a7a8a77221 */ /* 0x000fe20000010000 */
[----:B------:R-:W-:Y:S01]  /*152c0*/  MUFU.EX2 R158, R158 ;  /* 0x0000009e009e7308 */ /* 0x000fe20000000800 */
[C---:B------:R-:W-:Y:S01]  /*152d0*/  HMMA.16816.F32.BF16 R120, R96.reuse, R116, RZ ;  /* 0x000000746078723c */ /* 0x040fe200000418ff */
[----:B------:R-:W-:Y:S01]  /*152e0*/  FADD.FTZ R165, R166, R165 ;  /* 0x000000a5a6a57221 */ /* 0x000fe20000010000 */
[----:B------:R-:W-:Y:S01]  /*152f0*/  FADD.FTZ R164, R164, R167 ;  /* 0x000000a7a4a47221 */ /* 0x000fe20000010000 */
[----:B------:R-:W1:Y:S02]  /*15300*/  MUFU.EX2 R157, R157 ;  /* 0x0000009d009d7308 */ /* 0x000e640000000800 */
[----:B------:R-:W-:Y:S01]  /*15310*/  FADD.FTZ R162, R162, R165 ;  /* 0x000000a5a2a27221 */ /* 0x000fe20000010000 */
[----:B------:R-:W-:Y:S01]  /*15320*/  FADD.FTZ R163, R163, R164 ;  /* 0x000000a4a3a37221 */ /* 0x000fe20000010000 */
[----:B------:R-:W-:Y:S01]  /*15330*/  MUFU.EX2 R154, R154 ;  /* 0x0000009a009a7308 */ /* 0x000fe20000000800 */
[----:B------:R-:W-:Y:S01]  /*15340*/  HMMA.16816.F32.BF16 R116, R96, R118, RZ ;  /* 0x000000766074723c */ /* 0x000fe200000418ff */
[----:B------:R-:W-:-:S02]  /*15350*/  FADD.FTZ R161, R161, R162 ;  /* 0x000000a2a1a17221 */ /* 0x000fc40000010000 */
[----:B------:R-:W1:Y:S04]  /*15360*/  MUFU.EX2 R153, R153 ;  /* 0x0000009900997308 */ /* 0x000e680000000800 */
[----:B------:R2:W-:Y:S01]  /*15370*/  MUFU.EX2 R178, R194 ;  /* 0x000000c200b27308 */ /* 0x0005e20000000800 */
[C---:B------:R-:W-:Y:S03]  /*15380*/  HMMA.16816.F32.BF16 R112, R96.reuse, R108, RZ ;  /* 0x0000006c6070723c */ /* 0x040fe600000418ff */
[----:B------:R-:W1:Y:S04]  /*15390*/  MUFU.EX2 R183, R183 ;  /* 0x000000b700b77308 */ /* 0x000e680000000800 */
[----:B------:R-:W-:Y:S01]  /*153a0*/  MUFU.EX2 R181, R181 ;  /* 0x000000b500b57308 */ /* 0x000fe20000000800 */
[----:B------:R-:W-:Y:S03]  /*153b0*/  HMMA.16816.F32.BF16 R108, R96, R110, RZ ;  /* 0x0000006e606c723c */ /* 0x000fe600000418ff */
[----:B------:R-:W-:Y:S01]  /*153c0*/  MUFU.EX2 R180, R180 ;  /* 0x000000b400b47308 */ /* 0x000fe20000000800 */
[----:B--2---:R-:W-:-:S03]  /*153d0*/  FFMA.FTZ R194, R189, UR4, -R172 ;  /* 0x00000004bdc27c23 */ /* 0x004fc600080108ac */
        /* <DEDUP_REMOVED lines=9> */
[C---:B----4-:R-:W-:Y:S08]  /*15470*/  HMMA.16816.F32.BF16 R52, R96.reuse, R56, RZ ;  /* 0x000000386034723c */ /* 0x050ff000000418ff */
[C---:B-----5:R-:W-:Y:S08]  /*15480*/  HMMA.16816.F32.BF16 R60, R96.reuse, R64, RZ ;  /* 0x00000040603c723c */ /* 0x060ff000000418ff */
        /* <DEDUP_REMOVED lines=12> */
[----:B---3--:R-:W-:Y:S01]  /*15550*/  F2FP.BF16.F32.PACK_AB R4, R159, R160 ;  /* 0x000000a09f04723e */ /* 0x008fe200000010ff */
[----:B------:R-:W-:Y:S01]  /*15560*/  FADD.FTZ R160, R160, R163 ;  /* 0x000000a3a0a07221 */ /* 0x000fe20000010000 */
[----:B-1----:R-:W-:Y:S01]  /*15570*/  F2FP.BF16.F32.PACK_AB R5, R157, R158 ;  /* 0x0000009e9d05723e */ /* 0x002fe200000010ff */
[----:B------:R-:W-:-:S02]  /*15580*/  FADD.FTZ R158, R158, R161 ;  /* 0x000000a19e9e7221 */ /* 0x000fc40000010000 */
[----:B------:R-:W-:Y:S02]  /*15590*/  FADD.FTZ R159, R159, R160 ;  /* 0x000000a09f9f7221 */ /* 0x000fe40000010000 */
[----:B------:R-:W-:Y:S01]  /*155a0*/  HMMA.16816.F32.BF16 R96, R96, R6, RZ ;  /* 0x000000066060723c */ /* 0x000fe200000418ff */
        /* <DEDUP_REMOVED lines=9> */
[----:B------:R-:W1:Y:S07]  /*15640*/  LDSM.16.MT88.4 R16, [R170+0x4800] ;  /* 0x00480000aa10783b */ /* 0x000e6e0000004200 */
[C---:B------:R-:W-:Y:S08]  /*15650*/  HMMA.16816.F32.BF16 R112, R4.reuse, R12, R112 ;  /* 0x0000000c0470723c */ /* 0x040ff00000041870 */
[C---:B------:R-:W-:Y:S01]  /*15660*/  HMMA.16816.F32.BF16 R108, R4.reuse, R14, R108 ;  /* 0x0000000e046c723c */ /* 0x040fe2000004186c */
[----:B------:R-:W2:Y:S07]  /*15670*/  LDSM.16.MT88.4 R12, [R169+0x4800] ;  /* 0x00480000a90c783b */ /* 0x000eae0000004200 */
[C---:B------:R-:W-:Y:S08]  /*15680*/  HMMA.16816.F32.BF16 R68, R4.reuse, R8, R68 ;  /* 0x000000080444723c */ /* 0x040ff00000041844 */
[C---:B------:R-:W-:Y:S01]  /*15690*/  HMMA.16816.F32.BF16 R72, R4.reuse, R10, R72 ;  /* 0x0000000a0448723c */ /* 0x040fe20000041848 */
[----:B------:R-:W3:Y:S07]  /*156a0*/  LDSM.16.MT88.4 R8, [R174+0xd000] ;  /* 0x00d00000ae08783b */ /* 0x000eee0000004200 */
[----:B------:R-:W-:Y:S01]  /*156b0*/  HMMA.16816.F32.BF16 R60, R4, R20, R60 ;  /* 0x00000014043c723c */ /* 0x000fe2000004183c */
[----:B------:R-:W-:-:S02]  /*156c0*/  FFMA.FTZ R20, R191, UR4, -R172 ;  /* 0x00000004bf147c23 */ /* 0x000fc400080108ac */
[----:B------:R-:W4:Y:S04]  /*156d0*/  MUFU.EX2 R191, R193 ;  /* 0x000000c100bf7308 */ /* 0x000f280000000800 */
[----:B------:R5:W4:Y:S01]  /*156e0*/  MUFU.EX2 R189, R20 ;  /* 0x0000001400bd7308 */ /* 0x000b220000000800 */
        /* <DEDUP_REMOVED lines=20> */
[----:B------:R-:W1:Y:S07]  /*15830*/  LDSM.16.MT88.4 R24, [R170+0x3000] ;  /* 0x00300000aa18783b */ /* 0x000e6e0000004200 */
[C---:B------:R-:W-:Y:S01]  /*15840*/  HMMA.16816.F32.BF16 R64, R4.reuse, R22, R64 ;  /* 0x000000160440723c */ /* 0x040fe20000041840 */
[----:B-----5:R-:W-:Y:S07]  /*15850*/  LDSM.16.MT88.4 R20, [R169+0x3000] ;  /* 0x00300000a914783b */ /* 0x020fee0000004200 */
[C---:B--2---:R-:W-:Y:S08]  /*15860*/  HMMA.16816.F32.BF16 R92, R4.reuse, R12, R92 ;  /* 0x0000000c045c723c */ /* 0x044ff0000004185c */
[----:B------:R-:W-:Y:S01]  /*15870*/  HMMA.16816.F32.BF16 R96, R4, R14, R96 ;  /* 0x0000000e0460723c */ /* 0x000fe20000041860 */
[----:B------:R-:W-:Y:S01]  /*15880*/  F2FP.BF16.F32.PACK_AB R4, R183, R178 ;  /* 0x000000b2b704723e */ /* 0x000fe200000010ff */
[----:B------:R-:W-:Y:S01]  /*15890*/  LDSM.16.MT88.4 R12, [R188+0x11000] ;  /* 0x01100000bc0c783b */ /* 0x000fe20000004200 */
[----:B----4-:R-:W-:-:S02]  /*158a0*/  F2FP.BF16.F32.PACK_AB R5, R191, R192 ;  /* 0x000000c0bf05723e */ /* 0x010fc400000010ff */
[----:B------:R-:W-:Y:S02]  /*158b0*/  F2FP.BF16.F32.PACK_AB R6, R180, R181 ;  /* 0x000000b5b406723e */ /* 0x000fe400000010ff */
[----:B------:R-:W-:-:S07]  /*158c0*/  F2FP.BF16.F32.PACK_AB R7, R194, R189 ;  /* 0x000000bdc207723e */ /* 0x000fce00000010ff */
[C---:B---3--:R-:W-:Y:S08]  /*158d0*/  HMMA.16816.F32.BF16 R120, R4.reuse, R8, R120 ;  /* 0x000000080478723c */ /* 0x048ff00000041878 */
[C---:B------:R-:W-:Y:S01]  /*158e0*/  HMMA.16816.F32.BF16 R116, R4.reuse, R10, R116 ;  /* 0x0000000a0474723c */ /* 0x040fe20000041874 */
[----:B------:R-:W2:Y:S07]  /*158f0*/  LDSM.16.MT88.4 R8, [R170+0x5000] ;  /* 0x00500000aa08783b */ /* 0x000eae0000004200 */
[C---:B-1----:R-:W-:Y:S08]  /*15900*/  HMMA.16816.F32.BF16 R36, R4.reuse, R16, R36 ;  /* 0x000000100424723c */ /* 0x042ff00000041824 */
[C---:B------:R-:W-:Y:S01]  /*15910*/  HMMA.16816.F32.BF16 R40, R4.reuse, R18, R40 ;  /* 0x000000120428723c */ /* 0x040fe20000041828 */
[----:B------:R-:W1:Y:S07]  /*15920*/  LDSM.16.MT88.4 R16, [R169+0x5000] ;  /* 0x00500000a910783b */ /* 0x000e6e0000004200 */
[----:B------:R-:W-:Y:S01]  /*15930*/  HMMA.16816.F32.BF16 R48, R4, R150, R48 ;  /* 0x000000960430723c */ /* 0x000fe20000041830 */
[--C-:B------:R-:W-:Y:S01]  /*15940*/  FFMA.FTZ R151, R177, UR4, -R172.reuse ;  /* 0x00000004b1977c23 */ /* 0x100fe200080108ac */
[----:B------:R-:W-:Y:S01]  /*15950*/  FFMA.FTZ R150, R182, UR4, -R179 ;  /* 0x00000004b6967c23 */ /* 0x000fe200080108b3 */
[----:B------:R-:W-:-:S02]  /*15960*/  FFMA.FTZ R172, R171, UR4, -R172 ;  /* 0x00000004abac7c23 */ /* 0x000fc400080108ac */
[----:B------:R-:W-:Y:S03]  /*15970*/  MUFU.EX2 R171, R173 ;  /* 0x000000ad00ab7308 */ /* 0x000fe60000000800 */
[C---:B------:R-:W-:Y:S01]  /*15980*/  HMMA.16816.F32.BF16 R44, R4.reuse, R148, R44 ;  /* 0x00000094042c723c */ /* 0x040fe2000004182c */
[--C-:B------:R-:W-:Y:S01]  /*15990*/  FFMA.FTZ R148, R190, UR4, -R179.reuse ;  /* 0x00000004be947c23 */ /* 0x100fe200080108b3 */
[----:B------:R-:W-:Y:S01]  /*159a0*/  FFMA.FTZ R149, R184, UR4, -R179 ;  /* 0x00000004b8957c23 */ /* 0x000fe200080108b3 */
[----:B------:R-:W-:Y:S04]  /*159b0*/  MUFU.EX2 R150, R150 ;  /* 0x0000009600967308 */ /* 0x000fe80000000800 */
[----:B------:R-:W-:Y:S01]  /*159c0*/  MUFU.EX2 R148, R148 ;  /* 0x0000009400947308 */ /* 0x000fe20000000800 */
[C---:B------:R-:W-:Y:S03]  /*159d0*/  HMMA.16816.F32.BF16 R52, R4.reuse, R24, R52 ;  /* 0x000000180434723c */ /* 0x040fe60000041834 */
[----:B------:R-:W3:Y:S04]  /*159e0*/  MUFU.EX2 R149, R149 ;  /* 0x0000009500957308 */ /* 0x000ee80000000800 */
[----:B------:R-:W4:Y:S01]  /*159f0*/  MUFU.EX2 R151, R151 ;  /* 0x0000009700977308 */ /* 0x000f220000000800 */
[C---:B--2---:R-:W-:Y:S03]  /*15a00*/  HMMA.16816.F32.BF16 R84, R4.reuse, R8, R84 ;  /* 0x000000080454723c */ /* 0x044fe60000041854 */
[----:B------:R-:W2:Y:S05]  /*15a10*/  MUFU.EX2 R172, R172 ;  /* 0x000000ac00ac7308 */ /* 0x000eaa0000000800 */
[C---:B------:R-:W-:Y:S01]  /*15a20*/  HMMA.16816.F32.BF16 R88, R4.reuse, R10, R88 ;  /* 0x0000000a0458723c */ /* 0x040fe20000041858 */
[----:B------:R-:W5:Y:S07]  /*15a30*/  LDSM.16.MT88.4 R8, [R170+0x3800] ;  /* 0x00380000aa08783b */ /* 0x000f6e0000004200 */
[C---:B------:R-:W-:Y:S01]  /*15a40*/  HMMA.16816.F32.BF16 R56, R4.reuse, R26, R56 ;  /* 0x0000001a0438723c */ /* 0x040fe20000041838 */
[----:B------:R-:W-:Y:S07]  /*15a50*/  LDSM.16.MT88.4 R24, [R188+0xd800] ;  /* 0x00d80000bc18783b */ /* 0x000fee0000004200 */
[C---:B------:R-:W-:Y:S08]  /*15a60*/  HMMA.16816.F32.BF16 R68, R4.reuse, R12, R68 ;  /* 0x0000000c0444723c */ /* 0x040ff00000041844 */
[C---:B------:R-:W-:Y:S01]  /*15a70*/  HMMA.16816.F32.BF16 R72, R4.reuse, R14, R72 ;  /* 0x0000000e0448723c */ /* 0x040fe20000041848 */
[----:B------:R-:W5:Y:S07]  /*15a80*/  LDSM.16.MT88.4 R12, [R174+0xd800] ;  /* 0x00d80000ae0c783b */ /* 0x000f6e0000004200 */
        /* <DEDUP_REMOVED lines=19> */
[----:B----4-:R-:W-:-:S02]  /*15bc0*/  F2FP.BF16.F32.PACK_AB R5, R176, R151 ;  /* 0x00000097b005723e */ /* 0x010fc400000010ff */
[----:B------:R-:W-:Y:S02]  /*15bd0*/  F2FP.BF16.F32.PACK_AB R6, R213, R150 ;  /* 0x00000096d506723e */ /* 0x000fe400000010ff */
[----:B--2---:R-:W-:-:S07]  /*15be0*/  F2FP.BF16.F32.PACK_AB R7, R172, R171 ;  /* 0x000000abac07723e */ /* 0x004fce00000010ff */
[C---:B-----5:R-:W-:Y:S08]  /*15bf0*/  HMMA.16816.F32.BF16 R52, R4.reuse, R8, R52 ;  /* 0x000000080434723c */ /* 0x060ff00000041834 */
        /* <DEDUP_REMOVED lines=40> */
[C---:B-1----:R-:W-:Y:S08]  /*15e80*/  HMMA.16816.F32.BF16 R92, R4.reuse, R16, R92 ;  /* 0x00000010045c723c */ /* 0x042ff0000004185c */
        /* <DEDUP_REMOVED lines=31> */
[C---:B------:R-:W-:Y:S02]  /*16080*/  IMAD R7, R4.reuse, R7, R9 ;  /* 0x0000000704077224 */ /* 0x040fe400078e0209 */
        /* <DEDUP_REMOVED lines=10> */
[----:B------:R-:W-:-:S02]  /*16130*/  ISETP.NE.AND P3, PT, R5, RZ, PT ;  /* 0x000000ff0500720c */ /* 0x000fc40003f65270 */
[----:B------:R-:W-:-:S05]  /*16140*/  LOP3.LUT R7, RZ, R5, RZ, 0x33, !PT ;  /* 0x00000005ff077212 */ /* 0x000fca00078e33ff */
        /* <DEDUP_REMOVED lines=10> */
[----:B------:R-:W-:Y:S01]  /*161f0*/  IADD3 R6, PT, PT, R7, -R6, RZ ;  /* 0x8000000607067210 */ /* 0x000fe20007ffe0ff */
[----:B--2---:R-:W-:-:S04]  /*16200*/  IMAD.U32 R7, RZ, RZ, UR8 ;  /* 0x00000008ff077e24 */ /* 0x004fc8000f8e00ff */
[----:B------:R-:W-:-:S05]  /*16210*/  IMAD R6, R6, R5, -0x40 ;  /* 0xffffffc006067424 */ /* 0x000fca00078e0205 */
[----:B------:R-:W-:-:S05]  /*16220*/  SHF.R.S32.HI R8, RZ, 0x1f, R6 ;  /* 0x0000001fff087819 */ /* 0x000fca0000011406 */
[----:B------:R-:W-:-:S04]  /*16230*/  IMAD R5, R8, R7, RZ ;  /* 0x0000000708057224 */ /* 0x000fc800078e02ff */
[C---:B------:R-:W-:Y:S01]  /*16240*/  IMAD R5, R6.reuse, UR9, R5 ;  /* 0x0000000906057c24 */ /* 0x040fe2000f8e0205 */
[----:B----4-:R-:W-:Y:S01]  /*16250*/  IADD3 R4, PT, PT, R9, -R4, RZ ;  /* 0x8000000409047210 */ /* 0x010fe20007ffe0ff */
        /* <DEDUP_REMOVED lines=8> */
[----:B------:R-:W-:Y:S01]  /*162e0*/  LEA.HI.X R197, R8, R197, R5, 0x1, P2 ;  /* 0x000000c508c57211 */ /* 0x000fe200010f0c05 */
[----:B------:R-:W-:Y:S06]  /*162f0*/  BRA `(.L_x_1043) ;  /* 0x0000000000207947 */ /* 0x000fec0003800000 */
.L_x_1042:
        /* <DEDUP_REMOVED lines=8> */
.L_x_1043:
[----:B------:R-:W1:Y:S01]  /*16380*/  LDCU UR4, c[0x0][0x440] ;  /* 0x00008800ff0477ac */ /* 0x000e620008000800 */
[----:B------:R-:W-:Y:S01]  /*16390*/  LOP3.LUT R5, R186, 0x40, RZ, 0xfc, !PT ;  /* 0x00000040ba057812 */ /* 0x000fe200078efcff */
[----:B------:R-:W2:Y:S01]  /*163a0*/  LDC R4, c[0x0][0x3c4] ;  /* 0x0000f100ff047b82 */ /* 0x000ea20000000800 */
[----:B------:R-:W-:Y:S01]  /*163b0*/  IMAD.SHL.U32 R139, R187, 0x20, RZ ;  /* 0x00000020bb8b7824 */ /* 0x000fe200078e00ff */
[----:B------:R-:W-:Y:S01]  /*163c0*/  SHF.R.U32.HI R185, RZ, 0x1, R187 ;  /* 0x00000001ffb97819 */ /* 0x000fe200000116bb */
[C---:B------:R-:W-:Y:S01]  /*163d0*/  IMAD.SHL.U32 R6, R7.reuse, 0x20, RZ ;  /* 0x0000002007067824 */ /* 0x040fe200078e00ff */
[----:B------:R-:W-:Y:S01]  /*163e0*/  LEA R8, P2, R7, R198, 0x5 ;  /* 0x000000c607087211 */ /* 0x000fe200078428ff */
[----:B------:R-:W-:Y:S01]  /*163f0*/  IMAD.MOV.U32 R184, RZ, RZ, 0x20 ;  /* 0x00000020ffb87424 */ /* 0x000fe200078e00ff */
[----:B------:R-:W-:Y:S02]  /*16400*/  LOP3.LUT R139, R139, 0x7c00, RZ, 0xc0, !PT ;  /* 0x00007c008b8b7812 */ /* 0x000fe400078ec0ff */
[----:B------:R-:W-:-:S02]  /*16410*/  IADD3 R10, P6, PT, R6, R8, RZ ;  /* 0x00000008060a7210 */ /* 0x000fc40007fde0ff */
[----:B------:R-:W-:Y:S02]  /*16420*/  LOP3.LUT R136, R139, 0x200, R136, 0xf8, !PT ;  /* 0x000002008b887812 */ /* 0x000fe400078ef888 */
[----:B------:R-:W-:Y:S02]  /*16430*/  SEL R184, R184, 0xffffffe0, !P1 ;  /* 0xffffffe0b8b87807 */ /* 0x000fe40004800000 */
[C---:B-1----:R-:W-:Y:S02]  /*16440*/  ISETP.GE.AND P5, PT, R186.reuse, UR4, PT ;  /* 0x00000004ba007c0c */ /* 0x042fe4000bfa6270 */
[----:B------:R-:W-:Y:S02]  /*16450*/  ISETP.GE.AND P4, PT, R5, UR4, PT ;  /* 0x0000000405007c0c */ /* 0x000fe4000bf86270 */
[----:B------:R-:W-:-:S04]  /*16460*/  LOP3.LUT R5, R186, 0x80, RZ, 0xfc, !PT ;  /* 0x00000080ba057812 */ /* 0x000fc800078efcff */
[----:B------:R-:W-:Y:S01]  /*16470*/  ISETP.GE.AND P3, PT, R5, UR4, PT ;  /* 0x0000000405007c0c */ /* 0x000fe2000bf66270 */
[----:B------:R-:W1:Y:S01]  /*16480*/  LDCU UR4, c[0x0][0x50c] ;  /* 0x0000a180ff0477ac */ /* 0x000e620008000800 */
[----:B------:R-:W-:Y:S02]  /*16490*/  LOP3.LUT R5, R185, 0x8, RZ, 0xc0, !PT ;  /* 0x00000008b9057812 */ /* 0x000fe400078ec0ff */
[C-C-:B--2---:R-:W-:Y:S01]  /*164a0*/  LEA.HI.X R9, R7.reuse, R197, R4.reuse, 0x5, P2 ;  /* 0x000000c507097211 */ /* 0x144fe200010f2c04 */
[----:B------:R-:W-:Y:S01]  /*164b0*/  @!P5 IMAD.MOV.U32 R199, RZ, RZ, R197 ;  /* 0x000000ffffc7d224 */ /* 0x000fe200078e00c5 */
[----:B------:R-:W-:Y:S02]  /*164c0*/  LOP3.LUT R136, R136, R152, R5, 0xf6, !PT ;  /* 0x0000009888887212 */ /* 0x000fe400078ef605 */
[----:B------:R-:W-:Y:S01]  /*164d0*/  SHF.L.U64.HI R5, R7, 0x5, R4 ;  /* 0x0000000507057819 */ /* 0x000fe20000010204 */
[----:B------:R-:W-:Y:S01]  /*164e0*/  VIADD R4, R137, UR5 ;  /* 0x0000000589047c36 */ /* 0x000fe20008000000 */
[----:B------:R-:W-:Y:S01]  /*164f0*/  @!PT LDS RZ, [RZ] ;  /* 0x00000000fffff984 */ /* 0x000fe20000000800 */
[----:B------:R-:W-:Y:S01]  /*16500*/  @!PT LDS RZ, [RZ] ;  /* 0x00000000fffff984 */ /* 0x000fe20000000800 */
[----:B------:R-:W-:Y:S01]  /*16510*/  @!PT LDS RZ, [RZ] ;  /* 0x00000000fffff984 */ /* 0x000fe20000000800 */
[----:B------:R2:W-:Y:S01]  /*16520*/  @!P5 LDGSTS.E.BYPASS.LTC128B.128 [R209+0xc000], desc[UR6][R198.64] ;  /* 0x0c000000c6d1dfae */ /* 0x0005e2000b981a06 */
[----:B------:R-:W-:-:S02]  /*16530*/  IADD3 R6, P2, PT, R6, R10, RZ ;  /* 0x0000000a06067210 */ /* 0x000fc40007f5e0ff */
[C---:B------:R-:W-:Y:S01]  /*16540*/  IMAD.X R11, R5.reuse, 0x1, R9, P6 ;  /* 0x00000001050b7824 */ /* 0x040fe200030e0609 */
[----:B------:R-:W-:Y:S01]  /*16550*/  @P5 STS.128 [R209+0xc000], RZ ;  /* 0x00c000ffd1005388 */ /* 0x000fe20000000c00 */
[----:B------:R-:W-:Y:S01]  /*16560*/  LEA R192, R136, UR5, 0x1 ;  /* 0x0000000588c07c11 */ /* 0x000fe2000f8e08ff */
[----:B------:R-:W-:Y:S02]  /*16570*/  IMAD.IADD R136, R4, 0x1, R184 ;  /* 0x0000000104887824 */ /* 0x000fe400078e02b8 */
[----:B------:R-:W-:Y:S02]  /*16580*/  IMAD.X R7, R5, 0x1, R11, P2 ;  /* 0x0000000105077824 */ /* 0x000fe400010e060b */
[--C-:B------:R-:W-:Y:S02]  /*16590*/  IMAD.IADD R191, R184, 0x1, R192.reuse ;  /* 0x00000001b8bf7824 */ /* 0x100fe400078e02c0 */
[----:B------:R-:W-:Y:S02]  /*165a0*/  IMAD.IADD R189, R135, 0x1, R192 ;  /* 0x0000000187bd7824 */ /* 0x000fe400078e02c0 */
[----:B------:R-:W-:-:S02]  /*165b0*/  IMAD.IADD R135, R4, 0x1, R135 ;  /* 0x0000000104877824 */ /* 0x000fc400078e0287 */
[C---:B------:R-:W-:Y:S02]  /*165c0*/  IMAD.IADD R190, R184.reuse, 0x1, R189 ;  /* 0x00000001b8be7824 */ /* 0x040fe400078e02bd */
[----:B------:R-:W-:Y:S02]  /*165d0*/  IMAD.IADD R184, R184, 0x1, R135 ;  /* 0x00000001b8b87824 */ /* 0x000fe400078e0287 */
[----:B--2---:R-:W-:-:S05]  /*165e0*/  @!P4 IMAD.MOV.U32 R199, RZ, RZ, R197 ;  /* 0x000000ffffc7c224 */ /* 0x004fca00078e00c5 */
[----:B------:R-:W-:Y:S01]  /*165f0*/  @!PT LDS RZ, [RZ] ;  /* 0x00000000fffff984 */ /* 0x000fe20000000800 */
[----:B------:R-:W-:Y:S01]  /*16600*/  @!PT LDS RZ, [RZ] ;  /* 0x00000000fffff984 */ /* 0x000fe20000000800 */
[----:B------:R-:W-:Y:S01]  /*16610*/  @!PT LDS RZ, [RZ] ;  /* 0x00000000fffff984 */ /* 0x000fe20000000800 */
[----:B------:R2:W-:Y:S04]  /*16620*/  @!P4 LDGSTS.E.BYPASS.LTC128B.128 [R209+0xe000], desc[UR6][R198.64+0x80] ;  /* 0x0e000080c6d1cfae */ /* 0x0005e8000b981a06 */
[----:B------:R-:W-:Y:S01]  /*16630*/  @P4 STS.128 [R209+0xe000], RZ ;  /* 0x00e000ffd1004388 */ /* 0x000fe20000000c00 */
[----:B--2---:R-:W-:-:S05]  /*16640*/  @!P3 IMAD.MOV.U32 R199, RZ, RZ, R197 ;  /* 0x000000ffffc7b224 */ /* 0x004fca00078e00c5 */
        /* <DEDUP_REMOVED lines=51> */
[----:B------:R-:W4:Y:S04]  /*16980*/  LDSM.16.M88.4 R148, [R137+UR5+0x6000] ;  /* 0x006000058994783b */ /* 0x000f280008000200 */
[----:B------:R-:W5:Y:S04]  /*16990*/  LDSM.16.M88.4 R140, [R137+UR5+0x6800] ;  /* 0x00680005898c783b */ /* 0x000f680008000200 */
[----:B------:R-:W1:Y:S04]  /*169a0*/  LDSM.16.M88.4 R28, [R137+UR5+0x7000] ;  /* 0x00700005891c783b */ /* 0x000e680008000200 */
[----:B------:R-:W1:Y:S04]  /*169b0*/  LDSM.16.M88.4 R168, [R137+UR5+0x7800] ;  /* 0x0078000589a8783b */ /* 0x000e680008000200 */
[----:B--2---:R-:W-:Y:S04]  /*169c0*/  LDSM.16.M88.4 R8, [R191] ;  /* 0x00000000bf08783b */ /* 0x004fe80000000200 */
[----:B------:R-:W2:Y:S04]  /*169d0*/  LDSM.16.M88.4 R164, [R136+0x6000] ;  /* 0x0060000088a4783b */ /* 0x000ea80000000200 */
[----:B------:R-:W2:Y:S04]  /*169e0*/  LDSM.16.M88.4 R156, [R136+0x6800] ;  /* 0x00680000889c783b */ /* 0x000ea80000000200 */
[----:B------:R-:W2:Y:S04]  /*169f0*/  LDSM.16.M88.4 R20, [R136+0x7000] ;  /* 0x007000008814783b */ /* 0x000ea80000000200 */
[----:B------:R-:W2:Y:S04]  /*16a00*/  LDSM.16.M88.4 R12, [R136+0x7800] ;  /* 0x00780000880c783b */ /* 0x000ea80000000200 */
[----:B------:R-:W-:Y:S01]  /*16a10*/  LDSM.16.M88.4 R16, [R189] ;  /* 0x00000000bd10783b */ /* 0x000fe20000000200 */
[C---:B----4-:R-:W-:Y:S03]  /*16a20*/  HMMA.16816.F32.BF16 R152, R176.reuse, R148, RZ ;  /* 0x00000094b098723c */ /* 0x050fe600000418ff */
[----:B---3--:R-:W3:Y:S04]  /*16a30*/  LDSM.16.M88.4 R4, [R135+0x6000] ;  /* 0x006000008704783b */ /* 0x008ee80000000200 */
[----:B------:R-:W4:Y:S01]  /*16a40*/  LDSM.16.M88.4 R160, [R135+0x6800] ;  /* 0x0068000087a0783b */ /* 0x000f220000000200 */
[C---:B-----5:R-:W-:Y:S03]  /*16a50*/  HMMA.16816.F32.BF16 R144, R176.reuse, R140, RZ ;  /* 0x0000008cb090723c */ /* 0x060fe600000418ff */
[----:B------:R-:W-:Y:S04]  /*16a60*/  LDSM.16.M88.4 R180, [R190] ;  /* 0x00000000beb4783b */ /* 0x000fe80000000200 */
[----:B------:R-:W-:Y:S01]  /*16a70*/  LDSM.16.M88.4 R204, [R184+0x7800] ;  /* 0x00780000b8cc783b */ /* 0x000fe20000000200 */
[C---:B------:R-:W-:Y:S03]  /*16a80*/  HMMA.16816.F32.BF16 R148, R176.reuse, R150, RZ ;  /* 0x00000096b094723c */ /* 0x040fe600000418ff */
[----:B------:R-:W-:Y:S04]  /*16a90*/  LDSM.16.M88.4 R172, [R192+0x2000] ;  /* 0x00200000c0ac783b */ /* 0x000fe80000000200 */
[----:B------:R-:W0:Y:S01]  /*16aa0*/  LDGDEPBAR ;  /* 0x00000000000079af */ /* 0x000e220000000000 */
[C---:B------:R-:W-:Y:S08]  /*16ab0*/  HMMA.16816.F32.BF16 R140, R176.reuse, R142, RZ ;  /* 0x0000008eb08c723c */ /* 0x040ff000000418ff */
[C---:B-1----:R-:W-:Y:S08]  /*16ac0*/  HMMA.16816.F32.BF16 R32, R176.reuse, R28, RZ ;  /* 0x0000001cb020723c */ /* 0x042ff000000418ff */
[C---:B------:R-:W-:Y:S08]  /*16ad0*/  HMMA.16816.F32.BF16 R28, R176.reuse, R30, RZ ;  /* 0x0000001eb01c723c */ /* 0x040ff000000418ff */
[C---:B------:R-:W-:Y:S08]  /*16ae0*/  HMMA.16816.F32.BF16 R24, R176.reuse, R168, RZ ;  /* 0x000000a8b018723c */ /* 0x040ff000000418ff */
        /* <DEDUP_REMOVED lines=13> */
[----:B------:R-:W5:Y:S04]  /*16bc0*/  LDSM.16.M88.4 R12, [R184+0x6000] ;  /* 0x00600000b80c783b */ /* 0x000f680000000200 */
[----:B------:R-:W5:Y:S03]  /*16bd0*/  LDSM.16.M88.4 R8, [R184+0x6800] ;  /* 0x00680000b808783b */ /* 0x000f660000000200 */
[C---:B---3--:R-:W-:Y:S08]  /*16be0*/  HMMA.16816.F32.BF16 R152, R16.reuse, R4, R152 ;  /* 0x000000041098723c */ /* 0x048ff00000041898 */
[C---:B------:R-:W-:Y:S01]  /*16bf0*/  HMMA.16816.F32.BF16 R148, R16.reuse, R6, R148 ;  /* 0x000000061094723c */ /* 0x040fe20000041894 */
[----:B------:R-:W3:Y:S07]  /*16c00*/  LDSM.16.M88.4 R4, [R184+0x7000] ;  /* 0x00700000b804783b */ /* 0x000eee0000000200 */
[C---:B----4-:R-:W-:Y:S08]  /*16c10*/  HMMA.16816.F32.BF16 R144, R16.reuse, R160, R144 ;  /* 0x000000a01090723c */ /* 0x050ff00000041890 */
[C---:B------:R-:W-:Y:S01]  /*16c20*/  HMMA.16816.F32.BF16 R140, R16.reuse, R162, R140 ;  /* 0x000000a2108c723c */ /* 0x040fe2000004188c */
[----:B------:R-:W4:Y:S07]  /*16c30*/  LDSM.16.M88.4 R160, [R137+UR5+0x9000] ;  /* 0x0090000589a0783b */ /* 0x000f2e0008000200 */
[C---:B-1----:R-:W-:Y:S08]  /*16c40*/  HMMA.16816.F32.BF16 R32, R16.reuse, R156, R32 ;  /* 0x0000009c1020723c */ /* 0x042ff00000041820 */
[C---:B------:R-:W-:Y:S01]  /*16c50*/  HMMA.16816.F32.BF16 R28, R16.reuse, R158, R28 ;  /* 0x0000009e101c723c */ /* 0x040fe2000004181c */
[----:B------:R-:W1:Y:S07]  /*16c60*/  LDSM.16.M88.4 R156, [R137+UR5+0x9800] ;  /* 0x00980005899c783b */ /* 0x000e6e0008000200 */
[C---:B--2---:R-:W-:Y:S08]  /*16c70*/  HMMA.16816.F32.BF16 R24, R16.reuse, R20, R24 ;  /* 0x000000141018723c */ /* 0x044ff00000041818 */
[----:B------:R-:W-:Y:S01]  /*16c80*/  HMMA.16816.F32.BF16 R176, R16, R22, R176 ;  /* 0x0000001610b0723c */ /* 0x000fe200000418b0 */
[----:B------:R-:W-:Y:S04]  /*16c90*/  LDSM.16.M88.4 R20, [R191+0x2000] ;  /* 0x00200000bf14783b */ /* 0x000fe80000000200 */
[----:B------:R-:W-:Y:S03]  /*16ca0*/  LDSM.16.M88.4 R16, [R136+0x8000] ;  /* 0x008000008810783b */ /* 0x000fe60000000200 */
[C---:B-----5:R-:W-:Y:S08]  /*16cb0*/  HMMA.16816.F32.BF16 R152, R180.reuse, R12, R152 ;  /* 0x0000000cb498723c */ /* 0x060ff00000041898 */
[C---:B------:R-:W-:Y:S01]  /*16cc0*/  HMMA.16816.F32.BF16 R148, R180.reuse, R14, R148 ;  /* 0x0000000eb494723c */ /* 0x040fe20000041894 */
[----:B------:R-:W2:Y:S07]  /*16cd0*/  LDSM.16.M88.4 R12, [R136+0x8800] ;  /* 0x00880000880c783b */ /* 0x000eae0000000200 */
[C---:B------:R-:W-:Y:S08]  /*16ce0*/  HMMA.16816.F32.BF16 R144, R180.reuse, R8, R144 ;  /* 0x00000008b490723c */ /* 0x040ff00000041890 */
[C---:B------:R-:W-:Y:S01]  /*16cf0*/  HMMA.16816.F32.BF16 R140, R180.reuse, R10, R140 ;  /* 0x0000000ab48c723c */ /* 0x040fe2000004188c */
[----:B------:R-:W5:Y:S07]  /*16d00*/  LDSM.16.M88.4 R8, [R136+0x9000] ;  /* 0x009000008808783b */ /* 0x000f6e0000000200 */
        /* <DEDUP_REMOVED lines=9> */
[C---:B----4-:R-:W-:Y:S08]  /*16da0*/  HMMA.16816.F32.BF16 R32, R172.reuse, R160, R32 ;  /* 0x000000a0ac20723c */ /* 0x050ff00000041820 */
        /* <DEDUP_REMOVED lines=11> */
[C---:B-----5:R-:W-:Y:S08]  /*16e60*/  HMMA.16816.F32.BF16 R32, R20.reuse, R8, R32 ;  /* 0x000000081420723c */ /* 0x060ff00000041820 */
        /* <DEDUP_REMOVED lines=52> */
[----:B------:R4:W5:Y:S07]  /*171b0*/  LDSM.16.M88.4 R24, [R137+UR5+0xb800] ;  /* 0x00b800058918783b */ /* 0x00096e0008000200 */
[----:B--2---:R-:W-:Y:S03]  /*171c0*/  HMMA.16816.F32.BF16 R144, R16, R8, R144 ;  /* 0x000000081090723c */ /* 0x004fe60000041890 */
[----:B------:R-:W-:Y:S01]  /*171d0*/  FMUL.FTZ R172, R180, UR4 ;  /* 0x00000004b4ac7c20 */ /* 0x000fe20008410000 */
[----:B------:R-:W-:Y:S01]  /*171e0*/  FMUL.FTZ R174, R182, UR4 ;  /* 0x00000004b6ae7c20 */ /* 0x000fe20008410000 */
[----:B------:R-:W-:Y:S01]  /*171f0*/  FMUL.FTZ R173, R181, UR4 ;  /* 0x00000004b5ad7c20 */ /* 0x000fe20008410000 */
[----:B------:R-:W-:-:S02]  /*17200*/  FMUL.FTZ R175, R183, UR4 ;  /* 0x00000004b7af7c20 */ /* 0x000fc40008410000 */
[----:B------:R-:W-:Y:S01]  /*17210*/  HMMA.16816.F32.BF16 R140, R16, R10, R140 ;  /* 0x0000000a108c723c */ /* 0x000fe2000004188c */
[----:B------:R-:W2:Y:S01]  /*17220*/  LDSM.16.M88.4 R8, [R135+0xb000] ;  /* 0x00b000008708783b */ /* 0x000ea20000000200 */
[----:B------:R-:W2:Y:S01]  /*17230*/  MUFU.TANH R172, R172 ;  /* 0x000000ac00ac7308 */ /* 0x000ea20000002400 */
[----:B------:R-:W-:-:S05]  /*17240*/  FMUL.FTZ R148, R148, UR4 ;  /* 0x0000000494947c20 */ /* 0x000fca0008410000 */
[C---:B---3--:R-:W-:Y:S02]  /*17250*/  HMMA.16816.F32.BF16 R32, R28.reuse, R4, R32 ;  /* 0x000000041c20723c */ /* 0x048fe40000041820 */
[----:B------:R-:W3:Y:S06]  /*17260*/  MUFU.TANH R174, R174 ;  /* 0x000000ae00ae7308 */ /* 0x000eec0000002400 */
[----:B------:R-:W-:Y:S01]  /*17270*/  HMMA.16816.F32.BF16 R164, R28, R6, R164 ;  /* 0x000000061ca4723c */ /* 0x000fe200000418a4 */
[----:B------:R-:W3:Y:S01]  /*17280*/  LDSM.16.M88.4 R4, [R136+0xb800] ;  /* 0x00b800008804783b */ /* 0x000ee20000000200 */
[----:B------:R-:W3:Y:S06]  /*17290*/  MUFU.TANH R173, R173 ;  /* 0x000000ad00ad7308 */ /* 0x000eec0000002400 */
[----:B------:R-:W-:Y:S01]  /*172a0*/  HMMA.16816.F32.BF16 R144, R156, R20, R144 ;  /* 0x000000149c90723c */ /* 0x000fe20000041890 */
[----:B------:R-:W-:Y:S01]  /*172b0*/  FMUL.FTZ R21, R150, UR4 ;  /* 0x0000000496157c20 */ /* 0x000fe20008410000 */
[----:B------:R-:W3:Y:S01]  /*172c0*/  MUFU.TANH R175, R175 ;  /* 0x000000af00af7308 */ /* 0x000ee20000002400 */
[----:B------:R-:W-:Y:S01]  /*172d0*/  FMUL.FTZ R20, R149, UR4 ;  /* 0x0000000495147c20 */ /* 0x000fe20008410000 */
[----:B------:R-:W-:-:S04]  /*172e0*/  FMUL.FTZ R149, R151, UR4 ;  /* 0x0000000497957c20 */ /* 0x000fc80008410000 */
[C---:B-1----:R-:W-:Y:S02]  /*172f0*/  HMMA.16816.F32.BF16 R32, R152.reuse, R12, R32 ;  /* 0x0000000c9820723c */ /* 0x042fe40000041820 */
[----:B------:R-:W1:Y:S06]  /*17300*/  MUFU.TANH R148, R148 ;  /* 0x0000009400947308 */ /* 0x000e6c0000002400 */
[----:B------:R-:W-:Y:S01]  /*17310*/  HMMA.16816.F32.BF16 R164, R152, R14, R164 ;  /* 0x0000000e98a4723c */ /* 0x000fe200000418a4 */
[----:B------:R-:W1:Y:S01]  /*17320*/  LDSM.16.M88.4 R12, [R135+0xb800] ;  /* 0x00b80000870c783b */ /* 0x000e620000000200 */
[----:B------:R-:W1:Y:S01]  /*17330*/  MUFU.TANH R21, R21 ;  /* 0x0000001500157308 */ /* 0x000e620000002400 */
[----:B------:R-:W-:Y:S01]  /*17340*/  FMUL.FTZ R146, R146, UR4 ;  /* 0x0000000492927c20 */ /* 0x000fe20008410000 */
[----:B------:R-:W-:Y:S01]  /*17350*/  FMUL.FTZ R144, R144, UR4 ;  /* 0x0000000490907c20 */ /* 0x000fe20008410000 */
[----:B----4-:R-:W-:-:S03]  /*17360*/  FMUL.FTZ R137, R147, UR4 ;  /* 0x0000000493897c20 */ /* 0x010fc60008410000 */
[----:B-----5:R-:W-:Y:S02]  /*17370*/  HMMA.16816.F32.BF16 R168, R28, R24, R168 ;  /* 0x000000181ca8723c */ /* 0x020fe400000418a8 */
[----:B------:R-:W4:Y:S06]  /*17380*/  MUFU.TANH R20, R20 ;  /* 0x0000001400147308 */ /* 0x000f2c0000002400 */
[C---:B--2---:R-:W-:Y:S02]  /*17390*/  HMMA.16816.F32.BF16 R32, R16.reuse, R8, R32 ;  /* 0x000000081020723c */ /* 0x044fe40000041820 */
[----:B------:R-:W2:Y:S06]  /*173a0*/  MUFU.TANH R149, R149 ;  /* 0x0000009500957308 */ /* 0x000eac0000002400 */
[----:B------:R-:W-:Y:S01]  /*173b0*/  HMMA.16816.F32.BF16 R164, R16, R10, R164 ;  /* 0x0000000a10a4723c */ /* 0x000fe200000418a4 */
[----:B------:R-:W5:Y:S01]  /*173c0*/  LDSM.16.M88.4 R8, [R184+0xb800] ;  /* 0x00b80000b808783b */ /* 0x000f620000000200 */
[----:B------:R-:W-:Y:S01]  /*173d0*/  MUFU.TANH R146, R146 ;  /* 0x0000009200927308 */ /* 0x000fe20000002400 */
        /* <DEDUP_REMOVED lines=8> */
[C---:B------:R-:W-:Y:S03]  /*17460*/  HMMA.16816.F32.BF16 R32, R156.reuse, R160, R32 ;  /* 0x000000a09c20723c */ /* 0x040fe60000041820 */
[C---:B------:R-:W-:Y:S02]  /*17470*/  ISETP.GE.AND P2, PT, R5.reuse, R0, PT ;  /* 0x000000000500720c */ /* 0x040fe40003f46270 */
[----:B------:R-:W-:Y:S01]  /*17480*/  ISETP.GE.AND P6, PT, R5, R2, PT ;  /* 0x000000020500720c */ /* 0x000fe20003fc6270 */
[----:B------:R-:W-:Y:S01]  /*17490*/  VIADD R5, R4, 0xffffff88 ;  /* 0xffffff8804057836 */ /* 0x000fe20000000000 */
[----:B------:R-:W-:Y:S01]  /*174a0*/  FSEL R26, R172, -INF , !P2 ;  /* 0xff800000ac1a7808 */ /* 0x000fe20005000000 */
[----:B------:R-:W-:Y:S01]  /*174b0*/  HMMA.16816.F32.BF16 R140, R156, R22, R140 ;  /* 0x000000169c8c723c */ /* 0x000fe2000004188c */
[----:B------:R-:W-:Y:S01]  /*174c0*/  FMUL.FTZ R22, R145, UR4 ;  /* 0x0000000491167c20 */ /* 0x000fe20008410000 */
[----:B------:R-:W3:Y:S06]  /*174d0*/  MUFU.TANH R23, R144 ;  /* 0x0000009000177308 */ /* 0x000eec0000002400 */
[----:B-1----:R-:W-:Y:S01]  /*174e0*/  HMMA.16816.F32.BF16 R168, R16, R12, R168 ;  /* 0x0000000c10a8723c */ /* 0x002fe200000418a8 */
[----:B------:R-:W-:Y:S01]  /*174f0*/  FSEL R12, R174, -INF , !P6 ;  /* 0xff800000ae0c7808 */ /* 0x000fe20007000000 */
[----:B------:R-:W1:Y:S01]  /*17500*/  MUFU.TANH R22, R22 ;  /* 0x0000001600167308 */ /* 0x000e620000002400 */
[----:B------:R-:W-:Y:S01]  /*17510*/  FMUL.FTZ R32, R32, UR4 ;  /* 0x0000000420207c20 */ /* 0x000fe20008410000 */
[----:B------:R-:W-:Y:S01]  /*17520*/  FMUL.FTZ R34, R34, UR4 ;  /* 0x0000000422227c20 */ /* 0x000fe20008410000 */
[----:B------:R-:W-:-:S02]  /*17530*/  VIADD R13, R4, 0xffffff98 ;  /* 0xffffff98040d7836 */ /* 0x000fc40000000000 */
[----:B------:R-:W-:Y:S01]  /*17540*/  FMUL.FTZ R33, R33, UR4 ;  /* 0x0000000421217c20 */ /* 0x000fe20008410000 */
[----:B------:R-:W-:Y:S01]  /*17550*/  FMUL.FTZ R35, R35, UR4 ;  /* 0x0000000423237c20 */ /* 0x000fe20008410000 */
[----:B------:R-:W-:Y:S01]  /*17560*/  HMMA.16816.F32.BF16 R176, R152, R6, R176 ;  /* 0x0000000698b0723c */ /* 0x000fe200000418b0 */
[----:B------:R-:W-:Y:S01]  /*17570*/  VIADD R7, R4, 0xffffff81 ;  /* 0xffffff8104077836 */ /* 0x000fe20000000000 */
[----:B------:R4:W-:Y:S01]  /*17580*/  MUFU.TANH R194, R32 ;  /* 0x0000002000c27308 */ /* 0x0009e20000002400 */
[----:B------:R-:W-:Y:S01]  /*17590*/  FMUL.FTZ R24, R140, UR4 ;  /* 0x000000048c187c20 */ /* 0x000fe20008410000 */
[----:B------:R-:W-:Y:S01]  /*175a0*/  FMUL.FTZ R140, R142, UR4 ;  /* 0x000000048e8c7c20 */ /* 0x000fe20008410000 */
[----:B------:R-:W-:Y:S01]  /*175b0*/  FMUL.FTZ R141, R141, UR4 ;  /* 0x000000048d8d7c20 */ /* 0x000fe20008410000 */
[----:B------:R-:W-:Y:S01]  /*175c0*/  ISETP.GE.AND P2, PT, R7, R0, PT ;  /* 0x000000000700720c */ /* 0x000fe20003f46270 */
[----:B------:R-:W-:Y:S01]  /*175d0*/  FMUL.FTZ R143, R143, UR4 ;  /* 0x000000048f8f7c20 */ /* 0x000fe20008410000 */
[----:B------:R-:W-:Y:S01]  /*175e0*/  ISETP.GE.AND P6, PT, R7, R2, PT ;  /* 0x000000020700720c */ /* 0x000fe20003fc6270 */
[----:B------:R-:W-:Y:S01]  /*175f0*/  HMMA.16816.F32.BF16 R164, R156, R162, R164 ;  /* 0x000000a29ca4723c */ /* 0x000fe200000418a4 */
[----:B------:R-:W-:Y:S01]  /*17600*/  FSEL R28, R173, -INF , !P2 ;  /* 0xff800000ad1c7808 */ /* 0x000fe20005000000 */
[----:B------:R-:W-:Y:S01]  /*17610*/  VIADD R7, R4, 0xffffff90 ;  /* 0xffffff9004077836 */ /* 0x000fe20000000000 */
[----:B------:R-:W-:Y:S01]  /*17620*/  FSEL R6, R175, -INF , !P6 ;  /* 0xff800000af067808 */ /* 0x000fe20007000000 */
[----:B------:R-:W1:Y:S01]  /*17630*/  MUFU.TANH R24, R24 ;  /* 0x0000001800187308 */ /* 0x000e620000002400 */
[----:B------:R-:W-:-:S02]  /*17640*/  ISETP.GE.AND P2, PT, R5, R0, PT ;  /* 0x000000000500720c */ /* 0x000fc40003f46270 */
[----:B------:R-:W-:Y:S01]  /*17650*/  ISETP.GE.AND P6, PT, R5, R2, PT ;  /* 0x000000020500720c */ /* 0x000fe20003fc6270 */
[C---:B------:R-:W-:Y:S01]  /*17660*/  VIADD R5, R4.reuse, 0xffffff89 ;  /* 0xffffff8904057836 */ /* 0x040fe20000000000 */
[----:B-----5:R-:W-:Y:S01]  /*17670*/  HMMA.16816.F32.BF16 R168, R156, R8, R168 ;  /* 0x000000089ca8723c */ /* 0x020fe200000418a8 */
[----:B------:R-:W-:Y:S01]  /*17680*/  VIADD R9, R4, 0xffffff91 ;  /* 0xffffff9104097836 */ /* 0x000fe20000000000 */
[----:B----4-:R-:W-:Y:S01]  /*17690*/  FSEL R32, R148, -INF , !P2 ;  /* 0xff80000094207808 */ /* 0x010fe20005000000 */
[----:B------:R-:W4:Y:S01]  /*176a0*/  MUFU.TANH R140, R140 ;  /* 0x0000008c008c7308 */ /* 0x000f220000002400 */
[----:B------:R-:W-:Y:S02]  /*176b0*/  ISETP.GE.AND P2, PT, R5, R0, PT ;  /* 0x000000000500720c */ /* 0x000fe40003f46270 */
[----:B------:R-:W-:Y:S02]  /*176c0*/  FSEL R30, R21, -INF , !P6 ;  /* 0xff800000151e7808 */ /* 0x000fe40007000000 */
[----:B------:R-:W-:Y:S01]  /*176d0*/  ISETP.GE.AND P6, PT, R5, R2, PT ;  /* 0x000000020500720c */ /* 0x000fe20003fc6270 */
[----:B------:R-:W-:Y:S01]  /*176e0*/  HMMA.16816.F32.BF16 R176, R16, R14, R176 ;  /* 0x0000000e10b0723c */ /* 0x000fe200000418b0 */
[----:B------:R-:W-:Y:S01]  /*176f0*/  FMUL.FTZ R166, R166, UR4 ;  /* 0x00000004a6a67c20 */ /* 0x000fe20008410000 */
[----:B------:R5:W-:Y:S01]  /*17700*/  MUFU.TANH R182, R34 ;  /* 0x0000002200b67308 */ /* 0x000be20000002400 */
[----:B------:R-:W-:Y:S01]  /*17710*/  FMUL.FTZ R164, R164, UR4 ;  /* 0x00000004a4a47c20 */ /* 0x000fe20008410000 */
[----:B------:R-:W-:Y:S01]  /*17720*/  FMUL.FTZ R165, R165, UR4 ;  /* 0x00000004a5a57c20 */ /* 0x000fe20008410000 */
[----:B------:R-:W-:-:S05]  /*17730*/  VIADD R15, R4, 0xffffffa8 ;  /* 0xffffffa8040f7836 */ /* 0x000fca0000000000 */
[----:B------:R-:W4:Y:S01]  /*17740*/  MUFU.TANH R204, R141 ;  /* 0x0000008d00cc7308 */ /* 0x000f220000002400 */
[----:B------:R-:W-:Y:S01]  /*17750*/  FMUL.FTZ R148, R169, UR4 ;  /* 0x00000004a9947c20 */ /* 0x000fe20008410000 */
[----:B------:R-:W-:-:S06]  /*17760*/  FMUL.FTZ R162, R171, UR4 ;  /* 0x00000004aba27c20 */ /* 0x000fcc0008410000 */
[----:B------:R-:W4:Y:S01]  /*17770*/  MUFU.TANH R144, R143 ;  /* 0x0000008f00907308 */ /* 0x000f220000002400 */
[----:B-----5:R-:W-:Y:S02]  /*17780*/  FSEL R34, R20, -INF , !P2 ;  /* 0xff80000014227808 */ /* 0x020fe40005000000 */
[----:B--2---:R-:W-:Y:S02]  /*17790*/  FSEL R20, R149, -INF , !P6 ;  /* 0xff80000095147808 */ /* 0x004fe40007000000 */
[C---:B------:R-:W-:Y:S02]  /*177a0*/  ISETP.GE.AND P2, PT, R7.reuse, R0, PT ;  /* 0x000000000700720c */ /* 0x040fe40003f46270 */
[----:B------:R-:W-:Y:S01]  /*177b0*/  ISETP.GE.AND P6, PT, R7, R2, PT ;  /* 0x000000020700720c */ /* 0x000fe20003fc6270 */
[----:B------:R2:W-:Y:S01]  /*177c0*/  MUFU.TANH R5, R166 ;  /* 0x000000a600057308 */ /* 0x0005e20000002400 */
[----:B---3--:R-:W-:Y:S01]  /*177d0*/  FSEL R172, R23, -INF , !P2 ;  /* 0xff80000017ac7808 */ /* 0x008fe20005000000 */
[----:B------:R-:W-:Y:S01]  /*177e0*/  FMUL.FTZ R7, R167, UR4 ;  /* 0x00000004a7077c20 */ /* 0x000fe20008410000 */
[----:B------:R-:W-:-:S02]  /*177f0*/  FSEL R146, R146, -INF , !P6 ;  /* 0xff80000092927808 */ /* 0x000fc40007000000 */
[C---:B------:R-:W-:Y:S02]  /*17800*/  ISETP.GE.AND P2, PT, R9.reuse, R0, PT ;  /* 0x000000000900720c */ /* 0x040fe40003f46270 */
[----:B------:R-:W-:Y:S01]  /*17810*/  ISETP.GE.AND P6, PT, R9, R2, PT ;  /* 0x000000020900720c */ /* 0x000fe20003fc6270 */
[----:B------:R-:W-:Y:S01]  /*17820*/  VIADD R9, R4, 0xffffff99 ;  /* 0xffffff9904097836 */ /* 0x000fe20000000000 */
[----:B-1----:R-:W-:Y:S01]  /*17830*/  FSEL R174, R22, -INF , !P2 ;  /* 0xff80000016ae7808 */ /* 0x002fe20005000000 */
[----:B------:R-:W1:Y:S01]  /*17840*/  MUFU.TANH R192, R33 ;  /* 0x0000002100c07308 */ /* 0x000e620000002400 */
[----:B------:R-:W-:Y:S02]  /*17850*/  FSEL R142, R137, -INF , !P6 ;  /* 0xff800000898e7808 */ /* 0x000fe40007000000 */
[C---:B------:R-:W-:Y:S02]  /*17860*/  ISETP.GE.AND P2, PT, R13.reuse, R0, PT ;  /* 0x000000000d00720c */ /* 0x040fe40003f46270 */
[----:B------:R-:W-:Y:S01]  /*17870*/  ISETP.GE.AND P6, PT, R13, R2, PT ;  /* 0x000000020d00720c */ /* 0x000fe20003fc6270 */
[----:B------:R-:W-:-:S02]  /*17880*/  VIADD R13, R4, 0xffffffa0 ;  /* 0xffffffa0040d7836 */ /* 0x000fc40000000000 */
[----:B------:R-:W3:Y:S01]  /*17890*/  MUFU.TANH R180, R35 ;  /* 0x0000002300b47308 */ /* 0x000ee20000002400 */
[----:B--2---:R-:W-:Y:S01]  /*178a0*/  FMUL.FTZ R166, R168, UR4 ;  /* 0x00000004a8a67c20 */ /* 0x004fe20008410000 */
[----:B------:R-:W-:Y:S02]  /*178b0*/  FSEL R168, R24, -INF , !P2 ;  /* 0xff80000018a87808 */ /* 0x000fe40005000000 */
[----:B----4-:R-:W-:Y:S02]  /*178c0*/  FSEL R140, R140, -INF , !P6 ;  /* 0xff8000008c8c7808 */ /* 0x010fe40007000000 */
[C---:B------:R-:W-:Y:S02]  /*178d0*/  ISETP.GE.AND P2, PT, R9.reuse, R0, PT ;  /* 0x000000000900720c */ /* 0x040fe40003f46270 */
[----:B------:R-:W-:Y:S01]  /*178e0*/  ISETP.GE.AND P6, PT, R9, R2, PT ;  /* 0x000000020900720c */ /* 0x000fe20003fc6270 */
[----:B------:R2:W4:Y:S01]  /*178f0*/  MUFU.TANH R190, R164 ;  /* 0x000000a400be7308 */ /* 0x0005220000002400 */
[----:B------:R-:W-:Y:S01]  /*17900*/  HMMA.16816.F32.BF16 R8, R156, R10, R176 ;  /* 0x0000000a9c08723c */ /* 0x000fe200000418b0 */
[----:B------:R-:W-:-:S02]  /*17910*/  FSEL R204, R204, -INF , !P2 ;  /* 0xff800000cccc7808 */ /* 0x000fc40005000000 */
[----:B------:R-:W-:Y:S02]  /*17920*/  FSEL R144, R144, -INF , !P6 ;  /* 0xff80000090907808 */ /* 0x000fe40007000000 */
[C---:B------:R-:W-:Y:S02]  /*17930*/  ISETP.GE.AND P2, PT, R13.reuse, R0, PT ;  /* 0x000000000d00720c */ /* 0x040fe40003f46270 */
[----:B------:R-:W-:Y:S01]  /*17940*/  ISETP.GE.AND P6, PT, R13, R2, PT ;  /* 0x000000020d00720c */ /* 0x000fe20003fc6270 */
[----:B------:R-:W-:Y:S01]  /*17950*/  VIADD R13, R4, 0xffffffa1 ;  /* 0xffffffa1040d7836 */ /* 0x000fe20000000000 */
[----:B------:R-:W5:Y:S01]  /*17960*/  MUFU.TANH R184, R165 ;  /* 0x000000a500b87308 */ /* 0x000f620000002400 */
[----:B------:R-:W-:Y:S02]  /*17970*/  FSEL R194, R194, -INF , !P2 ;  /* 0xff800000c2c27808 */ /* 0x000fe40005000000 */
[----:B------:R-:W-:Y:S02]  /*17980*/  FSEL R182, R182, -INF , !P6 ;  /* 0xff800000b6b67808 */ /* 0x000fe40007000000 */
[----:B------:R-:W-:-:S02]  /*17990*/  ISETP.GE.AND P2, PT, R13, R0, PT ;  /* 0x000000000d00720c */ /* 0x000fc40003f46270 */
[----:B------:R-:W-:Y:S01]  /*179a0*/  ISETP.GE.AND P6, PT, R13, R2, PT ;  /* 0x000000020d00720c */ /* 0x000fe20003fc6270 */
[----:B------:R-:W5:Y:S01]  /*179b0*/  MUFU.TANH R7, R7 ;  /* 0x0000000700077308 */ /* 0x000f620000002400 */
[----:B-1----:R-:W-:Y:S01]  /*179c0*/  FSEL R192, R192, -INF , !P2 ;  /* 0xff800000c0c07808 */ /* 0x002fe20005000000 */
[----:B------:R-:W-:Y:S01]  /*179d0*/  VIADD R13, R4, 0xffffffa9 ;  /* 0xffffffa9040d7836 */ /* 0x000fe20000000000 */
[----:B---3--:R-:W-:Y:S01]  /*179e0*/  FSEL R180, R180, -INF , !P6 ;  /* 0xff800000b4b47808 */ /* 0x008fe20007000000 */
[----:B------:R-:W-:Y:S01]  /*179f0*/  FMUL.FTZ R8, R8, UR4 ;  /* 0x0000000408087c20 */ /* 0x000fe20008410000 */
[C---:B------:R-:W-:Y:S01]  /*17a00*/  ISETP.GE.AND P2, PT, R15.reuse, R0, PT ;  /* 0x000000000f00720c */ /* 0x040fe20003f46270 */
[----:B--2---:R-:W-:Y:S01]  /*17a10*/  FMUL.FTZ R164, R170, UR4 ;  /* 0x00000004aaa47c20 */ /* 0x004fe20008410000 */
[----:B------:R-:W-:Y:S01]  /*17a20*/  ISETP.GE.AND P6, PT, R15, R2, PT ;  /* 0x000000020f00720c */ /* 0x000fe20003fc6270 */
[----:B------:R-:W1:Y:S01]  /*17a30*/  MUFU.TANH R166, R166 ;  /* 0x000000a600a67308 */ /* 0x000e620000002400 */
[----:B----4-:R-:W-:Y:S01]  /*17a40*/  FSEL R190, R190, -INF , !P2 ;  /* 0xff800000bebe7808 */ /* 0x010fe20005000000 */
[----:B------:R-:W-:Y:S01]  /*17a50*/  FMUL.FTZ R10, R10, UR4 ;  /* 0x000000040a0a7c20 */ /* 0x000fe20008410000 */
[----:B------:R-:W-:Y:S01]  /*17a60*/  FSEL R178, R5, -INF , !P6 ;  /* 0xff80000005b27808 */ /* 0x000fe20007000000 */
[C---:B------:R-:W-:Y:S01]  /*17a70*/  VIADD R5, R4.reuse, 0xffffffb1 ;  /* 0xffffffb104057836 */ /* 0x040fe20000000000 */
[----:B------:R-:W-:Y:S01]  /*17a80*/  ISETP.GE.AND P2, PT, R13, R0, PT ;  /* 0x000000000d00720c */ /* 0x000fe20003f46270 */
[----:B------:R-:W-:Y:S01]  /*17a90*/  FMUL.FTZ R9, R9, UR4 ;  /* 0x0000000409097c20 */ /* 0x000fe20008410000 */
[----:B------:R-:W-:Y:S01]  /*17aa0*/  ISETP.GE.AND P6, PT, R13, R2, PT ;  /* 0x000000020d00720c */ /* 0x000fe20003fc6270 */
[----:B------:R-:W2:Y:S01]  /*17ab0*/  MUFU.TANH R148, R148 ;  /* 0x0000009400947308 */ /* 0x000ea20000002400 */
[----:B------:R-:W-:Y:S01]  /*17ac0*/  VIADD R13, R4, 0xffffffb0 ;  /* 0xffffffb0040d7836 */ /* 0x000fe20000000000 */
[----:B-----5:R-:W-:Y:S01]  /*17ad0*/  FSEL R184, R184, -INF , !P2 ;  /* 0xff800000b8b87808 */ /* 0x020fe20005000000 */
[----:B------:R-:W-:Y:S01]  /*17ae0*/  FMUL.FTZ R11, R11, UR4 ;  /* 0x000000040b0b7c20 */ /* 0x000fe20008410000 */
[----:B------:R-:W-:Y:S01]  /*17af0*/  FSEL R176, R7, -INF , !P6 ;  /* 0xff80000007b07808 */ /* 0x000fe20007000000 */
[----:B------:R-:W-:Y:S01]  /*17b00*/  VIADD R7, R4, 0xffffffb8 ;  /* 0xffffffb804077836 */ /* 0x000fe20000000000 */
[----:B------:R-:W-:-:S02]  /*17b10*/  ISETP.GE.AND P2, PT, R13, R0, PT ;  /* 0x000000000d00720c */ /* 0x000fc40003f46270 */
[----:B------:R-:W3:Y:S01]  /*17b20*/  MUFU.TANH R150, R8 ;  /* 0x0000000800967308 */ /* 0x000ee20000002400 */
[----:B------:R-:W-:Y:S01]  /*17b30*/  BAR.SYNC.DEFER_BLOCKING 0x0 ;  /* 0x0000000000007b1d */ /* 0x000fe20000010000 */
[----:B-1----:R-:W-:Y:S02]  /*17b40*/  FSEL R166, R166, -INF , !P2 ;  /* 0xff800000a6a67808 */ /* 0x002fe40005000000 */
[----:B------:R-:W-:Y:S02]  /*17b50*/  ISETP.GE.AND P2, PT, R5, R0, PT ;  /* 0x000000000500720c */ /* 0x000fe40003f46270 */
[----:B------:R-:W-:Y:S02]  /*17b60*/  ISETP.GE.AND P6, PT, R13, R2, PT ;  /* 0x000000020d00720c */ /* 0x000fe40003fc6270 */
[----:B------:R-:W1:Y:S01]  /*17b70*/  MUFU.TANH R164, R164 ;  /* 0x000000a400a47308 */ /* 0x000e620000002400 */
[----:B--2---:R-:W-:Y:S02]  /*17b80*/  FSEL R148, R148, -INF , !P2 ;  /* 0xff80000094947808 */ /* 0x004fe40005000000 */
[----:B------:R-:W-:-:S05]  /*17b90*/  ISETP.GE.AND P2, PT, R7, R0, PT ;  /* 0x000000000700720c */ /* 0x000fca0003f46270 */
[----:B------:R-:W2:Y:S01]  /*17ba0*/  MUFU.TANH R160, R10 ;  /* 0x0000000a00a07308 */ /* 0x000ea20000002400 */
[----:B---3--:R-:W-:Y:S02]  /*17bb0*/  FSEL R150, R150, -INF , !P2 ;  /* 0xff80000096967808 */ /* 0x008fe40005000000 */
[----:B------:R-:W-:-:S05]  /*17bc0*/  ISETP.GE.AND P2, PT, R7, R2, PT ;  /* 0x000000020700720c */ /* 0x000fca0003f46270 */
[----:B------:R-:W3:Y:S01]  /*17bd0*/  MUFU.TANH R162, R162 ;  /* 0x000000a200a27308 */ /* 0x000ee20000002400 */
[----:B-1----:R-:W-:Y:S02]  /*17be0*/  FSEL R164, R164, -INF , !P6 ;  /* 0xff800000a4a47808 */ /* 0x002fe40007000000 */
[----:B------:R-:W-:Y:S01]  /*17bf0*/  ISETP.GE.AND P6, PT, R5, R2, PT ;  /* 0x000000020500720c */ /* 0x000fe20003fc6270 */
[----:B------:R-:W-:-:S04]  /*17c00*/  VIADD R5, R4, 0xffffffb9 ;  /* 0xffffffb904057836 */ /* 0x000fc80000000000 */
[----:B------:R-:W1:Y:S01]  /*17c10*/  MUFU.TANH R149, R9 ;  /* 0x0000000900957308 */ /* 0x000e620000002400 */
[----:B--2---:R-:W-:Y:S02]  /*17c20*/  FSEL R160, R160, -INF , !P2 ;  /* 0xff800000a0a07808 */ /* 0x004fe40005000000 */
[----:B------:R-:W-:-:S05]  /*17c30*/  ISETP.GE.AND P2, PT, R134, 0x3, PT ;  /* 0x000000038600780c */ /* 0x000fca0003f46270 */
[----:B------:R-:W2:Y:S01]  /*17c40*/  MUFU.TANH R158, R11 ;  /* 0x0000000b009e7308 */ /* 0x000ea20000002400 */
[----:B---3--:R-:W-:Y:S02]  /*17c50*/  FSEL R162, R162, -INF , !P6 ;  /* 0xff800000a2a27808 */ /* 0x008fe40007000000 */
[----:B------:R-:W-:-:S04]  /*17c60*/  ISETP.GE.AND P6, PT, R5, R0, PT ;  /* 0x000000000500720c */ /* 0x000fc80003fc6270 */
[----:B-1----:R-:W-:Y:S02]  /*17c70*/  FSEL R149, R149, -INF , !P6 ;  /* 0xff80000095957808 */ /* 0x002fe40007000000 */
[----:B------:R-:W-:-:S04]  /*17c80*/  ISETP.GE.AND P6, PT, R5, R2, PT ;  /* 0x000000020500720c */ /* 0x000fc80003fc6270 */
[----:B--2---:R-:W-:Y:S01]  /*17c90*/  FSEL R158, R158, -INF , !P6 ;  /* 0xff8000009e9e7808 */ /* 0x004fe20007000000 */
[----:B------:R-:W-:Y:S08]  /*17ca0*/  @!P2 BRA `(.L_x_1044) ;  /* 0x000000080050a947 */ /* 0x000ff00003800000 */
[----:B------:R-:W-:Y:S05]  /*17cb0*/  BRA.U !UP0, `(.L_x_1045) ;  /* 0x0000000108fc7547 */ /* 0x000fea000b800000 */
[----:B------:R-:W1:Y:S01]  /*17cc0*/  LDC R2, c[0x0][0x4f0] ;  /* 0x00013c00ff027b82 */ /* 0x000e620000000800 */
[----:B------:R-:W-:Y:S01]  /*17cd0*/  IMAD.MOV.U32 R10, RZ, RZ, RZ ;  /* 0x000000ffff0a7224 */ /* 0x000fe200078e00ff */
        /* <DEDUP_REMOVED lines=11> */
[----:B-1----:R-:W-:-:S04]  /*17d90*/  IMAD.MOV R0, RZ, RZ, -R11 ;  /* 0x000000ffff007224 */ /* 0x002fc800078e0a0b */
        /* <DEDUP_REMOVED lines=36> */
[-C--:B------:R-:W-:Y:S02]  /*17fe0*/  IMAD R4, R9, R2.reuse, RZ ;  /* 0x0000000209047224 */ /* 0x080fe400078e02ff */
[----:B------:R-:W-:-:S04]  /*17ff0*/  IMAD.WIDE.U32 R8, R7, R2, RZ ;  /* 0x0000000207087225 */ /* 0x000fc800078e00ff */
[----:B------:R-:W-:-:S04]  /*18000*/  IMAD R4, R7, UR9, R4 ;  /* 0x0000000907047c24 */ /* 0x000fc8000f8e0204 */
        /* <DEDUP_REMOVED lines=10> */
.L_x_1045:
        /* <DEDUP_REMOVED lines=8> */
.L_x_1046:
[----:B------:R-:W1:Y:S01]  /*18130*/  LDC R5, c[0x0][0x3bc] ;  /* 0x0000ef00ff057b82 */ /* 0x000e620000000800 */
[----:B------:R-:W-:Y:S01]  /*18140*/  @!P5 IMAD.MOV.U32 R10, RZ, RZ, R196 ;  /* 0x000000ffff0ad224 */ /* 0x000fe200078e00c4 */
[C---:B------:R-:W-:Y:S01]  /*18150*/  LEA R8, P2, R2.reuse, R196, 0x5 ;  /* 0x000000c402087211 */ /* 0x040fe200078428ff */
[----:B------:R-:W-:Y:S02]  /*18160*/  @!P5 IMAD.MOV.U32 R11, RZ, RZ, R195 ;  /* 0x000000ffff0bd224 */ /* 0x000fe400078e00c3 */
[----:B------:R-:W-:-:S03]  /*18170*/  IMAD.SHL.U32 R0, R2, 0x20, RZ ;  /* 0x0000002002007824 */ /* 0x000fc600078e00ff */
[----:B------:R-:W-:Y:S01]  /*18180*/  @!PT LDS RZ, [RZ] ;  /* 0x00000000fffff984 */ /* 0x000fe20000000800 */
[----:B------:R-:W-:Y:S01]  /*18190*/  @!PT LDS RZ, [RZ] ;  /* 0x00000000fffff984 */ /* 0x000fe20000000800 */
[----:B------:R-:W-:Y:S01]  /*181a0*/  @!PT LDS RZ, [RZ] ;  /* 0x00000000fffff984 */ /* 0x000fe20000000800 */
[----:B------:R2:W-:Y:S02]  /*181b0*/  @!P5 LDGSTS.E.BYPASS.LTC128B.128 [R209+0x6000], desc[UR6][R10.64] ;  /* 0x060000000ad1dfae */ /* 0x0005e4000b981a06 */
[----:B------:R-:W-:Y:S02]  /*181c0*/  IADD3 R14, P6, PT, R0, R8, RZ ;  /* 0x00000008000e7210 */ /* 0x000fe40007fde0ff */
[----:B------:R3:W-:Y:S01]  /*181d0*/  @P5 STS.128 [R209+0x6000], RZ ;  /* 0x006000ffd1005388 */ /* 0x0007e20000000c00 */
[C-C-:B-1----:R-:W-:Y:S02]  /*181e0*/  LEA.HI.X R9, R2.reuse, R195, R5.reuse, 0x5, P2 ;  /* 0x000000c302097211 */ /* 0x142fe400010f2c05 */
[----:B------:R-:W-:Y:S02]  /*181f0*/  SHF.L.U64.HI R4, R2, 0x5, R5 ;  /* 0x0000000502047819 */ /* 0x000fe40000010205 */
[----:B------:R-:W-:-:S03]  /*18200*/  IADD3 R16, P2, PT, R0, R14, RZ ;  /* 0x0000000e00107210 */ /* 0x000fc60007f5e0ff */
[----:B------:R-:W-:Y:S01]  /*18210*/  IMAD.X R15, R4, 0x1, R9, P6 ;  /* 0x00000001040f7824 */ /* 0x000fe200030e0609 */
[----:B--2---:R-:W-:Y:S01]  /*18220*/  @!P4 MOV R10, R196 ;  /* 0x000000c4000ac202 */ /* 0x004fe20000000f00 */
[----:B------:R-:W-:-:S03]  /*18230*/  @!P4 IMAD.MOV.U32 R11, RZ, RZ, R195 ;  /* 0x000000ffff0bc224 */ /* 0x000fc600078e00c3 */
[----:B------:R-:W-:Y:S02]  /*18240*/  IADD3.X R17, PT, PT, R4, R15, RZ, P2, !PT ;  /* 0x0000000f04117210 */ /* 0x000fe400017fe4ff */
        /* <DEDUP_REMOVED lines=58> */
.L_x_1044:
        /* <DEDUP_REMOVED lines=17> */
[C---:B---3--:R-:W-:Y:S01]  /*18700*/  IADD3 R16, PT, PT, R188.reuse, 0xc000, RZ ;  /* 0x0000c000bc107810 */ /* 0x048fe20007ffe0ff */
[----:B------:R-:W2:Y:S01]  /*18710*/  SHFL.BFLY PT, R5, R2, 0x2, 0x1f ;  /* 0x0c401f0002057f89 */ /* 0x000ea200000e0000 */
[----:B------:R-:W-:-:S02]  /*18720*/  IADD3 R157, PT, PT, R188, 0xc040, RZ ;  /* 0x0000c040bc9d7810 */ /* 0x000fc40007ffe0ff */
[----:B------:R-:W-:Y:S01]  /*18730*/  @P0 IADD3 R157, PT, PT, R16, -0x40, RZ ;  /* 0xffffffc0109d0810 */ /* 0x000fe20007ffe0ff */
[----:B------:R-:W3:Y:S01]  /*18740*/  SHFL.BFLY PT, R0, R7, 0x2, 0x1f ;  /* 0x0c401f0007007f89 */ /* 0x000ee200000e0000 */
[----:B------:R-:W-:Y:S02]  /*18750*/  SEL R156, R138, 0xffffffe0, !P1 ;  /* 0xffffffe08a9c7807 */ /* 0x000fe40004800000 */
[----:B------:R-:W-:Y:S02]  /*18760*/  VIMNMX R134, PT, PT, R134, 0x2, !PT ;  /* 0x0000000286867848 */ /* 0x000fe40007fe0100 */
[C---:B------:R-:W-:Y:S02]  /*18770*/  IADD3 R161, PT, PT, R156.reuse, R188, RZ ;  /* 0x000000bc9ca17210 */ /* 0x040fe40007ffe0ff */
[----:B------:R-:W-:Y:S02]  /*18780*/  IADD3 R156, PT, PT, R156, R157, RZ ;  /* 0x0000009d9c9c7210 */ /* 0x000fe40007ffe0ff */
[----:B------:R-:W-:-:S02]  /*18790*/  IADD3 R207, PT, PT, R134, -0x3, RZ ;  /* 0xfffffffd86cf7810 */ /* 0x000fc40007ffe0ff */
[----:B--2---:R-:W-:Y:S02]  /*187a0*/  FMNMX.FTZ R5, R2, R5, !PT ;  /* 0x0000000502057209 */ /* 0x004fe40007810000 */
        /* <DEDUP_REMOVED lines=12> */
[----:B------:R-:W-:Y:S01]  /*18870*/  FFMA.FTZ R30, R30, UR4, -R159 ;  /* 0x000000041e1e7c23 */ /* 0x000fe2000801089f */
[----:B------:R-:W-:Y:S01]  /*18880*/  FSEL R4, R136, RZ, P2 ;  /* 0x000000ff88047208 */ /* 0x000fe20001000000 */
[----:B------:R-:W-:Y:S01]  /*18890*/  FADD.FTZ R5, R132, -R5 ;  /* 0x8000000584057221 */ /* 0x000fe20000010000 */
[----:B------:R-:W-:Y:S01]  /*188a0*/  FFMA.FTZ R152, R12, UR4, -R159 ;  /* 0x000000040c987c23 */ /* 0x000fe2000801089f */
[--C-:B------:R-:W-:Y:S01]  /*188b0*/  FFMA.FTZ R135, R28, UR4, -R151.reuse ;  /* 0x000000041c877c23 */ /* 0x100fe20008010897 */
[----:B------:R1:W-:Y:S01]  /*188c0*/  MUFU.EX2 R132, R30 ;  /* 0x0000001e00847308 */ /* 0x0003e20000000800 */
[----:B------:R-:W-:Y:S01]  /*188d0*/  FADD.FTZ R4, R3, -R4 ;  /* 0x8000000403047221 */ /* 0x000fe20000010000 */
[----:B------:R-:W-:Y:S01]  /*188e0*/  FMUL.FTZ R155, R5, UR4 ;  /* 0x00000004059b7c20 */ /* 0x000fe20008410000 */
[--C-:B------:R-:W-:Y:S01]  /*188f0*/  FFMA.FTZ R154, R26, UR4, -R151.reuse ;  /* 0x000000041a9a7c23 */ /* 0x100fe20008010897 */
[--C-:B------:R-:W-:Y:S01]  /*18900*/  FFMA.FTZ R133, R32, UR4, -R151.reuse ;  /* 0x0000000420857c23 */ /* 0x100fe20008010897 */
[----:B------:R-:W-:Y:S01]  /*18910*/  FMUL.FTZ R153, R4, UR4 ;  /* 0x0000000404997c20 */ /* 0x000fe20008410000 */
[----:B------:R-:W-:Y:S01]  /*18920*/  FFMA.FTZ R2, R34, UR4, -R151 ;  /* 0x0000000422027c23 */ /* 0x000fe20008010897 */
        /* <DEDUP_REMOVED lines=21> */
[----:B------:R-:W-:Y:S01]  /*18a80*/  FMUL.FTZ R35, R107, R153 ;  /* 0x000000996b237220 */ /* 0x000fe20000410000 */
[----:B------:R-:W2:Y:S01]  /*18a90*/  MUFU.EX2 R2, R2 ;  /* 0x0000000200027308 */ /* 0x000ea20000000800 */
[----:B------:R-:W-:Y:S01]  /*18aa0*/  FMUL.FTZ R25, R113, R155 ;  /* 0x0000009b71197220 */ /* 0x000fe20000410000 */
[-C--:B------:R-:W-:Y:S01]  /*18ab0*/  FMUL.FTZ R26, R114, R153.reuse ;  /* 0x00000099721a7220 */ /* 0x080fe20000410000 */
[----:B------:R-:W-:Y:S01]  /*18ac0*/  FMUL.FTZ R27, R115, R153 ;  /* 0x00000099731b7220 */ /* 0x000fe20000410000 */
[----:B------:R-:W-:Y:S01]  /*18ad0*/  MUFU.EX2 R152, R152 ;  /* 0x0000009800987308 */ /* 0x000fe20000000800 */
[----:B------:R-:W3:Y:S01]  /*18ae0*/  LDSM.16.MT88.4 R104, [R161+0xe000] ;  /* 0x00e00000a168783b */ /* 0x000ee20000004200 */
        /* <DEDUP_REMOVED lines=68> */
[----:B------:R-:W3:Y:S01]  /*18f30*/  LDSM.16.MT88.4 R112, [R161+0x10000] ;  /* 0x01000000a170783b */ /* 0x000ee20000004200 */
        /* <DEDUP_REMOVED lines=31> */
[----:B------:R-:W4:Y:S01]  /*19130*/  LDSM.16.MT88.4 R116, [R188+0xe000] ;  /* 0x00e00000bc74783b */ /* 0x000f220000004200 */
[-C--:B------:R-:W-:Y:S01]  /*19140*/  FMUL.FTZ R42, R42, R153.reuse ;  /* 0x000000992a2a7220 */ /* 0x080fe20000410000 */
[----:B------:R-:W-:Y:S01]  /*19150*/  FMUL.FTZ R43, R43, R153 ;  /* 0x000000992b2b7220 */ /* 0x000fe20000410000 */
[----:B------:R-:W-:Y:S01]  /*19160*/  FFMA.FTZ R174, R144, UR4, -R159 ;  /* 0x0000000490ae7c23 */ /* 0x000fe2000801089f */
[----:B------:R-:W-:Y:S01]  /*19170*/  MUFU.EX2 R165, R165 ;  /* 0x000000a500a57308 */ /* 0x000fe20000000800 */
[-C--:B------:R-:W-:Y:S01]  /*19180*/  FMUL.FTZ R92, R92, R155.reuse ;  /* 0x0000009b5c5c7220 */ /* 0x080fe20000410000 */
[----:B------:R-:W-:Y:S01]  /*19190*/  FMUL.FTZ R93, R93, R155 ;  /* 0x0000009b5d5d7220 */ /* 0x000fe20000410000 */
[C---:B--2---:R-:W-:Y:S01]  /*191a0*/  HMMA.16816.F32.BF16 R68, R4.reuse, R104, R68 ;  /* 0x000000680444723c */ /* 0x044fe20000041844 */
[----:B------:R-:W2:Y:S01]  /*191b0*/  MUFU.EX2 R170, R170 ;  /* 0x000000aa00aa7308 */ /* 0x000ea20000000800 */
[-C--:B------:R-:W-:Y:S01]  /*191c0*/  FMUL.FTZ R94, R94, R153.reuse ;  /* 0x000000995e5e7220 */ /* 0x080fe20000410000 */
[----:B------:R-:W-:Y:S01]  /*191d0*/  FMUL.FTZ R95, R95, R153 ;  /* 0x000000995f5f7220 */ /* 0x000fe20000410000 */
[-C--:B------:R-:W-:Y:S01]  /*191e0*/  FMUL.FTZ R96, R96, R155.reuse ;  /* 0x0000009b60607220 */ /* 0x080fe20000410000 */
[----:B------:R-:W-:Y:S01]  /*191f0*/  MUFU.EX2 R168, R168 ;  /* 0x000000a800a87308 */ /* 0x000fe20000000800 */
[----:B------:R-:W-:Y:S01]  /*19200*/  FMUL.FTZ R97, R97, R155 ;  /* 0x0000009b61617220 */ /* 0x000fe20000410000 */
[-C--:B------:R-:W-:Y:S01]  /*19210*/  FMUL.FTZ R98, R98, R153.reuse ;  /* 0x0000009962627220 */ /* 0x080fe20000410000 */
[C---:B------:R-:W-:Y:S01]  /*19220*/  HMMA.16816.F32.BF16 R72, R4.reuse, R106, R72 ;  /* 0x0000006a0448723c */ /* 0x040fe20000041848 */
[----:B------:R-:W5:Y:S01]  /*19230*/  LDSM.16.MT88.4 R104, [R156+0x4000] ;  /* 0x004000009c68783b */ /* 0x000f620000004200 */
[----:B------:R-:W-:Y:S01]  /*19240*/  MUFU.EX2 R163, R163 ;  /* 0x000000a300a37308 */ /* 0x000fe20000000800 */
[----:B------:R-:W-:Y:S01]  /*19250*/  FMUL.FTZ R99, R99, R153 ;  /* 0x0000009963637220 */ /* 0x000fe20000410000 */
[--C-:B------:R-:W-:Y:S01]  /*19260*/  FFMA.FTZ R171, R192, UR4, -R151.reuse ;  /* 0x00000004c0ab7c23 */ /* 0x100fe20008010897 */
[----:B------:R-:W-:Y:S01]  /*19270*/  LDSM.16.MT88.4 R144, [R157+0x800] ;  /* 0x000800009d90783b */ /* 0x000fe20000004200 */
[----:B------:R-:W-:Y:S01]  /*19280*/  MUFU.EX2 R172, R172 ;  /* 0x000000ac00ac7308 */ /* 0x000fe20000000800 */
[----:B------:R-:W-:Y:S01]  /*19290*/  FFMA.FTZ R173, R184, UR4, -R151 ;  /* 0x00000004b8ad7c23 */ /* 0x000fe20008010897 */
[C---:B------:R-:W-:Y:S01]  /*192a0*/  HMMA.16816.F32.BF16 R32, R4.reuse, R120, R32 ;  /* 0x000000780420723c */ /* 0x040fe20000041820 */
[----:B------:R-:W-:Y:S01]  /*192b0*/  LDSM.16.MT88.4 R140, [R156+0x800] ;  /* 0x000800009c8c783b */ /* 0x000fe20000004200 */
[----:B------:R-:W2:Y:S01]  /*192c0*/  MUFU.EX2 R169, R169 ;  /* 0x000000a900a97308 */ /* 0x000ea20000000800 */
[--C-:B------:R-:W-:Y:S01]  /*192d0*/  FFMA.FTZ R175, R182, UR4, -R159.reuse ;  /* 0x00000004b6af7c23 */ /* 0x100fe2000801089f */
[----:B------:R-:W-:Y:S01]  /*192e0*/  FFMA.FTZ R177, R176, UR4, -R159 ;  /* 0x00000004b0b17c23 */ /* 0x000fe2000801089f */
[----:B------:R-:W-:Y:S01]  /*192f0*/  LDSM.16.MT88.4 R128, [R161+0xe800] ;  /* 0x00e80000a180783b */ /* 0x000fe20000004200 */
[----:B------:R-:W-:Y:S01]  /*19300*/  MUFU.EX2 R167, R167 ;  /* 0x000000a700a77308 */ /* 0x000fe20000000800 */
[--C-:B------:R-:W-:Y:S01]  /*19310*/  FFMA.FTZ R194, R194, UR4, -R151.reuse ;  /* 0x00000004c2c27c23 */ /* 0x100fe20008010897 */
[C---:B------:R-:W-:Y:S01]  /*19320*/  HMMA.16816.F32.BF16 R100, R4.reuse, R122, R100 ;  /* 0x0000007a0464723c */ /* 0x040fe20000041864 */
[----:B------:R-:W-:Y:S01]  /*19330*/  LDSM.16.MT88.4 R120, [R188+0xe800] ;  /* 0x00e80000bc78783b */ /* 0x000fe20000004200 */
[----:B------:R-:W2:Y:S01]  /*19340*/  MUFU.EX2 R174, R174 ;  /* 0x000000ae00ae7308 */ /* 0x000ea20000000800 */
[----:B------:R-:W-:Y:S01]  /*19350*/  FFMA.FTZ R190, R190, UR4, -R151 ;  /* 0x00000004bebe7c23 */ /* 0x000fe20008010897 */
[----:B------:R-:W-:Y:S01]  /*19360*/  FFMA.FTZ R180, R180, UR4, -R159 ;  /* 0x00000004b4b47c23 */ /* 0x000fe2000801089f */
[----:B------:R-:W-:Y:S01]  /*19370*/  FFMA.FTZ R179, R166, UR4, -R151 ;  /* 0x00000004a6b37c23 */ /* 0x000fe20008010897 */
[----:B------:R-:W-:Y:S01]  /*19380*/  MUFU.EX2 R192, R194 ;  /* 0x000000c200c07308 */ /* 0x000fe20000000800 */
[--C-:B------:R-:W-:Y:S01]  /*19390*/  FFMA.FTZ R164, R164, UR4, -R159.reuse ;  /* 0x00000004a4a47c23 */ /* 0x100fe2000801089f */
[C---:B---3--:R-:W-:Y:S01]  /*193a0*/  HMMA.16816.F32.BF16 R76, R4.reuse, R112, R76 ;  /* 0x00000070044c723c */ /* 0x048fe2000004184c */
[--C-:B------:R-:W-:Y:S01]  /*193b0*/  FFMA.FTZ R183, R162, UR4, -R159.reuse ;  /* 0x00000004a2b77c23 */ /* 0x100fe2000801089f */
[----:B------:R-:W3:Y:S01]  /*193c0*/  MUFU.EX2 R171, R171 ;  /* 0x000000ab00ab7308 */ /* 0x000ee20000000800 */
[----:B------:R-:W-:Y:S01]  /*193d0*/  FFMA.FTZ R160, R160, UR4, -R159 ;  /* 0x00000004a0a07c23 */ /* 0x000fe2000801089f */
[--C-:B------:R-:W-:Y:S01]  /*193e0*/  FFMA.FTZ R166, R148, UR4, -R151.reuse ;  /* 0x0000000494a67c23 */ /* 0x100fe20008010897 */
[----:B------:R-:W-:Y:S01]  /*193f0*/  FFMA.FTZ R181, R149, UR4, -R151 ;  /* 0x0000000495b57c23 */ /* 0x000fe20008010897 */
[----:B------:R-:W-:Y:S01]  /*19400*/  MUFU.EX2 R184, R190 ;  /* 0x000000be00b87308 */ /* 0x000fe20000000800 */
[----:B------:R-:W-:Y:S01]  /*19410*/  FFMA.FTZ R154, R213, R155, R154 ;  /* 0x0000009bd59a7223 */ /* 0x000fe2000001009a */
[----:B------:R-:W-:Y:S01]  /*19420*/  HMMA.16816.F32.BF16 R80, R4, R114, R80 ;  /* 0x000000720450723c */ /* 0x000fe20000041850 */
[----:B------:R-:W-:Y:S01]  /*19430*/  LDSM.16.MT88.4 R112, [R161+0xc800] ;  /* 0x00c80000a170783b */ /* 0x000fe20000004200 */
[----:B------:R-:W-:Y:S01]  /*19440*/  MUFU.EX2 R173, R173 ;  /* 0x000000ad00ad7308 */ /* 0x000fe20000000800 */
[----:B------:R-:W-:Y:S01]  /*19450*/  FFMA.FTZ R153, R211, R153, R152 ;  /* 0x00000099d3997223 */ /* 0x000fe20000010098 */
[----:B------:R-:W-:-:S02]  /*19460*/  FADD.FTZ R154, R135, R154 ;  /* 0x0000009a879a7221 */ /* 0x000fc40000010000 */
[----:B------:R-:W-:Y:S01]  /*19470*/  MUFU.EX2 R175, R175 ;  /* 0x000000af00af7308 */ /* 0x000fe20000000800 */
[----:B------:R-:W-:Y:S01]  /*19480*/  FADD.FTZ R153, R0, R153 ;  /* 0x0000009900997221 */ /* 0x000fe20000010000 */
[C---:B-1----:R-:W-:Y:S01]  /*19490*/  HMMA.16816.F32.BF16 R84, R4.reuse, R108, R84 ;  /* 0x0000006c0454723c */ /* 0x042fe20000041854 */
[----:B------:R-:W-:Y:S01]  /*194a0*/  FADD.FTZ R133, R133, R154 ;  /* 0x0000009a85857221 */ /* 0x000fe20000010000 */
[----:B------:R-:W-:Y:S01]  /*194b0*/  MUFU.EX2 R177, R177 ;  /* 0x000000b100b17308 */ /* 0x000fe20000000800 */
[----:B------:R-:W-:Y:S02]  /*194c0*/  FADD.FTZ R132, R132, R153 ;  /* 0x0000009984847221 */ /* 0x000fe40000010000 */
[----:B------:R-:W-:Y:S01]  /*194d0*/  FADD.FTZ R2, R2, R133 ;  /* 0x0000008502027221 */ /* 0x000fe20000010000 */
[----:B------:R-:W-:Y:S01]  /*194e0*/  MUFU.EX2 R179, R179 ;  /* 0x000000b300b37308 */ /* 0x000fe20000000800 */
[----:B------:R-:W-:Y:S01]  /*194f0*/  FADD.FTZ R3, R3, R132 ;  /* 0x0000008403037221 */ /* 0x000fe20000010000 */
[----:B------:R-:W-:Y:S01]  /*19500*/  HMMA.16816.F32.BF16 R88, R4, R110, R88 ;  /* 0x0000006e0458723c */ /* 0x000fe20000041858 */
[----:B------:R-:W1:Y:S01]  /*19510*/  LDSM.16.MT88.4 R108, [R188+0xc800] ;  /* 0x00c80000bc6c783b */ /* 0x000e620000004200 */
[----:B------:R-:W-:Y:S01]  /*19520*/  MUFU.EX2 R166, R166 ;  /* 0x000000a600a67308 */ /* 0x000fe20000000800 */
[----:B------:R-:W-:-:S03]  /*19530*/  MOV R132, R137 ;  /* 0x0000008900847202 */ /* 0x000fc60000000f00 */
[----:B------:R-:W-:Y:S02]  /*19540*/  MUFU.EX2 R181, R181 ;  /* 0x000000b500b57308 */ /* 0x000fe40000000800 */
[C---:B------:R-:W-:Y:S02]  /*19550*/  HMMA.16816.F32.BF16 R8, R4.reuse, R12, R8 ;  /* 0x0000000c0408723c */ /* 0x040fe40000041808 */
[----:B------:R-:W-:Y:S04]  /*19560*/  MUFU.EX2 R162, R164 ;  /* 0x000000a400a27308 */ /* 0x000fe80000000800 */
[----:B------:R-:W-:Y:S02]  /*19570*/  MUFU.EX2 R183, R183 ;  /* 0x000000b700b77308 */ /* 0x000fe40000000800 */
[C---:B------:R-:W-:Y:S01]  /*19580*/  HMMA.16816.F32.BF16 R12, R4.reuse, R14, R124 ;  /* 0x0000000e040c723c */ /* 0x040fe2000004187c */
[----:B------:R-:W3:Y:S07]  /*19590*/  LDSM.16.MT88.4 R124, [R157+0x2800] ;  /* 0x002800009d7c783b */ /* 0x000eee0000004200 */
[C---:B----4-:R-:W-:Y:S08]  /*195a0*/  HMMA.16816.F32.BF16 R36, R4.reuse, R116, R36 ;  /* 0x000000740424723c */ /* 0x050ff00000041824 */
[C---:B------:R-:W-:Y:S01]  /*195b0*/  HMMA.16816.F32.BF16 R40, R4.reuse, R118, R40 ;  /* 0x000000760428723c */ /* 0x040fe20000041828 */
[----:B------:R-:W4:Y:S07]  /*195c0*/  LDSM.16.MT88.4 R116, [R156+0x2800] ;  /* 0x002800009c74783b */ /* 0x000f2e0000004200 */
[C---:B-----5:R-:W-:Y:S08]  /*195d0*/  HMMA.16816.F32.BF16 R92, R4.reuse, R104, R92 ;  /* 0x00000068045c723c */ /* 0x060ff0000004185c */
[----:B------:R-:W-:Y:S01]  /*195e0*/  HMMA.16816.F32.BF16 R4, R4, R106, R96 ;  /* 0x0000006a0404723c */ /* 0x000fe20000041860 */
[----:B--2---:R-:W-:Y:S01]  /*195f0*/  F2FP.BF16.F32.PACK_AB R96, R170, R165 ;  /* 0x000000a5aa60723e */ /* 0x004fe200000010ff */
[----:B------:R-:W2:Y:S01]  /*19600*/  LDSM.16.MT88.4 R104, [R188+0x10800] ;  /* 0x01080000bc68783b */ /* 0x000ea20000004200 */
[----:B------:R-:W-:Y:S01]  /*19610*/  F2FP.BF16.F32.PACK_AB R97, R169, R172 ;  /* 0x000000aca961723e */ /* 0x000fe200000010ff */
[----:B------:R-:W-:Y:S01]  /*19620*/  FADD.FTZ R165, R165, R2 ;  /* 0x00000002a5a57221 */ /* 0x000fe20000010000 */
[----:B------:R-:W-:Y:S01]  /*19630*/  F2FP.BF16.F32.PACK_AB R98, R163, R168 ;  /* 0x000000a8a362723e */ /* 0x000fe200000010ff */
[----:B------:R-:W-:Y:S01]  /*19640*/  FADD.FTZ R172, R172, R3 ;  /* 0x00000003acac7221 */ /* 0x000fe20000010000 */
[----:B------:R-:W-:Y:S01]  /*19650*/  F2FP.BF16.F32.PACK_AB R99, R174, R167 ;  /* 0x000000a7ae63723e */ /* 0x000fe200000010ff */
[----:B------:R-:W-:Y:S01]  /*19660*/  FADD.FTZ R165, R170, R165 ;  /* 0x000000a5aaa57221 */ /* 0x000fe20000010000 */
[----:B------:R-:W-:Y:S01]  /*19670*/  MOV R3, R136 ;  /* 0x0000008800037202 */ /* 0x000fe20000000f00 */
[----:B------:R-:W-:-:S02]  /*19680*/  FADD.FTZ R172, R169, R172 ;  /* 0x000000aca9ac7221 */ /* 0x000fc40000010000 */
[----:B------:R-:W-:Y:S02]  /*19690*/  FADD.FTZ R168, R168, R165 ;  /* 0x000000a5a8a87221 */ /* 0x000fe40000010000 */
[----:B-1----:R-:W-:Y:S01]  /*196a0*/  HMMA.16816.F32.BF16 R8, R96, R108, R8 ;  /* 0x0000006c6008723c */ /* 0x002fe20000041808 */
[----:B------:R-:W-:Y:S01]  /*196b0*/  FADD.FTZ R167, R167, R172 ;  /* 0x000000aca7a77221 */ /* 0x000fe20000010000 */
[----:B------:R-:W-:-:S03]  /*196c0*/  FADD.FTZ R163, R163, R168 ;  /* 0x000000a8a3a37221 */ /* 0x000fc60000010000 */
[----:B------:R-:W-:-:S03]  /*196d0*/  FADD.FTZ R174, R174, R167 ;  /* 0x000000a7aeae7221 */ /* 0x000fc60000010000 */
[C---:B------:R-:W-:Y:S01]  /*196e0*/  HMMA.16816.F32.BF16 R12, R96.reuse, R110, R12 ;  /* 0x0000006e600c723c */ /* 0x040fe2000004180c */
[----:B------:R-:W1:Y:S07]  /*196f0*/  LDSM.16.MT88.4 R108, [R161+0x10800] ;  /* 0x01080000a16c783b */ /* 0x000e6e0000004200 */
[C---:B------:R-:W-:Y:S08]  /*19700*/  HMMA.16816.F32.BF16 R16, R96.reuse, R112, R16 ;  /* 0x000000706010723c */ /* 0x040ff00000041810 */
[C---:B------:R-:W-:Y:S01]  /*19710*/  HMMA.16816.F32.BF16 R20, R96.reuse, R114, R20 ;  /* 0x000000726014723c */ /* 0x040fe20000041814 */
[----:B------:R-:W5:Y:S07]  /*19720*/  LDSM.16.MT88.4 R112, [R157+0x4800] ;  /* 0x004800009d70783b */ /* 0x000f6e0000004200 */
[C---:B------:R-:W-:Y:S08]  /*19730*/  HMMA.16816.F32.BF16 R36, R96.reuse, R120, R36 ;  /* 0x000000786024723c */ /* 0x040ff00000041824 */
[C---:B------:R-:W-:Y:S01]  /*19740*/  HMMA.16816.F32.BF16 R40, R96.reuse, R122, R40 ;  /* 0x0000007a6028723c */ /* 0x040fe20000041828 */
[----:B------:R-:W5:Y:S07]  /*19750*/  LDSM.16.MT88.4 R120, [R156+0x4800] ;  /* 0x004800009c78783b */ /* 0x000f6e0000004200 */
        /* <DEDUP_REMOVED lines=9> */
[C---:B---3--:R-:W-:Y:S08]  /*197f0*/  HMMA.16816.F32.BF16 R52, R96.reuse, R124, R52 ;  /* 0x0000007c6034723c */ /* 0x048ff00000041834 */
[C---:B------:R-:W-:Y:S01]  /*19800*/  HMMA.16816.F32.BF16 R56, R96.reuse, R126, R56 ;  /* 0x0000007e6038723c */ /* 0x040fe20000041838 */
[----:B------:R-:W-:Y:S07]  /*19810*/  LDSM.16.MT88.4 R124, [R157+0x3000] ;  /* 0x003000009d7c783b */ /* 0x000fee0000004200 */
[C---:B----4-:R-:W-:Y:S08]  /*19820*/  HMMA.16816.F32.BF16 R60, R96.reuse, R116, R60 ;  /* 0x00000074603c723c */ /* 0x050ff0000004183c */
[C---:B------:R-:W-:Y:S01]  /*19830*/  HMMA.16816.F32.BF16 R64, R96.reuse, R118, R64 ;  /* 0x000000766040723c */ /* 0x040fe20000041840 */
[----:B------:R-:W-:Y:S07]  /*19840*/  LDSM.16.MT88.4 R116, [R156+0x3000] ;  /* 0x003000009c74783b */ /* 0x000fee0000004200 */
[C---:B--2---:R-:W-:Y:S08]  /*19850*/  HMMA.16816.F32.BF16 R68, R96.reuse, R104, R68 ;  /* 0x000000686044723c */ /* 0x044ff00000041844 */
[C---:B------:R-:W-:Y:S01]  /*19860*/  HMMA.16816.F32.BF16 R72, R96.reuse, R106, R72 ;  /* 0x0000006a6048723c */ /* 0x040fe20000041848 */
[----:B------:R-:W2:Y:S07]  /*19870*/  LDSM.16.MT88.4 R104, [R188+0xd000] ;  /* 0x00d00000bc68783b */ /* 0x000eae0000004200 */
[C---:B-1----:R-:W-:Y:S01]  /*19880*/  HMMA.16816.F32.BF16 R76, R96.reuse, R108, R76 ;  /* 0x0000006c604c723c */ /* 0x042fe2000004184c */
[--C-:B------:R-:W-:Y:S01]  /*19890*/  FFMA.FTZ R108, R178, UR4, -R159.reuse ;  /* 0x00000004b26c7c23 */ /* 0x100fe2000801089f */
[----:B------:R-:W-:Y:S01]  /*198a0*/  FFMA.FTZ R159, R158, UR4, -R159 ;  /* 0x000000049e9f7c23 */ /* 0x000fe2000801089f */
[----:B------:R1:W3:Y:S04]  /*198b0*/  MUFU.EX2 R178, R180 ;  /* 0x000000b400b27308 */ /* 0x0002e80000000800 */
[----:B------:R4:W3:Y:S01]  /*198c0*/  MUFU.EX2 R176, R108 ;  /* 0x0000006c00b07308 */ /* 0x0008e20000000800 */
[C---:B------:R-:W-:Y:S03]  /*198d0*/  HMMA.16816.F32.BF16 R80, R96.reuse, R110, R80 ;  /* 0x0000006e6050723c */ /* 0x040fe60000041850 */
[----:B------:R-:W-:Y:S04]  /*198e0*/  MUFU.EX2 R158, R160 ;  /* 0x000000a0009e7308 */ /* 0x000fe80000000800 */
[----:B------:R-:W-:Y:S01]  /*198f0*/  MUFU.EX2 R159, R159 ;  /* 0x0000009f009f7308 */ /* 0x000fe20000000800 */
[----:B-----5:R-:W-:Y:S01]  /*19900*/  HMMA.16816.F32.BF16 R84, R96, R112, R84 ;  /* 0x000000706054723c */ /* 0x020fe20000041854 */
[----:B-1----:R-:W-:-:S02]  /*19910*/  FFMA.FTZ R180, R150, UR4, -R151 ;  /* 0x0000000496b47c23 */ /* 0x002fc40008010897 */
[----:B------:R-:W-:Y:S04]  /*19920*/  LDSM.16.MT88.4 R148, [R161+0xf800] ;  /* 0x00f80000a194783b */ /* 0x000fe80000004200 */
[----:B----4-:R-:W-:Y:S01]  /*19930*/  LDSM.16.MT88.4 R108, [R188+0x11000] ;  /* 0x01100000bc6c783b */ /* 0x010fe20000004200 */
[C---:B------:R-:W-:Y:S01]  /*19940*/  HMMA.16816.F32.BF16 R88, R96.reuse, R114, R88 ;  /* 0x000000726058723c */ /* 0x040fe20000041858 */
[----:B------:R-:W1:Y:S02]  /*19950*/  MUFU.EX2 R180, R180 ;  /* 0x000000b400b47308 */ /* 0x000e640000000800 */
[----:B------:R-:W4:Y:S05]  /*19960*/  LDSM.16.MT88.4 R112, [R161+0xd000] ;  /* 0x00d00000a170783b */ /* 0x000f2a0000004200 */
[C---:B------:R-:W-:Y:S08]  /*19970*/  HMMA.16816.F32.BF16 R92, R96.reuse, R120, R92 ;  /* 0x00000078605c723c */ /* 0x040ff0000004185c */
[----:B------:R-:W-:Y:S01]  /*19980*/  HMMA.16816.F32.BF16 R96, R96, R122, R4 ;  /* 0x0000007a6060723c */ /* 0x000fe20000041804 */
[----:B------:R-:W5:Y:S01]  /*19990*/  LDSM.16.MT88.4 R120, [R161+0xf000] ;  /* 0x00f00000a178783b */ /* 0x000f620000004200 */
[----:B------:R-:W-:Y:S01]  /*199a0*/  F2FP.BF16.F32.PACK_AB R4, R171, R192 ;  /* 0x000000c0ab04723e */ /* 0x000fe200000010ff */
[----:B------:R-:W-:Y:S01]  /*199b0*/  FADD.FTZ R192, R192, R163 ;  /* 0x000000a3c0c07221 */ /* 0x000fe20000010000 */
[C---:B---3--:R-:W-:Y:S01]  /*199c0*/  F2FP.BF16.F32.PACK_AB R5, R178.reuse, R175 ;  /* 0x000000afb205723e */ /* 0x048fe200000010ff */
[----:B------:R-:W-:Y:S01]  /*199d0*/  FADD.FTZ R175, R175, R174 ;  /* 0x000000aeafaf7221 */ /* 0x000fe20000010000 */
[----:B------:R-:W-:Y:S01]  /*199e0*/  F2FP.BF16.F32.PACK_AB R6, R173, R184 ;  /* 0x000000b8ad06723e */ /* 0x000fe200000010ff */
[----:B------:R-:W-:Y:S01]  /*199f0*/  FADD.FTZ R171, R171, R192 ;  /* 0x000000c0abab7221 */ /* 0x000fe20000010000 */
[----:B------:R-:W-:Y:S01]  /*19a00*/  F2FP.BF16.F32.PACK_AB R7, R177, R176 ;  /* 0x000000b0b107723e */ /* 0x000fe200000010ff */
[----:B------:R-:W-:-:S02]  /*19a10*/  FADD.FTZ R175, R178, R175 ;  /* 0x000000afb2af7221 */ /* 0x000fc40000010000 */
[----:B------:R-:W-:Y:S02]  /*19a20*/  FADD.FTZ R184, R184, R171 ;  /* 0x000000abb8b87221 */ /* 0x000fe40000010000 */
[----:B------:R-:W-:Y:S02]  /*19a30*/  FADD.FTZ R176, R176, R175 ;  /* 0x000000afb0b07221 */ /* 0x000fe40000010000 */
[----:B--2---:R-:W-:Y:S01]  /*19a40*/  HMMA.16816.F32.BF16 R8, R4, R104, R8 ;  /* 0x000000680408723c */ /* 0x004fe20000041808 */
[----:B------:R-:W-:Y:S01]  /*19a50*/  FADD.FTZ R184, R173, R184 ;  /* 0x000000b8adb87221 */ /* 0x000fe20000010000 */
[----:B------:R-:W-:-:S06]  /*19a60*/  FADD.FTZ R177, R177, R176 ;  /* 0x000000b0b1b17221 */ /* 0x000fcc0000010000 */
[C---:B------:R-:W-:Y:S01]  /*19a70*/  HMMA.16816.F32.BF16 R12, R4.reuse, R106, R12 ;  /* 0x0000006a040c723c */ /* 0x040fe2000004180c */
[----:B------:R-:W2:Y:S07]  /*19a80*/  LDSM.16.MT88.4 R104, [R161+0x11000] ;  /* 0x01100000a168783b */ /* 0x000eae0000004200 */
[C---:B----4-:R-:W-:Y:S08]  /*19a90*/  HMMA.16816.F32.BF16 R16, R4.reuse, R112, R16 ;  /* 0x000000700410723c */ /* 0x050ff00000041810 */
[C---:B------:R-:W-:Y:S01]  /*19aa0*/  HMMA.16816.F32.BF16 R20, R4.reuse, R114, R20 ;  /* 0x000000720414723c */ /* 0x040fe20000041814 */
[----:B------:R-:W3:Y:S07]  /*19ab0*/  LDSM.16.MT88.4 R112, [R157+0x5000] ;  /* 0x005000009d70783b */ /* 0x000eee0000004200 */
[C---:B-----5:R-:W-:Y:S08]  /*19ac0*/  HMMA.16816.F32.BF16 R44, R4.reuse, R120, R44 ;  /* 0x00000078042c723c */ /* 0x060ff0000004182c */
[C---:B------:R-:W-:Y:S01]  /*19ad0*/  HMMA.16816.F32.BF16 R48, R4.reuse, R122, R48 ;  /* 0x0000007a0430723c */ /* 0x040fe20000041830 */
[----:B------:R-:W4:Y:S07]  /*19ae0*/  LDSM.16.MT88.4 R120, [R156+0x5000] ;  /* 0x005000009c78783b */ /* 0x000f2e0000004200 */
[C---:B------:R-:W-:Y:S08]  /*19af0*/  HMMA.16816.F32.BF16 R36, R4.reuse, R128, R36 ;  /* 0x000000800424723c */ /* 0x040ff00000041824 */
[C---:B------:R-:W-:Y:S01]  /*19b00*/  HMMA.16816.F32.BF16 R40, R4.reuse, R130, R40 ;  /* 0x000000820428723c */ /* 0x040fe20000041828 */
[----:B------:R-:W-:Y:S07]  /*19b10*/  LDSM.16.MT88.4 R128, [R157+0x3800] ;  /* 0x003800009d80783b */ /* 0x000fee0000004200 */
        /* <DEDUP_REMOVED lines=17> */
[----:B------:R-:W-:Y:S07]  /*19c30*/  LDSM.16.MT88.4 R104, [R157+0x5800] ;  /* 0x005800009d68783b */ /* 0x000fee0000004200 */
[C---:B---3--:R-:W-:Y:S08]  /*19c40*/  HMMA.16816.F32.BF16 R84, R4.reuse, R112, R84 ;  /* 0x000000700454723c */ /* 0x048ff00000041854 */
[C---:B------:R-:W-:Y:S01]  /*19c50*/  HMMA.16816.F32.BF16 R88, R4.reuse, R114, R88 ;  /* 0x000000720458723c */ /* 0x040fe20000041858 */
[----:B------:R-:W2:Y:S07]  /*19c60*/  LDSM.16.MT88.4 R112, [R161+0x11800] ;  /* 0x01180000a170783b */ /* 0x000eae0000004200 */
[C---:B----4-:R-:W-:Y:S08]  /*19c70*/  HMMA.16816.F32.BF16 R92, R4.reuse, R120, R92 ;  /* 0x00000078045c723c */ /* 0x050ff0000004185c */
[----:B------:R-:W-:Y:S01]  /*19c80*/  HMMA.16816.F32.BF16 R96, R4, R122, R96 ;  /* 0x0000007a0460723c */ /* 0x000fe20000041860 */
[----:B------:R-:W-:Y:S01]  /*19c90*/  F2FP.BF16.F32.PACK_AB R4, R166, R179 ;  /* 0x000000b3a604723e */ /* 0x000fe200000010ff */
[----:B------:R-:W-:Y:S01]  /*19ca0*/  FADD.FTZ R179, R179, R184 ;  /* 0x000000b8b3b37221 */ /* 0x000fe20000010000 */
[----:B------:R-:W-:Y:S01]  /*19cb0*/  F2FP.BF16.F32.PACK_AB R5, R183, R162 ;  /* 0x000000a2b705723e */ /* 0x000fe200000010ff */
[----:B------:R-:W-:Y:S01]  /*19cc0*/  FADD.FTZ R162, R162, R177 ;  /* 0x000000b1a2a27221 */ /* 0x000fe20000010000 */
[----:B-1----:R-:W-:Y:S01]  /*19cd0*/  F2FP.BF16.F32.PACK_AB R6, R181, R180 ;  /* 0x000000b4b506723e */ /* 0x002fe200000010ff */
[----:B------:R-:W-:Y:S01]  /*19ce0*/  FADD.FTZ R179, R166, R179 ;  /* 0x000000b3a6b37221 */ /* 0x000fe20000010000 */
[----:B------:R-:W-:Y:S01]  /*19cf0*/  F2FP.BF16.F32.PACK_AB R7, R159, R158 ;  /* 0x0000009e9f07723e */ /* 0x000fe200000010ff */
[----:B------:R-:W-:-:S02]  /*19d00*/  FADD.FTZ R183, R183, R162 ;  /* 0x000000a2b7b77221 */ /* 0x000fc40000010000 */
[----:B------:R-:W-:Y:S02]  /*19d10*/  FADD.FTZ R180, R180, R179 ;  /* 0x000000b3b4b47221 */ /* 0x000fe40000010000 */
[----:B------:R-:W-:Y:S02]  /*19d20*/  FADD.FTZ R158, R158, R183 ;  /* 0x000000b79e9e7221 */ /* 0x000fe40000010000 */
[----:B-----5:R-:W-:Y:S01]  /*19d30*/  HMMA.16816.F32.BF16 R120, R4, R116, R16 ;  /* 0x000000740478723c */ /* 0x020fe20000041810 */
[----:B------:R-:W1:Y:S01]  /*19d40*/  LDSM.16.MT88.4 R16, [R156+0x3800] ;  /* 0x003800009c10783b */ /* 0x000e620000004200 */
[----:B------:R-:W-:Y:S01]  /*19d50*/  FADD.FTZ R213, R181, R180 ;  /* 0x000000b4b5d57221 */ /* 0x000fe20000010000 */
[----:B------:R-:W-:-:S05]  /*19d60*/  FADD.FTZ R211, R159, R158 ;  /* 0x0000009e9fd37221 */ /* 0x000fca0000010000 */
[C---:B------:R-:W-:Y:S08]  /*19d70*/  HMMA.16816.F32.BF16 R52, R4.reuse, R128, R52 ;  /* 0x000000800434723c */ /* 0x040ff00000041834 */
[C---:B------:R-:W-:Y:S08]  /*19d80*/  HMMA.16816.F32.BF16 R56, R4.reuse, R130, R56 ;  /* 0x000000820438723c */ /* 0x040ff00000041838 */
[C---:B------:R-:W-:Y:S01]  /*19d90*/  HMMA.16816.F32.BF16 R116, R4.reuse, R118, R20 ;  /* 0x000000760474723c */ /* 0x040fe20000041814 */
[----:B------:R-:W3:Y:S07]  /*19da0*/  LDSM.16.MT88.4 R20, [R188+0x11800] ;  /* 0x01180000bc14783b */ /* 0x000eee0000004200 */
[C---:B------:R-:W-:Y:S01]  /*19db0*/  HMMA.16816.F32.BF16 R128, R4.reuse, R124, R8 ;  /* 0x0000007c0480723c */ /* 0x040fe20000041808 */
[----:B------:R-:W4:Y:S07]  /*19dc0*/  LDSM.16.MT88.4 R8, [R156+0x5800] ;  /* 0x005800009c08783b */ /* 0x000f2e0000004200 */
[C---:B--2---:R-:W-:Y:S08]  /*19dd0*/  HMMA.16816.F32.BF16 R76, R4.reuse, R112, R76 ;  /* 0x00000070044c723c */ /* 0x044ff0000004184c */
        /* <DEDUP_REMOVED lines=14> */
[C---:B---3--:R-:W-:Y:S08]  /*19ec0*/  HMMA.16816.F32.BF16 R68, R4.reuse, R20, R68 ;  /* 0x000000140444723c */ /* 0x048ff00000041844 */
[C---:B------:R-:W-:Y:S08]  /*19ed0*/  HMMA.16816.F32.BF16 R72, R4.reuse, R22, R72 ;  /* 0x000000160448723c */ /* 0x040ff00000041848 */
[C---:B----4-:R-:W-:Y:S08]  /*19ee0*/  HMMA.16816.F32.BF16 R92, R4.reuse, R8, R92 ;  /* 0x00000008045c723c */ /* 0x050ff0000004185c */
[----:B------:R-:W-:-:S15]  /*19ef0*/  HMMA.16816.F32.BF16 R96, R4, R10, R96 ;  /* 0x0000000a0460723c */ /* 0x000fde0000041860 */
[----:B------:R-:W-:-:S05]  /*19f00*/  NOP ;  /* 0x0000000000007918 */ /* 0x000fca0000000000 */
.L_x_1041:
        /* <DEDUP_REMOVED lines=19> */
[----:B------:R-:W4:Y:S01]  /*1a040*/  LDCU UR4, c[0x0][0x45c] ;  /* 0x00008b80ff0477ac */ /* 0x000f220008000800 */
[----:B------:R-:W2:Y:S01]  /*1a050*/  LDCU.64 UR8, c[0x0][0x3a0] ;  /* 0x00007400ff0877ac */ /* 0x000ea20008000a00 */
[----:B------:R-:W2:Y:S01]  /*1a060*/  LDCU.64 UR10, c[0x0][0x3a8] ;  /* 0x00007500ff0a77ac */ /* 0x000ea20008000a00 */
[----:B-1----:R-:W-:-:S12]  /*1a070*/  ULEA UR5, UR5, UR14, 0x18 ;  /* 0x0000000e05057291 */ /* 0x002fd8000f8ec0ff */
.L_x_1051:
        /* <DEDUP_REMOVED lines=97> */
.L_x_1048:
        /* <DEDUP_REMOVED lines=12> */
[C---:B------:R-:W-:Y:S02]  /*1a750*/  IADD3.X R9, PT, PT, R4.reuse, R7, RZ, P5, !PT ;  /* 0x0000000704097210 */ /* 0x040fe40002ffe4ff */
[----:B------:R-:W-:Y:S02]  /*1a760*/  IADD3 R10, P0, PT, R3, R8, RZ ;  /* 0x00000008030a7210 */ /* 0x000fe40007f1e0ff */
        /* <DEDUP_REMOVED lines=8> */
[C---:B------:R-:W-:Y:S02]  /*1a7f0*/  IADD3 R191, PT, PT, R2.reuse, R189, RZ ;  /* 0x000000bd02bf7210 */ /* 0x040fe40007ffe0ff */
        /* <DEDUP_REMOVED lines=63> */
[----:B------:R-:W1:Y:S05]  /*1abf0*/  LDSM.16.M88.4 R144, [R193+UR5+0x6000] ;  /* 0x00600005c190783b */ /* 0x000e6a0008000200 */
[----:B------:R-:W3:Y:S05]  /*1ac00*/  LDSM.16.M88.4 R148, [R193+UR5+0x6800] ;  /* 0x00680005c194783b */ /* 0x000eea0008000200 */
[----:B------:R-:W5:Y:S05]  /*1ac10*/  LDSM.16.M88.4 R152, [R193+UR5+0x7000] ;  /* 0x00700005c198783b */ /* 0x000f6a0008000200 */
[----:B------:R-:W0:Y:S05]  /*1ac20*/  LDGDEPBAR ;  /* 0x00000000000079af */ /* 0x000e2a0000000000 */
[----:B------:R-:W4:Y:S05]  /*1ac30*/  LDSM.16.M88.4 R32, [R193+UR5+0x7800] ;  /* 0x00780005c120783b */ /* 0x000f2a0008000200 */
[----:B------:R-:W-:Y:S05]  /*1ac40*/  LDSM.16.M88.4 R132, [R192] ;  /* 0x00000000c084783b */ /* 0x000fea0000000200 */
[----:B------:R-:W4:Y:S05]  /*1ac50*/  LDSM.16.M88.4 R156, [R191+0x6000] ;  /* 0x00600000bf9c783b */ /* 0x000f2a0000000200 */
[----:B------:R-:W4:Y:S05]  /*1ac60*/  LDSM.16.M88.4 R160, [R191+0x6800] ;  /* 0x00680000bfa0783b */ /* 0x000f2a0000000200 */
[----:B------:R-:W4:Y:S01]  /*1ac70*/  LDSM.16.M88.4 R164, [R191+0x7000] ;  /* 0x00700000bfa4783b */ /* 0x000f220000000200 */
[C---:B-1----:R-:W-:Y:S04]  /*1ac80*/  HMMA.16816.F32.BF16 R4, R140.reuse, R144, RZ ;  /* 0x000000908c04723c */ /* 0x042fe800000418ff */
[----:B------:R-:W-:Y:S04]  /*1ac90*/  LDSM.16.M88.4 R168, [R190] ;  /* 0x00000000bea8783b */ /* 0x000fe80000000200 */
[C---:B--2---:R-:W-:Y:S01]  /*1aca0*/  HMMA.16816.F32.BF16 R8, R140.reuse, R146, RZ ;  /* 0x000000928c08723c */ /* 0x044fe200000418ff */
[----:B------:R-:W1:Y:S05]  /*1acb0*/  LDSM.16.M88.4 R144, [R191+0x7800] ;  /* 0x00780000bf90783b */ /* 0x000e6a0000000200 */
[----:B------:R-:W2:Y:S02]  /*1acc0*/  LDSM.16.M88.4 R172, [R136+0x6000] ;  /* 0x0060000088ac783b */ /* 0x000ea40000000200 */
[C---:B---3--:R-:W-:Y:S03]  /*1acd0*/  HMMA.16816.F32.BF16 R12, R140.reuse, R148, RZ ;  /* 0x000000948c0c723c */ /* 0x048fe600000418ff */
[----:B------:R-:W-:Y:S05]  /*1ace0*/  LDSM.16.M88.4 R176, [R2+0x6000] ;  /* 0x0060000002b0783b */ /* 0x000fea0000000200 */
[C---:B------:R-:W-:Y:S01]  /*1acf0*/  HMMA.16816.F32.BF16 R16, R140.reuse, R150, RZ ;  /* 0x000000968c10723c */ /* 0x040fe200000418ff */
[----:B------:R-:W-:Y:S05]  /*1ad00*/  LDSM.16.M88.4 R148, [R136+0x7000] ;  /* 0x007000008894783b */ /* 0x000fea0000000200 */
[----:B------:R-:W-:Y:S02]  /*1ad10*/  LDSM.16.M88.4 R180, [R191+0x8000] ;  /* 0x00800000bfb4783b */ /* 0x000fe40000000200 */
[C---:B-----5:R-:W-:Y:S08]  /*1ad20*/  HMMA.16816.F32.BF16 R20, R140.reuse, R152, RZ ;  /* 0x000000988c14723c */ /* 0x060ff000000418ff */
[C---:B------:R-:W-:Y:S01]  /*1ad30*/  HMMA.16816.F32.BF16 R24, R140.reuse, R154, RZ ;  /* 0x0000009a8c18723c */ /* 0x040fe200000418ff */
[----:B------:R-:W-:Y:S07]  /*1ad40*/  LDSM.16.M88.4 R152, [R136+0x7800] ;  /* 0x007800008898783b */ /* 0x000fee0000000200 */
[C---:B----4-:R-:W-:Y:S08]  /*1ad50*/  HMMA.16816.F32.BF16 R28, R140.reuse, R32, RZ ;  /* 0x000000208c1c723c */ /* 0x050ff000000418ff */
[----:B------:R-:W-:Y:S01]  /*1ad60*/  HMMA.16816.F32.BF16 R32, R140, R34, RZ ;  /* 0x000000228c20723c */ /* 0x000fe200000418ff */
[----:B------:R-:W3:Y:S07]  /*1ad70*/  LDSM.16.M88.4 R140, [R136+0x6800] ;  /* 0x00680000888c783b */ /* 0x000eee0000000200 */
[C---:B------:R-:W-:Y:S08]  /*1ad80*/  HMMA.16816.F32.BF16 R4, R132.reuse, R156, R4 ;  /* 0x0000009c8404723c */ /* 0x040ff00000041804 */
[C---:B------:R-:W-:Y:S01]  /*1ad90*/  HMMA.16816.F32.BF16 R8, R132.reuse, R158, R8 ;  /* 0x0000009e8408723c */ /* 0x040fe20000041808 */
[----:B------:R-:W4:Y:S07]  /*1ada0*/  LDSM.16.M88.4 R156, [R3] ;  /* 0x00000000039c783b */ /* 0x000f2e0000000200 */
[C---:B------:R-:W-:Y:S08]  /*1adb0*/  HMMA.16816.F32.BF16 R12, R132.reuse, R160, R12 ;  /* 0x000000a0840c723c */ /* 0x040ff0000004180c */
[C---:B------:R-:W-:Y:S01]  /*1adc0*/  HMMA.16816.F32.BF16 R16, R132.reuse, R162, R16 ;  /* 0x000000a28410723c */ /* 0x040fe20000041810 */
[----:B------:R-:W-:Y:S07]  /*1add0*/  LDSM.16.M88.4 R160, [R2+0x7800] ;  /* 0x0078000002a0783b */ /* 0x000fee0000000200 */
[C---:B------:R-:W-:Y:S08]  /*1ade0*/  HMMA.16816.F32.BF16 R20, R132.reuse, R164, R20 ;  /* 0x000000a48414723c */ /* 0x040ff00000041814 */
[C---:B------:R-:W-:Y:S01]  /*1adf0*/  HMMA.16816.F32.BF16 R24, R132.reuse, R166, R24 ;  /* 0x000000a68418723c */ /* 0x040fe20000041818 */
[----:B------:R-:W-:Y:S07]  /*1ae00*/  LDSM.16.M88.4 R164, [R194+0x2000] ;  /* 0x00200000c2a4783b */ /* 0x000fee0000000200 */
[C---:B-1----:R-:W-:Y:S08]  /*1ae10*/  HMMA.16816.F32.BF16 R28, R132.reuse, R144, R28 ;  /* 0x00000090841c723c */ /* 0x042ff0000004181c */
[----:B------:R-:W-:Y:S01]  /*1ae20*/  HMMA.16816.F32.BF16 R32, R132, R146, R32 ;  /* 0x000000928420723c */ /* 0x000fe20000041820 */
[----:B------:R-:W1:Y:S05]  /*1ae30*/  LDSM.16.M88.4 R132, [R2+0x6800] ;  /* 0x006800000284783b */ /* 0x000e6a0000000200 */
[----:B------:R-:W5:Y:S02]  /*1ae40*/  LDSM.16.M88.4 R144, [R2+0x7000] ;  /* 0x007000000290783b */ /* 0x000f640000000200 */
[C---:B--2---:R-:W-:Y:S08]  /*1ae50*/  HMMA.16816.F32.BF16 R4, R168.reuse, R172, R4 ;  /* 0x000000aca804723c */ /* 0x044ff00000041804 */
[C---:B------:R-:W-:Y:S01]  /*1ae60*/  HMMA.16816.F32.BF16 R8, R168.reuse, R174, R8 ;  /* 0x000000aea808723c */ /* 0x040fe20000041808 */
[----:B------:R-:W2:Y:S07]  /*1ae70*/  LDSM.16.M88.4 R172, [R193+UR5+0x8000] ;  /* 0x00800005c1ac783b */ /* 0x000eae0008000200 */
[C---:B---3--:R-:W-:Y:S08]  /*1ae80*/  HMMA.16816.F32.BF16 R12, R168.reuse, R140, R12 ;  /* 0x0000008ca80c723c */ /* 0x048ff0000004180c */
[C---:B------:R-:W-:Y:S01]  /*1ae90*/  HMMA.16816.F32.BF16 R16, R168.reuse, R142, R16 ;  /* 0x0000008ea810723c */ /* 0x040fe20000041810 */
[----:B------:R-:W3:Y:S07]  /*1aea0*/  LDSM.16.M88.4 R140, [R193+UR5+0x8800] ;  /* 0x00880005c18c783b */ /* 0x000eee0008000200 */
[C---:B------:R-:W-:Y:S08]  /*1aeb0*/  HMMA.16816.F32.BF16 R20, R168.reuse, R148, R20 ;  /* 0x00000094a814723c */ /* 0x040ff00000041814 */
[C---:B------:R-:W-:Y:S01]  /*1aec0*/  HMMA.16816.F32.BF16 R24, R168.reuse, R150, R24 ;  /* 0x00000096a818723c */ /* 0x040fe20000041818 */
[----:B------:R-:W3:Y:S07]  /*1aed0*/  LDSM.16.M88.4 R148, [R193+UR5+0x9000] ;  /* 0x00900005c194783b */ /* 0x000eee0008000200 */
[C---:B------:R-:W-:Y:S08]  /*1aee0*/  HMMA.16816.F32.BF16 R28, R168.reuse, R152, R28 ;  /* 0x00000098a81c723c */ /* 0x040ff0000004181c */
[----:B------:R-:W-:Y:S01]  /*1aef0*/  HMMA.16816.F32.BF16 R32, R168, R154, R32 ;  /* 0x0000009aa820723c */ /* 0x000fe20000041820 */
[----:B------:R-:W3:Y:S05]  /*1af00*/  LDSM.16.M88.4 R152, [R193+UR5+0x9800] ;  /* 0x00980005c198783b */ /* 0x000eea0008000200 */
[----:B------:R-:W3:Y:S02]  /*1af10*/  LDSM.16.M88.4 R168, [R192+0x2000] ;  /* 0x00200000c0a8783b */ /* 0x000ee40000000200 */
[C---:B----4-:R-:W-:Y:S08]  /*1af20*/  HMMA.16816.F32.BF16 R4, R156.reuse, R176, R4 ;  /* 0x000000b09c04723c */ /* 0x050ff00000041804 */
[C---:B------:R-:W-:Y:S01]  /*1af30*/  HMMA.16816.F32.BF16 R8, R156.reuse, R178, R8 ;  /* 0x000000b29c08723c */ /* 0x040fe20000041808 */
[----:B------:R-:W-:Y:S07]  /*1af40*/  LDSM.16.M88.4 R176, [R136+0x8000] ;  /* 0x0080000088b0783b */ /* 0x000fee0000000200 */
[C---:B-1----:R-:W-:Y:S08]  /*1af50*/  HMMA.16816.F32.BF16 R12, R156.reuse, R132, R12 ;  /* 0x000000849c0c723c */ /* 0x042ff0000004180c */
[C---:B------:R-:W-:Y:S01]  /*1af60*/  HMMA.16816.F32.BF16 R16, R156.reuse, R134, R16 ;  /* 0x000000869c10723c */ /* 0x040fe20000041810 */
[----:B------:R-:W1:Y:S07]  /*1af70*/  LDSM.16.M88.4 R132, [R191+0x8800] ;  /* 0x00880000bf84783b */ /* 0x000e6e0000000200 */
[C---:B-----5:R-:W-:Y:S08]  /*1af80*/  HMMA.16816.F32.BF16 R20, R156.reuse, R144, R20 ;  /* 0x000000909c14723c */ /* 0x060ff00000041814 */
[C---:B------:R-:W-:Y:S01]  /*1af90*/  HMMA.16816.F32.BF16 R24, R156.reuse, R146, R24 ;  /* 0x000000929c18723c */ /* 0x040fe20000041818 */
[----:B------:R-:W4:Y:S07]  /*1afa0*/  LDSM.16.M88.4 R144, [R191+0x9000] ;  /* 0x00900000bf90783b */ /* 0x000f2e0000000200 */
[C---:B------:R-:W-:Y:S08]  /*1afb0*/  HMMA.16816.F32.BF16 R28, R156.reuse, R160, R28 ;  /* 0x000000a09c1c723c */ /* 0x040ff0000004181c */
[----:B------:R-:W-:Y:S01]  /*1afc0*/  HMMA.16816.F32.BF16 R32, R156, R162, R32 ;  /* 0x000000a29c20723c */ /* 0x000fe20000041820 */
[----:B------:R-:W5:Y:S05]  /*1afd0*/  LDSM.16.M88.4 R156, [R191+0x9800] ;  /* 0x00980000bf9c783b */ /* 0x000f6a0000000200 */
[----:B------:R-:W5:Y:S02]  /*1afe0*/  LDSM.16.M88.4 R160, [R190+0x2000] ;  /* 0x00200000bea0783b */ /* 0x000f640000000200 */
[C---:B--2---:R-:W-:Y:S08]  /*1aff0*/  HMMA.16816.F32.BF16 R4, R164.reuse, R172, R4 ;  /* 0x000000aca404723c */ /* 0x044ff00000041804 */
[C---:B------:R-:W-:Y:S01]  /*1b000*/  HMMA.16816.F32.BF16 R8, R164.reuse, R174, R8 ;  /* 0x000000aea408723c */ /* 0x040fe20000041808 */
[----:B------:R-:W-:Y:S07]  /*1b010*/  LDSM.16.M88.4 R172, [R2+0x8000] ;  /* 0x0080000002ac783b */ /* 0x000fee0000000200 */
[C---:B---3--:R-:W-:Y:S08]  /*1b020*/  HMMA.16816.F32.BF16 R12, R164.reuse, R140, R12 ;  /* 0x0000008ca40c723c */ /* 0x048ff0000004180c */
[C---:B------:R-:W-:Y:S01]  /*1b030*/  HMMA.16816.F32.BF16 R16, R164.reuse, R142, R16 ;  /* 0x0000008ea410723c */ /* 0x040fe20000041810 */
[----:B------:R-:W2:Y:S07]  /*1b040*/  LDSM.16.M88.4 R140, [R136+0x8800] ;  /* 0x00880000888c783b */ /* 0x000eae0000000200 */
[C---:B------:R-:W-:Y:S08]  /*1b050*/  HMMA.16816.F32.BF16 R20, R164.reuse, R148, R20 ;  /* 0x00000094a414723c */ /* 0x040ff00000041814 */
[C---:B------:R-:W-:Y:S01]  /*1b060*/  HMMA.16816.F32.BF16 R24, R164.reuse, R150, R24 ;  /* 0x00000096a418723c */ /* 0x040fe20000041818 */
[----:B------:R-:W3:Y:S07]  /*1b070*/  LDSM.16.M88.4 R148, [R136+0x9000] ;  /* 0x009000008894783b */ /* 0x000eee0000000200 */
[C---:B------:R-:W-:Y:S08]  /*1b080*/  HMMA.16816.F32.BF16 R28, R164.reuse, R152, R28 ;  /* 0x00000098a41c723c */ /* 0x040ff0000004181c */
[----:B------:R-:W-:Y:S01]  /*1b090*/  HMMA.16816.F32.BF16 R32, R164, R154, R32 ;  /* 0x0000009aa420723c */ /* 0x000fe20000041820 */
[----:B------:R-:W3:Y:S05]  /*1b0a0*/  LDSM.16.M88.4 R152, [R136+0x9800] ;  /* 0x009800008898783b */ /* 0x000eea0000000200 */
[----:B------:R-:W3:Y:S02]  /*1b0b0*/  LDSM.16.M88.4 R164, [R3+0x2000] ;  /* 0x0020000003a4783b */ /* 0x000ee40000000200 */
[C---:B------:R-:W-:Y:S08]  /*1b0c0*/  HMMA.16816.F32.BF16 R4, R168.reuse, R180, R4 ;  /* 0x000000b4a804723c */ /* 0x040ff00000041804 */
[C---:B------:R-:W-:Y:S01]  /*1b0d0*/  HMMA.16816.F32.BF16 R8, R168.reuse, R182, R8 ;  /* 0x000000b6a808723c */ /* 0x040fe20000041808 */
[----:B------:R-:W-:Y:S07]  /*1b0e0*/  LDSM.16.M88.4 R180, [R2+0xa000] ;  /* 0x00a0000002b4783b */ /* 0x000fee0000000200 */
[C---:B-1----:R-:W-:Y:S08]  /*1b0f0*/  HMMA.16816.F32.BF16 R12, R168.reuse, R132, R12 ;  /* 0x00000084a80c723c */ /* 0x042ff0000004180c */
[C---:B------:R-:W-:Y:S01]  /*1b100*/  HMMA.16816.F32.BF16 R16, R168.reuse, R134, R16 ;  /* 0x00000086a810723c */ /* 0x040fe20000041810 */
[----:B------:R-:W1:Y:S07]  /*1b110*/  LDSM.16.M88.4 R132, [R2+0x8800] ;  /* 0x008800000284783b */ /* 0x000e6e0000000200 */
[C---:B----4-:R-:W-:Y:S08]  /*1b120*/  HMMA.16816.F32.BF16 R20, R168.reuse, R144, R20 ;  /* 0x00000090a814723c */ /* 0x050ff00000041814 */
[C---:B------:R-:W-:Y:S01]  /*1b130*/  HMMA.16816.F32.BF16 R24, R168.reuse, R146, R24 ;  /* 0x00000092a818723c */ /* 0x040fe20000041818 */
[----:B------:R-:W4:Y:S07]  /*1b140*/  LDSM.16.M88.4 R144, [R2+0x9000] ;  /* 0x009000000290783b */ /* 0x000f2e0000000200 */
[C---:B-----5:R-:W-:Y:S08]  /*1b150*/  HMMA.16816.F32.BF16 R28, R168.reuse, R156, R28 ;  /* 0x0000009ca81c723c */ /* 0x060ff0000004181c */
[----:B------:R-:W-:Y:S01]  /*1b160*/  HMMA.16816.F32.BF16 R32, R168, R158, R32 ;  /* 0x0000009ea820723c */ /* 0x000fe20000041820 */
[----:B------:R-:W5:Y:S05]  /*1b170*/  LDSM.16.M88.4 R156, [R2+0x9800] ;  /* 0x00980000029c783b */ /* 0x000f6a0000000200 */
[----:B------:R-:W-:Y:S02]  /*1b180*/  LDSM.16.M88.4 R168, [R194+0x4000] ;  /* 0x00400000c2a8783b */ /* 0x000fe40000000200 */
[C---:B------:R-:W-:Y:S08]  /*1b190*/  HMMA.16816.F32.BF16 R4, R160.reuse, R176, R4 ;  /* 0x000000b0a004723c */ /* 0x040ff00000041804 */
[C---:B------:R-:W-:Y:S01]  /*1b1a0*/  HMMA.16816.F32.BF16 R8, R160.reuse, R178, R8 ;  /* 0x000000b2a008723c */ /* 0x040fe20000041808 */
[----:B------:R-:W5:Y:S07]  /*1b1b0*/  LDSM.16.M88.4 R176, [R193+UR5+0xa000] ;  /* 0x00a00005c1b0783b */ /* 0x000f6e0008000200 */
[C---:B--2---:R-:W-:Y:S08]  /*1b1c0*/  HMMA.16816.F32.BF16 R12, R160.reuse, R140, R12 ;  /* 0x0000008ca00c723c */ /* 0x044ff0000004180c */
[C---:B------:R-:W-:Y:S01]  /*1b1d0*/  HMMA.16816.F32.BF16 R16, R160.reuse, R142, R16 ;  /* 0x0000008ea010723c */ /* 0x040fe20000041810 */
[----:B------:R-:W2:Y:S07]  /*1b1e0*/  LDSM.16.M88.4 R140, [R193+UR5+0xa800] ;  /* 0x00a80005c18c783b */ /* 0x000eae0008000200 */
[C---:B---3--:R-:W-:Y:S08]  /*1b1f0*/  HMMA.16816.F32.BF16 R20, R160.reuse, R148, R20 ;  /* 0x00000094a014723c */ /* 0x048ff00000041814 */
[C---:B------:R-:W-:Y:S01]  /*1b200*/  HMMA.16816.F32.BF16 R24, R160.reuse, R150, R24 ;  /* 0x00000096a018723c */ /* 0x040fe20000041818 */
[----:B------:R-:W3:Y:S07]  /*1b210*/  LDSM.16.M88.4 R148, [R193+UR5+0xb000] ;  /* 0x00b00005c194783b */ /* 0x000eee0008000200 */
[C---:B------:R-:W-:Y:S08]  /*1b220*/  HMMA.16816.F32.BF16 R28, R160.reuse, R152, R28 ;  /* 0x00000098a01c723c */ /* 0x040ff0000004181c */
[----:B------:R-:W-:Y:S01]  /*1b230*/  HMMA.16816.F32.BF16 R32, R160, R154, R32 ;  /* 0x0000009aa020723c */ /* 0x000fe20000041820 */
[----:B------:R-:W3:Y:S05]  /*1b240*/  LDSM.16.M88.4 R152, [R193+UR5+0xb800] ;  /* 0x00b80005c198783b */ /* 0x000eea0008000200 */
[----:B------:R-:W-:Y:S02]  /*1b250*/  LDSM.16.M88.4 R160, [R192+0x4000] ;  /* 0x00400000c0a0783b */ /* 0x000fe40000000200 */
[C---:B------:R-:W-:Y:S08]  /*1b260*/  HMMA.16816.F32.BF16 R4, R164.reuse, R172, R4 ;  /* 0x000000aca404723c */ /* 0x040ff00000041804 */
[C---:B------:R-:W-:Y:S01]  /*1b270*/  HMMA.16816.F32.BF16 R8, R164.reuse, R174, R8 ;  /* 0x000000aea408723c */ /* 0x040fe20000041808 */
[----:B------:R-:W3:Y:S07]  /*1b280*/  LDSM.16.M88.4 R172, [R191+0xa000] ;  /* 0x00a00000bfac783b */ /* 0x000eee0000000200 */
        /* <DEDUP_REMOVED lines=19> */
[C---:B------:R-:W-:Y:S08]  /*1b3c0*/  HMMA.16816.F32.BF16 R28, R168.reuse, R152, R28 ;  /* 0x00000098a81c723c */ /* 0x040ff0000004181c */
[----:B------:R-:W-:Y:S01]  /*1b3d0*/  HMMA.16816.F32.BF16 R32, R168, R154, R32 ;  /* 0x0000009aa820723c */ /* 0x000fe20000041820 */
[----:B------:R-:W3:Y:S05]  /*1b3e0*/  LDSM.16.M88.4 R152, [R136+0xb800] ;  /* 0x00b800008898783b */ /* 0x000eea0000000200 */
[----:B------:R-:W3:Y:S02]  /*1b3f0*/  LDSM.16.M88.4 R168, [R3+0x4000] ;  /* 0x0040000003a8783b */ /* 0x000ee40000000200 */
[C---:B------:R-:W-:Y:S08]  /*1b400*/  HMMA.16816.F32.BF16 R4, R160.reuse, R172, R4 ;  /* 0x000000aca004723c */ /* 0x040ff00000041804 */
[C---:B------:R-:W-:Y:S08]  /*1b410*/  HMMA.16816.F32.BF16 R8, R160.reuse, R174, R8 ;  /* 0x000000aea008723c */ /* 0x040ff00000041808 */
[C---:B-1----:R-:W-:Y:S08]  /*1b420*/  HMMA.16816.F32.BF16 R12, R160.reuse, R132, R12 ;  /* 0x00000084a00c723c */ /* 0x042ff0000004180c */
[C---:B------:R-:W-:Y:S01]  /*1b430*/  HMMA.16816.F32.BF16 R16, R160.reuse, R134, R16 ;  /* 0x00000086a010723c */ /* 0x040fe20000041810 */
[----:B------:R-:W1:Y:S07]  /*1b440*/  LDSM.16.M88.4 R132, [R2+0xa800] ;  /* 0x00a800000284783b */ /* 0x000e6e0000000200 */
[C---:B----4-:R-:W-:Y:S08]  /*1b450*/  HMMA.16816.F32.BF16 R20, R160.reuse, R144, R20 ;  /* 0x00000090a014723c */ /* 0x050ff00000041814 */
[C---:B------:R-:W-:Y:S08]  /*1b460*/  HMMA.16816.F32.BF16 R24, R160.reuse, R146, R24 ;  /* 0x00000092a018723c */ /* 0x040ff00000041818 */
[C---:B-----5:R-:W-:Y:S08]  /*1b470*/  HMMA.16816.F32.BF16 R28, R160.reuse, R156, R28 ;  /* 0x0000009ca01c723c */ /* 0x060ff0000004181c */
[----:B------:R-:W-:Y:S08]  /*1b480*/  HMMA.16816.F32.BF16 R32, R160, R158, R32 ;  /* 0x0000009ea020723c */ /* 0x000ff00000041820 */
[C---:B------:R-:W-:Y:S08]  /*1b490*/  HMMA.16816.F32.BF16 R4, R164.reuse, R176, R4 ;  /* 0x000000b0a404723c */ /* 0x040ff00000041804 */
[C---:B------:R-:W-:Y:S08]  /*1b4a0*/  HMMA.16816.F32.BF16 R8, R164.reuse, R178, R8 ;  /* 0x000000b2a408723c */ /* 0x040ff00000041808 */
[C---:B--2---:R-:W-:Y:S08]  /*1b4b0*/  HMMA.16816.F32.BF16 R12, R164.reuse, R140, R12 ;  /* 0x0000008ca40c723c */ /* 0x044ff0000004180c */
[C---:B------:R-:W-:Y:S08]  /*1b4c0*/  HMMA.16816.F32.BF16 R16, R164.reuse, R142, R16 ;  /* 0x0000008ea410723c */ /* 0x040ff00000041810 */
[C---:B---3--:R-:W-:Y:S08]  /*1b4d0*/  HMMA.16816.F32.BF16 R20, R164.reuse, R148, R20 ;  /* 0x00000094a414723c */ /* 0x048ff00000041814 */
[C---:B------:R-:W-:Y:S08]  /*1b4e0*/  HMMA.16816.F32.BF16 R24, R164.reuse, R150, R24 ;  /* 0x00000096a418723c */ /* 0x040ff00000041818 */
[C---:B------:R-:W-:Y:S08]  /*1b4f0*/  HMMA.16816.F32.BF16 R28, R164.reuse, R152, R28 ;  /* 0x00000098a41c723c */ /* 0x040ff0000004181c */
[----:B------:R-:W-:Y:S08]  /*1b500*/  HMMA.16816.F32.BF16 R32, R164, R154, R32 ;  /* 0x0000009aa420723c */ /* 0x000ff00000041820 */
[C---:B------:R-:W-:Y:S08]  /*1b510*/  HMMA.16816.F32.BF16 R4, R168.reuse, R180, R4 ;  /* 0x000000b4a804723c */ /* 0x040ff00000041804 */
[C---:B------:R-:W-:Y:S08]  /*1b520*/  HMMA.16816.F32.BF16 R8, R168.reuse, R182, R8 ;  /* 0x000000b6a808723c */ /* 0x040ff00000041808 */
[C---:B-1----:R-:W-:Y:S03]  /*1b530*/  HMMA.16816.F32.BF16 R12, R168.reuse, R132, R12 ;  /* 0x00000084a80c723c */ /* 0x042fe6000004180c */
[----:B------:R-:W-:Y:S01]  /*1b540*/  FMUL.FTZ R228, R4, UR13 ;  /* 0x0000000d04e47c20 */ /* 0x000fe20008410000 */
[----:B------:R-:W-:Y:S01]  /*1b550*/  FMUL.FTZ R226, R5, UR13 ;  /* 0x0000000d05e27c20 */ /* 0x000fe20008410000 */
[----:B------:R-:W-:Y:S01]  /*1b560*/  FMUL.FTZ R174, R6, UR13 ;  /* 0x0000000d06ae7c20 */ /* 0x000fe20008410000 */
[----:B------:R-:W-:Y:S02]  /*1b570*/  FMUL.FTZ R172, R7, UR13 ;  /* 0x0000000d07ac7c20 */ /* 0x000fe40008410000 */
[----:B------:R-:W1:Y:S01]  /*1b580*/  LDSM.16.M88.4 R4, [R2+0xb000] ;  /* 0x00b000000204783b */ /* 0x000e620000000200 */
[----:B------:R-:W2:Y:S01]  /*1b590*/  MUFU.TANH R228, R228 ;  /* 0x000000e400e47308 */ /* 0x000ea20000002400 */
[C---:B------:R-:W-:Y:S03]  /*1b5a0*/  HMMA.16816.F32.BF16 R16, R168.reuse, R134, R16 ;  /* 0x00000086a810723c */ /* 0x040fe60000041810 */
[----:B------:R-:W-:Y:S01]  /*1b5b0*/  FMUL.FTZ R9, R9, UR13 ;  /* 0x0000000d09097c20 */ /* 0x000fe20008410000 */
[----:B------:R-:W-:Y:S01]  /*1b5c0*/  FMUL.FTZ R10, R10, UR13 ;  /* 0x0000000d0a0a7c20 */ /* 0x000fe20008410000 */
[----:B------:R-:W-:Y:S01]  /*1b5d0*/  FMUL.FTZ R11, R11, UR13 ;  /* 0x0000000d0b0b7c20 */ /* 0x000fe20008410000 */
[----:B------:R-:W-:Y:S03]  /*1b5e0*/  FMUL.FTZ R236, R8, UR13 ;  /* 0x0000000d08ec7c20 */ /* 0x000fe60008410000 */
[----:B------:R-:W3:Y:S01]  /*1b5f0*/  MUFU.TANH R234, R9 ;  /* 0x0000000900ea7308 */ /* 0x000ee20000002400 */
[----:B------:R-:W-:Y:S01]  /*1b600*/  FMUL.FTZ R220, R12, UR13 ;  /* 0x0000000d0cdc7c20 */ /* 0x000fe20008410000 */
[----:B------:R-:W-:Y:S01]  /*1b610*/  FMUL.FTZ R13, R13, UR13 ;  /* 0x0000000d0d0d7c20 */ /* 0x000fe20008410000 */
[----:B------:R-:W-:Y:S01]  /*1b620*/  FMUL.FTZ R14, R14, UR13 ;  /* 0x0000000d0e0e7c20 */ /* 0x000fe20008410000 */
[----:B------:R-:W-:Y:S06]  /*1b630*/  FMUL.FTZ R15, R15, UR13 ;  /* 0x0000000d0f0f7c20 */ /* 0x000fec0008410000 */
[----:B------:R-:W4:Y:S01]  /*1b640*/  MUFU.TANH R232, R10 ;  /* 0x0000000a00e87308 */ /* 0x000f220000002400 */
[----:B------:R-:W-:Y:S01]  /*1b650*/  FMUL.FTZ R224, R16, UR13 ;  /* 0x0000000d10e07c20 */ /* 0x000fe20008410000 */
[----:B------:R-:W-:Y:S01]  /*1b660*/  FMUL.FTZ R17, R17, UR13 ;  /* 0x0000000d11117c20 */ /* 0x000fe20008410000 */
[----:B------:R-:W-:Y:S01]  /*1b670*/  FMUL.FTZ R18, R18, UR13 ;  /* 0x0000000d12127c20 */ /* 0x000fe20008410000 */
[----:B------:R-:W-:Y:S06]  /*1b680*/  FMUL.FTZ R19, R19, UR13 ;  /* 0x0000000d13137c20 */ /* 0x000fec0008410000 */
[----:B------:R5:W2:Y:S10]  /*1b690*/  MUFU.TANH R230, R11 ;  /* 0x0000000b00e67308 */ /* 0x000ab40000002400 */
[----:B------:R-:W2:Y:S01]  /*1b6a0*/  MUFU.TANH R226, R226 ;  /* 0x000000e200e27308 */ /* 0x000ea20000002400 */
[C---:B-1----:R-:W-:Y:S09]  /*1b6b0*/  HMMA.16816.F32.BF16 R20, R168.reuse, R4, R20 ;  /* 0x00000004a814723c */ /* 0x042ff20000041814 */
[----:B------:R-:W1:Y:S01]  /*1b6c0*/  MUFU.TANH R174, R174 ;  /* 0x000000ae00ae7308 */ /* 0x000e620000002400 */
[----:B-----5:R-:W5:Y:S01]  /*1b6d0*/  LDSM.16.M88.4 R8, [R2+0xb800] ;  /* 0x00b800000208783b */ /* 0x020f620000000200 */
[----:B------:R-:W-:Y:S08]  /*1b6e0*/  DEPBAR.LE SB0, 0x0 ;  /* 0x000080000000791a */ /* 0x000ff00000000000 */
[----:B------:R-:W1:Y:S01]  /*1b6f0*/  MUFU.TANH R172, R172 ;  /* 0x000000ac00ac7308 */ /* 0x000e620000002400 */
[----:B------:R-:W-:Y:S01]  /*1b700*/  BAR.SYNC.DEFER_BLOCKING 0x0 ;  /* 0x0000000000007b1d */ /* 0x000fe20000010000 */
[C---:B------:R-:W-:Y:S08]  /*1b710*/  HMMA.16816.F32.BF16 R24, R168.reuse, R6, R24 ;  /* 0x00000006a818723c */ /* 0x040ff00000041818 */
        /* <DEDUP_REMOVED lines=8> */
[----:B------:R-:W-:Y:S07]  /*1b7a0*/  FMUL.FTZ R26, R26, UR13 ;  /* 0x0000000d1a1a7c20 */ /* 0x000fee0008410000 */
[----:B------:R1:W1:Y:S01]  /*1b7b0*/  MUFU.TANH R178, R13 ;  /* 0x0000000d00b27308 */ /* 0x0002620000002400 */
[----:B------:R-:W-:Y:S09]  /*1b7c0*/  FMUL.FTZ R27, R27, UR13 ;  /* 0x0000000d1b1b7c20 */ /* 0x000ff20008410000 */
[----:B------:R1:W1:Y:S01]  /*1b7d0*/  MUFU.TANH R176, R14 ;  /* 0x0000000e00b07308 */ /* 0x0002620000002400 */
[C---:B-----5:R-:W-:Y:S09]  /*1b7e0*/  HMMA.16816.F32.BF16 R28, R168.reuse, R8, R28 ;  /* 0x00000008a81c723c */ /* 0x060ff2000004181c */
[----:B------:R1:W1:Y:S01]  /*1b7f0*/  MUFU.TANH R180, R15 ;  /* 0x0000000f00b47308 */ /* 0x0002620000002400 */
[----:B------:R-:W-:Y:S09]  /*1b800*/  HMMA.16816.F32.BF16 R32, R168, R10, R32 ;  /* 0x0000000aa820723c */ /* 0x000ff20000041820 */
[----:B------:R-:W1:Y:S01]  /*1b810*/  MUFU.TANH R224, R224 ;  /* 0x000000e000e07308 */ /* 0x000e620000002400 */
[----:B------:R-:W-:Y:S01]  /*1b820*/  FMUL.FTZ R158, R28, UR13 ;  /* 0x0000000d1c9e7c20 */ /* 0x000fe20008410000 */
[----:B------:R-:W-:Y:S01]  /*1b830*/  FMUL.FTZ R29, R29, UR13 ;  /* 0x0000000d1d1d7c20 */ /* 0x000fe20008410000 */
[----:B------:R-:W-:Y:S07]  /*1b840*/  FMUL.FTZ R30, R30, UR13 ;  /* 0x0000000d1e1e7c20 */ /* 0x000fee0008410000 */
[----:B------:R1:W1:Y:S01]  /*1b850*/  MUFU.TANH R222, R17 ;  /* 0x0000001100de7308 */ /* 0x0002620000002400 */
[----:B------:R-:W-:Y:S01]  /*1b860*/  FMUL.FTZ R31, R31, UR13 ;  /* 0x0000000d1f1f7c20 */ /* 0x000fe20008410000 */
[----:B------:R-:W-:Y:S01]  /*1b870*/  FMUL.FTZ R156, R32, UR13 ;  /* 0x0000000d209c7c20 */ /* 0x000fe20008410000 */
[----:B------:R-:W-:Y:S01]  /*1b880*/  FMUL.FTZ R33, R33, UR13 ;  /* 0x0000000d21217c20 */ /* 0x000fe20008410000 */
[----:B------:R-:W-:Y:S06]  /*1b890*/  FMUL.FTZ R34, R34, UR13 ;  /* 0x0000000d22227c20 */ /* 0x000fec0008410000 */
[----:B------:R1:W1:Y:S01]  /*1b8a0*/  MUFU.TANH R218, R18 ;  /* 0x0000001200da7308 */ /* 0x0002620000002400 */
[----:B------:R-:W-:Y:S09]  /*1b8b0*/  FMUL.FTZ R35, R35, UR13 ;  /* 0x0000000d23237c20 */ /* 0x000ff20008410000 */
[----:B------:R1:W1:Y:S10]  /*1b8c0*/  MUFU.TANH R182, R19 ;  /* 0x0000001300b67308 */ /* 0x0002740000002400 */
[----:B------:R1:W1:Y:S10]  /*1b8d0*/  MUFU.TANH R190, R20 ;  /* 0x0000001400be7308 */ /* 0x0002740000002400 */
[----:B------:R1:W1:Y:S10]  /*1b8e0*/  MUFU.TANH R210, R21 ;  /* 0x0000001500d27308 */ /* 0x0002740000002400 */
[----:B------:R1:W1:Y:S10]  /*1b8f0*/  MUFU.TANH R214, R22 ;  /* 0x0000001600d67308 */ /* 0x0002740000002400 */
[----:B------:R1:W1:Y:S10]  /*1b900*/  MUFU.TANH R164, R23 ;  /* 0x0000001700a47308 */ /* 0x0002740000002400 */
[----:B------:R-:W1:Y:S10]  /*1b910*/  MUFU.TANH R212, R212 ;  /* 0x000000d400d47308 */ /* 0x000e740000002400 */
        /* <DEDUP_REMOVED lines=26> */
[C---:B------:R-:W-:Y:S01]  /*1bac0*/  VIADD R11, R208.reuse, 0xffffff80 ;  /* 0xffffff80d00b7836 */ /* 0x040fe20000000000 */
        /* <DEDUP_REMOVED lines=8> */
[----:B-1----:R-:W1:Y:S01]  /*1bb50*/  F2I.FTZ.U32.TRUNC.NTZ R13, R12 ;  /* 0x0000000c000d7305 */ /* 0x002e62000021f000 */
        /* <DEDUP_REMOVED lines=52> */
.L_x_1050:
        /* <DEDUP_REMOVED lines=72> */
.L_x_1049:
[----:B-1----:R-:W-:Y:S01]  /*1c320*/  FMNMX3.FTZ R5, R0, R174, R172, !PT ;  /* 0x000000ae00057276 */ /* 0x002fe200078100ac */
[----:B------:R-:W-:Y:S01]  /*1c330*/  LDSM.16.MT88.4 R12, [R188+0xc000] ;  /* 0x00c00000bc0c783b */ /* 0x000fe20000004200 */
[----:B---3--:R-:W-:Y:S02]  /*1c340*/  FMNMX3.FTZ R3, R137, R228, R226, !PT ;  /* 0x000000e489037276 */ /* 0x008fe400078100e2 */
        /* <DEDUP_REMOVED lines=16> */
[----:B------:R-:W-:Y:S01]  /*1c450*/  MOV R168, R204 ;  /* 0x000000cc00a87202 */ /* 0x000fe20000000f00 */
[----:B------:R-:W1:Y:S01]  /*1c460*/  SHFL.BFLY PT, R2, R7, 0x2, 0x1f ;  /* 0x0c401f0007027f89 */ /* 0x000e6200000e0000 */
[----:B------:R-:W-:Y:S02]  /*1c470*/  @P0 IADD3 R168, PT, PT, R205, -0x40, RZ ;  /* 0xffffffc0cda80810 */ /* 0x000fe40007ffe0ff */
[----:B------:R-:W-:Y:S05]  /*1c480*/  IADD3 R207, PT, PT, R207, -0x1, RZ ;  /* 0xffffffffcfcf7810 */ /* 0x000fea0007ffe0ff */
[----:B------:R-:W2:Y:S01]  /*1c490*/  SHFL.BFLY PT, R3, R4, 0x2, 0x1f ;  /* 0x0c401f0004037f89 */ /* 0x000ea200000e0000 */
[----:B------:R-:W-:Y:S02]  /*1c4a0*/  IADD3 R189, PT, PT, R189, R168, RZ ;  /* 0x000000a8bdbd7210 */ /* 0x000fe40007ffe0ff */
[----:B------:R-:W-:Y:S05]  /*1c4b0*/  IADD3 R208, PT, PT, R208, -0x40, RZ ;  /* 0xffffffc0d0d07810 */ /* 0x000fea0007ffe0ff */
[----:B------:R-:W-:Y:S08]  /*1c4c0*/  LDSM.16.MT88.4 R28, [R168] ;  /* 0x00000000a81c783b */ /* 0x000ff00000004200 */
[----:B------:R-:W-:Y:S08]  /*1c4d0*/  LDSM.16.MT88.4 R140, [R189+0x2800] ;  /* 0x00280000bd8c783b */ /* 0x000ff00000004200 */
[----:B------:R-:W-:Y:S08]  /*1c4e0*/  LDSM.16.MT88.4 R148, [R168+0x4800] ;  /* 0x00480000a894783b */ /* 0x000ff00000004200 */
[----:B------:R-:W-:Y:S01]  /*1c4f0*/  LDSM.16.MT88.4 R152, [R168+0x5000] ;  /* 0x00500000a898783b */ /* 0x000fe20000004200 */
[----:B-1----:R-:W-:Y:S02]  /*1c500*/  FMNMX.FTZ R6, R7, R2, !PT ;  /* 0x0000000207067209 */ /* 0x002fe40007810000 */
[----:B--2---:R-:W-:Y:S05]  /*1c510*/  FMNMX.FTZ R8, R4, R3, !PT ;  /* 0x0000000304087209 */ /* 0x004fea0007810000 */
        /* <DEDUP_REMOVED lines=8> */
[C---:B------:R-:W-:Y:S01]  /*1c5a0*/  FMUL.FTZ R161, R132.reuse, UR4 ;  /* 0x0000000484a17c20 */ /* 0x040fe20008410000 */
[----:B------:R-:W-:Y:S01]  /*1c5b0*/  FSEL R159, R159, RZ, P1 ;  /* 0x000000ff9f9f7208 */ /* 0x000fe20000800000 */
[----:B------:R-:W-:Y:S01]  /*1c5c0*/  FADD.FTZ R5, -R132, R137 ;  /* 0x0000008984057221 */ /* 0x000fe20000010100 */
[----:B------:R-:W-:Y:S01]  /*1c5d0*/  FMUL.FTZ R0, R4, UR4 ;  /* 0x0000000404007c20 */ /* 0x000fe20008410000 */
[----:B------:R-:W-:Y:S02]  /*1c5e0*/  ISETP.NE.AND P1, PT, R207, RZ, PT ;  /* 0x000000ffcf00720c */ /* 0x000fe40003f25270 */
[----:B------:R-:W-:Y:S01]  /*1c5f0*/  FSEL R161, R161, RZ, P2 ;  /* 0x000000ffa1a17208 */ /* 0x000fe20001000000 */
[--C-:B------:R-:W-:Y:S01]  /*1c600*/  FFMA.FTZ R171, R172, UR4, -R159.reuse ;  /* 0x00000004acab7c23 */ /* 0x100fe2000801089f */
[----:B------:R-:W-:Y:S01]  /*1c610*/  FMUL.FTZ R2, R5, UR4 ;  /* 0x0000000405027c20 */ /* 0x000fe20008410000 */
[--C-:B------:R-:W-:Y:S01]  /*1c620*/  FFMA.FTZ R175, R174, UR4, -R159.reuse ;  /* 0x00000004aeaf7c23 */ /* 0x100fe2000801089f */
[----:B------:R-:W-:Y:S01]  /*1c630*/  FFMA.FTZ R170, R232, UR4, -R159 ;  /* 0x00000004e8aa7c23 */ /* 0x000fe2000801089f */
[--C-:B------:R-:W-:Y:S01]  /*1c640*/  FFMA.FTZ R177, R228, UR4, -R161.reuse ;  /* 0x00000004e4b17c23 */ /* 0x100fe200080108a1 */
[--C-:B------:R-:W-:Y:S01]  /*1c650*/  FFMA.FTZ R173, R236, UR4, -R161.reuse ;  /* 0x00000004ecad7c23 */ /* 0x100fe200080108a1 */
[----:B------:R-:W-:Y:S01]  /*1c660*/  FFMA.FTZ R172, R234, UR4, -R161 ;  /* 0x00000004eaac7c23 */ /* 0x000fe200080108a1 */
[----:B------:R-:W-:Y:S01]  /*1c670*/  FFMA.FTZ R169, R230, UR4, -R159 ;  /* 0x00000004e6a97c23 */ /* 0x000fe2000801089f */
[----:B------:R-:W-:Y:S01]  /*1c680*/  FFMA.FTZ R226, R226, UR4, -R161 ;  /* 0x00000004e2e27c23 */ /* 0x000fe200080108a1 */
[----:B------:R-:W1:Y:S01]  /*1c690*/  MUFU.EX2 R2, R2 ;  /* 0x0000000200027308 */ /* 0x000e620000000800 */
[--C-:B------:R-:W-:Y:S01]  /*1c6a0*/  FFMA.FTZ R192, R164, UR4, -R159.reuse ;  /* 0x00000004a4c07c23 */ /* 0x100fe2000801089f */
[----:B------:R-:W-:Y:S01]  /*1c6b0*/  FFMA.FTZ R217, R162, UR4, -R159 ;  /* 0x00000004a2d97c23 */ /* 0x000fe2000801089f */
[----:B------:R-:W-:Y:S07]  /*1c6c0*/  FFMA.FTZ R219, R160, UR4, -R161 ;  /* 0x00000004a0db7c23 */ /* 0x000fee00080108a1 */
[----:B------:R-:W2:Y:S01]  /*1c6d0*/  MUFU.EX2 R0, R0 ;  /* 0x0000000000007308 */ /* 0x000ea20000000800 */
[----:B------:R-:W-:Y:S01]  /*1c6e0*/  FFMA.FTZ R181, R176, UR4, -R159 ;  /* 0x00000004b0b57c23 */ /* 0x000fe2000801089f */
[----:B------:R-:W-:Y:S01]  /*1c6f0*/  FFMA.FTZ R179, R220, UR4, -R161 ;  /* 0x00000004dcb37c23 */ /* 0x000fe200080108a1 */
[----:B------:R-:W-:Y:S07]  /*1c700*/  FFMA.FTZ R176, R180, UR4, -R159 ;  /* 0x00000004b4b07c23 */ /* 0x000fee000801089f */
[----:B------:R-:W-:Y:S01]  /*1c710*/  MUFU.EX2 R177, R177 ;  /* 0x000000b100b17308 */ /* 0x000fe20000000800 */
[----:B------:R-:W-:Y:S01]  /*1c720*/  FFMA.FTZ R183, R222, UR4, -R161 ;  /* 0x00000004deb77c23 */ /* 0x000fe200080108a1 */
[--C-:B------:R-:W-:Y:S01]  /*1c730*/  FFMA.FTZ R191, R218, UR4, -R159.reuse ;  /* 0x00000004dabf7c23 */ /* 0x100fe2000801089f */
[----:B------:R-:W-:Y:S07]  /*1c740*/  FFMA.FTZ R182, R182, UR4, -R159 ;  /* 0x00000004b6b67c23 */ /* 0x000fee000801089f */
[----:B------:R-:W3:Y:S01]  /*1c750*/  MUFU.EX2 R174, R226 ;  /* 0x000000e200ae7308 */ /* 0x000ee20000000800 */
[----:B------:R-:W-:Y:S01]  /*1c760*/  FFMA.FTZ R193, R210, UR4, -R161 ;  /* 0x00000004d2c17c23 */ /* 0x000fe200080108a1 */
        /* <DEDUP_REMOVED lines=30> */
[----:B------:R-:W-:Y:S01]  /*1c950*/  FFMA.FTZ R210, R166, UR4, -R159 ;  /* 0x00000004a6d27c23 */ /* 0x000fe2000801089f */
[C---:B------:R-:W-:Y:S01]  /*1c960*/  FMUL.FTZ R36, R2.reuse, R36 ;  /* 0x0000002402247220 */ /* 0x040fe20000410000 */
[----:B------:R-:W-:Y:S01]  /*1c970*/  LDSM.16.MT88.4 R100, [R168+0x2000] ;  /* 0x00200000a864783b */ /* 0x000fe20000004200 */
[----:B------:R-:W-:Y:S01]  /*1c980*/  FMUL.FTZ R37, R2, R37 ;  /* 0x0000002502257220 */ /* 0x000fe20000410000 */
[C---:B------:R-:W-:Y:S01]  /*1c990*/  FMUL.FTZ R38, R0.reuse, R38 ;  /* 0x0000002600267220 */ /* 0x040fe20000410000 */
[----:B------:R-:W-:Y:S01]  /*1c9a0*/  FMUL.FTZ R39, R0, R39 ;  /* 0x0000002700277220 */ /* 0x000fe20000410000 */
[----:B-1----:R-:W-:Y:S01]  /*1c9b0*/  F2FP.BF16.F32.PACK_AB R131, R169, R170 ;  /* 0x000000aaa983723e */ /* 0x002fe200000010ff */
[C---:B------:R-:W-:Y:S01]  /*1c9c0*/  FMUL.FTZ R40, R2.reuse, R40 ;  /* 0x0000002802287220 */ /* 0x040fe20000410000 */
[----:B------:R-:W-:Y:S01]  /*1c9d0*/  FMUL.FTZ R41, R2, R41 ;  /* 0x0000002902297220 */ /* 0x000fe20000410000 */
[C---:B------:R-:W-:Y:S01]  /*1c9e0*/  FMUL.FTZ R42, R0.reuse, R42 ;  /* 0x0000002a002a7220 */ /* 0x040fe20000410000 */
[----:B------:R-:W-:Y:S01]  /*1c9f0*/  LDSM.16.MT88.4 R108, [R189+0x2000] ;  /* 0x00200000bd6c783b */ /* 0x000fe20000004200 */
[----:B------:R-:W-:Y:S01]  /*1ca00*/  FMUL.FTZ R43, R0, R43 ;  /* 0x0000002b002b7220 */ /* 0x000fe20000410000 */
[C---:B------:R-:W-:Y:S01]  /*1ca10*/  FMUL.FTZ R44, R2.reuse, R44 ;  /* 0x0000002c022c7220 */ /* 0x040fe20000410000 */
[C---:B------:R-:W-:Y:S01]  /*1ca20*/  HMMA.16816.F32.BF16 R4, R128.reuse, R12, R4 ;  /* 0x0000000c8004723c */ /* 0x040fe20000041804 */
[----:B------:R-:W-:Y:S04]  /*1ca30*/  MUFU.EX2 R179, R179 ;  /* 0x000000b300b37308 */ /* 0x000fe80000000800 */
[----:B------:R-:W-:Y:S01]  /*1ca40*/  LDSM.16.MT88.4 R124, [R184+0xe800] ;  /* 0x00e80000b87c783b */ /* 0x000fe20000004200 */
[C---:B------:R-:W-:Y:S01]  /*1ca50*/  FMUL.FTZ R12, R2.reuse, R120 ;  /* 0x00000078020c7220 */ /* 0x040fe20000410000 */
[----:B------:R-:W-:Y:S01]  /*1ca60*/  FMUL.FTZ R13, R2, R121 ;  /* 0x00000079020d7220 */ /* 0x000fe20000410000 */
[C---:B------:R-:W-:Y:S03]  /*1ca70*/  HMMA.16816.F32.BF16 R8, R128.reuse, R14, R8 ;  /* 0x0000000e8008723c */ /* 0x040fe60000041808 */
[----:B------:R-:W-:Y:S01]  /*1ca80*/  MUFU.EX2 R181, R181 ;  /* 0x000000b500b57308 */ /* 0x000fe20000000800 */
[C---:B------:R-:W-:Y:S01]  /*1ca90*/  FMUL.FTZ R14, R0.reuse, R122 ;  /* 0x0000007a000e7220 */ /* 0x040fe20000410000 */
[----:B------:R-:W-:Y:S01]  /*1caa0*/  FMUL.FTZ R15, R0, R123 ;  /* 0x0000007b000f7220 */ /* 0x000fe20000410000 */
[----:B------:R-:W-:Y:S01]  /*1cab0*/  LDSM.16.MT88.4 R164, [R188+0x11800] ;  /* 0x01180000bca4783b */ /* 0x000fe20000004200 */
[----:B------:R-:W-:Y:S01]  /*1cac0*/  FMUL.FTZ R45, R2, R45 ;  /* 0x0000002d022d7220 */ /* 0x000fe20000410000 */
[C---:B------:R-:W-:Y:S01]  /*1cad0*/  FMUL.FTZ R46, R0.reuse, R46 ;  /* 0x0000002e002e7220 */ /* 0x040fe20000410000 */
[----:B------:R-:W-:Y:S01]  /*1cae0*/  FMUL.FTZ R47, R0, R47 ;  /* 0x0000002f002f7220 */ /* 0x000fe20000410000 */
[C---:B------:R-:W-:Y:S01]  /*1caf0*/  FMUL.FTZ R48, R2.reuse, R48 ;  /* 0x0000003002307220 */ /* 0x040fe20000410000 */
[C---:B------:R-:W-:Y:S01]  /*1cb00*/  FMUL.FTZ R49, R2.reuse, R49 ;  /* 0x0000003102317220 */ /* 0x040fe20000410000 */
[C---:B------:R-:W-:Y:S01]  /*1cb10*/  HMMA.16816.F32.BF16 R12, R128.reuse, R20, R12 ;  /* 0x00000014800c723c */ /* 0x040fe2000004180c */
[----:B------:R-:W1:Y:S01]  /*1cb20*/  MUFU.EX2 R176, R176 ;  /* 0x000000b000b07308 */ /* 0x000e620000000800 */
[----:B------:R-:W2:Y:S01]  /*1cb30*/  LDSM.16.MT88.4 R120, [R189] ;  /* 0x00000000bd78783b */ /* 0x000ea20000004200 */
[C---:B------:R-:W-:Y:S01]  /*1cb40*/  FMUL.FTZ R20, R2.reuse, R112 ;  /* 0x0000007002147220 */ /* 0x040fe20000410000 */
[----:B------:R-:W-:Y:S01]  /*1cb50*/  FMUL.FTZ R21, R2, R113 ;  /* 0x0000007102157220 */ /* 0x000fe20000410000 */
[C---:B------:R-:W-:Y:S01]  /*1cb60*/  FMUL.FTZ R50, R0.reuse, R50 ;  /* 0x0000003200327220 */ /* 0x040fe20000410000 */
[----:B------:R-:W-:Y:S01]  /*1cb70*/  FMUL.FTZ R51, R0, R51 ;  /* 0x0000003300337220 */ /* 0x000fe20000410000 */
[----:B------:R-:W-:Y:S01]  /*1cb80*/  FMUL.FTZ R52, R2, R52 ;  /* 0x0000003402347220 */ /* 0x000fe20000410000 */
[C---:B------:R-:W-:Y:S03]  /*1cb90*/  HMMA.16816.F32.BF16 R16, R128.reuse, R22, R16 ;  /* 0x000000168010723c */ /* 0x040fe60000041810 */
[----:B------:R-:W-:Y:S01]  /*1cba0*/  MUFU.EX2 R183, R183 ;  /* 0x000000b700b77308 */ /* 0x000fe20000000800 */
[C---:B------:R-:W-:Y:S01]  /*1cbb0*/  FMUL.FTZ R22, R0.reuse, R114 ;  /* 0x0000007200167220 */ /* 0x040fe20000410000 */
[----:B------:R-:W-:Y:S01]  /*1cbc0*/  FMUL.FTZ R23, R0, R115 ;  /* 0x0000007300177220 */ /* 0x000fe20000410000 */
[----:B------:R-:W-:Y:S01]  /*1cbd0*/  FMUL.FTZ R53, R2, R53 ;  /* 0x0000003502357220 */ /* 0x000fe20000410000 */
[----:B------:R-:W3:Y:S01]  /*1cbe0*/  LDSM.16.MT88.4 R112, [R188+0xe000] ;  /* 0x00e00000bc70783b */ /* 0x000ee20000004200 */
[C---:B------:R-:W-:Y:S01]  /*1cbf0*/  FMUL.FTZ R54, R0.reuse, R54 ;  /* 0x0000003600367220 */ /* 0x040fe20000410000 */
[----:B------:R-:W-:Y:S01]  /*1cc00*/  FMUL.FTZ R55, R0, R55 ;  /* 0x0000003700377220 */ /* 0x000fe20000410000 */
[C---:B------:R-:W-:Y:S01]  /*1cc10*/  FMUL.FTZ R56, R2.reuse, R56 ;  /* 0x0000003802387220 */ /* 0x040fe20000410000 */
[C---:B------:R-:W-:Y:S01]  /*1cc20*/  FMUL.FTZ R57, R2.reuse, R57 ;  /* 0x0000003902397220 */ /* 0x040fe20000410000 */
[C---:B------:R-:W-:Y:S01]  /*1cc30*/  HMMA.16816.F32.BF16 R20, R128.reuse, R28, R20 ;  /* 0x0000001c8014723c */ /* 0x040fe20000041814 */
[----:B------:R-:W-:Y:S02]  /*1cc40*/  MUFU.EX2 R191, R191 ;  /* 0x000000bf00bf7308 */ /* 0x000fe40000000800 */
[C---:B------:R-:W-:Y:S01]  /*1cc50*/  FMUL.FTZ R28, R2.reuse, R104 ;  /* 0x00000068021c7220 */ /* 0x040fe20000410000 */
[----:B------:R-:W-:Y:S01]  /*1cc60*/  FMUL.FTZ R29, R2, R105 ;  /* 0x00000069021d7220 */ /* 0x000fe20000410000 */
[C---:B------:R-:W-:Y:S01]  /*1cc70*/  FMUL.FTZ R58, R0.reuse, R58 ;  /* 0x0000003a003a7220 */ /* 0x040fe20000410000 */
[----:B------:R-:W-:Y:S01]  /*1cc80*/  FMUL.FTZ R59, R0, R59 ;  /* 0x0000003b003b7220 */ /* 0x000fe20000410000 */
[----:B------:R-:W-:Y:S01]  /*1cc90*/  FMUL.FTZ R60, R2, R60 ;  /* 0x0000003c023c7220 */ /* 0x000fe20000410000 */
[C---:B------:R-:W-:Y:S03]  /*1cca0*/  HMMA.16816.F32.BF16 R24, R128.reuse, R30, R24 ;  /* 0x0000001e8018723c */ /* 0x040fe60000041818 */
[----:B------:R-:W4:Y:S01]  /*1ccb0*/  MUFU.EX2 R182, R182 ;  /* 0x000000b600b67308 */ /* 0x000f220000000800 */
[C---:B------:R-:W-:Y:S01]  /*1ccc0*/  FMUL.FTZ R30, R0.reuse, R106 ;  /* 0x0000006a001e7220 */ /* 0x040fe20000410000 */
[----:B------:R-:W-:Y:S01]  /*1ccd0*/  FMUL.FTZ R31, R0, R107 ;  /* 0x0000006b001f7220 */ /* 0x000fe20000410000 */
[----:B------:R-:W-:Y:S01]  /*1cce0*/  FMUL.FTZ R61, R2, R61 ;  /* 0x0000003d023d7220 */ /* 0x000fe20000410000 */
[----:B------:R-:W5:Y:S01]  /*1ccf0*/  LDSM.16.MT88.4 R104, [R184+0xe000] ;  /* 0x00e00000b868783b */ /* 0x000f620000004200 */
        /* <DEDUP_REMOVED lines=8> */
[C---:B--2---:R-:W-:Y:S01]  /*1cd80*/  HMMA.16816.F32.BF16 R28, R128.reuse, R120, R28 ;  /* 0x00000078801c723c */ /* 0x044fe2000004181c */
[----:B------:R-:W-:Y:S02]  /*1cd90*/  MUFU.EX2 R193, R193 ;  /* 0x000000c100c17308 */ /* 0x000fe40000000800 */
[C---:B------:R-:W-:Y:S01]  /*1cda0*/  FMUL.FTZ R70, R0.reuse, R70 ;  /* 0x0000004600467220 */ /* 0x040fe20000410000 */
[----:B------:R-:W-:Y:S01]  /*1cdb0*/  FMUL.FTZ R71, R0, R71 ;  /* 0x0000004700477220 */ /* 0x000fe20000410000 */
[C---:B------:R-:W-:Y:S01]  /*1cdc0*/  FMUL.FTZ R72, R2.reuse, R72 ;  /* 0x0000004802487220 */ /* 0x040fe20000410000 */
[----:B------:R-:W-:Y:S01]  /*1cdd0*/  FMUL.FTZ R73, R2, R73 ;  /* 0x0000004902497220 */ /* 0x000fe20000410000 */
[C---:B------:R-:W-:Y:S01]  /*1cde0*/  FMUL.FTZ R74, R0.reuse, R74 ;  /* 0x0000004a004a7220 */ /* 0x040fe20000410000 */
[C---:B------:R-:W-:Y:S01]  /*1cdf0*/  HMMA.16816.F32.BF16 R32, R128.reuse, R122, R32 ;  /* 0x0000007a8020723c */ /* 0x040fe20000041820 */
[----:B------:R-:W-:Y:S02]  /*1ce00*/  LDSM.16.MT88.4 R120, [R189+0x800] ;  /* 0x00080000bd78783b */ /* 0x000fe40000004200 */
[----:B------:R-:W-:Y:S01]  /*1ce10*/  MUFU.EX2 R192, R192 ;  /* 0x000000c000c07308 */ /* 0x000fe20000000800 */
[----:B------:R-:W-:Y:S01]  /*1ce20*/  FMUL.FTZ R75, R0, R75 ;  /* 0x0000004b004b7220 */ /* 0x000fe20000410000 */
[C---:B------:R-:W-:Y:S01]  /*1ce30*/  FMUL.FTZ R76, R2.reuse, R76 ;  /* 0x0000004c024c7220 */ /* 0x040fe20000410000 */
[----:B------:R-:W-:Y:S01]  /*1ce40*/  FMUL.FTZ R77, R2, R77 ;  /* 0x0000004d024d7220 */ /* 0x000fe20000410000 */
[C---:B------:R-:W-:Y:S01]  /*1ce50*/  FMUL.FTZ R78, R0.reuse, R78 ;  /* 0x0000004e004e7220 */ /* 0x040fe20000410000 */
[----:B------:R-:W-:Y:S01]  /*1ce60*/  FMUL.FTZ R79, R0, R79 ;  /* 0x0000004f004f7220 */ /* 0x000fe20000410000 */
[C---:B---3--:R-:W-:Y:S04]  /*1ce70*/  HMMA.16816.F32.BF16 R36, R128.reuse, R112, R36 ;  /* 0x000000708024723c */ /* 0x048fe80000041824 */
[----:B------:R-:W-:Y:S01]  /*1ce80*/  MUFU.EX2 R210, R210 ;  /* 0x000000d200d27308 */ /* 0x000fe20000000800 */
[C---:B------:R-:W-:Y:S01]  /*1ce90*/  FMUL.FTZ R80, R2.reuse, R80 ;  /* 0x0000005002507220 */ /* 0x040fe20000410000 */
[----:B------:R-:W-:Y:S01]  /*1cea0*/  FMUL.FTZ R81, R2, R81 ;  /* 0x0000005102517220 */ /* 0x000fe20000410000 */
[C---:B------:R-:W-:Y:S01]  /*1ceb0*/  FMUL.FTZ R82, R0.reuse, R82 ;  /* 0x0000005200527220 */ /* 0x040fe20000410000 */
[----:B------:R-:W-:Y:S01]  /*1cec0*/  FMUL.FTZ R83, R0, R83 ;  /* 0x0000005300537220 */ /* 0x000fe20000410000 */
[C---:B------:R-:W-:Y:S01]  /*1ced0*/  FMUL.FTZ R84, R2.reuse, R84 ;  /* 0x0000005402547220 */ /* 0x040fe20000410000 */
[C---:B------:R-:W-:Y:S01]  /*1cee0*/  HMMA.16816.F32.BF16 R40, R128.reuse, R114, R40 ;  /* 0x000000728028723c */ /* 0x040fe20000041828 */
[----:B------:R-:W-:Y:S03]  /*1cef0*/  LDSM.16.MT88.4 R112, [R184+0xc800] ;  /* 0x00c80000b870783b */ /* 0x000fe60000004200 */
[----:B------:R-:W-:Y:S01]  /*1cf00*/  MUFU.EX2 R217, R217 ;  /* 0x000000d900d97308 */ /* 0x000fe20000000800 */
[----:B------:R-:W-:Y:S01]  /*1cf10*/  FMUL.FTZ R85, R2, R85 ;  /* 0x0000005502557220 */ /* 0x000fe20000410000 */
[C---:B------:R-:W-:Y:S01]  /*1cf20*/  FMUL.FTZ R86, R0.reuse, R86 ;  /* 0x0000005600567220 */ /* 0x040fe20000410000 */
[----:B------:R-:W-:Y:S01]  /*1cf30*/  FMUL.FTZ R87, R0, R87 ;  /* 0x0000005700577220 */ /* 0x000fe20000410000 */
[C---:B------:R-:W-:Y:S01]  /*1cf40*/  FMUL.FTZ R88, R2.reuse, R88 ;  /* 0x0000005802587220 */ /* 0x040fe20000410000 */
[----:B------:R-:W-:Y:S01]  /*1cf50*/  FMUL.FTZ R89, R2, R89 ;  /* 0x0000005902597220 */ /* 0x000fe20000410000 */
[C---:B-----5:R-:W-:Y:S04]  /*1cf60*/  HMMA.16816.F32.BF16 R44, R128.reuse, R104, R44 ;  /* 0x00000068802c723c */ /* 0x060fe8000004182c */
[----:B------:R-:W-:Y:S01]  /*1cf70*/  MUFU.EX2 R219, R219 ;  /* 0x000000db00db7308 */ /* 0x000fe20000000800 */
[C---:B------:R-:W-:Y:S01]  /*1cf80*/  FMUL.FTZ R90, R0.reuse, R90 ;  /* 0x0000005a005a7220 */ /* 0x040fe20000410000 */
[----:B------:R-:W-:Y:S01]  /*1cf90*/  FMUL.FTZ R91, R0, R91 ;  /* 0x0000005b005b7220 */ /* 0x000fe20000410000 */
[C---:B------:R-:W-:Y:S01]  /*1cfa0*/  FMUL.FTZ R92, R2.reuse, R92 ;  /* 0x0000005c025c7220 */ /* 0x040fe20000410000 */
[----:B------:R-:W-:Y:S01]  /*1cfb0*/  FMUL.FTZ R93, R2, R93 ;  /* 0x0000005d025d7220 */ /* 0x000fe20000410000 */
[C---:B------:R-:W-:Y:S01]  /*1cfc0*/  FMUL.FTZ R94, R0.reuse, R94 ;  /* 0x0000005e005e7220 */ /* 0x040fe20000410000 */
[C---:B------:R-:W-:Y:S01]  /*1cfd0*/  HMMA.16816.F32.BF16 R48, R128.reuse, R106, R48 ;  /* 0x0000006a8030723c */ /* 0x040fe20000041830 */
[----:B------:R-:W2:Y:S02]  /*1cfe0*/  LDSM.16.MT88.4 R104, [R188+0x10000] ;  /* 0x01000000bc68783b */ /* 0x000ea40000004200 */
[----:B------:R-:W-:Y:S01]  /*1cff0*/  FMUL.FTZ R95, R0, R95 ;  /* 0x0000005f005f7220 */ /* 0x000fe20000410000 */
[C---:B------:R-:W-:Y:S01]  /*1d000*/  FMUL.FTZ R96, R2.reuse, R96 ;  /* 0x0000006002607220 */ /* 0x040fe20000410000 */
[----:B------:R-:W-:Y:S01]  /*1d010*/  FMUL.FTZ R97, R2, R97 ;  /* 0x0000006102617220 */ /* 0x000fe20000410000 */
[C---:B------:R-:W-:Y:S01]  /*1d020*/  FMUL.FTZ R98, R0.reuse, R98 ;  /* 0x0000006200627220 */ /* 0x040fe20000410000 */
[----:B------:R-:W-:Y:S01]  /*1d030*/  FMUL.FTZ R99, R0, R99 ;  /* 0x0000006300637220 */ /* 0x000fe20000410000 */
[C---:B------:R-:W-:Y:S03]  /*1d040*/  HMMA.16816.F32.BF16 R52, R128.reuse, R100, R52 ;  /* 0x000000648034723c */ /* 0x040fe60000041834 */
[----:B------:R-:W-:Y:S01]  /*1d050*/  FFMA.FTZ R190, R190, UR4, -R161 ;  /* 0x00000004bebe7c23 */ /* 0x000fe200080108a1 */
[----:B------:R-:W-:Y:S01]  /*1d060*/  FFMA.FTZ R199, R214, UR4, -R159 ;  /* 0x00000004d6c77c23 */ /* 0x000fe2000801089f */
[--C-:B------:R-:W-:Y:S01]  /*1d070*/  FFMA.FTZ R214, R156, UR4, -R161.reuse ;  /* 0x000000049cd67c23 */ /* 0x100fe200080108a1 */
[--C-:B------:R-:W-:Y:S01]  /*1d080*/  FFMA.FTZ R194, R212, UR4, -R161.reuse ;  /* 0x00000004d4c27c23 */ /* 0x100fe200080108a1 */
[--C-:B------:R-:W-:Y:S01]  /*1d090*/  FFMA.FTZ R212, R158, UR4, -R161.reuse ;  /* 0x000000049ed47c23 */ /* 0x100fe200080108a1 */
[C---:B------:R-:W-:Y:S01]  /*1d0a0*/  HMMA.16816.F32.BF16 R56, R128.reuse, R102, R56 ;  /* 0x000000668038723c */ /* 0x040fe20000041838 */
[----:B------:R-:W3:Y:S01]  /*1d0b0*/  LDSM.16.MT88.4 R100, [R184+0x10000] ;  /* 0x01000000b864783b */ /* 0x000ee20000004200 */
[----:B------:R-:W-:Y:S01]  /*1d0c0*/  MUFU.EX2 R190, R190 ;  /* 0x000000be00be7308 */ /* 0x000fe20000000800 */
[----:B------:R-:W-:Y:S01]  /*1d0d0*/  FFMA.FTZ R215, R216, UR4, -R161 ;  /* 0x00000004d8d77c23 */ /* 0x000fe200080108a1 */
[--C-:B------:R-:W-:Y:S01]  /*1d0e0*/  FFMA.FTZ R136, R136, UR4, -R159.reuse ;  /* 0x0000000488887c23 */ /* 0x100fe2000801089f */
[----:B------:R-:W-:Y:S07]  /*1d0f0*/  FFMA.FTZ R135, R135, UR4, -R159 ;  /* 0x0000000487877c23 */ /* 0x000fee000801089f */
[----:B------:R-:W-:Y:S01]  /*1d100*/  MUFU.EX2 R199, R199 ;  /* 0x000000c700c77308 */ /* 0x000fe20000000800 */
[----:B------:R-:W-:Y:S01]  /*1d110*/  FFMA.FTZ R177, R2, R213, R177 ;  /* 0x000000d502b17223 */ /* 0x000fe200000100b1 */
[C---:B------:R-:W-:Y:S08]  /*1d120*/  HMMA.16816.F32.BF16 R60, R128.reuse, R108, R60 ;  /* 0x0000006c803c723c */ /* 0x040ff0000004183c */
[----:B------:R-:W-:Y:S01]  /*1d130*/  MUFU.EX2 R194, R194 ;  /* 0x000000c200c27308 */ /* 0x000fe20000000800 */
[----:B------:R-:W-:Y:S01]  /*1d140*/  MOV R137, R132 ;  /* 0x0000008400897202 */ /* 0x000fe20000000f00 */
[----:B------:R-:W-:Y:S01]  /*1d150*/  FFMA.FTZ R175, R0, R211, R175 ;  /* 0x000000d300af7223 */ /* 0x000fe200000100af */
[----:B------:R-:W-:Y:S07]  /*1d160*/  FADD.FTZ R174, R174, R177 ;  /* 0x000000b1aeae7221 */ /* 0x000fee0000010000 */
[----:B------:R-:W-:Y:S01]  /*1d170*/  MUFU.EX2 R215, R215 ;  /* 0x000000d700d77308 */ /* 0x000fe20000000800 */
[----:B------:R-:W-:Y:S01]  /*1d180*/  MOV R0, R3 ;  /* 0x0000000300007202 */ /* 0x000fe20000000f00 */
[C---:B------:R-:W-:Y:S01]  /*1d190*/  HMMA.16816.F32.BF16 R64, R128.reuse, R110, R64 ;  /* 0x0000006e8040723c */ /* 0x040fe20000041840 */
[----:B------:R-:W5:Y:S07]  /*1d1a0*/  LDSM.16.MT88.4 R108, [R168+0x4000] ;  /* 0x00400000a86c783b */ /* 0x000f6e0000004200 */
[----:B------:R-:W-:Y:S01]  /*1d1b0*/  MUFU.EX2 R212, R212 ;  /* 0x000000d400d47308 */ /* 0x000fe20000000800 */
[----:B------:R-:W-:Y:S01]  /*1d1c0*/  FADD.FTZ R175, R171, R175 ;  /* 0x000000afabaf7221 */ /* 0x000fe20000010000 */
[----:B------:R-:W-:Y:S08]  /*1d1d0*/  FADD.FTZ R173, R173, R174 ;  /* 0x000000aeadad7221 */ /* 0x000ff00000010000 */
[----:B------:R-:W-:Y:S01]  /*1d1e0*/  MUFU.EX2 R136, R136 ;  /* 0x0000008800887308 */ /* 0x000fe20000000800 */
[----:B------:R-:W-:Y:S01]  /*1d1f0*/  FADD.FTZ R170, R170, R175 ;  /* 0x000000afaaaa7221 */ /* 0x000fe20000010000 */
[----:B------:R-:W-:Y:S01]  /*1d200*/  FADD.FTZ R172, R172, R173 ;  /* 0x000000adacac7221 */ /* 0x000fe20000010000 */
[C---:B--2---:R-:W-:Y:S07]  /*1d210*/  HMMA.16816.F32.BF16 R68, R128.reuse, R104, R68 ;  /* 0x000000688044723c */ /* 0x044fee0000041844 */
[----:B------:R-:W-:Y:S01]  /*1d220*/  MUFU.EX2 R135, R135 ;  /* 0x0000008700877308 */ /* 0x000fe20000000800 */
[----:B------:R-:W-:Y:S09]  /*1d230*/  FADD.FTZ R170, R169, R170 ;  /* 0x000000aaa9aa7221 */ /* 0x000ff20000010000 */
[----:B------:R-:W-:Y:S01]  /*1d240*/  MUFU.EX2 R214, R214 ;  /* 0x000000d600d67308 */ /* 0x000fe20000000800 */
[C---:B------:R-:W-:Y:S01]  /*1d250*/  HMMA.16816.F32.BF16 R72, R128.reuse, R106, R72 ;  /* 0x0000006a8048723c */ /* 0x040fe20000041848 */
[----:B------:R-:W2:Y:S07]  /*1d260*/  LDSM.16.MT88.4 R104, [R189+0x4000] ;  /* 0x00400000bd68783b */ /* 0x000eae0000004200 */
[C---:B---3--:R-:W-:Y:S03]  /*1d270*/  HMMA.16816.F32.BF16 R76, R128.reuse, R100, R76 ;  /* 0x00000064804c723c */ /* 0x048fe6000004184c */
[--C-:B------:R-:W-:Y:S01]  /*1d280*/  FFMA.FTZ R100, R178, UR4, -R161.reuse ;  /* 0x00000004b2647c23 */ /* 0x100fe200080108a1 */
[----:B-1----:R-:W-:Y:S01]  /*1d290*/  F2FP.BF16.F32.PACK_AB R101, R176, R181 ;  /* 0x000000b5b065723e */ /* 0x002fe200000010ff */
[--C-:B------:R-:W-:Y:S01]  /*1d2a0*/  FFMA.FTZ R178, R224, UR4, -R161.reuse ;  /* 0x00000004e0b27c23 */ /* 0x100fe200080108a1 */
[----:B------:R-:W-:Y:S01]  /*1d2b0*/  FFMA.FTZ R161, R157, UR4, -R161 ;  /* 0x000000049da17c23 */ /* 0x000fe200080108a1 */
[----:B------:R-:W1:Y:S01]  /*1d2c0*/  MUFU.EX2 R180, R100 ;  /* 0x0000006400b47308 */ /* 0x000e620000000800 */
[C---:B------:R-:W-:Y:S09]  /*1d2d0*/  HMMA.16816.F32.BF16 R80, R128.reuse, R102, R80 ;  /* 0x000000668050723c */ /* 0x040ff20000041850 */
[----:B------:R-:W-:Y:S01]  /*1d2e0*/  MUFU.EX2 R221, R161 ;  /* 0x000000a100dd7308 */ /* 0x000fe20000000800 */
[----:B----4-:R-:W-:Y:S01]  /*1d2f0*/  F2FP.BF16.F32.PACK_AB R103, R182, R191 ;  /* 0x000000bfb667723e */ /* 0x010fe200000010ff */
[----:B------:R-:W-:Y:S08]  /*1d300*/  FADD.FTZ R181, R181, R170 ;  /* 0x000000aab5b57221 */ /* 0x000ff00000010000 */
[----:B------:R-:W3:Y:S01]  /*1d310*/  MUFU.EX2 R178, R178 ;  /* 0x000000b200b27308 */ /* 0x000ee20000000800 */
[C---:B-----5:R-:W-:Y:S03]  /*1d320*/  HMMA.16816.F32.BF16 R84, R128.reuse, R108, R84 ;  /* 0x0000006c8054723c */ /* 0x060fe60000041854 */
[----:B------:R-:W-:Y:S01]  /*1d330*/  FADD.FTZ R176, R176, R181 ;  /* 0x000000b5b0b07221 */ /* 0x000fe20000010000 */
[----:B-1----:R-:W-:Y:S03]  /*1d340*/  F2FP.BF16.F32.PACK_AB R100, R180, R179 ;  /* 0x000000b3b464723e */ /* 0x002fe600000010ff */
[----:B------:R-:W-:Y:S01]  /*1d350*/  FADD.FTZ R191, R191, R176 ;  /* 0x000000b0bfbf7221 */ /* 0x000fe20000010000 */
[C---:B------:R-:W-:Y:S01]  /*1d360*/  HMMA.16816.F32.BF16 R88, R128.reuse, R110, R88 ;  /* 0x0000006e8058723c */ /* 0x040fe20000041858 */
[----:B------:R-:W1:Y:S02]  /*1d370*/  LDSM.16.MT88.4 R108, [R188+0xc800] ;  /* 0x00c80000bc6c783b */ /* 0x000e640000004200 */
[----:B------:R-:W-:Y:S01]  /*1d380*/  FADD.FTZ R182, R182, R191 ;  /* 0x000000bfb6b67221 */ /* 0x000fe20000010000 */
[----:B---3--:R-:W-:Y:S04]  /*1d390*/  F2FP.BF16.F32.PACK_AB R102, R183, R178 ;  /* 0x000000b2b766723e */ /* 0x008fe800000010ff */
[C---:B--2---:R-:W-:Y:S01]  /*1d3a0*/  HMMA.16816.F32.BF16 R92, R128.reuse, R104, R92 ;  /* 0x00000068805c723c */ /* 0x044fe2000004185c */
[----:B------:R-:W-:Y:S07]  /*1d3b0*/  LDSM.16.MT88.4 R160, [R189+0x3800] ;  /* 0x00380000bda0783b */ /* 0x000fee0000004200 */
[----:B------:R-:W-:Y:S01]  /*1d3c0*/  HMMA.16816.F32.BF16 R96, R128, R106, R96 ;  /* 0x0000006a8060723c */ /* 0x000fe20000041860 */
[----:B------:R-:W2:Y:S08]  /*1d3d0*/  LDSM.16.MT88.4 R104, [R188+0xe800] ;  /* 0x00e80000bc68783b */ /* 0x000eb00000004200 */
[----:B------:R-:W3:Y:S01]  /*1d3e0*/  LDSM.16.MT88.4 R128, [R168+0x2800] ;  /* 0x00280000a880783b */ /* 0x000ee20000004200 */
        /* <DEDUP_REMOVED lines=18> */
[C---:B---3--:R-:W-:Y:S08]  /*1d510*/  HMMA.16816.F32.BF16 R52, R100.reuse, R128, R52 ;  /* 0x000000806434723c */ /* 0x048ff00000041834 */
        /* <DEDUP_REMOVED lines=8> */
[C---:B-1----:R-:W-:Y:S08]  /*1d5a0*/  HMMA.16816.F32.BF16 R76, R100.reuse, R108, R76 ;  /* 0x0000006c644c723c */ /* 0x042ff0000004184c */
[C---:B------:R-:W-:Y:S01]  /*1d5b0*/  HMMA.16816.F32.BF16 R80, R100.reuse, R110, R80 ;  /* 0x0000006e6450723c */ /* 0x040fe20000041850 */
[----:B------:R-:W1:Y:S07]  /*1d5c0*/  LDSM.16.MT88.4 R108, [R188+0xd000] ;  /* 0x00d00000bc6c783b */ /* 0x000e6e0000004200 */
[C---:B------:R-:W-:Y:S08]  /*1d5d0*/  HMMA.16816.F32.BF16 R84, R100.reuse, R148, R84 ;  /* 0x000000946454723c */ /* 0x040ff00000041854 */
[C---:B------:R-:W-:Y:S01]  /*1d5e0*/  HMMA.16816.F32.BF16 R88, R100.reuse, R150, R88 ;  /* 0x000000966458723c */ /* 0x040fe20000041858 */
[----:B------:R-:W-:Y:S07]  /*1d5f0*/  LDSM.16.MT88.4 R148, [R184+0x11000] ;  /* 0x01100000b894783b */ /* 0x000fee0000004200 */
[C---:B--2---:R-:W-:Y:S08]  /*1d600*/  HMMA.16816.F32.BF16 R92, R100.reuse, R104, R92 ;  /* 0x00000068645c723c */ /* 0x044ff0000004185c */
[----:B------:R-:W-:Y:S01]  /*1d610*/  HMMA.16816.F32.BF16 R96, R100, R106, R96 ;  /* 0x0000006a6460723c */ /* 0x000fe20000041860 */
[----:B------:R-:W2:Y:S02]  /*1d620*/  LDSM.16.MT88.4 R104, [R189+0x3000] ;  /* 0x00300000bd68783b */ /* 0x000ea40000004200 */
[----:B------:R-:W-:Y:S02]  /*1d630*/  F2FP.BF16.F32.PACK_AB R100, R193, R190 ;  /* 0x000000bec164723e */ /* 0x000fe400000010ff */
[C---:B------:R-:W-:Y:S01]  /*1d640*/  F2FP.BF16.F32.PACK_AB R101, R192.reuse, R199 ;  /* 0x000000c7c065723e */ /* 0x040fe200000010ff */
[----:B------:R-:W-:Y:S01]  /*1d650*/  FADD.FTZ R199, R199, R182 ;  /* 0x000000b6c7c77221 */ /* 0x000fe20000010000 */
[----:B------:R-:W-:Y:S02]  /*1d660*/  F2FP.BF16.F32.PACK_AB R102, R215, R194 ;  /* 0x000000c2d766723e */ /* 0x000fe400000010ff */
[C---:B------:R-:W-:Y:S01]  /*1d670*/  F2FP.BF16.F32.PACK_AB R103, R217.reuse, R210 ;  /* 0x000000d2d967723e */ /* 0x040fe200000010ff */
[----:B------:R-:W-:Y:S04]  /*1d680*/  FADD.FTZ R199, R192, R199 ;  /* 0x000000c7c0c77221 */ /* 0x000fe80000010000 */
[----:B------:R-:W-:Y:S02]  /*1d690*/  FADD.FTZ R210, R210, R199 ;  /* 0x000000c7d2d27221 */ /* 0x000fe40000010000 */
[C---:B-1----:R-:W-:Y:S03]  /*1d6a0*/  HMMA.16816.F32.BF16 R4, R100.reuse, R108, R4 ;  /* 0x0000006c6404723c */ /* 0x042fe60000041804 */
[----:B------:R-:W-:Y:S05]  /*1d6b0*/  FADD.FTZ R217, R217, R210 ;  /* 0x000000d2d9d97221 */ /* 0x000fea0000010000 */
[C---:B------:R-:W-:Y:S01]  /*1d6c0*/  HMMA.16816.F32.BF16 R8, R100.reuse, R110, R8 ;  /* 0x0000006e6408723c */ /* 0x040fe20000041808 */
[----:B------:R-:W1:Y:S07]  /*1d6d0*/  LDSM.16.MT88.4 R108, [R189+0x5000] ;  /* 0x00500000bd6c783b */ /* 0x000e6e0000004200 */
[C---:B------:R-:W-:Y:S03]  /*1d6e0*/  HMMA.16816.F32.BF16 R12, R100.reuse, R112, R12 ;  /* 0x00000070640c723c */ /* 0x040fe6000004180c */
[--C-:B------:R-:W-:Y:S01]  /*1d6f0*/  FFMA.FTZ R112, R134, UR4, -R159.reuse ;  /* 0x0000000486707c23 */ /* 0x100fe2000801089f */
[----:B------:R-:W-:Y:S03]  /*1d700*/  FFMA.FTZ R159, R133, UR4, -R159 ;  /* 0x00000004859f7c23 */ /* 0x000fe6000801089f */
[----:B------:R-:W-:Y:S01]  /*1d710*/  MUFU.EX2 R133, R112 ;  /* 0x0000007000857308 */ /* 0x000fe20000000800 */
[C---:B------:R-:W-:Y:S09]  /*1d720*/  HMMA.16816.F32.BF16 R16, R100.reuse, R114, R16 ;  /* 0x000000726410723c */ /* 0x040ff20000041810 */
[----:B------:R3:W4:Y:S01]  /*1d730*/  MUFU.EX2 R134, R159 ;  /* 0x0000009f00867308 */ /* 0x0007220000000800 */
[C---:B------:R-:W-:Y:S08]  /*1d740*/  HMMA.16816.F32.BF16 R20, R100.reuse, R116, R20 ;  /* 0x000000746414723c */ /* 0x040ff00000041814 */
[C---:B------:R-:W-:Y:S01]  /*1d750*/  HMMA.16816.F32.BF16 R24, R100.reuse, R118, R24 ;  /* 0x000000766418723c */ /* 0x040fe20000041818 */
[----:B------:R-:W-:Y:S07]  /*1d760*/  LDSM.16.MT88.4 R116, [R184+0xd800] ;  /* 0x00d80000b874783b */ /* 0x000fee0000004200 */
[C---:B------:R-:W-:Y:S01]  /*1d770*/  HMMA.16816.F32.BF16 R28, R100.reuse, R120, R28 ;  /* 0x00000078641c723c */ /* 0x040fe2000004181c */
[----:B---3--:R-:W-:Y:S07]  /*1d780*/  LDSM.16.MT88.4 R156, [R168+0x3800] ;  /* 0x00380000a89c783b */ /* 0x008fee0000004200 */
[C---:B------:R-:W-:Y:S08]  /*1d790*/  HMMA.16816.F32.BF16 R32, R100.reuse, R122, R32 ;  /* 0x0000007a6420723c */ /* 0x040ff00000041820 */
[C---:B------:R-:W-:Y:S08]  /*1d7a0*/  HMMA.16816.F32.BF16 R36, R100.reuse, R124, R36 ;  /* 0x0000007c6424723c */ /* 0x040ff00000041824 */
[C---:B------:R-:W-:Y:S01]  /*1d7b0*/  HMMA.16816.F32.BF16 R40, R100.reuse, R126, R40 ;  /* 0x0000007e6428723c */ /* 0x040fe20000041828 */
[----:B------:R-:W3:Y:S07]  /*1d7c0*/  LDSM.16.MT88.4 R124, [R188+0xd800] ;  /* 0x00d80000bc7c783b */ /* 0x000eee0000004200 */
[C---:B------:R-:W-:Y:S08]  /*1d7d0*/  HMMA.16816.F32.BF16 R44, R100.reuse, R128, R44 ;  /* 0x00000080642c723c */ /* 0x040ff0000004182c */
[C---:B------:R-:W-:Y:S08]  /*1d7e0*/  HMMA.16816.F32.BF16 R48, R100.reuse, R130, R48 ;  /* 0x000000826430723c */ /* 0x040ff00000041830 */
[C---:B------:R-:W-:Y:S03]  /*1d7f0*/  HMMA.16816.F32.BF16 R52, R100.reuse, R140, R52 ;  /* 0x0000008c6434723c */ /* 0x040fe60000041834 */
[----:B------:R-:W-:Y:S02]  /*1d800*/  F2FP.BF16.F32.PACK_AB R140, R219, R212 ;  /* 0x000000d4db8c723e */ /* 0x000fe400000010ff */
[----:B------:R-:W-:Y:S01]  /*1d810*/  F2FP.BF16.F32.PACK_AB R141, R135, R136 ;  /* 0x00000088878d723e */ /* 0x000fe200000010ff */
[----:B------:R-:W-:Y:S02]  /*1d820*/  FADD.FTZ R136, R136, R217 ;  /* 0x000000d988887221 */ /* 0x000fe40000010000 */
[C---:B------:R-:W-:Y:S03]  /*1d830*/  HMMA.16816.F32.BF16 R56, R100.reuse, R142, R56 ;  /* 0x0000008e6438723c */ /* 0x040fe60000041838 */
[----:B------:R-:W-:Y:S01]  /*1d840*/  F2FP.BF16.F32.PACK_AB R142, R221, R214 ;  /* 0x000000d6dd8e723e */ /* 0x000fe200000010ff */
[----:B------:R-:W-:Y:S01]  /*1d850*/  FADD.FTZ R136, R135, R136 ;  /* 0x0000008887887221 */ /* 0x000fe20000010000 */
[C---:B----4-:R-:W-:Y:S03]  /*1d860*/  F2FP.BF16.F32.PACK_AB R143, R134.reuse, R133 ;  /* 0x00000085868f723e */ /* 0x050fe600000010ff */
[C---:B--2---:R-:W-:Y:S03]  /*1d870*/  HMMA.16816.F32.BF16 R60, R100.reuse, R104, R60 ;  /* 0x00000068643c723c */ /* 0x044fe6000004183c */
[----:B------:R-:W-:Y:S04]  /*1d880*/  FADD.FTZ R133, R133, R136 ;  /* 0x0000008885857221 */ /* 0x000fe80000010000 */
[----:B------:R-:W-:Y:S01]  /*1d890*/  FADD.FTZ R211, R134, R133 ;  /* 0x0000008586d37221 */ /* 0x000fe20000010000 */
[C---:B------:R-:W-:Y:S01]  /*1d8a0*/  HMMA.16816.F32.BF16 R64, R100.reuse, R106, R64 ;  /* 0x0000006a6440723c */ /* 0x040fe20000041840 */
[----:B------:R-:W2:Y:S07]  /*1d8b0*/  LDSM.16.MT88.4 R104, [R168+0x1800] ;  /* 0x00180000a868783b */ /* 0x000eae0000004200 */
[C---:B------:R-:W-:Y:S08]  /*1d8c0*/  HMMA.16816.F32.BF16 R68, R100.reuse, R144, R68 ;  /* 0x000000906444723c */ /* 0x040ff00000041844 */
[C---:B------:R-:W-:Y:S01]  /*1d8d0*/  HMMA.16816.F32.BF16 R72, R100.reuse, R146, R72 ;  /* 0x000000926448723c */ /* 0x040fe20000041848 */
[----:B------:R-:W4:Y:S07]  /*1d8e0*/  LDSM.16.MT88.4 R144, [R189+0x1800] ;  /* 0x00180000bd90783b */ /* 0x000f2e0000004200 */
[C---:B------:R-:W-:Y:S08]  /*1d8f0*/  HMMA.16816.F32.BF16 R76, R100.reuse, R148, R76 ;  /* 0x00000094644c723c */ /* 0x040ff0000004184c */
[C---:B------:R-:W-:Y:S01]  /*1d900*/  HMMA.16816.F32.BF16 R80, R100.reuse, R150, R80 ;  /* 0x000000966450723c */ /* 0x040fe20000041850 */
[----:B------:R-:W5:Y:S07]  /*1d910*/  LDSM.16.MT88.4 R148, [R188+0xf800] ;  /* 0x00f80000bc94783b */ /* 0x000f6e0000004200 */
[C---:B------:R-:W-:Y:S08]  /*1d920*/  HMMA.16816.F32.BF16 R84, R100.reuse, R152, R84 ;  /* 0x000000986454723c */ /* 0x040ff00000041854 */
[C---:B------:R-:W-:Y:S01]  /*1d930*/  HMMA.16816.F32.BF16 R88, R100.reuse, R154, R88 ;  /* 0x0000009a6458723c */ /* 0x040fe20000041858 */
[----:B------:R-:W5:Y:S07]  /*1d940*/  LDSM.16.MT88.4 R152, [R184+0xf800] ;  /* 0x00f80000b898783b */ /* 0x000f6e0000004200 */
[C---:B-1----:R-:W-:Y:S08]  /*1d950*/  HMMA.16816.F32.BF16 R92, R100.reuse, R108, R92 ;  /* 0x0000006c645c723c */ /* 0x042ff0000004185c */
[----:B------:R-:W-:Y:S08]  /*1d960*/  HMMA.16816.F32.BF16 R96, R100, R110, R96 ;  /* 0x0000006e6460723c */ /* 0x000ff00000041860 */
[C---:B---3--:R-:W-:Y:S01]  /*1d970*/  HMMA.16816.F32.BF16 R128, R140.reuse, R124, R4 ;  /* 0x0000007c8c80723c */ /* 0x048fe20000041804 */
[----:B------:R-:W1:Y:S07]  /*1d980*/  LDSM.16.MT88.4 R4, [R184+0x11800] ;  /* 0x01180000b804783b */ /* 0x000e6e0000004200 */
[C---:B------:R-:W-:Y:S01]  /*1d990*/  HMMA.16816.F32.BF16 R124, R140.reuse, R126, R8 ;  /* 0x0000007e8c7c723c */ /* 0x040fe20000041808 */
[----:B------:R-:W3:Y:S07]  /*1d9a0*/  LDSM.16.MT88.4 R8, [R168+0x5800] ;  /* 0x00580000a808783b */ /* 0x000eee0000004200 */
[C---:B------:R-:W-:Y:S01]  /*1d9b0*/  HMMA.16816.F32.BF16 R120, R140.reuse, R116, R12 ;  /* 0x000000748c78723c */ /* 0x040fe2000004180c */
[----:B------:R-:W3:Y:S07]  /*1d9c0*/  LDSM.16.MT88.4 R12, [R189+0x5800] ;  /* 0x00580000bd0c783b */ /* 0x000eee0000004200 */
[C---:B------:R-:W-:Y:S08]  /*1d9d0*/  HMMA.16816.F32.BF16 R116, R140.reuse, R118, R16 ;  /* 0x000000768c74723c */ /* 0x040ff00000041810 */
[C---:B--2---:R-:W-:Y:S08]  /*1d9e0*/  HMMA.16816.F32.BF16 R112, R140.reuse, R104, R20 ;  /* 0x000000688c70723c */ /* 0x044ff00000041814 */
[C---:B------:R-:W-:Y:S08]  /*1d9f0*/  HMMA.16816.F32.BF16 R108, R140.reuse, R106, R24 ;  /* 0x0000006a8c6c723c */ /* 0x040ff00000041818 */
[C---:B----4-:R-:W-:Y:S08]  /*1da00*/  HMMA.16816.F32.BF16 R104, R140.reuse, R144, R28 ;  /* 0x000000908c68723c */ /* 0x050ff0000004181c */
[C---:B------:R-:W-:Y:S08]  /*1da10*/  HMMA.16816.F32.BF16 R100, R140.reuse, R146, R32 ;  /* 0x000000928c64723c */ /* 0x040ff00000041820 */
[C---:B-----5:R-:W-:Y:S08]  /*1da20*/  HMMA.16816.F32.BF16 R36, R140.reuse, R148, R36 ;  /* 0x000000948c24723c */ /* 0x060ff00000041824 */
        /* <DEDUP_REMOVED lines=15> */
[C---:B---3--:R-:W-:Y:S03]  /*1db20*/  HMMA.16816.F32.BF16 R84, R140.reuse, R8, R84 ;  /* 0x000000088c54723c */ /* 0x048fe60000041854 */
        /* <DEDUP_REMOVED lines=9> */
[----:B------:R-:W-:Y:S04]  /*1dbc0*/  FADD.FTZ R214, R214, R219 ;  /* 0x000000dbd6d67221 */ /* 0x000fe80000010000 */
[----:B------:R-:W-:Y:S01]  /*1dbd0*/  FADD.FTZ R213, R221, R214 ;  /* 0x000000d6ddd57221 */ /* 0x000fe20000010000 */
[----:B------:R-:W-:Y:S01]  /*1dbe0*/  @!UPT UIADD3 URZ, UPT, UPT, URZ, URZ, URZ ;  /* 0x000000fffffff290 */ /* 0x000fe2000fffe0ff */
[----:B------:R-:W-:Y:S11]  /*1dbf0*/  @P1 BRA `(.L_x_1051) ;  /* 0xffffffc400201947 */ /* 0x000ff6000383ffff */
.L_x_1047:
        /* <DEDUP_REMOVED lines=278> */
.L_x_1053:
[----:B------:R-:W-:Y:S05]  /*1ed60*/  BSYNC.RECONVERGENT B0 ;  /* 0x0000000000007941 */ /* 0x000fea0003800200 */
.L_x_1052:
        /* <DEDUP_REMOVED lines=39> */
.L_x_1055:
[----:B------:R-:W-:Y:S05]  /*1efe0*/  BSYNC.RECONVERGENT B0 ;  /* 0x0000000000007941 */ /* 0x000fea0003800200 */
.L_x_1054:
        /* <DEDUP_REMOVED lines=23> */
.L_x_1057:
[----:B------:R-:W-:Y:S05]  /*1f160*/  BSYNC.RECONVERGENT B0 ;  /* 0x0000000000007941 */ /* 0x000fea0003800200 */
.L_x_1056:
        /* <DEDUP_REMOVED lines=23> */
.L_x_1059:
[----:B------:R-:W-:Y:S05]  /*1f2e0*/  BSYNC.RECONVERGENT B0 ;  /* 0x0000000000007941 */ /* 0x000fea0003800200 */
.L_x_1058:
        /* <DEDUP_REMOVED lines=23> */
.L_x_1060:
        /* <DEDUP_REMOVED lines=10> */
.L_x_3740:


//--------------------- .text._ZN5flash24flash_fwd_splitkv_kernelI23Flash_fwd_kernel_traitsILi192ELi64ELi64ELi4ELb0ELb0EN7cutlass10bfloat16_tE19Flash_kernel_traitsILi192ELi64ELi64ELi4ES3_EELb1ELb0ELb0ELb0ELb0ELb0ELb1ELb0EEEvNS_16Flash_fwd_paramsE --------------------------
	.section	.text._ZN5flash24flash_fwd_splitkv_kernelI23Flash_fwd_kernel_traitsILi192ELi64ELi64ELi4ELb0ELb0EN7cutlass10bfloat16_tE19Flash_kernel_traitsILi192ELi64ELi64ELi4ES3_EELb1ELb0ELb0ELb0ELb0ELb0ELb1ELb0EEEvNS_16Flash_fwd_paramsE,"ax",@progbits
	.align	128
        .global         _ZN5flash24flash_fwd_splitkv_kernelI23Flash_fwd_kernel_traitsILi192ELi64ELi64ELi4ELb0ELb0EN7cutlass10bfloat16_tE19Flash_kernel_traitsILi192ELi64ELi64ELi4ES3_EELb1ELb0ELb0ELb0ELb0ELb0ELb1ELb0EEEvNS_16Flash_fwd_paramsE
        .type           _ZN5flash24flash_fwd_splitkv_kernelI23Flash_fwd_kernel_traitsILi192ELi64ELi64ELi4ELb0ELb0EN7cutlass10bfloat16_tE19Flash_kernel_traitsILi192ELi64ELi64ELi4ES3_EELb1ELb0ELb0ELb0ELb0ELb0ELb1ELb0EEEvNS_16Flash_fwd_paramsE,@function
        .size           _ZN5flash24flash_fwd_splitkv_kernelI23Flash_fwd_kernel_traitsILi192ELi64ELi64ELi4ELb0ELb0EN7cutlass10bfloat16_tE19Flash_kernel_traitsILi192ELi64ELi64ELi4ES3_EELb1ELb0ELb0ELb0ELb0ELb0ELb1ELb0EEEvNS_16Flash_fwd_paramsE,(.L_x_3741 - _ZN5flash24flash_fwd_splitkv_kernelI23Flash_fwd_kernel_traitsILi192ELi64ELi64ELi4ELb0ELb0EN7cutlass10bfloat16_tE19Flash_kernel_traitsILi192ELi64ELi64ELi4ES3_EELb1ELb0ELb0ELb0ELb0ELb0ELb1ELb0EEEvNS_16Flash_fwd_paramsE)
        .other          _ZN5flash24flash_fwd_splitkv_kernelI23Flash_fwd_kernel_traitsILi192ELi64ELi64ELi4ELb0ELb0EN7cutlass10bfloat16_tE19Flash_kernel_traitsILi192ELi64ELi64ELi4ES3_EELb1ELb0ELb0ELb0ELb0ELb0ELb1ELb0EEEvNS_16Flash_fwd_paramsE,@"STO_CUDA_ENTRY STV_DEFAULT"
_ZN5flash24flash_fwd_splitkv_kernelI23Flash_fwd_kernel_traitsILi192ELi64ELi64ELi4ELb0ELb0EN7cutlass10bfloat16_tE19Flash_kernel_traitsILi192ELi64ELi64ELi4ES3_EELb1ELb0ELb0ELb0ELb0ELb0ELb1ELb0EEEvNS_16Flash_fwd_paramsE:
.text._ZN5flash24flash_fwd_splitkv_kernelI23Flash_fwd_kernel_traitsILi192ELi64ELi64ELi4ELb0ELb0EN7cutlass10bfloat16_tE19Flash_kernel_traitsILi192ELi64ELi64ELi4ES3_EELb1ELb0ELb0ELb0ELb0ELb0ELb1ELb0EEEvNS_16Flash_fwd_paramsE:
[----:B------:R-:W-:Y:S01]  /*0000*/  LDC R1, c[0x0][0x37c] ;  /* 0x0000df00ff017b82 */ /* 0x000fe20000000800 */
[----:B------:R-:W1:Y:S07]  /*0010*/  LDCU UR12, c[0x0][0x3e0] ;  /* 0x00007c00ff0c77ac */ /* 0x000e6e0008000800 */
[----:B------:R-:W2:Y:S01]  /*0020*/  S2UR UR23, SR_CTAID.Z ;  /* 0x00000000001779c3 */ /* 0x000ea20000002700 */
[----:B------:R-:W3:Y:S01]  /*0030*/  LDCU.64 UR16, c[0x0][0x460] ;  /* 0x00008c00ff1077ac */ /* 0x000ee20008000a00 */
[----:B------:R-:W4:Y:S01]  /*0040*/  LDCU.64 UR18, c[0x0][0x358] ;  /* 0x00006b00ff1277ac */ /* 0x000f220008000a00 */
[----:B------:R-:W4:Y:S01]  /*0050*/  LDCU.64 UR8, c[0x0][0x478] ;  /* 0x00008f00ff0877ac */ /* 0x000f220008000a00 */
[----:B------:R-:W4:Y:S01]  /*0060*/  LDCU.64 UR10, c[0x0][0x470] ;  /* 0x00008e00ff0a77ac */ /* 0x000f220008000a00 */
[----:B-1----:R-:W1:Y:S01]  /*0070*/  I2F.U32.RP R2, UR12 ;  /* 0x0000000c00027d06 */ /* 0x002e620008209000 */
[----:B------:R-:W-:-:S07]  /*0080*/  UISETP.NE.U32.AND UP0, UPT, UR12, URZ, UPT ;  /* 0x000000ff0c00728c */ /* 0x000fce000bf05070 */
[----:B-1----:R-:W1:Y:S02]  /*0090*/  MUFU.RCP R0, R2 ;  /* 0x0000000200007308 */ /* 0x002e640000001000 */
[----:B-1----:R-:W-:Y:S01]  /*00a0*/  VIADD R0, R0, 0xffffffe ;  /* 0x0ffffffe00007836 */ /* 0x002fe20000000000 */
[----:B------:R-:W1:Y:S05]  /*00b0*/  LDC.64 R2, c[0x0][0x460] ;  /* 0x00011800ff027b82 */ /* 0x000e6a0000000a00 */
[----:B------:R-:W3:Y:S02]  /*00c0*/  F2I.FTZ.U32.TRUNC.NTZ R0, R0 ;  /* 0x0000000000007305 */ /* 0x000ee4000021f000 */
[----:B---3--:R-:W-:Y:S01]  /*00d0*/  R2UR UR5, R0 ;  /* 0x00000000000572ca */ /* 0x008fe200000e0000 */
[----:B------:R-:W-:Y:S01]  /*00e0*/  IMAD.MOV.U32 R0, RZ, RZ, -0x1 ;  /* 0xffffffffff007424 */ /* 0x000fe200078e00ff */
[----:B-1----:R-:W-:-:S02]  /*00f0*/  ISETP.NE.U32.AND P0, PT, R2, RZ, PT ;  /* 0x000000ff0200720c */ /* 0x002fc40003f05070 */
[----:B------:R-:W-:Y:S02]  /*0100*/  ISETP.NE.U32.AND P1, PT, R2, RZ, PT ;  /* 0x000000ff0200720c */ /* 0x000fe40003f25070 */
[----:B------:R-:W-:-:S07]  /*0110*/  ISETP.NE.AND.EX P0, PT, R3, RZ, PT, P0 ;  /* 0x000000ff0300720c */ /* 0x000fce0003f05300 */
[----:B------:R-:W-:-:S04]  /*0120*/  UIADD3 UR4, UPT, UPT, URZ, -UR5, URZ ;  /* 0x80000005ff047290 */ /* 0x000fc8000fffe0ff */
[----:B------:R-:W-:-:S03]  /*0130*/  UIMAD UR6, UR4, UR12, URZ ;  /* 0x0000000c040672a4 */ /* 0x000fc6000f8e02ff */
[----:B------:R-:W-:Y:S02]  /*0140*/  UMOV UR4, URZ ;  /* 0x000000ff00047c82 */ /* 0x000fe40008000000 */
[----:B------:R-:W-:-:S04]  /*0150*/  UIMAD.WIDE.U32 UR6, UR5, UR6, UR4 ;  /* 0x00000006050672a5 */ /* 0x000fc8000f8e0004 */
[----:B--2---:R-:W-:-:S04]  /*0160*/  UIMAD.WIDE.U32 UR14, UR7, UR23, URZ ;  /* 0x00000017070e72a5 */ /* 0x004fc8000f8e00ff */
[----:B------:R-:W-:-:S03]  /*0170*/  UIADD3 UR4, UPT, UPT, -UR15, URZ, URZ ;  /* 0x000000ff0f047290 */ /* 0x000fc6000fffe1ff */
[----:B------:R-:W1:Y:S01]  /*0180*/  LDCU.U8 UR6, c[0x0][0x532] ;  /* 0x0000a640ff0677ac */ /* 0x000e620008000000 */
[----:B------:R-:W-:-:S04]  /*0190*/  UIMAD UR4, UR12, UR4, UR23 ;  /* 0x000000040c0472a4 */ /* 0x000fc8000f8e0217 */
[----:B------:R-:W-:-:S11]  /*01a0*/  UISETP.GE.U32.AND UP2, UPT, UR4, UR12, UPT ;  /* 0x0000000c0400728c */ /* 0x000fd6000bf46070 */
[----:B------:R-:W-:Y:S02]  /*01b0*/  @UP2 UIADD3 UR4, UPT, UPT, UR4, -UR12, URZ ;  /* 0x8000000c04042290 */ /* 0x000fe4000fffe0ff */
[----:B------:R-:W-:Y:S02]  /*01c0*/  @UP2 UIADD3 UR15, UPT, UPT, UR15, 0x1, URZ ;  /* 0x000000010f0f2890 */ /* 0x000fe4000fffe0ff */
[----:B------:R-:W-:Y:S01]  /*01d0*/  UISETP.GE.U32.AND UP1, UPT, UR4, UR12, UPT ;  /* 0x0000000c0400728c */ /* 0x000fe2000bf26070 */
[----:B------:R-:W-:Y:S01]  /*01e0*/  VOTEU.ANY UP2, P0 ;  /* 0x0000000000ff7886 */ /* 0x000fe20000040100 */
[----:B------:R-:W-:Y:S02]  /*01f0*/  ISETP.NE.AND.EX P0, PT, R3, RZ, PT, P1 ;  /* 0x000000ff0300720c */ /* 0x000fe40003f05310 */
[----:B------:R-:W-:-:S03]  /*0200*/  PLOP3.LUT P1, PT, PT, PT, UP2, 0x80, 0x8 ;  /* 0x000000000008781c */ /* 0x000fc60003f2f028 */
[----:B------:R-:W2:Y:S04]  /*0210*/  LDCU.64 UR4, c[0x0][0x468] ;  /* 0x00008d00ff0477ac */ /* 0x000ea80008000a00 */
[----:B------:R-:W-:Y:S02]  /*0220*/  @UP1 UIADD3 UR15, UPT, UPT, UR15, 0x1, URZ ;  /* 0x000000010f0f1890 */ /* 0x000fe4000fffe0ff */
[----:B------:R-:W-:-:S04]  /*0230*/  @!UP0 ULOP3.LUT UR15, URZ, UR12, URZ, 0x33, !UPT ;  /* 0x0000000cff0f8292 */ /* 0x000fc8000f8e33ff */
[----:B------:R-:W-:Y:S02]  /*0240*/  UIMAD.WIDE.U32 UR16, UR15, 0x4, UR16 ;  /* 0x000000040f1078a5 */ /* 0x000fe4000f8e0010 */
[----:B-1----:R-:W-:-:S04]  /*0250*/  UISETP.NE.AND UP3, UPT, UR6, URZ, UPT ;  /* 0x000000ff0600728c */ /* 0x002fc8000bf65270 */
[----:B------:R-:W-:Y:S01]  /*0260*/  IMAD.U32 R4, RZ, RZ, UR16 ;  /* 0x00000010ff047e24 */ /* 0x000fe2000f8e00ff */
[----:B--2---:R-:W-:Y:S01]  /*0270*/  UISETP.EQ.U32.AND UP4, UPT, UR4, URZ, UPT ;  /* 0x000000ff0400728c */ /* 0x004fe2000bf82070 */
[----:B------:R-:W-:Y:S01]  /*0280*/  IMAD.U32 R5, RZ, RZ, UR17 ;  /* 0x00000011ff057e24 */ /* 0x000fe2000f8e00ff */
[----:B------:R-:W-:Y:S02]  /*0290*/  USHF.L.U32 UR7, UR15, 0x2, URZ ;  /* 0x000000020f077899 */ /* 0x000fe400080006ff */
[----:B------:R-:W-:Y:S02]  /*02a0*/  UISETP.EQ.OR.EX UP4, UPT, UR5, URZ, !UP3, UP4 ;  /* 0x000000ff0500728c */ /* 0x000fe4000df82740 */
[----:B----4-:R-:W2:Y:S01]  /*02b0*/  @P0 LDG.E R0, desc[UR18][R4.64] ;  /* 0x0000001204000981 */ /* 0x010ea2000c1e1900 */
[----:B------:R-:W-:-:S03]  /*02c0*/  UISETP.NE.U32.AND UP1, UPT, UR8, URZ, UPT ;  /* 0x000000ff0800728c */ /* 0x000fc6000bf25070 */
[----:B------:R-:W2:Y:S01]  /*02d0*/  @P1 LDG.E R3, desc[UR18][R4.64+0x4] ;  /* 0x0000041204031981 */ /* 0x000ea2000c1e1900 */
[----:B------:R-:W-:Y:S01]  /*02e0*/  USHF.R.U32.HI UR6, URZ, 0x1e, UR15 ;  /* 0x0000001eff067899 */ /* 0x000fe2000801160f */
[----:B------:R-:W-:Y:S01]  /*02f0*/  ISETP.NE.U32.AND P4, PT, RZ, UR10, PT ;  /* 0x0000000aff007c0c */ /* 0x000fe2000bf85070 */
[----:B------:R-:W-:Y:S01]  /*0300*/  UIADD3 UR13, UP0, UPT, UR7, UR4, URZ ;  /* 0x00000004070d7290 */ /* 0x000fe2000ff1e0ff */
[----:B------:R-:W-:Y:S01]  /*0310*/  PLOP3.LUT P2, PT, PT, PT, UP4, 0x80, 0x8 ;  /* 0x000000000008781c */ /* 0x000fe20003f4f048 */
[----:B------:R-:W-:Y:S01]  /*0320*/  UISETP.NE.AND.EX UP1, UPT, UR9, URZ, UPT, UP1 ;  /* 0x000000ff0900728c */ /* 0x000fe2000bf25310 */
[----:B------:R-:W-:Y:S01]  /*0330*/  IMAD.U32 R10, RZ, RZ, UR10 ;  /* 0x0000000aff0a7e24 */ /* 0x000fe2000f8e00ff */
[----:B------:R-:W-:Y:S01]  /*0340*/  UIADD3.X UR10, UPT, UPT, UR6, UR5, URZ, UP0, !UPT ;  /* 0x00000005060a7290 */ /* 0x000fe200087fe4ff */
[----:B------:R-:W-:Y:S01]  /*0350*/  ISETP.NE.AND.EX P4, PT, RZ, UR11, PT, P4 ;  /* 0x0000000bff007c0c */ /* 0x000fe2000bf85340 */
[----:B------:R-:W-:Y:S02]  /*0360*/  IMAD.U32 R6, RZ, RZ, UR13 ;  /* 0x0000000dff067e24 */ /* 0x000fe4000f8e00ff */
[----:B------:R-:W-:Y:S01]  /*0370*/  PLOP3.LUT P0, PT, PT, PT, UP1, 0x80, 0x8 ;  /* 0x000000000008781c */ /* 0x000fe20003f0f018 */
[----:B------:R-:W-:-:S02]  /*0380*/  IMAD.U32 R2, RZ, RZ, UR11 ;  /* 0x0000000bff027e24 */ /* 0x000fc4000f8e00ff */
[----:B------:R-:W-:Y:S02]  /*0390*/  IMAD.U32 R7, RZ, RZ, UR10 ;  /* 0x0000000aff077e24 */ /* 0x000fe4000f8e00ff */
[----:B------:R-:W-:-:S04]  /*03a0*/  @UP1 UIADD3 UR8, UP0, UPT, UR7, UR8, URZ ;  /* 0x0000000807081290 */ /* 0x000fc8000ff1e0ff */
[----:B------:R-:W-:Y:S01]  /*03b0*/  @UP1 UIADD3.X UR9, UPT, UPT, UR6, UR9, URZ, UP0, !UPT ;  /* 0x0000000906091290 */ /* 0x000fe200087fe4ff */
[----:B------:R-:W-:Y:S01]  /*03c0*/  @P4 IADD3 R10, P3, PT, R10, UR7, RZ ;  /* 0x000000070a0a4c10 */ /* 0x000fe2000ff7e0ff */
[----:B------:R-:W3:Y:S03]  /*03d0*/  @!P2 LDG.E R5, desc[UR18][R6.64] ;  /* 0x000000120605a981 */ /* 0x000ee6000c1e1900 */
[----:B------:R-:W-:Y:S01]  /*03e0*/  @P4 IADD3.X R11, PT, PT, R2, UR6, RZ, P3, !PT ;  /* 0x00000006020b4c10 */ /* 0x000fe20009ffe4ff */
[----:B------:R-:W-:Y:S02]  /*03f0*/  IMAD.U32 R8, RZ, RZ, UR8 ;  /* 0x00000008ff087e24 */ /* 0x000fe4000f8e00ff */
[----:B------:R-:W-:Y:S02]  /*0400*/  IMAD.U32 R9, RZ, RZ, UR9 ;  /* 0x00000009ff097e24 */ /* 0x000fe4000f8e00ff */
[----:B------:R1:W5:Y:S04]  /*0410*/  @P4 LDG.E R4, desc[UR18][R10.64] ;  /* 0x000000120a044981 */ /* 0x000368000c1e1900 */
[----:B------:R1:W5:Y:S01]  /*0420*/  @P0 LDG.E R2, desc[UR18][R8.64] ;  /* 0x0000001208020981 */ /* 0x000362000c1e1900 */
[----:B------:R-:W4:Y:S01]  /*0430*/  S2UR UR8, SR_CTAID.X ;  /* 0x00000000000879c3 */ /* 0x000f220000002500 */
[----:B------:R-:W1:Y:S01]  /*0440*/  @!UP2 LDCU UR22, c[0x0][0x434] ;  /* 0x00008680ff16a7ac */ /* 0x000e620008000800 */
[----:B------:R-:W-:Y:S01]  /*0450*/  UISETP.NE.U32.AND UP0, UPT, UR4, URZ, UPT ;  /* 0x000000ff0400728c */ /* 0x000fe2000bf05070 */
[----:B------:R-:W-:-:S03]  /*0460*/  UMOV UR11, 0xffffffff ;  /* 0xffffffff000b7882 */ /* 0x000fc60000000000 */
[----:B------:R-:W-:Y:S02]  /*0470*/  UISETP.NE.AND.EX UP0, UPT, UR5, URZ, UPT, UP0 ;  /* 0x000000ff0500728c */ /* 0x000fe4000bf05300 */
[----:B----4-:R-:W-:-:S09]  /*0480*/  USHF.L.U32 UR20, UR8, 0x6, URZ ;  /* 0x0000000608147899 */ /* 0x010fd200080006ff */
[----:B------:R-:W4:Y:S01]  /*0490*/  @!UP0 LDCU UR17, c[0x0][0x438] ;  /* 0x00008700ff1187ac */ /* 0x000f220008000800 */
[----:B--2---:R-:W-:-:S05]  /*04a0*/  @P1 IMAD.IADD R3, R3, 0x1, -R0 ;  /* 0x0000000103031824 */ /* 0x004fca00078e0a00 */
[----:B------:R-:W-:-:S13]  /*04b0*/  @P1 R2UR UR9, R3 ;  /* 0x00000000030912ca */ /* 0x000fda00000e0000 */
[----:B-1----:R-:W-:Y:S02]  /*04c0*/  @UP2 UMOV UR22, UR9 ;  /* 0x0000000900162c82 */ /* 0x002fe40008000000 */
[----:B------:R-:W-:Y:S01]  /*04d0*/  UISETP.GT.AND UP2, UPT, UR22, UR20, UPT ;  /* 0x000000141600728c */ /* 0x000fe2000bf44270 */
[----:B---3--:R-:W-:-:S05]  /*04e0*/  @!P2 R2UR UR11, R5 ;  /* 0x00000000050ba2ca */ /* 0x008fca00000e0000 */
[----:B------:R-:W-:Y:S01]  /*04f0*/  PLOP3.LUT P1, PT, PT, PT, UP2, 0x80, 0x8 ;  /* 0x000000000008781c */ /* 0x000fe20003f2f028 */
[----:B----4-:R-:W-:-:S12]  /*0500*/  BRA.U !UP0, `(.L_x_1061) ;  /* 0x0000000108187547 */ /* 0x010fd8000b800000 */
[----:B------:R-:W-:-:S13]  /*0510*/  PLOP3.LUT P2, PT, PT, PT, UP3, 0x80, 0x8 ;  /* 0x000000000008781c */ /* 0x000fda0003f4f038 */
[----:B------:R-:W2:Y:S04]  /*0520*/  @P2 LDG.E R3, desc[UR18][R6.64+0x4] ;  /* 0x0000041206032981 */ /* 0x000ea8000c1e1900 */
[----:B------:R-:W3:Y:S01]  /*0530*/  @!P2 LDG.E R5, desc[UR18][R6.64] ;  /* 0x000000120605a981 */ /* 0x000ee2000c1e1900 */
[----:B--2---:R-:W-:-:S13]  /*0540*/  @P2 R2UR UR17, R3 ;  /* 0x00000000031122ca */ /* 0x004fda00000e0000 */
[----:B------:R-:W-:-:S07]  /*0550*/  @UP3 UIADD3 UR17, UPT, UPT, UR17, -UR11, URZ ;  /* 0x8000000b11113290 */ /* 0x000fce000fffe0ff */
[----:B---3--:R-:W-:-:S15]  /*0560*/  @!P2 R2UR UR17, R5 ;  /* 0x000000000511a2ca */ /* 0x008fde00000e0000 */
.L_x_1061:
[----:B------:R-:W-:Y:S05]  /*0570*/  @!P1 EXIT ;  /* 0x000000000000994d */ /* 0x000fea0003800000 */
[----:B------:R-:W1:Y:S01]  /*0580*/  LDCU UR9, c[0x0][0x374] ;  /* 0x00006e80ff0977ac */ /* 0x000e620008000800 */
[----:B------:R-:W2:Y:S01]  /*0590*/  LDC R3, c[0x0][0x374] ;  /* 0x0000dd00ff037b82 */ /* 0x000ea20000000800 */
[----:B------:R-:W3:Y:S01]  /*05a0*/  S2R R159, SR_TID.X ;  /* 0x00000000009f7919 */ /* 0x000ee20000002100 */
[----:B------:R-:W4:Y:S01]  /*05b0*/  LDCU UR5, c[0x0][0x438] ;  /* 0x00008700ff0577ac */ /* 0x000f220008000800 */
[----:B------:R-:W-:Y:S01]  /*05c0*/  UMOV UR26, URZ ;  /* 0x000000ff001a7c82 */ /* 0x000fe20008000000 */
[----:B------:R-:W3:Y:S01]  /*05d0*/  @!UP1 LDCU UR25, c[0x0][0x43c] ;  /* 0x00008780ff1997ac */ /* 0x000ee20008000800 */
[----:B------:R-:W-:Y:S01]  /*05e0*/  UMOV UR10, URZ ;  /* 0x000000ff000a7c82 */ /* 0x000fe20008000000 */
[----:B-----5:R-:W-:Y:S01]  /*05f0*/  @P4 R2UR UR10, R4 ;  /* 0x00000000040a42ca */ /* 0x020fe200000e0000 */
[----:B------:R-:W-:-:S04]  /*0600*/  UIADD3 UR8, UPT, UPT, UR8, 0x1, URZ ;  /* 0x0000000108087890 */ /* 0x000fc8000fffe0ff */
[----:B------:R-:W-:Y:S02]  /*0610*/  ULEA UR8, UR8, -UR22, 0x6 ;  /* 0x8000001608087291 */ /* 0x000fe4000f8e30ff */
[----:B----4-:R-:W-:Y:S01]  /*0620*/  UIADD3 UR5, UPT, UPT, UR5, 0x3f, URZ ;  /* 0x0000003f05057890 */ /* 0x010fe2000fffe0ff */
[----:B--2---:R-:W-:-:S03]  /*0630*/  IABS R5, R3 ;  /* 0x0000000300057213 */ /* 0x004fc60000000000 */
[----:B------:R-:W-:Y:S01]  /*0640*/  USHF.R.S32.HI UR4, URZ, 0x1f, UR5 ;  /* 0x0000001fff047899 */ /* 0x000fe20008011405 */
[----:B------:R-:W-:Y:S02]  /*0650*/  IABS R3, R3 ;  /* 0x0000000300037213 */ /* 0x000fe40000000000 */
[----:B------:R-:W-:Y:S01]  /*0660*/  R2UR UR14, R5 ;  /* 0x00000000050e72ca */ /* 0x000fe200000e0000 */
[----:B------:R-:W-:Y:S02]  /*0670*/  ULEA.HI UR4, UR4, UR5, URZ, 0x6 ;  /* 0x0000000504047291 */ /* 0x000fe4000f8f30ff */
[----:B------:R-:W-:Y:S02]  /*0680*/  IMAD.MOV R3, RZ, RZ, -R3 ;  /* 0x000000ffff037224 */ /* 0x000fe400078e0a03 */
[----:B-1----:R-:W-:-:S03]  /*0690*/  ULEA.HI.SX32 UR16, UR4, UR9, 0x1a ;  /* 0x0000000904107291 */ /* 0x002fc6000f8fd2ff */
[----:B------:R-:W-:Y:S01]  /*06a0*/  R2UR UR21, R3 ;  /* 0x00000000031572ca */ /* 0x000fe200000e0000 */
[----:B------:R-:W-:-:S04]  /*06b0*/  UIADD3 UR16, UPT, UPT, UR16, -0x1, URZ ;  /* 0xffffffff10107890 */ /* 0x000fc8000fffe0ff */
[----:B------:R-:W1:Y:S08]  /*06c0*/  I2F.RP R7, UR14 ;  /* 0x0000000e00077d06 */ /* 0x000e700008209400 */
[----:B-1----:R-:W1:Y:S02]  /*06d0*/  MUFU.RCP R6, R7 ;  /* 0x0000000700067308 */ /* 0x002e640000001000 */
[----:B-1----:R-:W-:-:S06]  /*06e0*/  VIADD R6, R6, 0xffffffe ;  /* 0x0ffffffe06067836 */ /* 0x002fcc0000000000 */
[----:B------:R-:W1:Y:S02]  /*06f0*/  F2I.FTZ.U32.TRUNC.NTZ R5, R6 ;  /* 0x0000000600057305 */ /* 0x000e64000021f000 */
[----:B-1----:R-:W-:Y:S01]  /*0700*/  R2UR UR27, R5 ;  /* 0x00000000051b72ca */ /* 0x002fe200000e0000 */
[----:B------:R-:W-:Y:S01]  /*0710*/  IMAD.U32 R5, RZ, RZ, UR16 ;  /* 0x00000010ff057e24 */ /* 0x000fe2000f8e00ff */
[----:B------:R-:W-:-:S04]  /*0720*/  ULOP3.LUT UR16, UR16, UR9, URZ, 0x3c, !UPT ;  /* 0x0000000910107292 */ /* 0x000fc8000f8e3cff */
[----:B------:R-:W-:-:S04]  /*0730*/  IABS R5, R5 ;  /* 0x0000000500057213 */ /* 0x000fc80000000000 */
[----:B------:R-:W-:-:S03]  /*0740*/  R2UR UR24, R5 ;  /* 0x00000000051872ca */ /* 0x000fc600000e0000 */
[----:B------:R-:W-:-:S04]  /*0750*/  UIADD3 UR4, UPT, UPT, URZ, -UR27, URZ ;  /* 0x8000001bff047290 */ /* 0x000fc8000fffe0ff */
[----:B------:R-:W-:-:S04]  /*0760*/  UIMAD UR28, UR4, UR14, URZ ;  /* 0x0000000e041c72a4 */ /* 0x000fc8000f8e02ff */
[----:B------:R-:W-:Y:S01]  /*0770*/  UIMAD.WIDE.U32 UR28, UR27, UR28, UR26 ;  /* 0x0000001c1b1c72a5 */ /* 0x000fe2000f8e001a */
[----:B------:R-:W-:Y:S02]  /*0780*/  @P0 R2UR UR26, R2 ;  /* 0x00000000021a02ca */ /* 0x000fe400000e0000 */
[----:B------:R-:W1:Y:S01]  /*0790*/  @!UP1 LDCU.64 UR4, c[0x0][0x488] ;  /* 0x00009100ff0497ac */ /* 0x000e620008000a00 */
[----:B------:R-:W-:-:S07]  /*07a0*/  UIMAD.WIDE.U32 UR28, UR29, UR24, URZ ;  /* 0x000000181d1c72a5 */ /* 0x000fce000f8e00ff */
[----:B------:R-:W-:Y:S02]  /*07b0*/  UMOV UR13, UR29 ;  /* 0x0000001d000d7c82 */ /* 0x000fe40008000000 */
[----:B------:R-:W-:Y:S02]  /*07c0*/  UIMAD UR24, UR13, UR21, UR24 ;  /* 0x000000150d1872a4 */ /* 0x000fe4000f8e0218 */
[----:B------:R-:W-:Y:S02]  /*07d0*/  @UP1 UIADD3 UR21, UPT, UPT, UR26, -UR10, URZ ;  /* 0x8000000a1a151290 */ /* 0x000fe4000fffe0ff */
[----:B------:R-:W-:Y:S02]  /*07e0*/  UISETP.GT.U32.AND UP2, UPT, UR14, UR24, UPT ;  /* 0x000000180e00728c */ /* 0x000fe4000bf44070 */
[----:B-1----:R-:W-:Y:S01]  /*07f0*/  @!UP1 UISETP.NE.U32.AND UP0, UPT, UR4, URZ, UPT ;  /* 0x000000ff0400928c */ /* 0x002fe2000bf05070 */
[----:B------:R-:W1:Y:S03]  /*0800*/  S2UR UR4, SR_CTAID.Y ;  /* 0x00000000000479c3 */ /* 0x000e660000002600 */
[----:B------:R-:W-:-:S04]  /*0810*/  @!UP1 UISETP.NE.AND.EX UP0, UPT, UR5, URZ, UPT, UP0 ;  /* 0x000000ff0500928c */ /* 0x000fc8000bf05300 */
[----:B---3--:R-:W-:Y:S02]  /*0820*/  @!UP1 USEL UR25, UR25, URZ, UP0 ;  /* 0x000000ff19199287 */ /* 0x008fe40008000000 */
[----:B------:R-:W-:Y:S02]  /*0830*/  @!UP2 UIADD3 UR24, UPT, UPT, UR24, -UR14, URZ ;  /* 0x8000000e1818a290 */ /* 0x000fe4000fffe0ff */
[----:B------:R-:W-:Y:S02]  /*0840*/  @!UP1 UIADD3 UR21, UPT, UPT, UR25, UR17, -UR10 ;  /* 0x0000001119159290 */ /* 0x000fe4000fffe80a */
[----:B------:R-:W-:Y:S02]  /*0850*/  UISETP.GE.U32.AND UP1, UPT, UR24, UR14, UPT ;  /* 0x0000000e1800728c */ /* 0x000fe4000bf26070 */
[----:B------:R-:W-:Y:S02]  /*0860*/  @!UP2 UIADD3 UR13, UPT, UPT, UR13, 0x1, URZ ;  /* 0x000000010d0da890 */ /* 0x000fe4000fffe0ff */
[----:B------:R-:W-:-:S02]  /*0870*/  UIADD3 UR5, UPT, UPT, UR21, 0x3f, URZ ;  /* 0x0000003f15057890 */ /* 0x000fc4000fffe0ff */
[----:B------:R-:W-:Y:S02]  /*0880*/  UISETP.GE.AND UP2, UPT, UR16, URZ, UPT ;  /* 0x000000ff1000728c */ /* 0x000fe4000bf46270 */
[----:B------:R-:W-:Y:S02]  /*0890*/  UISETP.NE.AND UP0, UPT, UR9, URZ, UPT ;  /* 0x000000ff0900728c */ /* 0x000fe4000bf05270 */
[----:B------:R-:W-:Y:S01]  /*08a0*/  USHF.R.S32.HI UR14, URZ, 0x1f, UR5 ;  /* 0x0000001fff0e7899 */ /* 0x000fe20008011405 */
[----:B------:R-:W2:Y:S01]  /*08b0*/  LDCU UR17, c[0x0][0x508] ;  /* 0x0000a100ff1177ac */ /* 0x000ea20008000800 */
[----:B------:R-:W-:Y:S02]  /*08c0*/  @UP1 UIADD3 UR13, UPT, UPT, UR13, 0x1, URZ ;  /* 0x000000010d0d1890 */ /* 0x000fe4000fffe0ff */
[----:B------:R-:W-:-:S03]  /*08d0*/  ULEA.HI UR14, UR14, UR5, URZ, 0x6 ;  /* 0x000000050e0e7291 */ /* 0x000fc6000f8f30ff */
[----:B------:R-:W-:Y:S02]  /*08e0*/  @!UP2 UIADD3 UR13, UPT, UPT, -UR13, URZ, URZ ;  /* 0x000000ff0d0da290 */ /* 0x000fe4000fffe1ff */
[----:B------:R-:W-:Y:S01]  /*08f0*/  @!UP0 ULOP3.LUT UR13, URZ, UR9, URZ, 0x33, !UPT ;  /* 0x00000009ff0d8292 */ /* 0x000fe2000f8e33ff */
[----:B------:R-:W-:-:S03]  /*0900*/  IMAD.U32 R3, RZ, RZ, UR14 ;  /* 0x0000000eff037e24 */ /* 0x000fc6000f8e00ff */
[----:B-1----:R-:W-:Y:S02]  /*0910*/  UIMAD UR14, UR13, UR4, URZ ;  /* 0x000000040d0e72a4 */ /* 0x002fe4000f8e02ff */
[----:B------:R-:W-:Y:S01]  /*0920*/  IMAD.U32 R2, RZ, RZ, UR13 ;  /* 0x0000000dff027e24 */ /* 0x000fe2000f8e00ff */
[----:B------:R-:W-:Y:S01]  /*0930*/  SHF.R.S32.HI R3, RZ, 0x6, R3 ;  /* 0x00000006ff037819 */ /* 0x000fe20000011403 */
[----:B--2---:R-:W-:-:S03]  /*0940*/  UIADD3 UR9, UPT, UPT, UR5, UR17, UR8 ;  /* 0x0000001105097290 */ /* 0x004fc6000fffe008 */
[----:B------:R-:W-:Y:S01]  /*0950*/  VIADDMNMX R2, R2, UR14, R3, PT ;  /* 0x0000000e02027c46 */ /* 0x000fe2000b800103 */
[----:B------:R-:W-:-:S03]  /*0960*/  USHF.R.S32.HI UR5, URZ, 0x1f, UR9 ;  /* 0x0000001fff057899 */ /* 0x000fc60008011409 */
[----:B------:R-:W-:Y:S01]  /*0970*/  R2UR UR8, R2 ;  /* 0x00000000020872ca */ /* 0x000fe200000e0000 */
[----:B------:R-:W-:-:S04]  /*0980*/  ULEA.HI UR5, UR5, UR9, URZ, 0x6 ;  /* 0x0000000905057291 */ /* 0x000fc8000f8f30ff */
[----:B------:R-:W-:Y:S02]  /*0990*/  USHF.R.S32.HI UR16, URZ, 0x6, UR5 ;  /* 0x00000006ff107899 */ /* 0x000fe40008011405 */
[----:B------:R-:W-:-:S04]  /*09a0*/  UIADD3 UR5, UPT, UPT, -UR15, URZ, URZ ;  /* 0x000000ff0f057290 */ /* 0x000fc8000fffe1ff */
[----:B------:R-:W-:Y:S02]  /*09b0*/  UIMAD UR23, UR12, UR5, UR23 ;  /* 0x000000050c1772a4 */ /* 0x000fe4000f8e0217 */
[----:B------:R-:W-:-:S04]  /*09c0*/  UISETP.LT.AND UP0, UPT, UR8, UR16, UPT ;  /* 0x000000100800728c */ /* 0x000fc8000bf01270 */
[----:B------:R-:W-:-:S04]  /*09d0*/  USEL UR16, UR8, UR16, UP0 ;  /* 0x0000001008107287 */ /* 0x000fc80008000000 */
[----:B------:R-:W-:-:S09]  /*09e0*/  UISETP.GE.AND UP0, UPT, UR14, UR16, UPT ;  /* 0x000000100e00728c */ /* 0x000fd2000bf06270 */
[----:B------:R-:W-:Y:S05]  /*09f0*/  BRA.U !UP0, `(.L_x_1062) ;  /* 0x0000000d08487547 */ /* 0x000fea000b800000 */
[----:B------:R-:W1:Y:S01]  /*0a00*/  LDCU.64 UR6, c[0x0][0x430] ;  /* 0x00008600ff0677ac */ /* 0x000e620008000a00 */
[----:B------:R-:W-:Y:S01]  /*0a10*/  IMAD.SHL.U32 R18, R159, 0x4, RZ ;  /* 0x000000049f127824 */ /* 0x000fe200078e00ff */
[----:B------:R-:W-:Y:S01]  /*0a20*/  SHF.R.U32.HI R159, RZ, 0x4, R159 ;  /* 0x00000004ff9f7819 */ /* 0x000fe2000001169f */
[----:B------:R-:W-:Y:S01]  /*0a30*/  BSSY.RECONVERGENT B0, `(.L_x_1063) ;  /* 0x0000021000007945 */ /* 0x000fe20003800200 */
[----:B------:R-:W2:Y:S02]  /*0a40*/  LDCU UR5, c[0x0][0x44c] ;  /* 0x00008980ff0577ac */ /* 0x000ea40008000800 */
[----:B------:R-:W-:Y:S01]  /*0a50*/  LOP3.LUT R18, R18, 0x3c, RZ, 0xc0, !PT ;  /* 0x0000003c12127812 */ /* 0x000fe200078ec0ff */
[C---:B------:R-:W-:Y:S01]  /*0a60*/  VIADD R15, R159.reuse, 0x8 ;  /* 0x000000089f0f7836 */ /* 0x040fe20000000000 */
[----:B------:R-:W-:Y:S01]  /*0a70*/  UIADD3 UR22, UPT, UPT, -UR20, UR22, URZ ;  /* 0x0000001614167290 */ /* 0x000fe2000fffe1ff */
[C---:B------:R-:W-:Y:S01]  /*0a80*/  VIADD R14, R159.reuse, 0x10 ;  /* 0x000000109f0e7836 */ /* 0x040fe20000000000 */
[C---:B------:R-:W-:Y:S01]  /*0a90*/  LOP3.LUT R17, R18.reuse, 0x40, RZ, 0xfc, !PT ;  /* 0x0000004012117812 */ /* 0x040fe200078efcff */
[C---:B------:R-:W-:Y:S01]  /*0aa0*/  IMAD R9, R159.reuse, 0xc0, R18 ;  /* 0x000000c09f097824 */ /* 0x040fe200078e0212 */
[----:B------:R-:W-:Y:S01]  /*0ab0*/  LOP3.LUT R16, R18, 0x80, RZ, 0xfc, !PT ;  /* 0x0000008012107812 */ /* 0x000fe200078efcff */
[C---:B------:R-:W-:Y:S01]  /*0ac0*/  VIADD R13, R159.reuse, 0x18 ;  /* 0x000000189f0d7836 */ /* 0x040fe20000000000 */
[C---:B------:R-:W-:Y:S01]  /*0ad0*/  ISETP.GE.AND P4, PT, R159.reuse, UR22, PT ;  /* 0x000000169f007c0c */ /* 0x040fe2000bf86270 */
[----:B------:R-:W-:Y:S01]  /*0ae0*/  VIADD R12, R159, 0x20 ;  /* 0x000000209f0c7836 */ /* 0x000fe20000000000 */
[----:B------:R-:W-:Y:S01]  /*0af0*/  ISETP.GE.AND P3, PT, R15, UR22, PT ;  /* 0x000000160f007c0c */ /* 0x000fe2000bf66270 */
[----:B-1----:R-:W-:Y:S01]  /*0b00*/  UIMAD UR6, UR4, UR6, UR15 ;  /* 0x00000006040672a4 */ /* 0x002fe2000f8e020f */
[----:B------:R-:W-:-:S02]  /*0b10*/  ISETP.GE.AND P2, PT, R14, UR22, PT ;  /* 0x000000160e007c0c */ /* 0x000fc4000bf46270 */
[----:B------:R-:W-:Y:S01]  /*0b20*/  ISETP.GE.AND P1, PT, R13, UR22, PT ;  /* 0x000000160d007c0c */ /* 0x000fe2000bf26270 */
[----:B------:R-:W-:Y:S01]  /*0b30*/  UIMAD UR6, UR6, UR12, UR23 ;  /* 0x0000000c060672a4 */ /* 0x000fe2000f8e0217 */
[----:B--2---:R-:W-:-:S03]  /*0b40*/  IMAD.U32 R0, RZ, RZ, UR5 ;  /* 0x00000005ff007e24 */ /* 0x004fc6000f8e00ff */
[----:B------:R-:W-:-:S06]  /*0b50*/  UIMAD UR7, UR6, UR7, UR20 ;  /* 0x00000007060772a4 */ /* 0x000fcc000f8e0214 */
[----:B------:R-:W-:-:S05]  /*0b60*/  IMAD R0, R0, UR7, RZ ;  /* 0x0000000700007c24 */ /* 0x000fca000f8e02ff */
[----:B------:R-:W-:-:S04]  /*0b70*/  IADD3 R9, P0, PT, R0, R9, RZ ;  /* 0x0000000900097210 */ /* 0x000fc80007f1e0ff */
[----:B------:R-:W-:Y:S01]  /*0b80*/  LEA.HI.X.SX32 R0, R0, RZ, 0x1, P0 ;  /* 0x000000ff00007211 */ /* 0x000fe200000f0eff */
[----:B------:R-:W-:Y:S08]  /*0b90*/  @P4 BRA `(.L_x_1064) ;  /* 0x0000000000284947 */ /* 0x000ff00003800000 */
[----:B------:R-:W1:Y:S01]  /*0ba0*/  LDCU UR6, c[0x0][0x440] ;  /* 0x00008800ff0677ac */ /* 0x000e620008000800 */
[----:B------:R-:W2:Y:S01]  /*0bb0*/  LDCU.64 UR4, c[0x0][0x3f8] ;  /* 0x00007f00ff0477ac */ /* 0x000ea20008000a00 */
        /* <DEDUP_REMOVED lines=8> */
.L_x_1064:
[----:B------:R-:W-:Y:S05]  /*0c40*/  BSYNC.RECONVERGENT B0 ;  /* 0x0000000000007941 */ /* 0x000fea0003800200 */
.L_x_1063:
[----:B------:R-:W-:Y:S01]  /*0c50*/  BSSY.RECONVERGENT B0, `(.L_x_1065) ;  /* 0x0000014000007945 */ /* 0x000fe20003800200 */
[----:B------:R-:W-:Y:S02]  /*0c60*/  ISETP.GE.AND P0, PT, R12, UR22, PT ;  /* 0x000000160c007c0c */ /* 0x000fe4000bf06270 */
[----:B------:R-:W-:Y:S01]  /*0c70*/  IADD3 R11, PT, PT, R159, 0x28, RZ ;  /* 0x000000289f0b7810 */ /* 0x000fe20007ffe0ff */
[----:B------:R-:W-:Y:S05]  /*0c80*/  @P3 BRA `(.L_x_1066) ;  /* 0x0000000000403947 */ /* 0x000fea0003800000 */
[----:B------:R-:W2:Y:S02]  /*0c90*/  LDCU UR4, c[0x0][0x440] ;  /* 0x00008800ff0477ac */ /* 0x000ea40008000800 */
[----:B--2---:R-:W-:Y:S02]  /*0ca0*/  ISETP.GE.AND P6, PT, R18, UR4, PT ;  /* 0x0000000412007c0c */ /* 0x004fe4000bfc6270 */
[----:B------:R-:W-:Y:S02]  /*0cb0*/  ISETP.GE.AND P5, PT, R17, UR4, PT ;  /* 0x0000000411007c0c */ /* 0x000fe4000bfa6270 */
[----:B------:R-:W-:-:S09]  /*0cc0*/  ISETP.GE.AND P4, PT, R16, UR4, PT ;  /* 0x0000000410007c0c */ /* 0x000fd2000bf86270 */
[----:B------:R-:W2:Y:S08]  /*0cd0*/  @!P6 LDC.64 R6, c[0x0][0x3f8] ;  /* 0x0000fe00ff06eb82 */ /* 0x000eb00000000a00 */
[----:B------:R-:W3:Y:S08]  /*0ce0*/  @!P5 LDC.64 R4, c[0x0][0x3f8] ;  /* 0x0000fe00ff04db82 */ /* 0x000ef00000000a00 */
[----:B-1----:R-:W1:Y:S01]  /*0cf0*/  @!P4 LDC.64 R2, c[0x0][0x3f8] ;  /* 0x0000fe00ff02cb82 */ /* 0x002e620000000a00 */
[----:B--2---:R-:W-:-:S04]  /*0d00*/  @!P6 LEA R6, P3, R9, R6, 0x2 ;  /* 0x000000060906e211 */ /* 0x004fc800078610ff */
[C---:B------:R-:W-:Y:S02]  /*0d10*/  @!P6 LEA.HI.X R7, R9.reuse, R7, R0, 0x2, P3 ;  /* 0x000000070907e211 */ /* 0x040fe400018f1400 */
[----:B---3--:R-:W-:-:S03]  /*0d20*/  @!P5 LEA R4, P3, R9, R4, 0x2 ;  /* 0x000000040904d211 */ /* 0x008fc600078610ff */
[----:B------:R2:W-:Y:S01]  /*0d30*/  @!P6 STG.E.128 desc[UR18][R6.64+0x1800], RZ ;  /* 0x001800ff0600e986 */ /* 0x0005e2000c101d12 */
[C---:B------:R-:W-:Y:S02]  /*0d40*/  @!P5 LEA.HI.X R5, R9.reuse, R5, R0, 0x2, P3 ;  /* 0x000000050905d211 */ /* 0x040fe400018f1400 */
[----:B-1----:R-:W-:-:S03]  /*0d50*/  @!P4 LEA R2, P3, R9, R2, 0x2 ;  /* 0x000000020902c211 */ /* 0x002fc600078610ff */
[----:B------:R2:W-:Y:S01]  /*0d60*/  @!P5 STG.E.128 desc[UR18][R4.64+0x1900], RZ ;  /* 0x001900ff0400d986 */ /* 0x0005e2000c101d12 */
[----:B------:R-:W-:-:S05]  /*0d70*/  @!P4 LEA.HI.X R3, R9, R3, R0, 0x2, P3 ;  /* 0x000000030903c211 */ /* 0x000fca00018f1400 */
[----:B------:R2:W-:Y:S04]  /*0d80*/  @!P4 STG.E.128 desc[UR18][R2.64+0x1a00], RZ ;  /* 0x001a00ff0200c986 */ /* 0x0005e8000c101d12 */
.L_x_1066:
[----:B------:R-:W-:Y:S05]  /*0d90*/  BSYNC.RECONVERGENT B0 ;  /* 0x0000000000007941 */ /* 0x000fea0003800200 */
.L_x_1065:
[----:B------:R-:W-:Y:S01]  /*0da0*/  BSSY.RECONVERGENT B0, `(.L_x_1067) ;  /* 0x0000014000007945 */ /* 0x000fe20003800200 */
[----:B------:R-:W-:Y:S02]  /*0db0*/  ISETP.GE.AND P4, PT, R11, UR22, PT ;  /* 0x000000160b007c0c */ /* 0x000fe4000bf86270 */
[----:B------:R-:W-:Y:S01]  /*0dc0*/  IADD3 R10, PT, PT, R159, 0x30, RZ ;  /* 0x000000309f0a7810 */ /* 0x000fe20007ffe0ff */
[----:B------:R-:W-:Y:S05]  /*0dd0*/  @P2 BRA `(.L_x_1068) ;  /* 0x0000000000402947 */ /* 0x000fea0003800000 */
[----:B------:R-:W3:Y:S02]  /*0de0*/  LDCU UR4, c[0x0][0x440] ;  /* 0x00008800ff0477ac */ /* 0x000ee40008000800 */
[----:B---3--:R-:W-:Y:S02]  /*0df0*/  ISETP.GE.AND P6, PT, R18, UR4, PT ;  /* 0x0000000412007c0c */ /* 0x008fe4000bfc6270 */
[----:B------:R-:W-:Y:S02]  /*0e00*/  ISETP.GE.AND P5, PT, R17, UR4, PT ;  /* 0x0000000411007c0c */ /* 0x000fe4000bfa6270 */
[----:B------:R-:W-:-:S09]  /*0e10*/  ISETP.GE.AND P3, PT, R16, UR4, PT ;  /* 0x0000000410007c0c */ /* 0x000fd2000bf66270 */
[----:B--2---:R-:W2:Y:S08]  /*0e20*/  @!P6 LDC.64 R6, c[0x0][0x3f8] ;  /* 0x0000fe00ff06eb82 */ /* 0x004eb00000000a00 */
        /* <DEDUP_REMOVED lines=11> */
.L_x_1068:
[----:B------:R-:W-:Y:S05]  /*0ee0*/  BSYNC.RECONVERGENT B0 ;  /* 0x0000000000007941 */ /* 0x000fea0003800200 */
.L_x_1067:
[----:B------:R-:W-:Y:S01]  /*0ef0*/  BSSY.RECONVERGENT B0, `(.L_x_1069) ;  /* 0x0000014000007945 */ /* 0x000fe20003800200 */
[----:B------:R-:W-:Y:S02]  /*0f00*/  ISETP.GE.AND P5, PT, R10, UR22, PT ;  /* 0x000000160a007c0c */ /* 0x000fe4000bfa6270 */
[----:B------:R-:W-:Y:S01]  /*0f10*/  IADD3 R8, PT, PT, R159, 0x38, RZ ;  /* 0x000000389f087810 */ /* 0x000fe20007ffe0ff */
[----:B------:R-:W-:Y:S05]  /*0f20*/  @P1 BRA `(.L_x_1070) ;  /* 0x0000000000401947 */ /* 0x000fea0003800000 */
[----:B------:R-:W4:Y:S02]  /*0f30*/  LDCU UR4, c[0x0][0x440] ;  /* 0x00008800ff0477ac */ /* 0x000f240008000800 */
[----:B----4-:R-:W-:Y:S02]  /*0f40*/  ISETP.GE.AND P6, PT, R18, UR4, PT ;  /* 0x0000000412007c0c */ /* 0x010fe4000bfc6270 */
[----:B------:R-:W-:Y:S02]  /*0f50*/  ISETP.GE.AND P3, PT, R17, UR4, PT ;  /* 0x0000000411007c0c */ /* 0x000fe4000bf66270 */
[----:B------:R-:W-:-:S09]  /*0f60*/  ISETP.GE.AND P2, PT, R16, UR4, PT ;  /* 0x0000000410007c0c */ /* 0x000fd2000bf46270 */
[----:B--23--:R-:W2:Y:S08]  /*0f70*/  @!P6 LDC.64 R6, c[0x0][0x3f8] ;  /* 0x0000fe00ff06eb82 */ /* 0x00ceb00000000a00 */
        /* <DEDUP_REMOVED lines=11> */
.L_x_1070:
[----:B------:R-:W-:Y:S05]  /*1030*/  BSYNC.RECONVERGENT B0 ;  /* 0x0000000000007941 */ /* 0x000fea0003800200 */
.L_x_1069:
[----:B------:R-:W-:Y:S01]  /*1040*/  BSSY.RECONVERGENT B0, `(.L_x_1071) ;  /* 0x0000013000007945 */ /* 0x000fe20003800200 */
[----:B------:R-:W-:-:S03]  /*1050*/  ISETP.GE.AND P6, PT, R8, UR22, PT ;  /* 0x0000001608007c0c */ /* 0x000fc6000bfc6270 */
[----:B------:R-:W-:Y:S10]  /*1060*/  @P0 BRA `(.L_x_1072) ;  /* 0x0000000000400947 */ /* 0x000ff40003800000 */
[----:B------:R-:W5:Y:S02]  /*1070*/  LDCU UR4, c[0x0][0x440] ;  /* 0x00008800ff0477ac */ /* 0x000f640008000800 */
[----:B-----5:R-:W-:Y:S02]  /*1080*/  ISETP.GE.AND P3, PT, R18, UR4, PT ;  /* 0x0000000412007c0c */ /* 0x020fe4000bf66270 */
[----:B------:R-:W-:Y:S02]  /*1090*/  ISETP.GE.AND P2, PT, R17, UR4, PT ;  /* 0x0000000411007c0c */ /* 0x000fe4000bf46270 */
[----:B------:R-:W-:-:S09]  /*10a0*/  ISETP.GE.AND P1, PT, R16, UR4, PT ;  /* 0x0000000410007c0c */ /* 0x000fd2000bf26270 */
[----:B--234-:R-:W2:Y:S08]  /*10b0*/  @!P3 LDC.64 R6, c[0x0][0x3f8] ;  /* 0x0000fe00ff06bb82 */ /* 0x01ceb00000000a00 */
        /* <DEDUP_REMOVED lines=11> */
.L_x_1072:
[----:B------:R-:W-:Y:S05]  /*1170*/  BSYNC.RECONVERGENT B0 ;  /* 0x0000000000007941 */ /* 0x000fea0003800200 */
.L_x_1071:
[----:B------:R-:W-:Y:S04]  /*1180*/  BSSY.RECONVERGENT B0, `(.L_x_1073) ;  /* 0x0000012000007945 */ /* 0x000fe80003800200 */
[----:B------:R-:W-:Y:S05]  /*1190*/  @P4 BRA `(.L_x_1074) ;  /* 0x0000000000404947 */ /* 0x000fea0003800000 */
        /* <DEDUP_REMOVED lines=16> */
.L_x_1074:
[----:B------:R-:W-:Y:S05]  /*12a0*/  BSYNC.RECONVERGENT B0 ;  /* 0x0000000000007941 */ /* 0x000fea0003800200 */
.L_x_1073:
        /* <DEDUP_REMOVED lines=18> */
.L_x_1076:
[----:B------:R-:W-:Y:S05]  /*13d0*/  BSYNC.RECONVERGENT B0 ;  /* 0x0000000000007941 */ /* 0x000fea0003800200 */
.L_x_1075:
        /* <DEDUP_REMOVED lines=18> */
.L_x_1078:
[----:B------:R-:W-:Y:S05]  /*1500*/  BSYNC.RECONVERGENT B0 ;  /* 0x0000000000007941 */ /* 0x000fea0003800200 */
.L_x_1077:
[----:B------:R-:W1:Y:S01]  /*1510*/  LDCU.64 UR4, c[0x0][0x428] ;  /* 0x00008500ff0477ac */ /* 0x000e620008000a00 */
[----:B------:R-:W-:Y:S01]  /*1520*/  ISETP.NE.AND P0, PT, R18, RZ, PT ;  /* 0x000000ff1200720c */ /* 0x000fe20003f05270 */
[----:B------:R-:W-:-:S03]  /*1530*/  IMAD.U32 R0, RZ, RZ, UR7 ;  /* 0x00000007ff007e24 */ /* 0x000fc6000f8e00ff */
[C---:B------:R-:W-:Y:S02]  /*1540*/  ISETP.GE.OR P1, PT, R159.reuse, UR22, P0 ;  /* 0x000000169f007c0c */ /* 0x040fe40008726670 */
[----:B------:R-:W-:Y:S02]  /*1550*/  IADD3 R159, P2, PT, R159, UR7, RZ ;  /* 0x000000079f9f7c10 */ /* 0x000fe4000ff5e0ff */
[----:B------:R-:W-:Y:S02]  /*1560*/  ISETP.GE.OR P6, PT, R15, UR22, P0 ;  /* 0x000000160f007c0c */ /* 0x000fe400087c6670 */
[----:B------:R-:W-:Y:S02]  /*1570*/  LEA.HI.X.SX32 R0, R0, RZ, 0x1, P2 ;  /* 0x000000ff00007211 */ /* 0x000fe400010f0eff */
[----:B------:R-:W-:Y:S02]  /*1580*/  ISETP.GE.OR P5, PT, R14, UR22, P0 ;  /* 0x000000160e007c0c */ /* 0x000fe400087a6670 */
[----:B------:R-:W-:-:S02]  /*1590*/  ISETP.GE.OR P4, PT, R13, UR22, P0 ;  /* 0x000000160d007c0c */ /* 0x000fc40008786670 */
[----:B------:R-:W-:Y:S01]  /*15a0*/  ISETP.GE.OR P3, PT, R12, UR22, P0 ;  /* 0x000000160c007c0c */ /* 0x000fe20008766670 */
[----:B--234-:R-:W-:Y:S01]  /*15b0*/  @!P1 IMAD.MOV.U32 R5, RZ, RZ, -0x800000 ;  /* 0xff800000ff059424 */ /* 0x01cfe200078e00ff */
[----:B-1----:R-:W-:-:S03]  /*15c0*/  LEA R2, P2, R159, UR4, 0x2 ;  /* 0x000000049f027c11 */ /* 0x002fc6000f8410ff */
[----:B------:R-:W-:Y:S01]  /*15d0*/  @!P6 IMAD.MOV.U32 R17, RZ, RZ, -0x800000 ;  /* 0xff800000ff11e424 */ /* 0x000fe200078e00ff */
[----:B------:R-:W-:Y:S02]  /*15e0*/  LEA.HI.X R3, R159, UR5, R0, 0x2, P2 ;  /* 0x000000059f037c11 */ /* 0x000fe400090f1400 */
[----:B------:R-:W-:Y:S01]  /*15f0*/  ISETP.GE.OR P2, PT, R11, UR22, P0 ;  /* 0x000000160b007c0c */ /* 0x000fe20008746670 */
[----:B------:R-:W-:Y:S02]  /*1600*/  @!P5 IMAD.MOV.U32 R15, RZ, RZ, -0x800000 ;  /* 0xff800000ff0fd424 */ /* 0x000fe400078e00ff */
[----:B------:R1:W-:Y:S01]  /*1610*/  @!P1 STG.E desc[UR18][R2.64], R5 ;  /* 0x0000000502009986 */ /* 0x0003e2000c101912 */
[----:B------:R-:W-:Y:S01]  /*1620*/  ISETP.GE.OR P1, PT, R10, UR22, P0 ;  /* 0x000000160a007c0c */ /* 0x000fe20008726670 */
[----:B------:R-:W-:Y:S01]  /*1630*/  @!P4 IMAD.MOV.U32 R13, RZ, RZ, -0x800000 ;  /* 0xff800000ff0dc424 */ /* 0x000fe200078e00ff */
[----:B------:R-:W-:Y:S01]  /*1640*/  ISETP.GE.OR P0, PT, R8, UR22, P0 ;  /* 0x0000001608007c0c */ /* 0x000fe20008706670 */
[----:B------:R-:W-:Y:S01]  /*1650*/  @!P3 IMAD.MOV.U32 R11, RZ, RZ, -0x800000 ;  /* 0xff800000ff0bb424 */ /* 0x000fe200078e00ff */
[----:B------:R1:W-:Y:S04]  /*1660*/  @!P6 STG.E desc[UR18][R2.64+0x20], R17 ;  /* 0x000020110200e986 */ /* 0x0003e8000c101912 */
[----:B------:R1:W-:Y:S01]  /*1670*/  @!P5 STG.E desc[UR18][R2.64+0x40], R15 ;  /* 0x0000400f0200d986 */ /* 0x0003e2000c101912 */
[----:B------:R-:W-:-:S03]  /*1680*/  @!P2 IMAD.MOV.U32 R9, RZ, RZ, -0x800000 ;  /* 0xff800000ff09a424 */ /* 0x000fc600078e00ff */
[----:B------:R1:W-:Y:S01]  /*1690*/  @!P4 STG.E desc[UR18][R2.64+0x60], R13 ;  /* 0x0000600d0200c986 */ /* 0x0003e2000c101912 */
[----:B------:R-:W-:-:S03]  /*16a0*/  @!P1 IMAD.MOV.U32 R7, RZ, RZ, -0x800000 ;  /* 0xff800000ff079424 */ /* 0x000fc600078e00ff */
[----:B------:R1:W-:Y:S04]  /*16b0*/  @!P3 STG.E desc[UR18][R2.64+0x80], R11 ;  /* 0x0000800b0200b986 */ /* 0x0003e8000c101912 */
[----:B------:R1:W-:Y:S04]  /*16c0*/  @!P2 STG.E desc[UR18][R2.64+0xa0], R9 ;  /* 0x0000a0090200a986 */ /* 0x0003e8000c101912 */
[----:B------:R1:W-:Y:S01]  /*16d0*/  @!P1 STG.E desc[UR18][R2.64+0xc0], R7 ;  /* 0x0000c00702009986 */ /* 0x0003e2000c101912 */
[----:B------:R-:W-:Y:S05]  /*16e0*/  @P0 EXIT ;  /* 0x000000000000094d */ /* 0x000fea0003800000 */
[----:B-1----:R-:W-:-:S05]  /*16f0*/  MOV R5, 0xff800000 ;  /* 0xff80000000057802 */ /* 0x002fca0000000f00 */
[----:B------:R-:W-:Y:S01]  /*1700*/  STG.E desc[UR18][R2.64+0xe0], R5 ;  /* 0x0000e00502007986 */ /* 0x000fe2000c101912 */
[----:B------:R-:W-:Y:S05]  /*1710*/  EXIT ;  /* 0x000000000000794d */ /* 0x000fea0003800000 */
.L_x_1062:
[----:B------:R-:W1:Y:S01]  /*1720*/  LDCU.64 UR4, c[0x0][0x4d8] ;  /* 0x00009b00ff0477ac */ /* 0x000e620008000a00 */
[----:B------:R-:W-:Y:S01]  /*1730*/  MOV R4, UR15 ;  /* 0x0000000f00047c02 */ /* 0x000fe20008000f00 */
[----:B------:R-:W2:Y:S01]  /*1740*/  LDCU.64 UR8, c[0x0][0x4e0] ;  /* 0x00009c00ff0877ac */ /* 0x000ea20008000a00 */
[----:B-1----:R-:W-:-:S04]  /*1750*/  UISETP.NE.U32.AND UP0, UPT, UR4, URZ, UPT ;  /* 0x000000ff0400728c */ /* 0x002fc8000bf05070 */
[----:B------:R-:W-:Y:S02]  /*1760*/  UISETP.NE.AND.EX UP0, UPT, UR5, URZ, UPT, UP0 ;  /* 0x000000ff0500728c */ /* 0x000fe4000bf05300 */
[----:B--2---:R-:W-:-:S04]  /*1770*/  UISETP.NE.U32.AND UP1, UPT, UR8, URZ, UPT ;  /* 0x000000ff0800728c */ /* 0x004fc8000bf25070 */
[----:B------:R-:W-:-:S03]  /*1780*/  UISETP.NE.AND.EX UP1, UPT, UR9, URZ, UPT, UP1 ;  /* 0x000000ff0900728c */ /* 0x000fc6000bf25310 */
[----:B------:R-:W-:Y:S08]  /*1790*/  BRA.U !UP0, `(.L_x_1079) ;  /* 0x0000000108147547 */ /* 0x000ff0000b800000 */
[----:B------:R-:W-:-:S04]  /*17a0*/  UIADD3 UR4, UP0, UPT, UR7, UR4, URZ ;  /* 0x0000000407047290 */ /* 0x000fc8000ff1e0ff */
[----:B------:R-:W-:Y:S02]  /*17b0*/  UIADD3.X UR5, UPT, UPT, UR6, UR5, URZ, UP0, !UPT ;  /* 0x0000000506057290 */ /* 0x000fe400087fe4ff */
[----:B------:R-:W-:-:S04]  /*17c0*/  MOV R4, UR4 ;  /* 0x0000000400047c02 */ /* 0x000fc80008000f00 */
[----:B------:R-:W-:-:S05]  /*17d0*/  MOV R5, UR5 ;  /* 0x0000000500057c02 */ /* 0x000fca0008000f00 */
[----:B------:R1:W5:Y:S02]  /*17e0*/  LDG.E R4, desc[UR18][R4.64] ;  /* 0x0000001204047981 */ /* 0x000364000c1e1900 */
.L_x_1079:
[----:B------:R-:W-:Y:S05]  /*17f0*/  BRA.U !UP1, `(.L_x_1080) ;  /* 0x00000005099c7547 */ /* 0x000fea000b800000 */
[----:B-----5:R-:W1:Y:S01]  /*1800*/  LDC R4, c[0x0][0x4f0] ;  /* 0x00013c00ff047b82 */ /* 0x020e620000000800 */
[----:B------:R-:W-:Y:S01]  /*1810*/  ULEA UR24, UR16, 0xffffffc0, 0x6 ;  /* 0xffffffc010187891 */ /* 0x000fe2000f8e30ff */
[----:B------:R-:W2:Y:S05]  /*1820*/  LDCU.64 UR4, c[0x0][0x4e8] ;  /* 0x00009d00ff0477ac */ /* 0x000eaa0008000a00 */
[----:B------:R-:W-:Y:S01]  /*1830*/  MOV R2, UR24 ;  /* 0x0000001800027c02 */ /* 0x000fe20008000f00 */
[----:B------:R-:W3:Y:S03]  /*1840*/  LDCU.64 UR12, c[0x0][0x3b8] ;  /* 0x00007700ff0c77ac */ /* 0x000ee60008000a00 */
[----:B------:R-:W-:Y:S01]  /*1850*/  IABS R2, R2 ;  /* 0x0000000200027213 */ /* 0x000fe20000000000 */
[----:B------:R-:W4:Y:S01]  /*1860*/  LDCU.64 UR10, c[0x0][0x3c0] ;  /* 0x00007800ff0a77ac */ /* 0x000f220008000a00 */
[----:B--2---:R-:W-:Y:S01]  /*1870*/  UIMAD.WIDE.U32 UR6, UR15, UR4, URZ ;  /* 0x000000040f0672a5 */ /* 0x004fe2000f8e00ff */
[----:B-1----:R-:W-:-:S03]  /*1880*/  IABS R5, R4 ;  /* 0x0000000400057213 */ /* 0x002fc60000000000 */
[----:B------:R-:W-:Y:S02]  /*1890*/  UIMAD UR5, UR15, UR5, UR7 ;  /* 0x000000050f0572a4 */ /* 0x000fe4000f8e0207 */
[----:B------:R-:W-:Y:S01]  /*18a0*/  ULEA UR4, UP0, UR6, UR8, 0x2 ;  /* 0x0000000806047291 */ /* 0x000fe2000f8010ff */
[----:B------:R-:W1:Y:S03]  /*18b0*/  I2F.RP R8, R5 ;  /* 0x0000000500087306 */ /* 0x000e660000209400 */
[----:B------:R-:W-:Y:S02]  /*18c0*/  ULEA.HI.X UR5, UR6, UR9, UR5, 0x2, UP0 ;  /* 0x0000000906057291 */ /* 0x000fe400080f1405 */
[----:B------:R-:W-:Y:S01]  /*18d0*/  IMAD.U32 R170, RZ, RZ, UR4 ;  /* 0x00000004ffaa7e24 */ /* 0x000fe2000f8e00ff */
[----:B------:R-:W-:Y:S01]  /*18e0*/  MOV R10, RZ ;  /* 0x000000ff000a7202 */ /* 0x000fe20000000f00 */
[----:B------:R-:W2:Y:S02]  /*18f0*/  LDCU.64 UR6, c[0x0][0x3a0] ;  /* 0x00007400ff0677ac */ /* 0x000ea40008000a00 */
[----:B------:R-:W-:-:S05]  /*1900*/  MOV R171, UR5 ;  /* 0x0000000500ab7c02 */ /* 0x000fca0008000f00 */
[----:B------:R-:W2:Y:S01]  /*1910*/  LDCU.64 UR4, c[0x0][0x3a8] ;  /* 0x00007500ff0477ac */ /* 0x000ea20008000a00 */
[----:B-1----:R-:W1:Y:S02]  /*1920*/  MUFU.RCP R7, R8 ;  /* 0x0000000800077308 */ /* 0x002e640000001000 */
[----:B-1----:R-:W-:-:S06]  /*1930*/  IADD3 R7, PT, PT, R7, 0xffffffe, RZ ;  /* 0x0ffffffe07077810 */ /* 0x002fcc0007ffe0ff */
[----:B------:R-:W1:Y:S02]  /*1940*/  F2I.FTZ.U32.TRUNC.NTZ R7, R7 ;  /* 0x0000000700077305 */ /* 0x000e64000021f000 */
[----:B-1----:R-:W-:-:S04]  /*1950*/  IMAD.MOV R6, RZ, RZ, -R7 ;  /* 0x000000ffff067224 */ /* 0x002fc800078e0a07 */
[----:B------:R-:W-:Y:S02]  /*1960*/  IMAD R3, R6, R5, RZ ;  /* 0x0000000506037224 */ /* 0x000fe400078e02ff */
[----:B------:R-:W-:-:S04]  /*1970*/  IMAD.MOV.U32 R6, RZ, RZ, RZ ;  /* 0x000000ffff067224 */ /* 0x000fc800078e00ff */
[----:B------:R-:W-:Y:S01]  /*1980*/  IMAD.HI.U32 R6, R7, R3, R6 ;  /* 0x0000000307067227 */ /* 0x000fe200078e0006 */
[----:B------:R-:W-:-:S05]  /*1990*/  MOV R3, R2 ;  /* 0x0000000200037202 */ /* 0x000fca0000000f00 */
[----:B------:R-:W-:-:S04]  /*19a0*/  IMAD.HI.U32 R6, R6, R3, RZ ;  /* 0x0000000306067227 */ /* 0x000fc800078e00ff */
[----:B------:R-:W-:-:S04]  /*19b0*/  IMAD.MOV R2, RZ, RZ, -R6 ;  /* 0x000000ffff027224 */ /* 0x000fc800078e0a06 */
[----:B------:R-:W-:-:S05]  /*19c0*/  IMAD R2, R5, R2, R3 ;  /* 0x0000000205027224 */ /* 0x000fca00078e0203 */
[----:B------:R-:W-:-:S13]  /*19d0*/  ISETP.GT.U32.AND P1, PT, R5, R2, PT ;  /* 0x000000020500720c */ /* 0x000fda0003f24070 */
[-C--:B------:R-:W-:Y:S01]  /*19e0*/  @!P1 IADD3 R2, PT, PT, R2, -R5.reuse, RZ ;  /* 0x8000000502029210 */ /* 0x080fe20007ffe0ff */
[----:B------:R-:W-:Y:S01]  /*19f0*/  @!P1 VIADD R6, R6, 0x1 ;  /* 0x0000000106069836 */ /* 0x000fe20000000000 */
[----:B------:R-:W-:Y:S02]  /*1a00*/  ISETP.NE.AND P1, PT, R4, RZ, PT ;  /* 0x000000ff0400720c */ /* 0x000fe40003f25270 */
[----:B------:R-:W-:Y:S02]  /*1a10*/  ISETP.GE.U32.AND P2, PT, R2, R5, PT ;  /* 0x000000050200720c */ /* 0x000fe40003f46070 */
[----:B------:R-:W-:-:S04]  /*1a20*/  LOP3.LUT R2, R4, UR24, RZ, 0x3c, !PT ;  /* 0x0000001804027c12 */ /* 0x000fc8000f8e3cff */
[----:B------:R-:W-:Y:S02]  /*1a30*/  ISETP.GE.AND P0, PT, R2, RZ, PT ;  /* 0x000000ff0200720c */ /* 0x000fe40003f06270 */
[----:B------:R-:W1:Y:S05]  /*1a40*/  LDC R2, c[0x0][0x3e8] ;  /* 0x0000fa00ff027b82 */ /* 0x000e6a0000000800 */
[----:B------:R-:W-:-:S05]  /*1a50*/  @P2 IADD3 R6, PT, PT, R6, 0x1, RZ ;  /* 0x0000000106062810 */ /* 0x000fca0007ffe0ff */
[----:B------:R-:W-:-:S05]  /*1a60*/  IMAD.MOV.U32 R3, RZ, RZ, R6 ;  /* 0x000000ffff037224 */ /* 0x000fca00078e0006 */
[----:B------:R-:W-:Y:S02]  /*1a70*/  @!P0 IADD3 R3, PT, PT, -R3, RZ, RZ ;  /* 0x000000ff03038210 */ /* 0x000fe40007ffe1ff */
[----:B------:R-:W-:-:S05]  /*1a80*/  @!P1 LOP3.LUT R3, RZ, R4, RZ, 0x33, !PT ;  /* 0x00000004ff039212 */ /* 0x000fca00078e33ff */
[----:B------:R-:W-:-:S05]  /*1a90*/  IMAD.WIDE R14, R3, 0x4, R170 ;  /* 0x00000004030e7825 */ /* 0x000fca00078e02aa */
[----:B------:R-:W2:Y:S01]  /*1aa0*/  LDG.E R6, desc[UR18][R14.64] ;  /* 0x000000120e067981 */ /* 0x000ea2000c1e1900 */
[----:B-1----:R-:W-:Y:S01]  /*1ab0*/  IABS R8, R2 ;  /* 0x0000000200087213 */ /* 0x002fe20000000000 */
[----:B------:R-:W-:Y:S01]  /*1ac0*/  IMAD.MOV R3, RZ, RZ, -R3 ;  /* 0x000000ffff037224 */ /* 0x000fe200078e0a03 */
[----:B------:R-:W-:Y:S01]  /*1ad0*/  MOV R5, UR23 ;  /* 0x0000001700057c02 */ /* 0x000fe20008000f00 */
[----:B----4-:R-:W-:Y:S01]  /*1ae0*/  IMAD.U32 R24, RZ, RZ, UR10 ;  /* 0x0000000aff187e24 */ /* 0x010fe2000f8e00ff */
[----:B------:R-:W1:Y:S01]  /*1af0*/  I2F.RP R12, R8 ;  /* 0x00000008000c7306 */ /* 0x000e620000209400 */
[----:B---3--:R-:W-:Y:S01]  /*1b00*/  MOV R144, UR12 ;  /* 0x0000000c00907c02 */ /* 0x008fe20008000f00 */
[----:B------:R-:W-:Y:S01]  /*1b10*/  IMAD.U32 R25, RZ, RZ, UR11 ;  /* 0x0000000bff197e24 */ /* 0x000fe2000f8e00ff */
[----:B------:R-:W-:Y:S02]  /*1b20*/  IABS R5, R5 ;  /* 0x0000000500057213 */ /* 0x000fe40000000000 */
[----:B------:R-:W-:-:S03]  /*1b30*/  MOV R145, UR13 ;  /* 0x0000000d00917c02 */ /* 0x000fc60008000f00 */
[----:B------:R-:W-:Y:S01]  /*1b40*/  IMAD.MOV.U32 R9, RZ, RZ, R5 ;  /* 0x000000ffff097224 */ /* 0x000fe200078e0005 */
[----:B-1----:R-:W1:Y:S02]  /*1b50*/  MUFU.RCP R11, R12 ;  /* 0x0000000c000b7308 */ /* 0x002e640000001000 */
[----:B-1----:R-:W-:-:S06]  /*1b60*/  IADD3 R11, PT, PT, R11, 0xffffffe, RZ ;  /* 0x0ffffffe0b0b7810 */ /* 0x002fcc0007ffe0ff */
[----:B------:R-:W1:Y:S02]  /*1b70*/  F2I.FTZ.U32.TRUNC.NTZ R11, R11 ;  /* 0x0000000b000b7305 */ /* 0x000e64000021f000 */
[----:B-1----:R-:W-:-:S04]  /*1b80*/  IMAD.MOV R7, RZ, RZ, -R11 ;  /* 0x000000ffff077224 */ /* 0x002fc800078e0a0b */
[----:B------:R-:W-:-:S04]  /*1b90*/  IMAD R7, R7, R8, RZ ;  /* 0x0000000807077224 */ /* 0x000fc800078e02ff */
[----:B------:R-:W-:-:S06]  /*1ba0*/  IMAD.HI.U32 R10, R11, R7, R10 ;  /* 0x000000070b0a7227 */ /* 0x000fcc00078e000a */
[----:B------:R-:W-:-:S05]  /*1bb0*/  IMAD.HI.U32 R5, R10, R9, RZ ;  /* 0x000000090a057227 */ /* 0x000fca00078e00ff */
[----:B------:R-:W-:-:S05]  /*1bc0*/  IADD3 R7, PT, PT, -R5, RZ, RZ ;  /* 0x000000ff05077210 */ /* 0x000fca0007ffe1ff */
[----:B------:R-:W-:-:S05]  /*1bd0*/  IMAD R7, R8, R7, R9 ;  /* 0x0000000708077224 */ /* 0x000fca00078e0209 */
[----:B------:R-:W-:-:S13]  /*1be0*/  ISETP.GT.U32.AND P1, PT, R8, R7, PT ;  /* 0x000000070800720c */ /* 0x000fda0003f24070 */
[-C--:B------:R-:W-:Y:S01]  /*1bf0*/  @!P1 IADD3 R7, PT, PT, R7, -R8.reuse, RZ ;  /* 0x8000000807079210 */ /* 0x080fe20007ffe0ff */
[----:B------:R-:W-:Y:S01]  /*1c00*/  @!P1 VIADD R5, R5, 0x1 ;  /* 0x0000000105059836 */ /* 0x000fe20000000000 */
[C---:B------:R-:W-:Y:S02]  /*1c10*/  ISETP.NE.AND P1, PT, R2.reuse, RZ, PT ;  /* 0x000000ff0200720c */ /* 0x040fe40003f25270 */
[----:B------:R-:W-:Y:S02]  /*1c20*/  ISETP.GE.U32.AND P2, PT, R7, R8, PT ;  /* 0x000000080700720c */ /* 0x000fe40003f46070 */
[----:B------:R-:W-:-:S04]  /*1c30*/  LOP3.LUT R7, R2, UR23, RZ, 0x3c, !PT ;  /* 0x0000001702077c12 */ /* 0x000fc8000f8e3cff */
[----:B------:R-:W-:-:S07]  /*1c40*/  ISETP.GE.AND P0, PT, R7, RZ, PT ;  /* 0x000000ff0700720c */ /* 0x000fce0003f06270 */
[----:B------:R-:W-:-:S06]  /*1c50*/  @P2 IADD3 R5, PT, PT, R5, 0x1, RZ ;  /* 0x0000000105052810 */ /* 0x000fcc0007ffe0ff */
[----:B------:R-:W-:Y:S02]  /*1c60*/  @!P0 IADD3 R5, PT, PT, -R5, RZ, RZ ;  /* 0x000000ff05058210 */ /* 0x000fe40007ffe1ff */
[----:B------:R-:W-:Y:S01]  /*1c70*/  @!P1 LOP3.LUT R5, RZ, R2, RZ, 0x33, !PT ;  /* 0x00000002ff059212 */ /* 0x000fe200078e33ff */
[----:B------:R-:W-:-:S05]  /*1c80*/  IMAD R2, R4, R3, UR24 ;  /* 0x0000001804027e24 */ /* 0x000fca000f8e0203 */
[----:B------:R-:W-:-:S05]  /*1c90*/  SHF.R.S32.HI R3, RZ, 0x1f, R2 ;  /* 0x0000001fff037819 */ /* 0x000fca0000011402 */
        /* <DEDUP_REMOVED lines=9> */
[----:B------:R-:W-:-:S03]  /*1d30*/  IMAD R11, R6, UR5, R11 ;  /* 0x00000005060b7c24 */ /* 0x000fc6000f8e020b */
[----:B------:R-:W-:Y:S01]  /*1d40*/  IADD3 R9, PT, PT, R9, R7, RZ ;  /* 0x0000000709097210 */ /* 0x000fe20007ffe0ff */
[----:B------:R-:W-:Y:S01]  /*1d50*/  IMAD.WIDE.U32 R6, R6, UR4, RZ ;  /* 0x0000000406067c25 */ /* 0x000fe2000f8e00ff */
[----:B------:R-:W1:Y:S03]  /*1d60*/  LDCU.128 UR4, c[0x0][0x3d0] ;  /* 0x00007a00ff0477ac */ /* 0x000e660008000c00 */
[----:B------:R-:W-:Y:S01]  /*1d70*/  IMAD.WIDE.U32 R8, R2, R144, R8 ;  /* 0x0000009002087225 */ /* 0x000fe200078e0008 */
[----:B------:R-:W-:-:S04]  /*1d80*/  IADD3 R7, PT, PT, R7, R11, RZ ;  /* 0x0000000b07077210 */ /* 0x000fc80007ffe0ff */
[----:B------:R-:W-:Y:S01]  /*1d90*/  IADD3 R9, PT, PT, R9, R4, RZ ;  /* 0x0000000409097210 */ /* 0x000fe20007ffe0ff */
[----:B------:R-:W-:Y:S01]  /*1da0*/  IMAD.WIDE.U32 R6, R2, R24, R6 ;  /* 0x0000001802067225 */ /* 0x000fe200078e0006 */
[----:B------:R-:W-:-:S04]  /*1db0*/  SHF.R.S32.HI R2, RZ, 0x1f, R5 ;  /* 0x0000001fff027819 */ /* 0x000fc80000011405 */
[----:B------:R-:W-:Y:S01]  /*1dc0*/  IADD3 R7, PT, PT, R7, R3, RZ ;  /* 0x0000000307077210 */ /* 0x000fe20007ffe0ff */
[C---:B-1----:R-:W-:Y:S02]  /*1dd0*/  IMAD R4, R2.reuse, UR4, RZ ;  /* 0x0000000402047c24 */ /* 0x042fe4000f8e02ff */
[----:B------:R-:W-:Y:S02]  /*1de0*/  IMAD R2, R2, UR6, RZ ;  /* 0x0000000602027c24 */ /* 0x000fe4000f8e02ff */
[----:B------:R-:W-:-:S04]  /*1df0*/  IMAD.WIDE.U32 R6, R5, UR6, R6 ;  /* 0x0000000605067c25 */ /* 0x000fc8000f8e0006 */
[C---:B------:R-:W-:Y:S01]  /*1e00*/  IMAD R2, R5.reuse, UR7, R2 ;  /* 0x0000000705027c24 */ /* 0x040fe2000f8e0202 */
[----:B------:R-:W-:Y:S01]  /*1e10*/  MOV R12, R6 ;  /* 0x00000006000c7202 */ /* 0x000fe20000000f00 */
[C---:B------:R-:W-:Y:S02]  /*1e20*/  IMAD R4, R5.reuse, UR5, R4 ;  /* 0x0000000505047c24 */ /* 0x040fe4000f8e0204 */
[----:B------:R-:W-:Y:S01]  /*1e30*/  IMAD.WIDE.U32 R14, R5, UR4, R8 ;  /* 0x00000004050e7c25 */ /* 0x000fe2000f8e0008 */
[----:B------:R-:W-:-:S03]  /*1e40*/  IADD3 R10, PT, PT, R7, R2, RZ ;  /* 0x00000002070a7210 */ /* 0x000fc60007ffe0ff */
[----:B------:R-:W-:Y:S01]  /*1e50*/  IMAD.IADD R13, R15, 0x1, R4 ;  /* 0x000000010f0d7824 */ /* 0x000fe200078e0204 */
[----:B------:R-:W-:Y:S06]  /*1e60*/  BRA `(.L_x_1081) ;  /* 0x0000000400607947 */ /* 0x000fec0003800000 */
.L_x_1080:
[----:B------:R-:W-:-:S09]  /*1e70*/  UISETP.NE.AND UP0, UPT, UR11, -0x1, UPT ;  /* 0xffffffff0b00788c */ /* 0x000fd2000bf05270 */
[----:B------:R-:W-:Y:S05]  /*1e80*/  BRA.U UP0, `(.L_x_1082) ;  /* 0x0000000100347547 */ /* 0x000fea000b800000 */
[----:B------:R-:W2:Y:S01]  /*1e90*/  LDC.64 R144, c[0x0][0x3b8] ;  /* 0x0000ee00ff907b82 */ /* 0x000ea20000000a00 */
[----:B------:R-:W3:Y:S01]  /*1ea0*/  LDCU.64 UR4, c[0x0][0x3a0] ;  /* 0x00007400ff0477ac */ /* 0x000ee20008000a00 */
[----:B-----5:R-:W-:Y:S01]  /*1eb0*/  SHF.R.S32.HI R3, RZ, 0x1f, R4 ;  /* 0x0000001fff037819 */ /* 0x020fe20000011404 */
[----:B------:R-:W-:-:S04]  /*1ec0*/  USHF.R.S32.HI UR6, URZ, 0x1f, UR10 ;  /* 0x0000001fff067899 */ /* 0x000fc8000801140a */
[----:B---3--:R-:W-:-:S04]  /*1ed0*/  IMAD R3, R3, UR4, RZ ;  /* 0x0000000403037c24 */ /* 0x008fc8000f8e02ff */
[----:B------:R-:W-:Y:S02]  /*1ee0*/  IMAD R3, R4, UR5, R3 ;  /* 0x0000000504037c24 */ /* 0x000fe4000f8e0203 */
[C---:B--2---:R-:W-:Y:S02]  /*1ef0*/  IMAD R2, R144.reuse, UR6, RZ ;  /* 0x0000000690027c24 */ /* 0x044fe4000f8e02ff */
[----:B------:R-:W-:-:S04]  /*1f00*/  IMAD.WIDE.U32 R6, R144, UR10, RZ ;  /* 0x0000000a90067c25 */ /* 0x000fc8000f8e00ff */
[----:B------:R-:W-:-:S05]  /*1f10*/  IMAD R2, R145, UR10, R2 ;  /* 0x0000000a91027c24 */ /* 0x000fca000f8e0202 */
[----:B------:R-:W-:-:S03]  /*1f20*/  IADD3 R7, PT, PT, R7, R2, RZ ;  /* 0x0000000207077210 */ /* 0x000fc60007ffe0ff */
[----:B------:R-:W-:-:S05]  /*1f30*/  IMAD.WIDE.U32 R14, R4, UR4, R6 ;  /* 0x00000004040e7c25 */ /* 0x000fca000f8e0006 */
[----:B------:R-:W-:Y:S01]  /*1f40*/  IADD3 R15, PT, PT, R15, R3, RZ ;  /* 0x000000030f0f7210 */ /* 0x000fe20007ffe0ff */
[----:B------:R-:W-:Y:S05]  /*1f50*/  BRA `(.L_x_1083) ;  /* 0x0000000000187947 */ /* 0x000fea0003800000 */
.L_x_1082:
[----:B------:R-:W2:Y:S01]  /*1f60*/  LDC.64 R144, c[0x0][0x3b8] ;  /* 0x0000ee00ff907b82 */ /* 0x000ea20000000a00 */
[----:B------:R-:W-:-:S06]  /*1f70*/  UIADD3 UR4, UPT, UPT, UR10, UR11, URZ ;  /* 0x0000000b0a047290 */ /* 0x000fcc000fffe0ff */
[----:B--2---:R-:W-:Y:S02]  /*1f80*/  IMAD R15, R145, UR4, RZ ;  /* 0x00000004910f7c24 */ /* 0x004fe4000f8e02ff */
[----:B------:R-:W-:-:S05]  /*1f90*/  IMAD.WIDE.U32 R2, R144, UR4, RZ ;  /* 0x0000000490027c25 */ /* 0x000fca000f8e00ff */
[----:B------:R-:W-:Y:S02]  /*1fa0*/  IADD3 R15, PT, PT, R3, R15, RZ ;  /* 0x0000000f030f7210 */ /* 0x000fe40007ffe0ff */
[----:B------:R-:W-:Y:S02]  /*1fb0*/  MOV R14, R2 ;  /* 0x00000002000e7202 */ /* 0x000fe40000000f00 */
.L_x_1083:
[----:B------:R-:W-:Y:S05]  /*1fc0*/  BRA.U UP0, `(.L_x_1084) ;  /* 0x0000000100347547 */ /* 0x000fea000b800000 */
[----:B------:R-:W2:Y:S01]  /*1fd0*/  LDC.64 R24, c[0x0][0x3c0] ;  /* 0x0000f000ff187b82 */ /* 0x000ea20000000a00 */
[----:B------:R-:W1:Y:S01]  /*1fe0*/  LDCU.64 UR4, c[0x0][0x3a8] ;  /* 0x00007500ff0477ac */ /* 0x000e620008000a00 */
[----:B-----5:R-:W-:Y:S01]  /*1ff0*/  SHF.R.S32.HI R2, RZ, 0x1f, R4 ;  /* 0x0000001fff027819 */ /* 0x020fe20000011404 */
[----:B------:R-:W-:-:S04]  /*2000*/  USHF.R.S32.HI UR6, URZ, 0x1f, UR10 ;  /* 0x0000001fff067899 */ /* 0x000fc8000801140a */
[----:B-1----:R-:W-:-:S04]  /*2010*/  IMAD R5, R2, UR4, RZ ;  /* 0x0000000402057c24 */ /* 0x002fc8000f8e02ff */
[----:B------:R-:W-:Y:S02]  /*2020*/  IMAD R5, R4, UR5, R5 ;  /* 0x0000000504057c24 */ /* 0x000fe4000f8e0205 */
[C---:B--2---:R-:W-:Y:S02]  /*2030*/  IMAD R8, R24.reuse, UR6, RZ ;  /* 0x0000000618087c24 */ /* 0x044fe4000f8e02ff */
[----:B------:R-:W-:-:S04]  /*2040*/  IMAD.WIDE.U32 R6, R24, UR10, RZ ;  /* 0x0000000a18067c25 */ /* 0x000fc8000f8e00ff */
[----:B------:R-:W-:-:S05]  /*2050*/  IMAD R3, R25, UR10, R8 ;  /* 0x0000000a19037c24 */ /* 0x000fca000f8e0208 */
[----:B------:R-:W-:-:S03]  /*2060*/  IADD3 R7, PT, PT, R7, R3, RZ ;  /* 0x0000000307077210 */ /* 0x000fc60007ffe0ff */
[----:B------:R-:W-:-:S05]  /*2070*/  IMAD.WIDE.U32 R12, R4, UR4, R6 ;  /* 0x00000004040c7c25 */ /* 0x000fca000f8e0006 */
[----:B------:R-:W-:Y:S01]  /*2080*/  IADD3 R13, PT, PT, R13, R5, RZ ;  /* 0x000000050d0d7210 */ /* 0x000fe20007ffe0ff */
[----:B------:R-:W-:Y:S06]  /*2090*/  BRA `(.L_x_1085) ;  /* 0x0000000000187947 */ /* 0x000fec0003800000 */
.L_x_1084:
[----:B------:R-:W2:Y:S01]  /*20a0*/  LDC.64 R24, c[0x0][0x3c0] ;  /* 0x0000f000ff187b82 */ /* 0x000ea20000000a00 */
[----:B------:R-:W-:-:S06]  /*20b0*/  UIADD3 UR10, UPT, UPT, UR10, UR11, URZ ;  /* 0x0000000b0a0a7290 */ /* 0x000fcc000fffe0ff */
[----:B--2---:R-:W-:Y:S02]  /*20c0*/  IMAD R13, R25, UR10, RZ ;  /* 0x0000000a190d7c24 */ /* 0x004fe4000f8e02ff */
[----:B------:R-:W-:-:S05]  /*20d0*/  IMAD.WIDE.U32 R2, R24, UR10, RZ ;  /* 0x0000000a18027c25 */ /* 0x000fca000f8e00ff */
[----:B------:R-:W-:Y:S02]  /*20e0*/  IADD3 R13, PT, PT, R3, R13, RZ ;  /* 0x0000000d030d7210 */ /* 0x000fe40007ffe0ff */
[----:B------:R-:W-:-:S07]  /*20f0*/  MOV R12, R2 ;  /* 0x00000002000c7202 */ /* 0x000fce0000000f00 */
.L_x_1085:
[----:B------:R-:W2:Y:S01]  /*2100*/  LDC R6, c[0x0][0x3e8] ;  /* 0x0000fa00ff067b82 */ /* 0x000ea20000000800 */
[----:B------:R-:W-:Y:S01]  /*2110*/  IMAD.MOV.U32 R8, RZ, RZ, RZ ;  /* 0x000000ffff087224 */ /* 0x000fe200078e00ff */
[----:B------:R-:W-:Y:S01]  /*2120*/  MOV R2, UR23 ;  /* 0x0000001700027c02 */ /* 0x000fe20008000f00 */
[----:B------:R-:W-:Y:S01]  /*2130*/  ULEA UR4, UR16, 0xffffffc0, 0x6 ;  /* 0xffffffc010047891 */ /* 0x000fe2000f8e30ff */
[----:B------:R-:W-:Y:S02]  /*2140*/  CS2R R170, SRZ ;  /* 0x0000000000aa7805 */ /* 0x000fe4000001ff00 */
[----:B------:R-:W-:Y:S01]  /*2150*/  IABS R2, R2 ;  /* 0x0000000200027213 */ /* 0x000fe20000000000 */
[----:B------:R-:W-:Y:S02]  /*2160*/  USHF.R.S32.HI UR5, URZ, 0x1f, UR4 ;  /* 0x0000001fff057899 */ /* 0x000fe40008011404 */
[----:B------:R-:W-:-:S04]  /*2170*/  IMAD.WIDE.U32 R12, R24, UR4, R12 ;  /* 0x00000004180c7c25 */ /* 0x000fc8000f8e000c */
[----:B------:R-:W-:-:S04]  /*2180*/  IMAD R10, R24, UR5, RZ ;  /* 0x00000005180a7c24 */ /* 0x000fc8000f8e02ff */
[----:B------:R-:W-:Y:S02]  /*2190*/  IMAD R7, R25, UR4, R10 ;  /* 0x0000000419077c24 */ /* 0x000fe4000f8e020a */
[----:B------:R-:W-:-:S04]  /*21a0*/  IMAD.WIDE.U32 R10, R144, UR4, R14 ;  /* 0x00000004900a7c25 */ /* 0x000fc8000f8e000e */
[----:B------:R-:W-:Y:S01]  /*21b0*/  IMAD.IADD R13, R13, 0x1, R7 ;  /* 0x000000010d0d7824 */ /* 0x000fe200078e0207 */
[----:B--2--5:R-:W-:-:S04]  /*21c0*/  IABS R4, R6 ;  /* 0x0000000600047213 */ /* 0x024fc80000000000 */
[----:B-1----:R-:W1:Y:S08]  /*21d0*/  I2F.RP R5, R4 ;  /* 0x0000000400057306 */ /* 0x002e700000209400 */
[----:B-1----:R-:W1:Y:S02]  /*21e0*/  MUFU.RCP R9, R5 ;  /* 0x0000000500097308 */ /* 0x002e640000001000 */
[----:B-1----:R-:W-:-:S06]  /*21f0*/  IADD3 R9, PT, PT, R9, 0xffffffe, RZ ;  /* 0x0ffffffe09097810 */ /* 0x002fcc0007ffe0ff */
[----:B------:R-:W1:Y:S02]  /*2200*/  F2I.FTZ.U32.TRUNC.NTZ R9, R9 ;  /* 0x0000000900097305 */ /* 0x000e64000021f000 */
[----:B-1----:R-:W-:-:S05]  /*2210*/  IADD3 R3, PT, PT, RZ, -R9, RZ ;  /* 0x80000009ff037210 */ /* 0x002fca0007ffe0ff */
[----:B------:R-:W-:-:S04]  /*2220*/  IMAD R3, R3, R4, RZ ;  /* 0x0000000403037224 */ /* 0x000fc800078e02ff */
[----:B------:R-:W-:-:S06]  /*2230*/  IMAD.HI.U32 R3, R9, R3, R8 ;  /* 0x0000000309037227 */ /* 0x000fcc00078e0008 */
[----:B------:R-:W-:-:S05]  /*2240*/  IMAD.HI.U32 R8, R3, R2, RZ ;  /* 0x0000000203087227 */ /* 0x000fca00078e00ff */
[----:B------:R-:W-:-:S05]  /*2250*/  IADD3 R3, PT, PT, -R8, RZ, RZ ;  /* 0x000000ff08037210 */ /* 0x000fca0007ffe1ff */
[----:B------:R-:W-:Y:S01]  /*2260*/  IMAD R3, R4, R3, R2 ;  /* 0x0000000304037224 */ /* 0x000fe200078e0202 */
[----:B------:R-:W-:-:S04]  /*2270*/  LOP3.LUT R2, R6, UR23, RZ, 0x3c, !PT ;  /* 0x0000001706027c12 */ /* 0x000fc8000f8e3cff */
[----:B------:R-:W-:Y:S02]  /*2280*/  ISETP.GT.U32.AND P0, PT, R4, R3, PT ;  /* 0x000000030400720c */ /* 0x000fe40003f04070 */
[----:B------:R-:W-:-:S11]  /*2290*/  ISETP.GE.AND P1, PT, R2, RZ, PT ;  /* 0x000000ff0200720c */ /* 0x000fd60003f26270 */
[-C--:B------:R-:W-:Y:S01]  /*22a0*/  @!P0 IADD3 R3, PT, PT, R3, -R4.reuse, RZ ;  /* 0x8000000403038210 */ /* 0x080fe20007ffe0ff */
[----:B------:R-:W-:Y:S01]  /*22b0*/  @!P0 VIADD R8, R8, 0x1 ;  /* 0x0000000108088836 */ /* 0x000fe20000000000 */
[----:B------:R-:W-:Y:S02]  /*22c0*/  ISETP.NE.AND P0, PT, R6, RZ, PT ;  /* 0x000000ff0600720c */ /* 0x000fe40003f05270 */
[----:B------:R-:W-:Y:S02]  /*22d0*/  ISETP.GE.U32.AND P2, PT, R3, R4, PT ;  /* 0x000000040300720c */ /* 0x000fe40003f46070 */
[----:B------:R-:W1:Y:S08]  /*22e0*/  LDC.64 R4, c[0x0][0x3d8] ;  /* 0x0000f600ff047b82 */ /* 0x000e700000000a00 */
[----:B------:R-:W2:Y:S03]  /*22f0*/  LDC.64 R2, c[0x0][0x3d0] ;  /* 0x0000f400ff027b82 */ /* 0x000ea60000000a00 */
[----:B------:R-:W-:-:S04]  /*2300*/  @P2 IADD3 R8, PT, PT, R8, 0x1, RZ ;  /* 0x0000000108082810 */ /* 0x000fc80007ffe0ff */
[----:B------:R-:W-:Y:S02]  /*2310*/  @!P1 IADD3 R8, PT, PT, -R8, RZ, RZ ;  /* 0x000000ff08089210 */ /* 0x000fe40007ffe1ff */
[----:B------:R-:W-:Y:S01]  /*2320*/  @!P0 LOP3.LUT R8, RZ, R6, RZ, 0x33, !PT ;  /* 0x00000006ff088212 */ /* 0x000fe200078e33ff */
[----:B------:R-:W-:-:S03]  /*2330*/  IMAD R6, R144, UR5, RZ ;  /* 0x0000000590067c24 */ /* 0x000fc6000f8e02ff */
[----:B------:R-:W-:Y:S01]  /*2340*/  SHF.R.S32.HI R7, RZ, 0x1f, R8 ;  /* 0x0000001fff077819 */ /* 0x000fe20000011408 */
[----:B------:R-:W-:Y:S02]  /*2350*/  IMAD R6, R145, UR4, R6 ;  /* 0x0000000491067c24 */ /* 0x000fe4000f8e0206 */
[----:B-1----:R-:W-:-:S03]  /*2360*/  IMAD.WIDE.U32 R12, R8, R4, R12 ;  /* 0x00000004080c7225 */ /* 0x002fc600078e000c */
[----:B------:R-:W-:Y:S01]  /*2370*/  IADD3 R11, PT, PT, R11, R6, RZ ;  /* 0x000000060b0b7210 */ /* 0x000fe20007ffe0ff */
[C---:B------:R-:W-:Y:S02]  /*2380*/  IMAD R6, R7.reuse, R4, RZ ;  /* 0x0000000407067224 */ /* 0x040fe400078e02ff */
[-C--:B--2---:R-:W-:Y:S02]  /*2390*/  IMAD R7, R7, R2.reuse, RZ ;  /* 0x0000000207077224 */ /* 0x084fe400078e02ff */
[C---:B------:R-:W-:Y:S02]  /*23a0*/  IMAD R5, R8.reuse, R5, R6 ;  /* 0x0000000508057224 */ /* 0x040fe400078e0206 */
[----:B------:R-:W-:-:S03]  /*23b0*/  IMAD.WIDE.U32 R14, R8, R2, R10 ;  /* 0x00000002080e7225 */ /* 0x000fc600078e000a */
[----:B------:R-:W-:Y:S01]  /*23c0*/  IADD3 R10, PT, PT, R13, R5, RZ ;  /* 0x000000050d0a7210 */ /* 0x000fe20007ffe0ff */
[----:B------:R-:W-:-:S05]  /*23d0*/  IMAD R3, R8, R3, R7 ;  /* 0x0000000308037224 */ /* 0x000fca00078e0207 */
[----:B------:R-:W-:-:S07]  /*23e0*/  IADD3 R13, PT, PT, R15, R3, RZ ;  /* 0x000000030f0d7210 */ /* 0x000fce0007ffe0ff */
.L_x_1081:
[----:B------:R-:W-:Y:S01]  /*23f0*/  ISETP.NE.AND P2, PT, R0, -0x1, PT ;  /* 0xffffffff0000780c */ /* 0x000fe20003f45270 */
[C---:B------:R-:W-:Y:S01]  /*2400*/  IMAD.SHL.U32 R11, R159.reuse, 0x8, RZ ;  /* 0x000000089f0b7824 */ /* 0x040fe200078e00ff */
[----:B------:R-:W1:Y:S01]  /*2410*/  LDCU.64 UR10, c[0x0][0x388] ;  /* 0x00007100ff0a77ac */ /* 0x000e620008000a00 */
[----:B------:R-:W-:Y:S01]  /*2420*/  SHF.R.U32.HI R6, RZ, 0x3, R159 ;  /* 0x00000003ff067819 */ /* 0x000fe2000001169f */
[----:B------:R-:W-:Y:S01]  /*2430*/  IMAD.SHL.U32 R27, R159, 0x40, RZ ;  /* 0x000000409f1b7824 */ /* 0x000fe200078e00ff */
[----:B------:R-:W2:Y:S01]  /*2440*/  S2R R9, SR_CTAID.X ;  /* 0x0000000000097919 */ /* 0x000ea20000002500 */
[C---:B------:R-:W-:Y:S01]  /*2450*/  LOP3.LUT R35, R11.reuse, 0x38, RZ, 0xc0, !PT ;  /* 0x000000380b237812 */ /* 0x040fe200078ec0ff */
[----:B------:R-:W3:Y:S01]  /*2460*/  LDCU.64 UR6, c[0x0][0x390] ;  /* 0x00007200ff0677ac */ /* 0x000ee20008000a00 */
[----:B------:R-:W-:Y:S01]  /*2470*/  LOP3.LUT R148, R11, 0x1f8, RZ, 0xc0, !PT ;  /* 0x000001f80b947812 */ /* 0x000fe200078ec0ff */
[----:B------:R-:W4:Y:S01]  /*2480*/  S2UR UR13, SR_CgaCtaId ;  /* 0x00000000000d79c3 */ /* 0x000f220000008800 */
[C---:B------:R-:W-:Y:S01]  /*2490*/  IADD3 R14, P1, PT, R35.reuse, R14, RZ ;  /* 0x0000000e230e7210 */ /* 0x040fe20007f3e0ff */
[----:B------:R-:W5:Y:S01]  /*24a0*/  LDCU.64 UR4, c[0x0][0x3c8] ;  /* 0x00007900ff0477ac */ /* 0x000f620008000a00 */
[----:B------:R-:W-:Y:S01]  /*24b0*/  IADD3 R12, P0, PT, R35, R12, RZ ;  /* 0x0000000c230c7210 */ /* 0x000fe20007f1e0ff */
[----:B------:R-:W-:Y:S01]  /*24c0*/  IMAD.MOV.U32 R7, RZ, RZ, RZ ;  /* 0x000000ffff077224 */ /* 0x000fe200078e00ff */
[----:B------:R-:W-:Y:S01]  /*24d0*/  LOP3.LUT R26, R27, 0x1c0, RZ, 0xc0, !PT ;  /* 0x000001c01b1a7812 */ /* 0x000fe200078ec0ff */
[----:B------:R-:W-:Y:S01]  /*24e0*/  IMAD.X R15, RZ, RZ, R13, P1 ;  /* 0x000000ffff0f7224 */ /* 0x000fe200008e060d */
[----:B------:R-:W-:Y:S01]  /*24f0*/  LOP3.LUT R148, R148, 0x38, R159, 0x78, !PT ;  /* 0x0000003894947812 */ /* 0x000fe200078e789f */
[----:B------:R-:W4:Y:S01]  /*2500*/  @!P2 LDC.64 R4, c[0x0][0x398] ;  /* 0x0000e600ff04ab82 */ /* 0x000f220000000a00 */
[----:B------:R-:W-:Y:S01]  /*2510*/  IMAD.X R13, RZ, RZ, R10, P0 ;  /* 0x000000ffff0d7224 */ /* 0x000fe200000e060a */
[----:B------:R-:W-:Y:S01]  /*2520*/  LOP3.LUT R26, R26, 0x38, R11, 0xf8, !PT ;  /* 0x000000381a1a7812 */ /* 0x000fe200078ef80b */
[----:B------:R-:W-:Y:S01]  /*2530*/  IMAD.WIDE.U32 R14, R6, R144, R14 ;  /* 0x00000090060e7225 */ /* 0x000fe200078e000e */
[----:B------:R-:W-:Y:S01]  /*2540*/  LOP3.LUT R148, R148, 0x1e00, R11, 0xf8, !PT ;  /* 0x00001e0094947812 */ /* 0x000fe200078ef80b */
[----:B------:R-:W-:Y:S01]  /*2550*/  UIADD3 UR12, UPT, UPT, -UR20, UR22, URZ ;  /* 0x00000016140c7290 */ /* 0x000fe2000fffe1ff */
[----:B------:R-:W-:Y:S01]  /*2560*/  SHF.R.U32.HI R161, RZ, 0x1, R159 ;  /* 0x00000001ffa17819 */ /* 0x000fe2000001169f */
[----:B------:R-:W-:Y:S01]  /*2570*/  IMAD R165, R6, R145, R15 ;  /* 0x0000009106a57224 */ /* 0x000fe200078e020f */
[----:B------:R-:W2:Y:S01]  /*2580*/  @P2 LDC.64 R2, c[0x0][0x3b0] ;  /* 0x0000ec00ff022b82 */ /* 0x000ea20000000a00 */
[----:B-1----:R-:W-:Y:S01]  /*2590*/  LEA R164, P1, R14, UR10, 0x1 ;  /* 0x0000000a0ea47c11 */ /* 0x002fe2000f8208ff */
[----:B------:R-:W-:Y:S01]  /*25a0*/  IMAD.WIDE.U32 R10, R6, R24, R12 ;  /* 0x00000018060a7225 */ /* 0x000fe200078e000c */
[----:B------:R-:W-:Y:S01]  /*25b0*/  BSSY.RECONVERGENT B0, `(.L_x_1086) ;  /* 0x000003b000007945 */ /* 0x000fe20003800200 */
[----:B------:R-:W-:-:S02]  /*25c0*/  LOP3.LUT R34, R35, 0x40, RZ, 0xfc, !PT ;  /* 0x0000004023227812 */ /* 0x000fc400078efcff */
[----:B------:R-:W-:Y:S01]  /*25d0*/  LEA.HI.X R165, R14, UR11, R165, 0x1, P1 ;  /* 0x0000000b0ea57c11 */ /* 0x000fe200088f0ca5 */
[----:B------:R-:W-:Y:S01]  /*25e0*/  IMAD R166, R6, R25, R11 ;  /* 0x0000001906a67224 */ /* 0x000fe200078e020b */
[C---:B---3--:R-:W-:Y:S01]  /*25f0*/  LEA R167, P0, R10.reuse, UR6, 0x1 ;  /* 0x000000060aa77c11 */ /* 0x048fe2000f8008ff */
[----:B------:R-:W-:Y:S01]  /*2600*/  USHF.R.S32.HI UR6, URZ, 0x1f, UR23 ;  /* 0x0000001fff067899 */ /* 0x000fe20008011417 */
[----:B------:R-:W-:Y:S02]  /*2610*/  LOP3.LUT R33, R35, 0x80, RZ, 0xfc, !PT ;  /* 0x0000008023217812 */ /* 0x000fe400078efcff */
[----:B------:R-:W-:Y:S01]  /*2620*/  LEA.HI.X R166, R10, UR7, R166, 0x1, P0 ;  /* 0x000000070aa67c11 */ /* 0x000fe200080f0ca6 */
[----:B-----5:R-:W-:Y:S01]  /*2630*/  UIMAD UR6, UR6, UR4, URZ ;  /* 0x00000004060672a4 */ /* 0x020fe2000f8e02ff */
[----:B------:R-:W-:Y:S01]  /*2640*/  IMAD.U32 R10, RZ, RZ, UR4 ;  /* 0x00000004ff0a7e24 */ /* 0x000fe2000f8e00ff */
[----:B------:R-:W-:Y:S01]  /*2650*/  UMOV UR7, 0x400 ;  /* 0x0000040000077882 */ /* 0x000fe20000000000 */
[----:B----4-:R-:W-:Y:S01]  /*2660*/  @!P2 IMAD.WIDE.U32 R12, R4, UR15, RZ ;  /* 0x0000000f040cac25 */ /* 0x010fe2000f8e00ff */
[----:B------:R-:W-:-:S02]  /*2670*/  UIMAD UR6, UR23, UR5, UR6 ;  /* 0x00000005170672a4 */ /* 0x000fc4000f8e0206 */
[----:B------:R-:W-:Y:S01]  /*2680*/  ULEA UR5, UR13, UR7, 0x18 ;  /* 0x000000070d057291 */ /* 0x000fe2000f8ec0ff */
[----:B------:R-:W-:Y:S02]  /*2690*/  @!P2 IMAD R5, R5, UR15, R13 ;  /* 0x0000000f0505ac24 */ /* 0x000fe4000f8e020d */
[----:B--2---:R-:W-:-:S03]  /*26a0*/  IMAD.WIDE.U32 R8, R9, 0x40, R6 ;  /* 0x0000004009087825 */ /* 0x004fc600078e0006 */
[----:B------:R-:W-:Y:S01]  /*26b0*/  LEA R148, R148, UR5, 0x1 ;  /* 0x0000000594947c11 */ /* 0x000fe2000f8e08ff */
[----:B------:R-:W-:-:S04]  /*26c0*/  @P2 IMAD.WIDE.U32 R14, R0, R2, RZ ;  /* 0x00000002000e2225 */ /* 0x000fc800078e00ff */
[----:B------:R-:W-:Y:S02]  /*26d0*/  @!P2 IMAD.MOV.U32 R2, RZ, RZ, R12 ;  /* 0x000000ffff02a224 */ /* 0x000fe400078e000c */
[----:B------:R-:W-:Y:S02]  /*26e0*/  @P2 IMAD.MOV.U32 R2, RZ, RZ, R14 ;  /* 0x000000ffff022224 */ /* 0x000fe400078e000e */
[----:B------:R-:W-:Y:S01]  /*26f0*/  @P2 IMAD R5, R0, R3, R15 ;  /* 0x0000000300052224 */ /* 0x000fe200078e020f */
[----:B------:R-:W-:Y:S02]  /*2700*/  LOP3.LUT R3, R161, 0x8, RZ, 0xc0, !PT ;  /* 0x00000008a1037812 */ /* 0x000fe400078ec0ff */
[----:B------:R-:W-:Y:S02]  /*2710*/  IADD3 R4, P0, PT, R35, R2, RZ ;  /* 0x0000000223047210 */ /* 0x000fe40007f1e0ff */
[----:B------:R-:W-:-:S03]  /*2720*/  LOP3.LUT R0, R26, R3, RZ, 0x3c, !PT ;  /* 0x000000031a007212 */ /* 0x000fc600078e3cff */
[----:B------:R-:W-:Y:S01]  /*2730*/  IMAD.X R5, RZ, RZ, R5, P0 ;  /* 0x000000ffff057224 */ /* 0x000fe200000e0605 */
[----:B------:R-:W-:Y:S01]  /*2740*/  ISETP.GE.AND P0, PT, R6, UR12, PT ;  /* 0x0000000c06007c0c */ /* 0x000fe2000bf06270 */
[----:B------:R-:W-:-:S04]  /*2750*/  IMAD.WIDE.U32 R10, R10, UR23, R4 ;  /* 0x000000170a0a7c25 */ /* 0x000fc8000f8e0004 */
[----:B------:R-:W-:-:S08]  /*2760*/  VIADD R13, R11, UR6 ;  /* 0x000000060b0d7c36 */ /* 0x000fd00008000000 */
[----:B------:R-:W-:Y:S05]  /*2770*/  @P0 BRA `(.L_x_1087) ;  /* 0x0000000000780947 */ /* 0x000fea0003800000 */
        /* <DEDUP_REMOVED lines=11> */
[----:B------:R-:W-:Y:S02]  /*2830*/  LEA.HI.X R15, R4, UR11, R2, 0x1, P0 ;  /* 0x0000000b040f7c11 */ /* 0x000fe400080f0c02 */
[----:B------:R-:W-:-:S03]  /*2840*/  ISETP.GE.AND P0, PT, R33, UR4, PT ;  /* 0x0000000421007c0c */ /* 0x000fc6000bf06270 */
        /* <DEDUP_REMOVED lines=10> */
[----:B------:R-:W-:Y:S05]  /*28f0*/  @P0 BRA `(.L_x_1088) ;  /* 0x0000000000140947 */ /* 0x000fea0003800000 */
[----:B------:R-:W-:Y:S01]  /*2900*/  @!PT LDS RZ, [RZ] ;  /* 0x00000000fffff984 */ /* 0x000fe20000000800 */
[----:B------:R-:W-:Y:S01]  /*2910*/  @!PT LDS RZ, [RZ] ;  /* 0x00000000fffff984 */ /* 0x000fe20000000800 */
[----:B------:R-:W-:Y:S01]  /*2920*/  @!PT LDS RZ, [RZ] ;  /* 0x00000000fffff984 */ /* 0x000fe20000000800 */
[----:B------:R2:W-:Y:S01]  /*2930*/  LDGSTS.E.BYPASS.LTC128B.128 [R148+0x4000], desc[UR18][R14.64+0x100] ;  /* 0x040001000e947fae */ /* 0x0005e2000b981a12 */
[----:B------:R-:W-:Y:S05]  /*2940*/  BRA `(.L_x_1087) ;  /* 0x0000000000047947 */ /* 0x000fea0003800000 */
.L_x_1088:
[----:B------:R3:W-:Y:S02]  /*2950*/  STS.128 [R148+0x4000], RZ ;  /* 0x004000ff94007388 */ /* 0x0007e40000000c00 */
.L_x_1087:
[----:B------:R-:W-:Y:S05]  /*2960*/  BSYNC.RECONVERGENT B0 ;  /* 0x0000000000007941 */ /* 0x000fea0003800200 */
.L_x_1086:
[----:B------:R-:W-:Y:S01]  /*2970*/  IADD3 R5, PT, PT, R6, 0x10, RZ ;  /* 0x0000001006057810 */ /* 0x000fe20007ffe0ff */
[----:B------:R-:W-:Y:S03]  /*2980*/  BSSY.RECONVERGENT B0, `(.L_x_1089) ;  /* 0x0000024000007945 */ /* 0x000fe60003800200 */
[----:B------:R-:W-:-:S13]  /*2990*/  ISETP.GE.AND P0, PT, R5, UR12, PT ;  /* 0x0000000c05007c0c */ /* 0x000fda000bf06270 */
[----:B------:R-:W-:Y:S05]  /*29a0*/  @P0 BRA `(.L_x_1090) ;  /* 0x0000000000840947 */ /* 0x000fea0003800000 */
[----:B------:R-:W4:Y:S01]  /*29b0*/  LDCU.64 UR10, c[0x0][0x3b0] ;  /* 0x00007600ff0a77ac */ /* 0x000f220008000a00 */
[----:B------:R-:W-:Y:S01]  /*29c0*/  IADD3 R3, P0, PT, R8, 0x10, RZ ;  /* 0x0000001008037810 */ /* 0x000fe20007f1e0ff */
[----:B-12---:R-:W-:Y:S01]  /*29d0*/  IMAD.MOV.U32 R14, RZ, RZ, R10 ;  /* 0x000000ffff0e7224 */ /* 0x006fe200078e000a */
[----:B------:R-:W-:Y:S01]  /*29e0*/  MOV R15, R13 ;  /* 0x0000000d000f7202 */ /* 0x000fe20000000f00 */
[----:B------:R-:W1:Y:S02]  /*29f0*/  LDCU UR4, c[0x0][0x440] ;  /* 0x00008800ff0477ac */ /* 0x000e640008000800 */
[----:B------:R-:W-:Y:S01]  /*2a00*/  IMAD.X R2, RZ, RZ, R9, P0 ;  /* 0x000000ffff027224 */ /* 0x000fe200000e0609 */
[----:B------:R-:W2:Y:S03]  /*2a10*/  LDCU.64 UR6, c[0x0][0x380] ;  /* 0x00007000ff0677ac */ /* 0x000ea60008000a00 */
[----:B----4-:R-:W-:-:S02]  /*2a20*/  IMAD R2, R2, UR10, RZ ;  /* 0x0000000a02027c24 */ /* 0x010fc4000f8e02ff */
        /* <DEDUP_REMOVED lines=24> */
.L_x_1091:
[----:B------:R2:W-:Y:S02]  /*2bb0*/  STS.128 [R148+0x4800], RZ ;  /* 0x004800ff94007388 */ /* 0x0005e40000000c00 */
.L_x_1090:
[----:B------:R-:W-:Y:S05]  /*2bc0*/  BSYNC.RECONVERGENT B0 ;  /* 0x0000000000007941 */ /* 0x000fea0003800200 */
.L_x_1089:
[----:B------:R-:W-:Y:S01]  /*2bd0*/  IADD3 R4, PT, PT, R6, 0x20, RZ ;  /* 0x0000002006047810 */ /* 0x000fe20007ffe0ff */
[----:B------:R-:W-:Y:S03]  /*2be0*/  BSSY.RECONVERGENT B0, `(.L_x_1092) ;  /* 0x0000024000007945 */ /* 0x000fe60003800200 */
[----:B------:R-:W-:-:S13]  /*2bf0*/  ISETP.GE.AND P0, PT, R4, UR12, PT ;  /* 0x0000000c04007c0c */ /* 0x000fda000bf06270 */
[----:B------:R-:W-:Y:S05]  /*2c00*/  @P0 BRA `(.L_x_1093) ;  /* 0x0000000000840947 */ /* 0x000fea0003800000 */
[----:B------:R-:W5:Y:S01]  /*2c10*/  LDCU.64 UR10, c[0x0][0x3b0] ;  /* 0x00007600ff0a77ac */ /* 0x000f620008000a00 */
[----:B------:R-:W-:Y:S01]  /*2c20*/  IADD3 R3, P0, PT, R8, 0x20, RZ ;  /* 0x0000002008037810 */ /* 0x000fe20007f1e0ff */
[----:B-12---:R-:W-:Y:S01]  /*2c30*/  IMAD.MOV.U32 R14, RZ, RZ, R10 ;  /* 0x000000ffff0e7224 */ /* 0x006fe200078e000a */
        /* <DEDUP_REMOVED lines=29> */
.L_x_1094:
[----:B------:R2:W-:Y:S02]  /*2e10*/  STS.128 [R148+0x5000], RZ ;  /* 0x005000ff94007388 */ /* 0x0005e40000000c00 */
.L_x_1093:
[----:B------:R-:W-:Y:S05]  /*2e20*/  BSYNC.RECONVERGENT B0 ;  /* 0x0000000000007941 */ /* 0x000fea0003800200 */
.L_x_1092:
[----:B------:R-:W-:Y:S01]  /*2e30*/  IADD3 R3, PT, PT, R6, 0x30, RZ ;  /* 0x0000003006037810 */ /* 0x000fe20007ffe0ff */
[----:B------:R-:W-:Y:S03]  /*2e40*/  BSSY.RECONVERGENT B0, `(.L_x_1095) ;  /* 0x0000023000007945 */ /* 0x000fe60003800200 */
[----:B------:R-:W-:-:S13]  /*2e50*/  ISETP.GE.AND P0, PT, R3, UR12, PT ;  /* 0x0000000c03007c0c */ /* 0x000fda000bf06270 */
        /* <DEDUP_REMOVED lines=32> */
.L_x_1097:
[----:B------:R2:W-:Y:S02]  /*3060*/  STS.128 [R148+0x5800], RZ ;  /* 0x005800ff94007388 */ /* 0x0005e40000000c00 */
.L_x_1096:
[----:B------:R-:W-:Y:S05]  /*3070*/  BSYNC.RECONVERGENT B0 ;  /* 0x0000000000007941 */ /* 0x000fea0003800200 */
.L_x_1095:
[----:B------:R-:W-:Y:S01]  /*3080*/  UIADD3 UR10, UPT, UPT, UR16, -0x1, URZ ;  /* 0xffffffff100a7890 */ /* 0x000fe2000fffe0ff */
[----:B------:R-:W-:Y:S03]  /*3090*/  BSSY.RECONVERGENT B0, `(.L_x_1098) ;  /* 0x000001c000007945 */ /* 0x000fe60003800200 */
[----:B------:R-:W-:-:S04]  /*30a0*/  USHF.L.U32 UR4, UR10, 0x6, URZ ;  /* 0x000000060a047899 */ /* 0x000fc800080006ff */
[----:B------:R-:W-:-:S06]  /*30b0*/  UIADD3 UR7, UPT, UPT, -UR4, UR21, URZ ;  /* 0x0000001504077290 */ /* 0x000fcc000fffe1ff */
[----:B------:R-:W-:-:S13]  /*30c0*/  ISETP.GE.AND P3, PT, R6, UR7, PT ;  /* 0x0000000706007c0c */ /* 0x000fda000bf66270 */
[----:B------:R-:W-:Y:S05]  /*30d0*/  @P3 BRA `(.L_x_1099) ;  /* 0x00000000005c3947 */ /* 0x000fea0003800000 */
[----:B------:R-:W5:Y:S02]  /*30e0*/  LDCU UR6, c[0x0][0x440] ;  /* 0x00008800ff0677ac */ /* 0x000f640008000800 */
[----:B-----5:R-:W-:Y:S02]  /*30f0*/  ISETP.GE.AND P1, PT, R35, UR6, PT ;  /* 0x0000000623007c0c */ /* 0x020fe4000bf26270 */
        /* <DEDUP_REMOVED lines=20> */
.L_x_1100:
[----:B------:R1:W-:Y:S02]  /*3240*/  STS.128 [R148+0xa000], RZ ;  /* 0x00a000ff94007388 */ /* 0x0003e40000000c00 */
.L_x_1099:
[----:B------:R-:W-:Y:S05]  /*3250*/  BSYNC.RECONVERGENT B0 ;  /* 0x0000000000007941 */ /* 0x000fea0003800200 */
.L_x_1098:
[----:B------:R-:W-:Y:S01]  /*3260*/  ISETP.GE.AND P0, PT, R5, UR7, PT ;  /* 0x0000000705007c0c */ /* 0x000fe2000bf06270 */
        /* <DEDUP_REMOVED lines=26> */
.L_x_1103:
[----:B------:R1:W-:Y:S02]  /*3410*/  STS.128 [R148+0xa800], RZ ;  /* 0x00a800ff94007388 */ /* 0x0003e40000000c00 */
.L_x_1102:
[----:B------:R-:W-:Y:S05]  /*3420*/  BSYNC.RECONVERGENT B0 ;  /* 0x0000000000007941 */ /* 0x000fea0003800200 */
.L_x_1101:
[----:B------:R-:W-:Y:S01]  /*3430*/  ISETP.GE.AND P0, PT, R4, UR7, PT ;  /* 0x0000000704007c0c */ /* 0x000fe2000bf06270 */
        /* <DEDUP_REMOVED lines=24> */
.L_x_1106:
[----:B------:R1:W-:Y:S02]  /*35c0*/  STS.128 [R148+0xb000], RZ ;  /* 0x00b000ff94007388 */ /* 0x0003e40000000c00 */
.L_x_1105:
[----:B------:R-:W-:Y:S05]  /*35d0*/  BSYNC.RECONVERGENT B0 ;  /* 0x0000000000007941 */ /* 0x000fea0003800200 */
.L_x_1104:
[----:B------:R-:W-:Y:S01]  /*35e0*/  ISETP.GE.AND P0, PT, R3, UR7, PT ;  /* 0x0000000703007c0c */ /* 0x000fe2000bf06270 */
[----:B------:R-:W-:Y:S01]  /*35f0*/  IMAD.SHL.U32 R158, R159, 0x20, RZ ;  /* 0x000000209f9e7824 */ /* 0x000fe200078e00ff */
[----:B------:R-:W-:Y:S04]  /*3600*/  BSSY.RECONVERGENT B0, `(.L_x_1107) ;  /* 0x000001c000007945 */ /* 0x000fe80003800200 */
[----:B------:R-:W-:-:S04]  /*3610*/  LOP3.LUT R158, R158, 0x7c00, RZ, 0xc0, !PT ;  /* 0x00007c009e9e7812 */ /* 0x000fc800078ec0ff */
[----:B-1----:R-:W-:-:S03]  /*3620*/  LOP3.LUT R7, R158, 0x200, R27, 0xf8, !PT ;  /* 0x000002009e077812 */ /* 0x002fc600078ef81b */
[----:B------:R-:W-:Y:S05]  /*3630*/  @P0 BRA `(.L_x_1108) ;  /* 0x0000000000600947 */ /* 0x000fea0003800000 */
[----:B------:R-:W1:Y:S01]  /*3640*/  LDCU UR6, c[0x0][0x440] ;  /* 0x00008800ff0677ac */ /* 0x000e620008000800 */
[----:B------:R-:W-:Y:S02]  /*3650*/  IMAD R6, R145, 0x60, RZ ;  /* 0x0000006091067824 */ /* 0x000fe400078e02ff */
[----:B--2---:R-:W-:-:S05]  /*3660*/  IMAD.WIDE.U32 R8, R144, 0x60, R164 ;  /* 0x0000006090087825 */ /* 0x004fca00078e00a4 */
        /* <DEDUP_REMOVED lines=20> */
.L_x_1109:
[----:B------:R2:W-:Y:S02]  /*37b0*/  STS.128 [R148+0xb800], RZ ;  /* 0x00b800ff94007388 */ /* 0x0005e40000000c00 */
.L_x_1108:
[----:B------:R-:W-:Y:S05]  /*37c0*/  BSYNC.RECONVERGENT B0 ;  /* 0x0000000000007941 */ /* 0x000fea0003800200 */
.L_x_1107:
[----:B------:R-:W0:Y:S01]  /*37d0*/  LDGDEPBAR ;  /* 0x00000000000079af */ /* 0x000e220000000000 */
[----:B------:R-:W-:Y:S01]  /*37e0*/  IMAD.U32 R6, RZ, RZ, UR20 ;  /* 0x00000014ff067e24 */ /* 0x000fe2000f8e00ff */
[----:B------:R-:W-:Y:S01]  /*37f0*/  LOP3.LUT R11, R161, 0x1f0, RZ, 0xc0, !PT ;  /* 0x000001f0a10b7812 */ /* 0x000fe200078ec0ff */
[----:B------:R-:W-:Y:S01]  /*3800*/  IMAD.U32 R92, RZ, RZ, UR21 ;  /* 0x00000015ff5c7e24 */ /* 0x000fe2000f8e00ff */
[----:B-12---:R-:W-:Y:S01]  /*3810*/  SHF.R.U32.HI R9, RZ, 0x2, R159 ;  /* 0x00000002ff097819 */ /* 0x006fe2000001169f */
[----:B------:R-:W-:Y:S01]  /*3820*/  BSSY.RECONVERGENT B0, `(.L_x_1110) ;  /* 0x0000027000007945 */ /* 0x000fe20003800200 */
[----:B------:R-:W-:Y:S02]  /*3830*/  IADD3 R6, PT, PT, R11, 0x1, R6 ;  /* 0x000000010b067810 */ /* 0x000fe40007ffe006 */
[----:B------:R-:W-:-:S04]  /*3840*/  LOP3.LUT R9, R9, 0x7, RZ, 0xc0, !PT ;  /* 0x0000000709097812 */ /* 0x000fc800078ec0ff */
[----:B------:R-:W-:-:S04]  /*3850*/  IADD3 R9, PT, PT, R6, -UR22, R9 ;  /* 0x8000001606097c10 */ /* 0x000fc8000fffe009 */
        /* <DEDUP_REMOVED lines=8> */
[--C-:B------:R-:W-:Y:S01]  /*38e0*/  @!P1 IMAD.MOV.U32 R11, RZ, RZ, R166.reuse ;  /* 0x000000ffff0b9224 */ /* 0x100fe200078e00a6 */
[----:B------:R-:W-:Y:S01]  /*38f0*/  @!P0 MOV R8, R167 ;  /* 0x000000a700088202 */ /* 0x000fe20000000f00 */
        /* <DEDUP_REMOVED lines=13> */
[----:B-1----:R-:W-:Y:S02]  /*39d0*/  MOV R8, R167 ;  /* 0x000000a700087202 */ /* 0x002fe40000000f00 */
[----:B------:R-:W-:-:S05]  /*39e0*/  MOV R9, R166 ;  /* 0x000000a600097202 */ /* 0x000fca0000000f00 */
[----:B------:R-:W-:Y:S01]  /*39f0*/  @!PT LDS RZ, [RZ] ;  /* 0x00000000fffff984 */ /* 0x000fe20000000800 */
[----:B------:R-:W-:Y:S01]  /*3a00*/  @!PT LDS RZ, [RZ] ;  /* 0x00000000fffff984 */ /* 0x000fe20000000800 */
[----:B------:R-:W-:Y:S01]  /*3a10*/  @!PT LDS RZ, [RZ] ;  /* 0x00000000fffff984 */ /* 0x000fe20000000800 */
[----:B------:R1:W-:Y:S01]  /*3a20*/  LDGSTS.E.BYPASS.LTC128B.128 [R148+0x10000], desc[UR18][R8.64+0x100] ;  /* 0x1000010008947fae */ /* 0x0003e2000b981a12 */
[----:B------:R-:W-:Y:S05]  /*3a30*/  BRA `(.L_x_1113) ;  /* 0x0000000000147947 */ /* 0x000fea0003800000 */
.L_x_1112:
[----:B------:R2:W-:Y:S01]  /*3a40*/  STS.128 [R148+0x10000], RZ ;  /* 0x010000ff94007388 */ /* 0x0005e20000000c00 */
[----:B------:R-:W-:Y:S05]  /*3a50*/  BRA `(.L_x_1113) ;  /* 0x00000000000c7947 */ /* 0x000fea0003800000 */
.L_x_1111:
[----:B------:R1:W-:Y:S04]  /*3a60*/  STS.128 [R148+0xc000], RZ ;  /* 0x00c000ff94007388 */ /* 0x0003e80000000c00 */
[----:B------:R1:W-:Y:S04]  /*3a70*/  STS.128 [R148+0xe000], RZ ;  /* 0x00e000ff94007388 */ /* 0x0003e80000000c00 */
[----:B------:R1:W-:Y:S02]  /*3a80*/  STS.128 [R148+0x10000], RZ ;  /* 0x010000ff94007388 */ /* 0x0003e40000000c00 */
.L_x_1113:
[----:B------:R-:W-:Y:S05]  /*3a90*/  BSYNC.RECONVERGENT B0 ;  /* 0x0000000000007941 */ /* 0x000fea0003800200 */
.L_x_1110:
[----:B------:R-:W-:Y:S01]  /*3aa0*/  ISETP.GE.AND P0, PT, R5, UR7, PT ;  /* 0x0000000705007c0c */ /* 0x000fe2000bf06270 */
        /* <DEDUP_REMOVED lines=29> */
.L_x_1116:
[----:B------:R1:W-:Y:S02]  /*3c80*/  STS.128 [R148+0x10800], RZ ;  /* 0x010800ff94007388 */ /* 0x0003e40000000c00 */
.L_x_1115:
[----:B------:R-:W-:Y:S05]  /*3c90*/  BSYNC.RECONVERGENT B0 ;  /* 0x0000000000007941 */ /* 0x000fea0003800200 */
.L_x_1114:
[----:B------:R-:W-:Y:S01]  /*3ca0*/  ISETP.GE.AND P0, PT, R4, UR7, PT ;  /* 0x0000000704007c0c */ /* 0x000fe2000bf06270 */
        /* <DEDUP_REMOVED lines=27> */
.L_x_1119:
[----:B------:R1:W-:Y:S02]  /*3e60*/  STS.128 [R148+0x11000], RZ ;  /* 0x011000ff94007388 */ /* 0x0003e40000000c00 */
.L_x_1118:
[----:B------:R-:W-:Y:S05]  /*3e70*/  BSYNC.RECONVERGENT B0 ;  /* 0x0000000000007941 */ /* 0x000fea0003800200 */
.L_x_1117:
[----:B------:R-:W-:Y:S01]  /*3e80*/  ISETP.GE.AND P0, PT, R3, UR7, PT ;  /* 0x0000000703007c0c */ /* 0x000fe2000bf06270 */
[----:B------:R-:W-:Y:S01]  /*3e90*/  BSSY.RECONVERGENT B0, `(.L_x_1120) ;  /* 0x0000022000007945 */ /* 0x000fe20003800200 */
[----:B------:R-:W-:Y:S01]  /*3ea0*/  IMAD.IADD R7, R0, 0x1, R7 ;  /* 0x0000000100077824 */ /* 0x000fe200078e0207 */
[----:B------:R-:W-:Y:S02]  /*3eb0*/  SHF.R.U32.HI R3, RZ, 0x4, R159 ;  /* 0x00000004ff037819 */ /* 0x000fe4000001169f */
[----:B-1----:R-:W-:-:S08]  /*3ec0*/  LOP3.LUT R5, R159, 0x8, RZ, 0xc0, !PT ;  /* 0x000000089f057812 */ /* 0x002fd000078ec0ff */
[----:B------:R1:W-:Y:S04]  /*3ed0*/  @P0 STS.128 [R148+0xd800], RZ ;  /* 0x00d800ff94000388 */ /* 0x0003e80000000c00 */
[----:B------:R1:W-:Y:S04]  /*3ee0*/  @P0 STS.128 [R148+0xf800], RZ ;  /* 0x00f800ff94000388 */ /* 0x0003e80000000c00 */
[----:B------:R1:W-:Y:S01]  /*3ef0*/  @P0 STS.128 [R148+0x11800], RZ ;  /* 0x011800ff94000388 */ /* 0x0003e20000000c00 */
[----:B------:R-:W-:Y:S05]  /*3f00*/  @P0 BRA `(.L_x_1121) ;  /* 0x0000000000680947 */ /* 0x000fea0003800000 */
[----:B------:R-:W5:Y:S01]  /*3f10*/  LDCU UR6, c[0x0][0x440] ;  /* 0x00008800ff0677ac */ /* 0x000f620008000800 */
[----:B------:R-:W-:Y:S01]  /*3f20*/  MOV R9, R166 ;  /* 0x000000a600097202 */ /* 0x000fe20000000f00 */
[----:B------:R-:W-:Y:S02]  /*3f30*/  IMAD.MOV.U32 R8, RZ, RZ, R167 ;  /* 0x000000ffff087224 */ /* 0x000fe400078e00a7 */
[----:B------:R-:W-:Y:S02]  /*3f40*/  IMAD R4, R25, 0x60, RZ ;  /* 0x0000006019047824 */ /* 0x000fe400078e02ff */
[----:B------:R-:W-:-:S04]  /*3f50*/  IMAD.WIDE.U32 R8, R24, 0x60, R8 ;  /* 0x0000006018087825 */ /* 0x000fc800078e0008 */
[----:B------:R-:W-:Y:S01]  /*3f60*/  IMAD.IADD R9, R9, 0x1, R4 ;  /* 0x0000000109097824 */ /* 0x000fe200078e0204 */
        /* <DEDUP_REMOVED lines=19> */
.L_x_1122:
[----:B------:R1:W-:Y:S02]  /*40a0*/  STS.128 [R148+0x11800], RZ ;  /* 0x011800ff94007388 */ /* 0x0003e40000000c00 */
.L_x_1121:
[----:B------:R-:W-:Y:S05]  /*40b0*/  BSYNC.RECONVERGENT B0 ;  /* 0x0000000000007941 */ /* 0x000fea0003800200 */
.L_x_1120:
[----:B------:R-:W-:Y:S01]  /*40c0*/  IMAD.SHL.U32 R3, R3, 0x400, RZ ;  /* 0x0000040003037824 */ /* 0x000fe200078e00ff */
[----:B------:R-:W-:Y:S01]  /*40d0*/  LOP3.LUT R32, R26, R5, RZ, 0x3c, !PT ;  /* 0x000000051a207212 */ /* 0x000fe200078e3cff */
[----:B------:R-:W-:Y:S01]  /*40e0*/  IMAD.MOV.U32 R157, RZ, RZ, 0x20 ;  /* 0x00000020ff9d7424 */ /* 0x000fe200078e00ff */
[----:B------:R-:W-:Y:S01]  /*40f0*/  LEA R100, R7, UR5, 0x1 ;  /* 0x0000000507647c11 */ /* 0x000fe2000f8e08ff */
[----:B------:R-:W-:Y:S01]  /*4100*/  IMAD.MOV.U32 R153, RZ, RZ, 0x40 ;  /* 0x00000040ff997424 */ /* 0x000fe200078e00ff */
[----:B------:R-:W-:Y:S01]  /*4110*/  LOP3.LUT R99, R3, 0x400, RZ, 0xc0, !PT ;  /* 0x0000040003637812 */ /* 0x000fe200078ec0ff */
[----:B------:R-:W0:Y:S01]  /*4120*/  LDGDEPBAR ;  /* 0x00000000000079af */ /* 0x000e220000000000 */
[C---:B------:R-:W-:Y:S01]  /*4130*/  LOP3.LUT P1, RZ, R159.reuse, 0x2, RZ, 0xc0, !PT ;  /* 0x000000029fff7812 */ /* 0x040fe2000782c0ff */
[----:B------:R-:W-:Y:S01]  /*4140*/  UISETP.GT.AND UP0, UPT, UR10, UR14, UPT ;  /* 0x0000000e0a00728c */ /* 0x000fe2000bf04270 */
[----:B------:R-:W-:Y:S01]  /*4150*/  LOP3.LUT P0, RZ, R159, 0x4, RZ, 0xc0, !PT ;  /* 0x000000049fff7812 */ /* 0x000fe2000780c0ff */
[----:B------:R-:W-:Y:S01]  /*4160*/  IMAD R99, R32, 0x2, R99 ;  /* 0x0000000220637824 */ /* 0x000fe200078e0263 */
[----:B------:R-:W-:Y:S01]  /*4170*/  LDSM.16.M88.4 R80, [R100] ;  /* 0x000000006450783b */ /* 0x000fe20000000200 */
[----:B------:R-:W-:-:S02]  /*4180*/  SEL R143, R157, 0xffffffe0, !P1 ;  /* 0xffffffe09d8f7807 */ /* 0x000fc40004800000 */
[----:B------:R-:W-:Y:S01]  /*4190*/  VIADD R96, R99, UR5 ;  /* 0x0000000563607c36 */ /* 0x000fe20008000000 */
[----:B------:R-:W5:Y:S01]  /*41a0*/  LDSM.16.M88.4 R52, [R99+UR5+0x6000] ;  /* 0x006000056334783b */ /* 0x000f620008000200 */
[----:B------:R-:W-:Y:S02]  /*41b0*/  IADD3 R97, PT, PT, R100, R143, RZ ;  /* 0x0000008f64617210 */ /* 0x000fe40007ffe0ff */
[----:B------:R-:W-:Y:S01]  /*41c0*/  IMAD.IADD R95, R96, 0x1, R143 ;  /* 0x00000001605f7824 */ /* 0x000fe200078e028f */
[----:B------:R-:W2:Y:S01]  /*41d0*/  LDSM.16.M88.4 R44, [R99+UR5+0x6800] ;  /* 0x00680005632c783b */ /* 0x000ea20008000200 */
[----:B------:R-:W-:Y:S02]  /*41e0*/  SEL R153, R153, 0xffffffc0, !P0 ;  /* 0xffffffc099997807 */ /* 0x000fe40004000000 */
[----:B------:R-:W-:Y:S01]  /*41f0*/  VIMNMX R146, PT, PT, R92, UR21, PT ;  /* 0x000000155c927c48 */ /* 0x000fe2000bfe0100 */
[----:B------:R-:W3:Y:S01]  /*4200*/  LDSM.16.M88.4 R36, [R99+UR5+0x7000] ;  /* 0x007000056324783b */ /* 0x000ee20008000200 */
[----:B------:R-:W-:Y:S01]  /*4210*/  IADD3 R98, PT, PT, R100, R153, RZ ;  /* 0x0000009964627210 */ /* 0x000fe20007ffe0ff */
[----:B------:R-:W-:-:S02]  /*4220*/  IMAD.IADD R96, R96, 0x1, R153 ;  /* 0x0000000160607824 */ /* 0x000fc400078e0299 */
[----:B------:R-:W3:Y:S02]  /*4230*/  LDSM.16.M88.4 R20, [R99+UR5+0x7800] ;  /* 0x007800056314783b */ /* 0x000ee40008000200 */
[C---:B------:R-:W-:Y:S01]  /*4240*/  IMAD.IADD R94, R143.reuse, 0x1, R98 ;  /* 0x000000018f5e7824 */ /* 0x040fe200078e0262 */
[----:B------:R-:W-:Y:S01]  /*4250*/  IADD3 R3, PT, PT, R143, R96, RZ ;  /* 0x000000608f037210 */ /* 0x000fe20007ffe0ff */
[----:B-1----:R-:W-:Y:S04]  /*4260*/  LDSM.16.M88.4 R8, [R97] ;  /* 0x000000006108783b */ /* 0x002fe80000000200 */
[----:B----4-:R-:W1:Y:S04]  /*4270*/  LDSM.16.M88.4 R16, [R95+0x6000] ;  /* 0x006000005f10783b */ /* 0x010e680000000200 */
        /* <DEDUP_REMOVED lines=10> */
[C---:B--2---:R-:W-:Y:S03]  /*4320*/  HMMA.16816.F32.BF16 R48, R80.reuse, R44, RZ ;  /* 0x0000002c5030723c */ /* 0x044fe600000418ff */
[----:B------:R-:W-:Y:S05]  /*4330*/  LDSM.16.M88.4 R84, [R96+0x8800] ;  /* 0x008800006054783b */ /* 0x000fea0000000200 */
[C---:B---3--:R-:W-:Y:S08]  /*4340*/  HMMA.16816.F32.BF16 R40, R80.reuse, R36, RZ ;  /* 0x000000245028723c */ /* 0x048ff000000418ff */
[C---:B------:R-:W-:Y:S08]  /*4350*/  HMMA.16816.F32.BF16 R44, R80.reuse, R46, RZ ;  /* 0x0000002e502c723c */ /* 0x040ff000000418ff */
[C---:B------:R-:W-:Y:S08]  /*4360*/  HMMA.16816.F32.BF16 R36, R80.reuse, R38, RZ ;  /* 0x000000265024723c */ /* 0x040ff000000418ff */
[C---:B------:R-:W-:Y:S08]  /*4370*/  HMMA.16816.F32.BF16 R28, R80.reuse, R20, RZ ;  /* 0x00000014501c723c */ /* 0x040ff000000418ff */
[----:B------:R-:W-:Y:S01]  /*4380*/  HMMA.16816.F32.BF16 R80, R80, R22, RZ ;  /* 0x000000165050723c */ /* 0x000fe200000418ff */
[----:B------:R-:W-:Y:S07]  /*4390*/  LDSM.16.M88.4 R20, [R96+0x7800] ;  /* 0x007800006014783b */ /* 0x000fee0000000200 */
[C---:B-1----:R-:W-:Y:S08]  /*43a0*/  HMMA.16816.F32.BF16 R56, R8.reuse, R16, R56 ;  /* 0x000000100838723c */ /* 0x042ff00000041838 */
[C---:B------:R-:W-:Y:S01]  /*43b0*/  HMMA.16816.F32.BF16 R52, R8.reuse, R18, R52 ;  /* 0x000000120834723c */ /* 0x040fe20000041834 */
[----:B------:R-:W1:Y:S07]  /*43c0*/  LDSM.16.M88.4 R16, [R98] ;  /* 0x000000006210783b */ /* 0x000e6e0000000200 */
[C---:B----4-:R-:W-:Y:S08]  /*43d0*/  HMMA.16816.F32.BF16 R48, R8.reuse, R12, R48 ;  /* 0x0000000c0830723c */ /* 0x050ff00000041830 */
        /* <DEDUP_REMOVED lines=113> */
[----:B----4-:R-:W-:-:S05]  /*4af0*/  IMAD.U32 R3, RZ, RZ, UR21 ;  /* 0x00000015ff037e24 */ /* 0x010fca000f8e00ff */
[----:B------:R-:W-:Y:S02]  /*4b00*/  VIADDMNMX R3, R92, 0x8, R3, PT ;  /* 0x000000085c037846 */ /* 0x000fe40003800103 */
        /* <DEDUP_REMOVED lines=16> */
[----:B------:R-:W-:-:S13]  /*4c10*/  BRA.U !UP0, `(.L_x_1123) ;  /* 0x0000000908407547 */ /* 0x000fda000b800000 */
        /* <DEDUP_REMOVED lines=11> */
.L_x_1124:
[----:B------:R-:W1:Y:S01]  /*4cd0*/  LDC R5, c[0x0][0x4f0] ;  /* 0x00013c00ff057b82 */ /* 0x000e620000000800 */
[----:B------:R-:W-:Y:S01]  /*4ce0*/  UIADD3 UR6, UPT, UPT, UR4, -0x40, URZ ;  /* 0xffffffc004067890 */ /* 0x000fe2000fffe0ff */
[----:B------:R-:W-:-:S05]  /*4cf0*/  IABS R8, UR4 ;  /* 0x0000000400087c13 */ /* 0x000fca0008000000 */
[----:B------:R-:W-:-:S04]  /*4d00*/  MOV R6, UR6 ;  /* 0x0000000600067c02 */ /* 0x000fc80008000f00 */
[----:B------:R-:W-:Y:S02]  /*4d10*/  IABS R6, R6 ;  /* 0x0000000600067213 */ /* 0x000fe40000000000 */
[----:B-1----:R-:W-:-:S04]  /*4d20*/  IABS R4, R5 ;  /* 0x0000000500047213 */ /* 0x002fc80000000000 */
        /* <DEDUP_REMOVED lines=12> */
[C---:B------:R-:W-:Y:S01]  /*4df0*/  IMAD R7, R4.reuse, R7, R6 ;  /* 0x0000000704077224 */ /* 0x040fe200078e0206 */
[----:B------:R-:W-:Y:S01]  /*4e00*/  LOP3.LUT R6, R5, UR4, RZ, 0x3c, !PT ;  /* 0x0000000405067c12 */ /* 0x000fe2000f8e3cff */
[----:B------:R-:W-:-:S03]  /*4e10*/  IMAD R9, R4, R9, R8 ;  /* 0x0000000904097224 */ /* 0x000fc600078e0208 */
[C---:B------:R-:W-:Y:S02]  /*4e20*/  ISETP.GT.U32.AND P3, PT, R4.reuse, R7, PT ;  /* 0x000000070400720c */ /* 0x040fe40003f64070 */
[----:B------:R-:W-:Y:S02]  /*4e30*/  ISETP.GT.U32.AND P2, PT, R4, R9, PT ;  /* 0x000000090400720c */ /* 0x000fe40003f44070 */
[----:B------:R-:W-:-:S09]  /*4e40*/  ISETP.GE.AND P4, PT, R6, RZ, PT ;  /* 0x000000ff0600720c */ /* 0x000fd20003f86270 */
[----:B------:R-:W-:Y:S01]  /*4e50*/  @!P3 IMAD.IADD R7, R7, 0x1, -R4 ;  /* 0x000000010707b824 */ /* 0x000fe200078e0a04 */
[----:B------:R-:W-:Y:S01]  /*4e60*/  @!P3 IADD3 R10, PT, PT, R10, 0x1, RZ ;  /* 0x000000010a0ab810 */ /* 0x000fe20007ffe0ff */
[----:B------:R-:W-:Y:S01]  /*4e70*/  @!P2 VIADD R11, R11, 0x1 ;  /* 0x000000010b0ba836 */ /* 0x000fe20000000000 */
[-C--:B------:R-:W-:Y:S02]  /*4e80*/  @!P2 IADD3 R9, PT, PT, R9, -R4.reuse, RZ ;  /* 0x800000040909a210 */ /* 0x080fe40007ffe0ff */
[-C--:B------:R-:W-:Y:S02]  /*4e90*/  ISETP.GE.U32.AND P5, PT, R7, R4.reuse, PT ;  /* 0x000000040700720c */ /* 0x080fe40003fa6070 */
[----:B------:R-:W-:Y:S02]  /*4ea0*/  ISETP.GE.U32.AND P6, PT, R9, R4, PT ;  /* 0x000000040900720c */ /* 0x000fe40003fc6070 */
[C---:B------:R-:W-:Y:S01]  /*4eb0*/  LOP3.LUT R4, R5.reuse, UR6, RZ, 0x3c, !PT ;  /* 0x0000000605047c12 */ /* 0x040fe2000f8e3cff */
[----:B------:R-:W1:Y:S01]  /*4ec0*/  LDCU.64 UR6, c[0x0][0x3a0] ;  /* 0x00007400ff0677ac */ /* 0x000e620008000a00 */
[----:B------:R-:W-:-:S02]  /*4ed0*/  ISETP.NE.AND P3, PT, R5, RZ, PT ;  /* 0x000000ff0500720c */ /* 0x000fc40003f65270 */
[----:B------:R-:W-:Y:S02]  /*4ee0*/  ISETP.GE.AND P2, PT, R4, RZ, PT ;  /* 0x000000ff0400720c */ /* 0x000fe40003f46270 */
[----:B------:R-:W-:-:S03]  /*4ef0*/  LOP3.LUT R7, RZ, R5, RZ, 0x33, !PT ;  /* 0x00000005ff077212 */ /* 0x000fc600078e33ff */
[----:B------:R-:W-:Y:S02]  /*4f00*/  @P5 VIADD R10, R10, 0x1 ;  /* 0x000000010a0a5836 */ /* 0x000fe40000000000 */
[----:B------:R-:W-:-:S04]  /*4f10*/  @P6 IADD3 R11, PT, PT, R11, 0x1, RZ ;  /* 0x000000010b0b6810 */ /* 0x000fc80007ffe0ff */
[----:B------:R-:W-:Y:S02]  /*4f20*/  @!P4 IADD3 R11, PT, PT, -R11, RZ, RZ ;  /* 0x000000ff0b0bc210 */ /* 0x000fe40007ffe1ff */
[----:B------:R-:W-:-:S05]  /*4f30*/  @!P2 IMAD.MOV R10, RZ, RZ, -R10 ;  /* 0x000000ffff0aa224 */ /* 0x000fca00078e0a0a */
        /* <DEDUP_REMOVED lines=10> */
[----:B------:R-:W-:Y:S01]  /*4fe0*/  IMAD R6, R5, R145, R6 ;  /* 0x0000009105067224 */ /* 0x000fe200078e0206 */
[----:B--2---:R-:W-:Y:S01]  /*4ff0*/  IADD3 R4, PT, PT, R9, -R4, RZ ;  /* 0x8000000409047210 */ /* 0x004fe20007ffe0ff */
[----:B------:R-:W-:-:S03]  /*5000*/  IMAD.WIDE.U32 R8, R5, R144, RZ ;  /* 0x0000009005087225 */ /* 0x000fc600078e00ff */
[----:B------:R-:W-:Y:S01]  /*5010*/  SHF.R.S32.HI R5, RZ, 0x1f, R4 ;  /* 0x0000001fff057819 */ /* 0x000fe20000011404 */
[----:B------:R-:W-:-:S04]  /*5020*/  IMAD.IADD R9, R9, 0x1, R6 ;  /* 0x0000000109097824 */ /* 0x000fc800078e0206 */
[----:B-1----:R-:W-:Y:S02]  /*5030*/  IMAD R5, R5, UR6, RZ ;  /* 0x0000000605057c24 */ /* 0x002fe4000f8e02ff */
[----:B------:R-:W-:-:S04]  /*5040*/  IMAD.WIDE.U32 R8, R4, UR6, R8 ;  /* 0x0000000604087c25 */ /* 0x000fc8000f8e0008 */
[----:B------:R-:W-:Y:S01]  /*5050*/  IMAD R5, R4, UR7, R5 ;  /* 0x0000000704057c24 */ /* 0x000fe2000f8e0205 */
[----:B------:R-:W-:-:S04]  /*5060*/  LEA R164, P2, R8, R164, 0x1 ;  /* 0x000000a408a47211 */ /* 0x000fc800078408ff */
[----:B------:R-:W-:-:S04]  /*5070*/  IADD3 R5, PT, PT, R9, R5, RZ ;  /* 0x0000000509057210 */ /* 0x000fc80007ffe0ff */
[----:B------:R-:W-:-:S07]  /*5080*/  LEA.HI.X R165, R8, R165, R5, 0x1, P2 ;  /* 0x000000a508a57211 */ /* 0x000fce00010f0c05 */
.L_x_1125:
[----:B------:R-:W1:Y:S01]  /*5090*/  LDCU UR6, c[0x0][0x440] ;  /* 0x00008800ff0677ac */ /* 0x000e620008000800 */
[C---:B------:R-:W-:Y:S01]  /*50a0*/  LEA R6, P5, R93.reuse, R164, 0x1 ;  /* 0x000000a45d067211 */ /* 0x040fe200078a08ff */
[C---:B------:R-:W-:Y:S01]  /*50b0*/  IMAD.SHL.U32 R4, R144.reuse, 0x20, RZ ;  /* 0x0000002090047824 */ /* 0x040fe200078e00ff */
[----:B------:R-:W-:Y:S02]  /*50c0*/  SHF.L.U64.HI R5, R144, 0x5, R145 ;  /* 0x0000000590057819 */ /* 0x000fe40000010291 */
[----:B------:R-:W-:Y:S02]  /*50d0*/  LEA.HI.X R7, R93, R165, R2, 0x1, P5 ;  /* 0x000000a55d077211 */ /* 0x000fe400028f0c02 */
[----:B------:R-:W-:-:S04]  /*50e0*/  IADD3 R8, P6, PT, R4, R6, RZ ;  /* 0x0000000604087210 */ /* 0x000fc80007fde0ff */
[----:B------:R-:W-:Y:S01]  /*50f0*/  IADD3 R4, P5, PT, R4, R8, RZ ;  /* 0x0000000804047210 */ /* 0x000fe20007fbe0ff */
[----:B------:R-:W-:-:S04]  /*5100*/  IMAD.X R9, R5, 0x1, R7, P6 ;  /* 0x0000000105097824 */ /* 0x000fc800030e0607 */
[----:B------:R-:W-:Y:S01]  /*5110*/  IMAD.X R5, R5, 0x1, R9, P5 ;  /* 0x0000000105057824 */ /* 0x000fe200028e0609 */
[----:B-1----:R-:W-:Y:S02]  /*5120*/  ISETP.GE.AND P4, PT, R35, UR6, PT ;  /* 0x0000000623007c0c */ /* 0x002fe4000bf86270 */
[----:B------:R-:W-:Y:S02]  /*5130*/  ISETP.GE.AND P3, PT, R34, UR6, PT ;  /* 0x0000000622007c0c */ /* 0x000fe4000bf66270 */
[----:B------:R-:W-:-:S09]  /*5140*/  ISETP.GE.AND P2, PT, R33, UR6, PT ;  /* 0x0000000621007c0c */ /* 0x000fd2000bf46270 */
        /* <DEDUP_REMOVED lines=61> */
.L_x_1123:
[----:B-1----:R-:W-:Y:S01]  /*5520*/  IMAD.SHL.U32 R5, R159, 0x2, RZ ;  /* 0x000000029f057824 */ /* 0x002fe200078e00ff */
[----:B------:R-:W1:Y:S01]  /*5530*/  LDCU UR6, c[0x0][0x45c] ;  /* 0x00008b80ff0677ac */ /* 0x000e620008000800 */
[----:B------:R-:W-:Y:S01]  /*5540*/  IMAD.U32 R2, RZ, RZ, UR4 ;  /* 0x00000004ff027e24 */ /* 0x000fe2000f8e00ff */
[----:B------:R-:W-:Y:S01]  /*5550*/  LOP3.LUT R147, R0, 0x200, R27, 0xf8, !PT ;  /* 0x0000020000937812 */ /* 0x000fe200078ef81b */
[----:B------:R-:W-:-:S03]  /*5560*/  UISETP.GT.AND UP0, UPT, UR10, UR14, UPT ;  /* 0x0000000e0a00728c */ /* 0x000fc6000bf04270 */
[----:B------:R-:W-:Y:S02]  /*5570*/  LOP3.LUT R2, R2, 0x6, R5, 0xf8, !PT ;  /* 0x0000000602027812 */ /* 0x000fe400078ef805 */
[----:B------:R-:W-:Y:S02]  /*5580*/  LEA R160, R147, UR5, 0x1 ;  /* 0x0000000593a07c11 */ /* 0x000fe4000f8e08ff */
[C---:B------:R-:W-:Y:S02]  /*5590*/  LOP3.LUT R5, R2.reuse, 0x1, RZ, 0xfc, !PT ;  /* 0x0000000102057812 */ /* 0x040fe400078efcff */
[C---:B------:R-:W-:Y:S01]  /*55a0*/  LOP3.LUT R4, R2.reuse, 0x8, RZ, 0xfc, !PT ;  /* 0x0000000802047812 */ /* 0x040fe200078efcff */
[----:B------:R-:W-:Y:S01]  /*55b0*/  IMAD.IADD R156, R153, 0x1, R160 ;  /* 0x00000001999c7824 */ /* 0x000fe200078e02a0 */
[C---:B------:R-:W-:Y:S02]  /*55c0*/  ISETP.GE.AND P6, PT, R5.reuse, R146, PT ;  /* 0x000000920500720c */ /* 0x040fe40003fc6270 */
[----:B------:R-:W-:Y:S01]  /*55d0*/  ISETP.GE.AND P5, PT, R5, R3, PT ;  /* 0x000000030500720c */ /* 0x000fe20003fa6270 */
[----:B------:R-:W-:Y:S01]  /*55e0*/  IMAD.IADD R154, R143, 0x1, R156 ;  /* 0x000000018f9a7824 */ /* 0x000fe200078e029c */
[----:B------:R-:W-:-:S02]  /*55f0*/  LOP3.LUT R5, R2, 0x9, RZ, 0xfc, !PT ;  /* 0x0000000902057812 */ /* 0x000fc400078efcff */
[CC--:B------:R-:W-:Y:S02]  /*5600*/  ISETP.GE.AND P4, PT, R4.reuse, R146.reuse, PT ;  /* 0x000000920400720c */ /* 0x0c0fe40003f86270 */
[-C--:B------:R-:W-:Y:S01]  /*5610*/  ISETP.GE.AND P3, PT, R4, R3.reuse, PT ;  /* 0x000000030400720c */ /* 0x080fe20003f66270 */
[----:B------:R-:W-:Y:S01]  /*5620*/  LDSM.16.MT88.4 R60, [R154+0xc000] ;  /* 0x00c000009a3c783b */ /* 0x000fe20000004200 */
[C---:B------:R-:W-:Y:S02]  /*5630*/  ISETP.GE.AND P2, PT, R5.reuse, R146, PT ;  /* 0x000000920500720c */ /* 0x040fe40003f46270 */
[----:B------:R-:W-:Y:S02]  /*5640*/  LOP3.LUT R4, R2, 0x10, RZ, 0xfc, !PT ;  /* 0x0000001002047812 */ /* 0x000fe400078efcff */
[----:B------:R-:W-:Y:S02]  /*5650*/  FSEL R52, R52, -INF , !P4 ;  /* 0xff80000034347808 */ /* 0x000fe40006000000 */
[----:B------:R-:W-:-:S02]  /*5660*/  ISETP.GE.AND P4, PT, R5, R3, PT ;  /* 0x000000030500720c */ /* 0x000fc40003f86270 */
[----:B------:R-:W-:Y:S02]  /*5670*/  LOP3.LUT R5, R2, 0x11, RZ, 0xfc, !PT ;  /* 0x0000001102057812 */ /* 0x000fe400078efcff */
[----:B------:R-:W-:Y:S02]  /*5680*/  FSEL R54, R54, -INF , !P3 ;  /* 0xff80000036367808 */ /* 0x000fe40005800000 */
[----:B------:R-:W-:Y:S02]  /*5690*/  FSEL R16, R53, -INF , !P2 ;  /* 0xff80000035107808 */ /* 0x000fe40005000000 */
[C---:B------:R-:W-:Y:S02]  /*56a0*/  ISETP.GE.AND P3, PT, R4.reuse, R146, PT ;  /* 0x000000920400720c */ /* 0x040fe40003f66270 */
[----:B------:R-:W-:Y:S02]  /*56b0*/  ISETP.GE.AND P2, PT, R4, R3, PT ;  /* 0x000000030400720c */ /* 0x000fe40003f46270 */
[----:B------:R-:W-:-:S02]  /*56c0*/  FSEL R4, R55, -INF , !P4 ;  /* 0xff80000037047808 */ /* 0x000fc40006000000 */
[----:B------:R-:W-:Y:S02]  /*56d0*/  ISETP.GE.AND P4, PT, R5, R146, PT ;  /* 0x000000920500720c */ /* 0x000fe40003f86270 */
[----:B------:R-:W-:Y:S02]  /*56e0*/  LOP3.LUT R6, R2, 0x18, RZ, 0xfc, !PT ;  /* 0x0000001802067812 */ /* 0x000fe400078efcff */
[----:B------:R-:W-:Y:S02]  /*56f0*/  FSEL R48, R48, -INF , !P3 ;  /* 0xff80000030307808 */ /* 0x000fe40005800000 */
[----:B------:R-:W-:Y:S02]  /*5700*/  FSEL R50, R50, -INF , !P2 ;  /* 0xff80000032327808 */ /* 0x000fe40005000000 */
[----:B------:R-:W-:Y:S02]  /*5710*/  FSEL R18, R49, -INF , !P4 ;  /* 0xff80000031127808 */ /* 0x000fe40006000000 */
[----:B------:R-:W-:-:S02]  /*5720*/  ISETP.GE.AND P3, PT, R5, R3, PT ;  /* 0x000000030500720c */ /* 0x000fc40003f66270 */
[C---:B------:R-:W-:Y:S02]  /*5730*/  ISETP.GE.AND P2, PT, R6.reuse, R146, PT ;  /* 0x000000920600720c */ /* 0x040fe40003f46270 */
[----:B------:R-:W-:Y:S02]  /*5740*/  ISETP.GE.AND P4, PT, R6, R3, PT ;  /* 0x000000030600720c */ /* 0x000fe40003f86270 */
[C---:B------:R-:W-:Y:S02]  /*5750*/  LOP3.LUT R5, R2.reuse, 0x19, RZ, 0xfc, !PT ;  /* 0x0000001902057812 */ /* 0x040fe400078efcff */
[----:B------:R-:W-:Y:S02]  /*5760*/  LOP3.LUT R7, R2, 0x20, RZ, 0xfc, !PT ;  /* 0x0000002002077812 */ /* 0x000fe400078efcff */
[----:B------:R-:W-:Y:S02]  /*5770*/  FSEL R12, R51, -INF , !P3 ;  /* 0xff800000330c7808 */ /* 0x000fe40005800000 */
[----:B------:R-:W-:-:S02]  /*5780*/  FSEL R6, R44, -INF , !P2 ;  /* 0xff8000002c067808 */ /* 0x000fc40005000000 */
[----:B------:R-:W-:Y:S02]  /*5790*/  FSEL R8, R46, -INF , !P4 ;  /* 0xff8000002e087808 */ /* 0x000fe40006000000 */
[CC--:B------:R-:W-:Y:S02]  /*57a0*/  ISETP.GE.AND P3, PT, R5.reuse, R146.reuse, PT ;  /* 0x000000920500720c */ /* 0x0c0fe40003f66270 */
[----:B------:R-:W-:Y:S02]  /*57b0*/  ISETP.GE.AND P2, PT, R5, R3, PT ;  /* 0x000000030500720c */ /* 0x000fe40003f46270 */
[----:B------:R-:W-:Y:S02]  /*57c0*/  ISETP.GE.AND P4, PT, R7, R146, PT ;  /* 0x000000920700720c */ /* 0x000fe40003f86270 */
[----:B------:R-:W-:Y:S02]  /*57d0*/  LOP3.LUT R5, R2, 0x21, RZ, 0xfc, !PT ;  /* 0x0000002102057812 */ /* 0x000fe400078efcff */
[----:B------:R-:W-:-:S02]  /*57e0*/  FSEL R14, R45, -INF , !P3 ;  /* 0xff8000002d0e7808 */ /* 0x000fc40005800000 */
[----:B------:R-:W-:Y:S02]  /*57f0*/  FSEL R100, R40, -INF , !P4 ;  /* 0xff80000028647808 */ /* 0x000fe40006000000 */
[-C--:B------:R-:W-:Y:S02]  /*5800*/  ISETP.GE.AND P3, PT, R7, R3.reuse, PT ;  /* 0x000000030700720c */ /* 0x080fe40003f66270 */
[----:B------:R-:W-:Y:S02]  /*5810*/  ISETP.GE.AND P4, PT, R5, R3, PT ;  /* 0x000000030500720c */ /* 0x000fe40003f86270 */
[----:B------:R-:W-:Y:S02]  /*5820*/  LOP3.LUT R7, R2, 0x28, RZ, 0xfc, !PT ;  /* 0x0000002802077812 */ /* 0x000fe400078efcff */
[----:B------:R-:W-:Y:S02]  /*5830*/  FSEL R10, R47, -INF , !P2 ;  /* 0xff8000002f0a7808 */ /* 0x000fe40005000000 */
[----:B------:R-:W-:-:S02]  /*5840*/  FSEL R88, R42, -INF , !P3 ;  /* 0xff8000002a587808 */ /* 0x000fc40005800000 */
[----:B------:R-:W-:Y:S02]  /*5850*/  FSEL R86, R43, -INF , !P4 ;  /* 0xff8000002b567808 */ /* 0x000fe40006000000 */
[-C--:B------:R-:W-:Y:S02]  /*5860*/  ISETP.GE.AND P2, PT, R5, R146.reuse, PT ;  /* 0x000000920500720c */ /* 0x080fe40003f46270 */
[-C--:B------:R-:W-:Y:S02]  /*5870*/  ISETP.GE.AND P3, PT, R7, R146.reuse, PT ;  /* 0x000000920700720c */ /* 0x080fe40003f66270 */
[C---:B------:R-:W-:Y:S02]  /*5880*/  ISETP.GE.AND P4, PT, R2.reuse, R146, PT ;  /* 0x000000920200720c */ /* 0x040fe40003f86270 */
[----:B------:R-:W-:Y:S02]  /*5890*/  LOP3.LUT R5, R2, 0x29, RZ, 0xfc, !PT ;  /* 0x0000002902057812 */ /* 0x000fe400078efcff */
[----:B------:R-:W-:-:S02]  /*58a0*/  FSEL R22, R57, -INF , !P6 ;  /* 0xff80000039167808 */ /* 0x000fc40007000000 */
[----:B------:R-:W-:Y:S02]  /*58b0*/  FSEL R20, R59, -INF , !P5 ;  /* 0xff8000003b147808 */ /* 0x000fe40006800000 */
[----:B------:R-:W-:Y:S02]  /*58c0*/  FSEL R56, R56, -INF , !P4 ;  /* 0xff80000038387808 */ /* 0x000fe40006000000 */
[----:B------:R-:W-:Y:S02]  /*58d0*/  FSEL R98, R36, -INF , !P3 ;  /* 0xff80000024627808 */ /* 0x000fe40005800000 */
[C---:B------:R-:W-:Y:S02]  /*58e0*/  ISETP.GE.AND P5, PT, R5.reuse, R146, PT ;  /* 0x000000920500720c */ /* 0x040fe40003fa6270 */
[-C--:B------:R-:W-:Y:S02]  /*58f0*/  ISETP.GE.AND P6, PT, R5, R3.reuse, PT ;  /* 0x000000030500720c */ /* 0x080fe40003fc6270 */
[----:B------:R-:W-:-:S02]  /*5900*/  ISETP.GE.AND P3, PT, R2, R3, PT ;  /* 0x000000030200720c */ /* 0x000fc40003f66270 */
[----:B------:R-:W-:Y:S02]  /*5910*/  LOP3.LUT R5, R2, 0x30, RZ, 0xfc, !PT ;  /* 0x0000003002057812 */ /* 0x000fe400078efcff */
[----:B------:R-:W-:Y:S02]  /*5920*/  FMNMX3.FTZ R11, R56, R22, R52, !PT ;  /* 0x00000016380b7276 */ /* 0x000fe40007810034 */
[----:B------:R-:W-:Y:S02]  /*5930*/  FSEL R94, R37, -INF , !P5 ;  /* 0xff800000255e7808 */ /* 0x000fe40006800000 */
[----:B------:R-:W-:Y:S02]  /*5940*/  FSEL R58, R58, -INF , !P3 ;  /* 0xff8000003a3a7808 */ /* 0x000fe40005800000 */
[C---:B------:R-:W-:Y:S02]  /*5950*/  ISETP.GE.AND P4, PT, R5.reuse, R146, PT ;  /* 0x000000920500720c */ /* 0x040fe40003f86270 */
[----:B------:R-:W-:-:S02]  /*5960*/  ISETP.GE.AND P5, PT, R5, R3, PT ;  /* 0x000000030500720c */ /* 0x000fc40003fa6270 */
[----:B------:R-:W-:Y:S02]  /*5970*/  LOP3.LUT R5, R2, 0x38, RZ, 0xfc, !PT ;  /* 0x0000003802057812 */ /* 0x000fe400078efcff */
[----:B------:R-:W-:Y:S02]  /*5980*/  FMNMX3.FTZ R11, R11, R16, R48, !PT ;  /* 0x000000100b0b7276 */ /* 0x000fe40007810030 */
[----:B------:R-:W-:Y:S02]  /*5990*/  FSEL R102, R41, -INF , !P2 ;  /* 0xff80000029667808 */ /* 0x000fe40005000000 */
[----:B------:R-:W-:Y:S02]  /*59a0*/  FMNMX3.FTZ R9, R58, R20, R54, !PT ;  /* 0x000000143a097276 */ /* 0x000fe40007810036 */
[----:B------:R-:W-:Y:S02]  /*59b0*/  ISETP.GE.AND P2, PT, R7, R3, PT ;  /* 0x000000030700720c */ /* 0x000fe40003f46270 */
[----:B------:R-:W-:-:S02]  /*59c0*/  FSEL R70, R28, -INF , !P4 ;  /* 0xff8000001c467808 */ /* 0x000fc40006000000 */
[----:B------:R-:W-:Y:S02]  /*59d0*/  LOP3.LUT R7, R2, 0x31, RZ, 0xfc, !PT ;  /* 0x0000003102077812 */ /* 0x000fe400078efcff */
[----:B------:R-:W-:Y:S02]  /*59e0*/  ISETP.GE.AND P4, PT, R5, R146, PT ;  /* 0x000000920500720c */ /* 0x000fe40003f86270 */
[----:B------:R-:W-:Y:S02]  /*59f0*/  FMNMX3.FTZ R11, R11, R18, R6, !PT ;  /* 0x000000120b0b7276 */ /* 0x000fe40007810006 */
[----:B------:R-:W-:Y:S02]  /*5a00*/  FMNMX3.FTZ R9, R9, R4, R50, !PT ;  /* 0x0000000409097276 */ /* 0x000fe40007810032 */
[----:B------:R-:W-:Y:S02]  /*5a10*/  ISETP.GE.AND P3, PT, R7, R146, PT ;  /* 0x000000920700720c */ /* 0x000fe40003f66270 */
[----:B------:R-:W-:Y:S01]  /*5a20*/  FSEL R66, R80, -INF , !P4 ;  /* 0xff80000050427808 */ /* 0x000fe20006000000 */
[----:B------:R-:W-:Y:S01]  /*5a30*/  IMAD.IADD R80, R143, 0x1, R160 ;  /* 0x000000018f507824 */ /* 0x000fe200078e02a0 */
[----:B------:R-:W-:-:S02]  /*5a40*/  LOP3.LUT R2, R2, 0x39, RZ, 0xfc, !PT ;  /* 0x0000003902027812 */ /* 0x000fc400078efcff */
[----:B------:R-:W-:Y:S02]  /*5a50*/  FMNMX3.FTZ R11, R11, R14, R100, !PT ;  /* 0x0000000e0b0b7276 */ /* 0x000fe40007810064 */
[----:B------:R-:W-:Y:S01]  /*5a60*/  ISETP.GE.AND P4, PT, R7, R3, PT ;  /* 0x000000030700720c */ /* 0x000fe20003f86270 */
[----:B------:R-:W-:Y:S01]  /*5a70*/  LDSM.16.MT88.4 R44, [R80+0xc000] ;  /* 0x00c00000502c783b */ /* 0x000fe20000004200 */
[----:B------:R-:W-:Y:S02]  /*5a80*/  FMNMX3.FTZ R7, R9, R12, R8, !PT ;  /* 0x0000000c09077276 */ /* 0x000fe40007810008 */
[----:B------:R-:W-:Y:S01]  /*5a90*/  FSEL R84, R29, -INF , !P3 ;  /* 0xff8000001d547808 */ /* 0x000fe20005800000 */
[----:B------:R-:W-:Y:S01]  /*5aa0*/  LDSM.16.MT88.4 R76, [R80+0xe000] ;  /* 0x00e00000504c783b */ /* 0x000fe20000004200 */
[----:B------:R-:W-:Y:S02]  /*5ab0*/  FMNMX3.FTZ R11, R11, R102, R98, !PT ;  /* 0x000000660b0b7276 */ /* 0x000fe40007810062 */
[----:B------:R-:W-:Y:S01]  /*5ac0*/  ISETP.GE.AND P3, PT, R2, R146, PT ;  /* 0x000000920200720c */ /* 0x000fe20003f66270 */
[----:B------:R-:W-:Y:S01]  /*5ad0*/  LDSM.16.MT88.4 R108, [R80+0x10000] ;  /* 0x01000000506c783b */ /* 0x000fe20000004200 */
[----:B------:R-:W-:-:S02]  /*5ae0*/  FSEL R92, R38, -INF , !P2 ;  /* 0xff800000265c7808 */ /* 0x000fc40005000000 */
[----:B------:R-:W-:Y:S02]  /*5af0*/  FMNMX3.FTZ R7, R7, R10, R88, !PT ;  /* 0x0000000a07077276 */ /* 0x000fe40007810058 */
[----:B------:R-:W-:Y:S02]  /*5b00*/  FMNMX3.FTZ R11, R11, R94, R70, !PT ;  /* 0x0000005e0b0b7276 */ /* 0x000fe40007810046 */
[----:B------:R-:W-:Y:S02]  /*5b10*/  FSEL R65, R81, -INF , !P3 ;  /* 0xff80000051417808 */ /* 0x000fe40005800000 */
[----:B------:R-:W-:Y:S02]  /*5b20*/  ISETP.GE.AND P3, PT, R5, R3, PT ;  /* 0x000000030500720c */ /* 0x000fe40003f66270 */
[----:B------:R-:W-:Y:S02]  /*5b30*/  FSEL R90, R39, -INF , !P6 ;  /* 0xff800000275a7808 */ /* 0x000fe40007000000 */
[----:B------:R-:W-:-:S02]  /*5b40*/  FSEL R68, R30, -INF , !P5 ;  /* 0xff8000001e447808 */ /* 0x000fc40006800000 */
[----:B------:R-:W-:Y:S02]  /*5b50*/  FMNMX3.FTZ R7, R7, R86, R92, !PT ;  /* 0x0000005607077276 */ /* 0x000fe4000781005c */
[----:B------:R-:W-:Y:S02]  /*5b60*/  FMNMX3.FTZ R28, R11, R84, R66, !PT ;  /* 0x000000540b1c7276 */ /* 0x000fe40007810042 */
[----:B------:R-:W-:Y:S02]  /*5b70*/  ISETP.GE.AND P2, PT, R2, R3, PT ;  /* 0x000000030200720c */ /* 0x000fe40003f46270 */
[----:B------:R-:W-:Y:S02]  /*5b80*/  FSEL R64, R31, -INF , !P4 ;  /* 0xff8000001f407808 */ /* 0x000fe40006000000 */
[----:B------:R-:W-:Y:S02]  /*5b90*/  FSEL R30, R82, -INF , !P3 ;  /* 0xff800000521e7808 */ /* 0x000fe40005800000 */
[----:B------:R-:W-:-:S02]  /*5ba0*/  FMNMX3.FTZ R7, R7, R90, R68, !PT ;  /* 0x0000005a07077276 */ /* 0x000fc40007810044 */
        /* <DEDUP_REMOVED lines=10> */
[----:B--2---:R-:W-:-:S04]  /*5c50*/  FMNMX.FTZ R2, R7, R2, !PT ;  /* 0x0000000207027209 */ /* 0x004fc80007810000 */
[C---:B------:R-:W-:Y:S01]  /*5c60*/  FSETP.NEU.FTZ.AND P2, PT, R2.reuse, -INF , PT ;  /* 0xff8000000200780b */ /* 0x040fe20003f5d000 */
[----:B-1----:R-:W-:Y:S01]  /*5c70*/  FMUL.FTZ R31, R2, UR6 ;  /* 0x00000006021f7c20 */ /* 0x002fe20008410000 */
[----:B---3--:R-:W-:-:S04]  /*5c80*/  FMNMX.FTZ R0, R36, R5, !PT ;  /* 0x0000000524007209 */ /* 0x008fc80007810000 */
[----:B------:R-:W-:Y:S01]  /*5c90*/  FSEL R31, R31, RZ, P2 ;  /* 0x000000ff1f1f7208 */ /* 0x000fe20001000000 */
[----:B------:R-:W1:Y:S01]  /*5ca0*/  LDSM.16.MT88.4 R36, [R160+0xc000] ;  /* 0x00c00000a024783b */ /* 0x000e620000004200 */
        /* <DEDUP_REMOVED lines=9> */
[----:B------:R-:W-:Y:S01]  /*5d40*/  FFMA.FTZ R115, R48, UR6, -R31 ;  /* 0x0000000630737c23 */ /* 0x000fe2000801081f */
[--C-:B------:R-:W-:Y:S01]  /*5d50*/  FFMA.FTZ R119, R58, UR6, -R29.reuse ;  /* 0x000000063a777c23 */ /* 0x100fe2000801081d */
[--C-:B------:R-:W-:Y:S01]  /*5d60*/  FFMA.FTZ R116, R20, UR6, -R29.reuse ;  /* 0x0000000614747c23 */ /* 0x100fe2000801081d */
[--C-:B------:R-:W-:Y:S01]  /*5d70*/  FFMA.FTZ R117, R54, UR6, -R29.reuse ;  /* 0x0000000636757c23 */ /* 0x100fe2000801081d */
[--C-:B------:R-:W-:Y:S01]  /*5d80*/  FFMA.FTZ R114, R4, UR6, -R29.reuse ;  /* 0x0000000604727c23 */ /* 0x100fe2000801081d */
[----:B------:R-:W2:Y:S01]  /*5d90*/  MUFU.EX2 R96, R96 ;  /* 0x0000006000607308 */ /* 0x000ea20000000800 */
[----:B------:R-:W3:Y:S01]  /*5da0*/  LDSM.16.MT88.4 R4, [R80+0xc800] ;  /* 0x00c800005004783b */ /* 0x000ee20000004200 */
[--C-:B------:R-:W-:Y:S01]  /*5db0*/  FFMA.FTZ R120, R8, UR6, -R29.reuse ;  /* 0x0000000608787c23 */ /* 0x100fe2000801081d */
[----:B------:R-:W-:Y:S01]  /*5dc0*/  FFMA.FTZ R155, R10, UR6, -R29 ;  /* 0x000000060a9b7c23 */ /* 0x000fe2000801081d */
[----:B------:R-:W-:Y:S01]  /*5dd0*/  MUFU.EX2 R123, R123 ;  /* 0x0000007b007b7308 */ /* 0x000fe20000000800 */
[----:B------:R-:W4:Y:S01]  /*5de0*/  LDSM.16.MT88.4 R8, [R160+0xc800] ;  /* 0x00c80000a008783b */ /* 0x000f220000004200 */
[--C-:B------:R-:W-:Y:S01]  /*5df0*/  FFMA.FTZ R112, R18, UR6, -R31.reuse ;  /* 0x0000000612707c23 */ /* 0x100fe2000801081f */
[----:B------:R-:W-:Y:S01]  /*5e00*/  FFMA.FTZ R121, R14, UR6, -R31 ;  /* 0x000000060e797c23 */ /* 0x000fe2000801081f */
[----:B------:R-:W5:Y:S01]  /*5e10*/  MUFU.EX2 R118, R118 ;  /* 0x0000007600767308 */ /* 0x000f620000000800 */
[--C-:B------:R-:W-:Y:S01]  /*5e20*/  FFMA.FTZ R113, R50, UR6, -R29.reuse ;  /* 0x0000000632717c23 */ /* 0x100fe2000801081d */
[----:B------:R-:W-:Y:S01]  /*5e30*/  FFMA.FTZ R122, R12, UR6, -R29 ;  /* 0x000000060c7a7c23 */ /* 0x000fe2000801081d */
[----:B------:R-:W4:Y:S01]  /*5e40*/  LDSM.16.MT88.4 R20, [R80+0xe800] ;  /* 0x00e800005014783b */ /* 0x000f220000004200 */
[----:B------:R-:W-:Y:S01]  /*5e50*/  MUFU.EX2 R119, R119 ;  /* 0x0000007700777308 */ /* 0x000fe20000000800 */
[--C-:B------:R-:W-:Y:S01]  /*5e60*/  FFMA.FTZ R163, R100, UR6, -R31.reuse ;  /* 0x0000000664a37c23 */ /* 0x100fe2000801081f */
[----:B--2---:R-:W-:Y:S01]  /*5e70*/  F2FP.BF16.F32.PACK_AB R124, R96, R97 ;  /* 0x00000061607c723e */ /* 0x004fe200000010ff */
[----:B------:R-:W2:Y:S01]  /*5e80*/  LDSM.16.MT88.4 R52, [R156+0xc000] ;  /* 0x00c000009c34783b */ /* 0x000ea20000004200 */
[----:B------:R-:W1:Y:S01]  /*5e90*/  MUFU.EX2 R116, R116 ;  /* 0x0000007400747308 */ /* 0x000e620000000800 */
[--C-:B------:R-:W-:Y:S01]  /*5ea0*/  FFMA.FTZ R152, R102, UR6, -R31.reuse ;  /* 0x0000000666987c23 */ /* 0x100fe2000801081f */
[--C-:B------:R-:W-:Y:S01]  /*5eb0*/  FFMA.FTZ R149, R98, UR6, -R31.reuse ;  /* 0x0000000662957c23 */ /* 0x100fe2000801081f */
[----:B------:R-:W2:Y:S01]  /*5ec0*/  LDSM.16.MT88.4 R16, [R80+0x10800] ;  /* 0x010800005010783b */ /* 0x000ea20000004200 */
[----:B------:R-:W-:Y:S01]  /*5ed0*/  MUFU.EX2 R117, R117 ;  /* 0x0000007500757308 */ /* 0x000fe20000000800 */
[----:B------:R-:W-:Y:S01]  /*5ee0*/  FFMA.FTZ R142, R94, UR6, -R31 ;  /* 0x000000065e8e7c23 */ /* 0x000fe2000801081f */
[----:B-----5:R-:W-:Y:S01]  /*5ef0*/  F2FP.BF16.F32.PACK_AB R126, R118, R123 ;  /* 0x0000007b767e723e */ /* 0x020fe200000010ff */
[--C-:B------:R-:W-:Y:S01]  /*5f00*/  FFMA.FTZ R151, R88, UR6, -R29.reuse ;  /* 0x0000000658977c23 */ /* 0x100fe2000801081d */
[----:B------:R-:W5:Y:S01]  /*5f10*/  MUFU.EX2 R114, R114 ;  /* 0x0000007200727308 */ /* 0x000f620000000800 */
[--C-:B------:R-:W-:Y:S01]  /*5f20*/  FFMA.FTZ R150, R86, UR6, -R29.reuse ;  /* 0x0000000656967c23 */ /* 0x100fe2000801081d */
[--C-:B------:R-:W-:Y:S01]  /*5f30*/  FFMA.FTZ R141, R92, UR6, -R29.reuse ;  /* 0x000000065c8d7c23 */ /* 0x100fe2000801081d */
[----:B------:R-:W-:Y:S01]  /*5f40*/  FFMA.FTZ R140, R90, UR6, -R29 ;  /* 0x000000065a8c7c23 */ /* 0x000fe2000801081d */
[----:B------:R-:W-:Y:S01]  /*5f50*/  MUFU.EX2 R115, R115 ;  /* 0x0000007300737308 */ /* 0x000fe20000000800 */
[--C-:B------:R-:W-:Y:S01]  /*5f60*/  FFMA.FTZ R139, R70, UR6, -R31.reuse ;  /* 0x00000006468b7c23 */ /* 0x100fe2000801081f */
[----:B-1----:R-:W-:Y:S01]  /*5f70*/  F2FP.BF16.F32.PACK_AB R125, R116, R119 ;  /* 0x00000077747d723e */ /* 0x002fe200000010ff */
[--C-:B------:R-:W-:Y:S01]  /*5f80*/  FFMA.FTZ R138, R84, UR6, -R31.reuse ;  /* 0x00000006548a7c23 */ /* 0x100fe2000801081f */
[----:B------:R-:W1:Y:S01]  /*5f90*/  MUFU.EX2 R112, R112 ;  /* 0x0000007000707308 */ /* 0x000e620000000800 */
[--C-:B------:R-:W-:Y:S01]  /*5fa0*/  FFMA.FTZ R137, R66, UR6, -R31.reuse ;  /* 0x0000000642897c23 */ /* 0x100fe2000801081f */
[----:B------:R-:W-:Y:S01]  /*5fb0*/  FFMA.FTZ R136, R65, UR6, -R31 ;  /* 0x0000000641887c23 */ /* 0x000fe2000801081f */
[--C-:B------:R-:W-:Y:S01]  /*5fc0*/  FFMA.FTZ R135, R68, UR6, -R29.reuse ;  /* 0x0000000644877c23 */ /* 0x100fe2000801081d */
[----:B------:R-:W-:Y:S01]  /*5fd0*/  MUFU.EX2 R162, R162 ;  /* 0x000000a200a27308 */ /* 0x000fe20000000800 */
[--C-:B------:R-:W-:Y:S01]  /*5fe0*/  FFMA.FTZ R134, R64, UR6, -R29.reuse ;  /* 0x0000000640867c23 */ /* 0x100fe2000801081d */
[----:B-----5:R-:W-:Y:S01]  /*5ff0*/  F2FP.BF16.F32.PACK_AB R127, R114, R117 ;  /* 0x00000075727f723e */ /* 0x020fe200000010ff */
[--C-:B------:R-:W-:Y:S01]  /*6000*/  FFMA.FTZ R133, R30, UR6, -R29.reuse ;  /* 0x000000061e857c23 */ /* 0x100fe2000801081d */
[----:B------:R-:W5:Y:S01]  /*6010*/  MUFU.EX2 R121, R121 ;  /* 0x0000007900797308 */ /* 0x000f620000000800 */
[----:B------:R-:W-:Y:S01]  /*6020*/  FFMA.FTZ R132, R28, UR6, -R29 ;  /* 0x000000061c847c23 */ /* 0x000fe2000801081d */
[----:B------:R-:W-:Y:S01]  /*6030*/  LDSM.16.MT88.4 R84, [R156+0xe000] ;  /* 0x00e000009c54783b */ /* 0x000fe20000004200 */
[----:B------:R-:W-:Y:S01]  /*6040*/  FADD.FTZ R116, R119, R116 ;  /* 0x0000007477747221 */ /* 0x000fe20000010000 */
[----:B------:R-:W-:Y:S01]  /*6050*/  MUFU.EX2 R113, R113 ;  /* 0x0000007100717308 */ /* 0x000fe20000000800 */
[C---:B------:R-:W-:Y:S01]  /*6060*/  HMMA.16816.F32.BF16 R40, R124.reuse, R44, RZ ;  /* 0x0000002c7c28723c */ /* 0x040fe200000418ff */
[----:B-1----:R-:W-:Y:S01]  /*6070*/  F2FP.BF16.F32.PACK_AB R12, R112, R115 ;  /* 0x00000073700c723e */ /* 0x002fe200000010ff */
[----:B------:R-:W-:Y:S01]  /*6080*/  LDSM.16.MT88.4 R64, [R80+0xf800] ;  /* 0x00f800005040783b */ /* 0x000fe20000004200 */
[----:B------:R-:W1:Y:S03]  /*6090*/  MUFU.EX2 R122, R122 ;  /* 0x0000007a007a7308 */ /* 0x000e660000000800 */
[----:B------:R-:W-:Y:S01]  /*60a0*/  LDSM.16.MT88.4 R92, [R154+0xe800] ;  /* 0x00e800009a5c783b */ /* 0x000fe20000004200 */
[----:B------:R-:W-:Y:S01]  /*60b0*/  MUFU.EX2 R120, R120 ;  /* 0x0000007800787308 */ /* 0x000fe20000000800 */
[C---:B------:R-:W-:Y:S01]  /*60c0*/  HMMA.16816.F32.BF16 R44, R124.reuse, R46, RZ ;  /* 0x0000002e7c2c723c */ /* 0x040fe200000418ff */
[----:B-----5:R-:W-:Y:S01]  /*60d0*/  F2FP.BF16.F32.PACK_AB R14, R121, R162 ;  /* 0x000000a2790e723e */ /* 0x020fe200000010ff */
[----:B------:R-:W-:Y:S01]  /*60e0*/  LDSM.16.MT88.4 R100, [R160+0x10000] ;  /* 0x01000000a064783b */ /* 0x000fe20000004200 */
[----:B------:R-:W5:Y:S03]  /*60f0*/  MUFU.EX2 R155, R155 ;  /* 0x0000009b009b7308 */ /* 0x000f660000000800 */
[----:B------:R-:W-:Y:S01]  /*6100*/  LDSM.16.MT88.4 R68, [R160+0xe000] ;  /* 0x00e00000a044783b */ /* 0x000fe20000004200 */
[----:B------:R-:W-:Y:S01]  /*6110*/  MUFU.EX2 R163, R163 ;  /* 0x000000a300a37308 */ /* 0x000fe20000000800 */
[C---:B------:R-:W-:Y:S01]  /*6120*/  HMMA.16816.F32.BF16 R128, R124.reuse, R36, RZ ;  /* 0x000000247c80723c */ /* 0x040fe200000418ff */
[----:B-1----:R-:W-:Y:S01]  /*6130*/  F2FP.BF16.F32.PACK_AB R13, R122, R113 ;  /* 0x000000717a0d723e */ /* 0x002fe200000010ff */
[----:B------:R-:W-:Y:S01]  /*6140*/  LDSM.16.MT88.4 R28, [R160+0xe800] ;  /* 0x00e80000a01c783b */ /* 0x000fe20000004200 */
[----:B------:R-:W1:Y:S04]  /*6150*/  MUFU.EX2 R152, R152 ;  /* 0x0000009800987308 */ /* 0x000e680000000800 */
[----:B------:R-:W-:Y:S01]  /*6160*/  MUFU.EX2 R149, R149 ;  /* 0x0000009500957308 */ /* 0x000fe20000000800 */
[----:B------:R-:W-:Y:S01]  /*6170*/  HMMA.16816.F32.BF16 R36, R124, R38, RZ ;  /* 0x000000267c24723c */ /* 0x000fe200000418ff */
[----:B-----5:R-:W-:-:S02]  /*6180*/  F2FP.BF16.F32.PACK_AB R15, R155, R120 ;  /* 0x000000789b0f723e */ /* 0x020fc400000010ff */
[----:B------:R-:W-:Y:S04]  /*6190*/  MUFU.EX2 R142, R142 ;  /* 0x0000008e008e7308 */ /* 0x000fe80000000800 */
[----:B------:R-:W-:Y:S01]  /*61a0*/  MUFU.EX2 R151, R151 ;  /* 0x0000009700977308 */ /* 0x000fe20000000800 */
[C---:B------:R-:W-:Y:S03]  /*61b0*/  HMMA.16816.F32.BF16 R72, R124.reuse, R76, RZ ;  /* 0x0000004c7c48723c */ /* 0x040fe600000418ff */
[----:B------:R-:W5:Y:S04]  /*61c0*/  MUFU.EX2 R150, R150 ;  /* 0x0000009600967308 */ /* 0x000f680000000800 */
[----:B------:R-:W-:Y:S01]  /*61d0*/  MUFU.EX2 R141, R141 ;  /* 0x0000008d008d7308 */ /* 0x000fe20000000800 */
[C---:B------:R-:W-:Y:S03]  /*61e0*/  HMMA.16816.F32.BF16 R76, R124.reuse, R78, RZ ;  /* 0x0000004e7c4c723c */ /* 0x040fe600000418ff */
[----:B------:R-:W5:Y:S04]  /*61f0*/  MUFU.EX2 R140, R140 ;  /* 0x0000008c008c7308 */ /* 0x000f680000000800 */
[----:B------:R-:W-:Y:S01]  /*6200*/  MUFU.EX2 R139, R139 ;  /* 0x0000008b008b7308 */ /* 0x000fe20000000800 */
[----:B------:R-:W-:Y:S03]  /*6210*/  HMMA.16816.F32.BF16 R104, R124, R108, RZ ;  /* 0x0000006c7c68723c */ /* 0x000fe600000418ff */
[----:B------:R-:W5:Y:S04]  /*6220*/  MUFU.EX2 R138, R138 ;  /* 0x0000008a008a7308 */ /* 0x000f680000000800 */
[----:B------:R-:W-:Y:S01]  /*6230*/  MUFU.EX2 R137, R137 ;  /* 0x0000008900897308 */ /* 0x000fe20000000800 */
[C---:B---3--:R-:W-:Y:S03]  /*6240*/  HMMA.16816.F32.BF16 R40, R12.reuse, R4, R40 ;  /* 0x000000040c28723c */ /* 0x048fe60000041828 */
[----:B------:R-:W-:Y:S04]  /*6250*/  MUFU.EX2 R136, R136 ;  /* 0x0000008800887308 */ /* 0x000fe80000000800 */
[----:B------:R-:W-:Y:S01]  /*6260*/  MUFU.EX2 R135, R135 ;  /* 0x0000008700877308 */ /* 0x000fe20000000800 */
[----:B------:R-:W-:Y:S01]  /*6270*/  HMMA.16816.F32.BF16 R44, R12, R6, R44 ;  /* 0x000000060c2c723c */ /* 0x000fe2000004182c */
[----:B------:R-:W3:Y:S02]  /*6280*/  LDSM.16.MT88.4 R4, [R156+0xc800] ;  /* 0x00c800009c04783b */ /* 0x000ee40000004200 */
[----:B------:R-:W5:Y:S04]  /*6290*/  MUFU.EX2 R134, R134 ;  /* 0x0000008600867308 */ /* 0x000f680000000800 */
[----:B------:R-:W-:Y:S01]  /*62a0*/  MUFU.EX2 R133, R133 ;  /* 0x0000008500857308 */ /* 0x000fe20000000800 */
[----:B------:R-:W-:Y:S03]  /*62b0*/  HMMA.16816.F32.BF16 R108, R124, R110, RZ ;  /* 0x0000006e7c6c723c */ /* 0x000fe600000418ff */
[----:B------:R-:W5:Y:S05]  /*62c0*/  MUFU.EX2 R132, R132 ;  /* 0x0000008400847308 */ /* 0x000f6a0000000800 */
[C---:B----4-:R-:W-:Y:S08]  /*62d0*/  HMMA.16816.F32.BF16 R128, R12.reuse, R8, R128 ;  /* 0x000000080c80723c */ /* 0x050ff00000041880 */
[C---:B------:R-:W-:Y:S01]  /*62e0*/  HMMA.16816.F32.BF16 R36, R12.reuse, R10, R36 ;  /* 0x0000000a0c24723c */ /* 0x040fe20000041824 */
[----:B------:R-:W4:Y:S07]  /*62f0*/  LDSM.16.MT88.4 R8, [R154+0xc800] ;  /* 0x00c800009a08783b */ /* 0x000f2e0000004200 */
[C---:B------:R-:W-:Y:S08]  /*6300*/  HMMA.16816.F32.BF16 R72, R12.reuse, R20, R72 ;  /* 0x000000140c48723c */ /* 0x040ff00000041848 */
[----:B------:R-:W-:Y:S01]  /*6310*/  HMMA.16816.F32.BF16 R76, R12, R22, R76 ;  /* 0x000000160c4c723c */ /* 0x000fe2000004184c */
[----:B------:R-:W5:Y:S07]  /*6320*/  LDSM.16.MT88.4 R20, [R80+0xd000] ;  /* 0x00d000005014783b */ /* 0x000f6e0000004200 */
[----:B--2---:R-:W-:Y:S08]  /*6330*/  HMMA.16816.F32.BF16 R48, R124, R52, RZ ;  /* 0x000000347c30723c */ /* 0x004ff000000418ff */
[C---:B------:R-:W-:Y:S08]  /*6340*/  HMMA.16816.F32.BF16 R104, R12.reuse, R16, R104 ;  /* 0x000000100c68723c */ /* 0x040ff00000041868 */
[----:B------:R-:W-:Y:S01]  /*6350*/  HMMA.16816.F32.BF16 R108, R12, R18, R108 ;  /* 0x000000120c6c723c */ /* 0x000fe2000004186c */
[----:B------:R-:W2:Y:S07]  /*6360*/  LDSM.16.MT88.4 R16, [R80+0xf000] ;  /* 0x00f000005010783b */ /* 0x000eae0000004200 */
[C---:B------:R-:W-:Y:S08]  /*6370*/  HMMA.16816.F32.BF16 R52, R124.reuse, R54, RZ ;  /* 0x000000367c34723c */ /* 0x040ff000000418ff */
[C---:B------:R-:W-:Y:S08]  /*6380*/  HMMA.16816.F32.BF16 R56, R124.reuse, R60, RZ ;  /* 0x0000003c7c38723c */ /* 0x040ff000000418ff */
[----:B------:R-:W-:Y:S08]  /*6390*/  HMMA.16816.F32.BF16 R60, R124, R62, RZ ;  /* 0x0000003e7c3c723c */ /* 0x000ff000000418ff */
[C---:B---3--:R-:W-:Y:S08]  /*63a0*/  HMMA.16816.F32.BF16 R48, R12.reuse, R4, R48 ;  /* 0x000000040c30723c */ /* 0x048ff00000041830 */
[C---:B------:R-:W-:Y:S01]  /*63b0*/  HMMA.16816.F32.BF16 R52, R12.reuse, R6, R52 ;  /* 0x000000060c34723c */ /* 0x040fe20000041834 */
[----:B------:R-:W3:Y:S07]  /*63c0*/  LDSM.16.MT88.4 R4, [R80+0x11000] ;  /* 0x011000005004783b */ /* 0x000eee0000004200 */
[----:B----4-:R-:W-:Y:S01]  /*63d0*/  HMMA.16816.F32.BF16 R56, R12, R8, R56 ;  /* 0x000000080c38723c */ /* 0x010fe20000041838 */
[----:B-1----:R-:W-:-:S02]  /*63e0*/  F2FP.BF16.F32.PACK_AB R8, R152, R163 ;  /* 0x000000a39808723e */ /* 0x002fc400000010ff */
[----:B-----5:R-:W-:-:S05]  /*63f0*/  F2FP.BF16.F32.PACK_AB R9, R150, R151 ;  /* 0x000000979609723e */ /* 0x020fca00000010ff */
[----:B------:R-:W-:Y:S01]  /*6400*/  HMMA.16816.F32.BF16 R60, R12, R10, R60 ;  /* 0x0000000a0c3c723c */ /* 0x000fe2000004183c */
[----:B------:R-:W-:Y:S02]  /*6410*/  F2FP.BF16.F32.PACK_AB R10, R142, R149 ;  /* 0x000000958e0a723e */ /* 0x000fe400000010ff */
[----:B------:R-:W-:-:S07]  /*6420*/  F2FP.BF16.F32.PACK_AB R11, R140, R141 ;  /* 0x0000008d8c0b723e */ /* 0x000fce00000010ff */
[C---:B------:R-:W-:Y:S08]  /*6430*/  HMMA.16816.F32.BF16 R40, R8.reuse, R20, R40 ;  /* 0x000000140828723c */ /* 0x040ff00000041828 */
[C---:B------:R-:W-:Y:S01]  /*6440*/  HMMA.16816.F32.BF16 R44, R8.reuse, R22, R44 ;  /* 0x00000016082c723c */ /* 0x040fe2000004182c */
[----:B------:R-:W1:Y:S07]  /*6450*/  LDSM.16.MT88.4 R20, [R80+0xd800] ;  /* 0x00d800005014783b */ /* 0x000e6e0000004200 */
[C---:B--2---:R-:W-:Y:S08]  /*6460*/  HMMA.16816.F32.BF16 R72, R8.reuse, R16, R72 ;  /* 0x000000100848723c */ /* 0x044ff00000041848 */
[C---:B------:R-:W-:Y:S01]  /*6470*/  HMMA.16816.F32.BF16 R76, R8.reuse, R18, R76 ;  /* 0x00000012084c723c */ /* 0x040fe2000004184c */
[----:B------:R2:W4:Y:S07]  /*6480*/  LDSM.16.MT88.4 R16, [R80+0x11800] ;  /* 0x011800005010783b */ /* 0x00052e0000004200 */
[----:B---3--:R-:W-:Y:S01]  /*6490*/  HMMA.16816.F32.BF16 R104, R8, R4, R104 ;  /* 0x000000040868723c */ /* 0x008fe20000041868 */
[----:B------:R-:W-:-:S02]  /*64a0*/  F2FP.BF16.F32.PACK_AB R4, R138, R139 ;  /* 0x0000008b8a04723e */ /* 0x000fc400000010ff */
[----:B------:R-:W-:-:S05]  /*64b0*/  F2FP.BF16.F32.PACK_AB R5, R134, R135 ;  /* 0x000000878605723e */ /* 0x000fca00000010ff */
[----:B------:R-:W-:Y:S01]  /*64c0*/  HMMA.16816.F32.BF16 R108, R8, R6, R108 ;  /* 0x00000006086c723c */ /* 0x000fe2000004186c */
[----:B------:R-:W-:Y:S02]  /*64d0*/  F2FP.BF16.F32.PACK_AB R6, R136, R137 ;  /* 0x000000898806723e */ /* 0x000fe400000010ff */
[----:B------:R-:W-:-:S05]  /*64e0*/  F2FP.BF16.F32.PACK_AB R7, R132, R133 ;  /* 0x000000858407723e */ /* 0x000fca00000010ff */
[----:B--2---:R-:W-:Y:S08]  /*64f0*/  HMMA.16816.F32.BF16 R80, R124, R84, RZ ;  /* 0x000000547c50723c */ /* 0x004ff000000418ff */
[C---:B-1----:R-:W-:Y:S08]  /*6500*/  HMMA.16816.F32.BF16 R40, R4.reuse, R20, R40 ;  /* 0x000000140428723c */ /* 0x042ff00000041828 */
[C---:B------:R-:W-:Y:S01]  /*6510*/  HMMA.16816.F32.BF16 R44, R4.reuse, R22, R44 ;  /* 0x00000016042c723c */ /* 0x040fe2000004182c */
[----:B------:R-:W1:Y:S07]  /*6520*/  LDSM.16.MT88.4 R20, [R154+0xe000] ;  /* 0x00e000009a14783b */ /* 0x000e6e0000004200 */
[C---:B----4-:R-:W-:Y:S08]  /*6530*/  HMMA.16816.F32.BF16 R104, R4.reuse, R16, R104 ;  /* 0x000000100468723c */ /* 0x050ff00000041868 */
[----:B------:R-:W-:Y:S01]  /*6540*/  HMMA.16816.F32.BF16 R108, R4, R18, R108 ;  /* 0x00000012046c723c */ /* 0x000fe2000004186c */
[----:B------:R-:W2:Y:S07]  /*6550*/  LDSM.16.MT88.4 R16, [R156+0xe800] ;  /* 0x00e800009c10783b */ /* 0x000eae0000004200 */
[----:B------:R-:W-:Y:S08]  /*6560*/  HMMA.16816.F32.BF16 R84, R124, R86, RZ ;  /* 0x000000567c54723c */ /* 0x000ff000000418ff */
[C---:B------:R-:W-:Y:S08]  /*6570*/  HMMA.16816.F32.BF16 R72, R4.reuse, R64, R72 ;  /* 0x000000400448723c */ /* 0x040ff00000041848 */
[----:B------:R-:W-:Y:S08]  /*6580*/  HMMA.16816.F32.BF16 R76, R4, R66, R76 ;  /* 0x00000042044c723c */ /* 0x000ff0000004184c */
[C---:B-1----:R-:W-:Y:S08]  /*6590*/  HMMA.16816.F32.BF16 R88, R124.reuse, R20, RZ ;  /* 0x000000147c58723c */ /* 0x042ff000000418ff */
[----:B------:R-:W-:Y:S08]  /*65a0*/  HMMA.16816.F32.BF16 R20, R124, R22, RZ ;  /* 0x000000167c14723c */ /* 0x000ff000000418ff */
[C---:B--2---:R-:W-:Y:S08]  /*65b0*/  HMMA.16816.F32.BF16 R80, R12.reuse, R16, R80 ;  /* 0x000000100c50723c */ /* 0x044ff00000041850 */
[C---:B------:R-:W-:Y:S01]  /*65c0*/  HMMA.16816.F32.BF16 R84, R12.reuse, R18, R84 ;  /* 0x000000120c54723c */ /* 0x040fe20000041854 */
[----:B------:R-:W1:Y:S07]  /*65d0*/  LDSM.16.MT88.4 R16, [R160+0x10800] ;  /* 0x01080000a010783b */ /* 0x000e6e0000004200 */
[C---:B------:R-:W-:Y:S08]  /*65e0*/  HMMA.16816.F32.BF16 R88, R12.reuse, R92, R88 ;  /* 0x0000005c0c58723c */ /* 0x040ff00000041858 */
[----:B------:R-:W-:Y:S01]  /*65f0*/  HMMA.16816.F32.BF16 R92, R12, R94, R20 ;  /* 0x0000005e0c5c723c */ /* 0x000fe20000041814 */
[----:B------:R-:W-:-:S04]  /*6600*/  FADD.FTZ R20, R97, R96 ;  /* 0x0000006061147221 */ /* 0x000fc80000010000 */
[----:B------:R-:W-:-:S03]  /*6610*/  FADD.FTZ R123, R123, R20 ;  /* 0x000000147b7b7221 */ /* 0x000fc60000010000 */
[C---:B------:R-:W-:Y:S08]  /*6620*/  HMMA.16816.F32.BF16 R96, R124.reuse, R100, RZ ;  /* 0x000000647c60723c */ /* 0x040ff000000418ff */
[C---:B------:R-:W-:Y:S08]  /*6630*/  HMMA.16816.F32.BF16 R100, R124.reuse, R102, RZ ;  /* 0x000000667c64723c */ /* 0x040ff000000418ff */
[----:B------:R-:W-:Y:S08]  /*6640*/  HMMA.16816.F32.BF16 R64, R124, R68, RZ ;  /* 0x000000447c40723c */ /* 0x000ff000000418ff */
[----:B-1----:R-:W-:Y:S01]  /*6650*/  HMMA.16816.F32.BF16 R96, R12, R16, R96 ;  /* 0x000000100c60723c */ /* 0x002fe20000041860 */
[----:B------:R-:W-:Y:S01]  /*6660*/  FADD.FTZ R17, R117, R116 ;  /* 0x0000007475117221 */ /* 0x000fe20000010000 */
[----:B------:R-:W-:-:S02]  /*6670*/  FADD.FTZ R16, R118, R123 ;  /* 0x0000007b76107221 */ /* 0x000fc40000010000 */
[----:B------:R-:W1:Y:S01]  /*6680*/  LDSM.16.MT88.4 R116, [R156+0x10000] ;  /* 0x010000009c74783b */ /* 0x000e620000004200 */
[----:B------:R-:W-:Y:S01]  /*6690*/  FADD.FTZ R114, R114, R17 ;  /* 0x0000001172727221 */ /* 0x000fe20000010000 */
[----:B------:R-:W-:Y:S02]  /*66a0*/  FADD.FTZ R23, R115, R16 ;  /* 0x0000001073177221 */ /* 0x000fe40000010000 */
[----:B------:R-:W-:Y:S01]  /*66b0*/  HMMA.16816.F32.BF16 R100, R12, R18, R100 ;  /* 0x000000120c64723c */ /* 0x000fe20000041864 */
[----:B------:R-:W2:Y:S01]  /*66c0*/  LDSM.16.MT88.4 R16, [R156+0x10800] ;  /* 0x010800009c10783b */ /* 0x000ea20000004200 */
[----:B------:R-:W-:Y:S01]  /*66d0*/  FADD.FTZ R21, R113, R114 ;  /* 0x0000007271157221 */ /* 0x000fe20000010000 */
[----:B------:R-:W-:-:S03]  /*66e0*/  FADD.FTZ R23, R112, R23 ;  /* 0x0000001770177221 */ /* 0x000fc60000010000 */
[----:B------:R-:W-:Y:S01]  /*66f0*/  FADD.FTZ R21, R122, R21 ;  /* 0x000000157a157221 */ /* 0x000fe20000010000 */
[----:B------:R-:W-:Y:S01]  /*6700*/  FADD.FTZ R20, R162, R23 ;  /* 0x00000017a2147221 */ /* 0x000fe20000010000 */
[----:B------:R-:W-:Y:S02]  /*6710*/  HMMA.16816.F32.BF16 R64, R12, R28, R64 ;  /* 0x0000001c0c40723c */ /* 0x000fe40000041840 */
[----:B------:R-:W-:Y:S01]  /*6720*/  FADD.FTZ R28, R120, R21 ;  /* 0x00000015781c7221 */ /* 0x000fe20000010000 */
[----:B------:R-:W-:-:S03]  /*6730*/  FADD.FTZ R20, R121, R20 ;  /* 0x0000001479147221 */ /* 0x000fc60000010000 */
[----:B------:R-:W-:Y:S01]  /*6740*/  FADD.FTZ R28, R155, R28 ;  /* 0x0000001c9b1c7221 */ /* 0x000fe20000010000 */
[----:B------:R-:W-:Y:S01]  /*6750*/  FADD.FTZ R29, R163, R20 ;  /* 0x00000014a31d7221 */ /* 0x000fe20000010000 */
[----:B------:R-:W-:Y:S01]  /*6760*/  HMMA.16816.F32.BF16 R68, R124, R70, RZ ;  /* 0x000000467c44723c */ /* 0x000fe200000418ff */
[----:B------:R-:W-:Y:S01]  /*6770*/  LDSM.16.MT88.4 R20, [R160+0xf800] ;  /* 0x00f80000a014783b */ /* 0x000fe20000004200 */
[----:B------:R-:W-:Y:S01]  /*6780*/  FADD.FTZ R151, R151, R28 ;  /* 0x0000001c97977221 */ /* 0x000fe20000010000 */
[----:B------:R-:W-:-:S03]  /*6790*/  FADD.FTZ R152, R152, R29 ;  /* 0x0000001d98987221 */ /* 0x000fc60000010000 */
[----:B------:R-:W-:Y:S01]  /*67a0*/  FADD.FTZ R150, R150, R151 ;  /* 0x0000009796967221 */ /* 0x000fe20000010000 */
[----:B------:R-:W-:-:S03]  /*67b0*/  FADD.FTZ R149, R149, R152 ;  /* 0x0000009895957221 */ /* 0x000fc60000010000 */
[----:B------:R-:W-:Y:S01]  /*67c0*/  FADD.FTZ R141, R141, R150 ;  /* 0x000000968d8d7221 */ /* 0x000fe20000010000 */
[----:B------:R-:W-:-:S03]  /*67d0*/  FADD.FTZ R142, R142, R149 ;  /* 0x000000958e8e7221 */ /* 0x000fc60000010000 */
[----:B------:R-:W-:Y:S01]  /*67e0*/  FADD.FTZ R140, R140, R141 ;  /* 0x0000008d8c8c7221 */ /* 0x000fe20000010000 */
[----:B------:R-:W-:-:S03]  /*67f0*/  FADD.FTZ R139, R139, R142 ;  /* 0x0000008e8b8b7221 */ /* 0x000fc60000010000 */
[----:B------:R-:W-:Y:S01]  /*6800*/  FADD.FTZ R135, R135, R140 ;  /* 0x0000008c87877221 */ /* 0x000fe20000010000 */
[----:B------:R-:W-:Y:S01]  /*6810*/  FADD.FTZ R138, R138, R139 ;  /* 0x0000008b8a8a7221 */ /* 0x000fe20000010000 */
[----:B-1----:R-:W-:Y:S02]  /*6820*/  HMMA.16816.F32.BF16 R112, R124, R116, RZ ;  /* 0x000000747c70723c */ /* 0x002fe400000418ff */
[----:B------:R-:W-:Y:S01]  /*6830*/  FADD.FTZ R134, R134, R135 ;  /* 0x0000008786867221 */ /* 0x000fe20000010000 */
[----:B------:R-:W-:-:S03]  /*6840*/  FADD.FTZ R137, R137, R138 ;  /* 0x0000008a89897221 */ /* 0x000fc60000010000 */
[----:B------:R-:W-:Y:S01]  /*6850*/  FADD.FTZ R133, R133, R134 ;  /* 0x0000008685857221 */ /* 0x000fe20000010000 */
[----:B------:R-:W-:Y:S01]  /*6860*/  FADD.FTZ R169, R136, R137 ;  /* 0x0000008988a97221 */ /* 0x000fe20000010000 */
[----:B------:R-:W-:Y:S02]  /*6870*/  HMMA.16816.F32.BF16 R116, R124, R118, RZ ;  /* 0x000000767c74723c */ /* 0x000fe400000418ff */
[----:B------:R-:W-:-:S06]  /*6880*/  FADD.FTZ R172, R132, R133 ;  /* 0x0000008584ac7221 */ /* 0x000fcc0000010000 */
[C---:B------:R-:W-:Y:S08]  /*6890*/  HMMA.16816.F32.BF16 R68, R12.reuse, R30, R68 ;  /* 0x0000001e0c44723c */ /* 0x040ff00000041844 */
[C---:B--2---:R-:W-:Y:S08]  /*68a0*/  HMMA.16816.F32.BF16 R112, R12.reuse, R16, R112 ;  /* 0x000000100c70723c */ /* 0x044ff00000041870 */
[----:B------:R-:W-:Y:S01]  /*68b0*/  HMMA.16816.F32.BF16 R116, R12, R18, R116 ;  /* 0x000000120c74723c */ /* 0x000fe20000041874 */
[----:B------:R-:W1:Y:S07]  /*68c0*/  LDSM.16.MT88.4 R16, [R154+0x10000] ;  /* 0x010000009a10783b */ /* 0x000e6e0000004200 */
[C---:B-1----:R-:W-:Y:S08]  /*68d0*/  HMMA.16816.F32.BF16 R120, R124.reuse, R16, RZ ;  /* 0x000000107c78723c */ /* 0x042ff000000418ff */
[----:B------:R-:W-:Y:S01]  /*68e0*/  HMMA.16816.F32.BF16 R124, R124, R18, RZ ;  /* 0x000000127c7c723c */ /* 0x000fe200000418ff */
[----:B------:R-:W1:Y:S11]  /*68f0*/  LDSM.16.MT88.4 R16, [R154+0x10800] ;  /* 0x010800009a10783b */ /* 0x000e760000004200 */
[C---:B-1----:R-:W-:Y:S08]  /*6900*/  HMMA.16816.F32.BF16 R120, R12.reuse, R16, R120 ;  /* 0x000000100c78723c */ /* 0x042ff00000041878 */
[----:B------:R-:W-:Y:S01]  /*6910*/  HMMA.16816.F32.BF16 R124, R12, R18, R124 ;  /* 0x000000120c7c723c */ /* 0x000fe2000004187c */
[----:B------:R-:W1:Y:S04]  /*6920*/  LDSM.16.MT88.4 R12, [R160+0xd000] ;  /* 0x00d00000a00c783b */ /* 0x000e680000004200 */
[----:B------:R-:W2:Y:S03]  /*6930*/  LDSM.16.MT88.4 R16, [R156+0xd000] ;  /* 0x00d000009c10783b */ /* 0x000ea60000004200 */
[C---:B-1----:R-:W-:Y:S08]  /*6940*/  HMMA.16816.F32.BF16 R128, R8.reuse, R12, R128 ;  /* 0x0000000c0880723c */ /* 0x042ff00000041880 */
[C---:B------:R-:W-:Y:S01]  /*6950*/  HMMA.16816.F32.BF16 R36, R8.reuse, R14, R36 ;  /* 0x0000000e0824723c */ /* 0x040fe20000041824 */
[----:B------:R-:W1:Y:S07]  /*6960*/  LDSM.16.MT88.4 R12, [R154+0xd000] ;  /* 0x00d000009a0c783b */ /* 0x000e6e0000004200 */
[C---:B--2---:R-:W-:Y:S08]  /*6970*/  HMMA.16816.F32.BF16 R48, R8.reuse, R16, R48 ;  /* 0x000000100830723c */ /* 0x044ff00000041830 */
[C---:B------:R-:W-:Y:S01]  /*6980*/  HMMA.16816.F32.BF16 R52, R8.reuse, R18, R52 ;  /* 0x000000120834723c */ /* 0x040fe20000041834 */
[----:B------:R-:W2:Y:S07]  /*6990*/  LDSM.16.MT88.4 R16, [R160+0xf000] ;  /* 0x00f00000a010783b */ /* 0x000eae0000004200 */
[C---:B-1----:R-:W-:Y:S08]  /*69a0*/  HMMA.16816.F32.BF16 R56, R8.reuse, R12, R56 ;  /* 0x0000000c0838723c */ /* 0x042ff00000041838 */
[C---:B------:R-:W-:Y:S01]  /*69b0*/  HMMA.16816.F32.BF16 R60, R8.reuse, R14, R60 ;  /* 0x0000000e083c723c */ /* 0x040fe2000004183c */
[----:B------:R-:W1:Y:S07]  /*69c0*/  LDSM.16.MT88.4 R12, [R156+0xf000] ;  /* 0x00f000009c0c783b */ /* 0x000e6e0000004200 */
[C---:B--2---:R-:W-:Y:S08]  /*69d0*/  HMMA.16816.F32.BF16 R64, R8.reuse, R16, R64 ;  /* 0x000000100840723c */ /* 0x044ff00000041840 */
[----:B------:R-:W-:Y:S01]  /*69e0*/  HMMA.16816.F32.BF16 R68, R8, R18, R68 ;  /* 0x000000120844723c */ /* 0x000fe20000041844 */
[----:B------:R-:W2:Y:S11]  /*69f0*/  LDSM.16.MT88.4 R16, [R154+0xf000] ;  /* 0x00f000009a10783b */ /* 0x000eb60000004200 */
[C---:B------:R-:W-:Y:S08]  /*6a00*/  HMMA.16816.F32.BF16 R64, R4.reuse, R20, R64 ;  /* 0x000000140440723c */ /* 0x040ff00000041840 */
[----:B------:R-:W-:Y:S08]  /*6a10*/  HMMA.16816.F32.BF16 R68, R4, R22, R68 ;  /* 0x000000160444723c */ /* 0x000ff00000041844 */
        /* <DEDUP_REMOVED lines=10> */
[C---:B------:R-:W-:Y:S01]  /*6ac0*/  HMMA.16816.F32.BF16 R116, R8.reuse, R18, R116 ;  /* 0x000000120874723c */ /* 0x040fe20000041874 */
[----:B------:R-:W2:Y:S07]  /*6ad0*/  LDSM.16.MT88.4 R16, [R156+0xd800] ;  /* 0x00d800009c10783b */ /* 0x000eae0000004200 */
[C---:B-1----:R-:W-:Y:S08]  /*6ae0*/  HMMA.16816.F32.BF16 R120, R8.reuse, R12, R120 ;  /* 0x0000000c0878723c */ /* 0x042ff00000041878 */
[----:B------:R-:W-:Y:S01]  /*6af0*/  HMMA.16816.F32.BF16 R124, R8, R14, R124 ;  /* 0x0000000e087c723c */ /* 0x000fe2000004187c */
[----:B------:R-:W1:Y:S04]  /*6b00*/  LDSM.16.MT88.4 R12, [R156+0xf800] ;  /* 0x00f800009c0c783b */ /* 0x000e680000004200 */
[----:B------:R-:W3:Y:S03]  /*6b10*/  LDSM.16.MT88.4 R8, [R156+0x11800] ;  /* 0x011800009c08783b */ /* 0x000ee60000004200 */
[C---:B--2---:R-:W-:Y:S08]  /*6b20*/  HMMA.16816.F32.BF16 R48, R4.reuse, R16, R48 ;  /* 0x000000100430723c */ /* 0x044ff00000041830 */
[C---:B------:R-:W-:Y:S01]  /*6b30*/  HMMA.16816.F32.BF16 R52, R4.reuse, R18, R52 ;  /* 0x000000120434723c */ /* 0x040fe20000041834 */
[----:B------:R-:W2:Y:S07]  /*6b40*/  LDSM.16.MT88.4 R16, [R154+0xf800] ;  /* 0x00f800009a10783b */ /* 0x000eae0000004200 */
[C---:B-1----:R-:W-:Y:S08]  /*6b50*/  HMMA.16816.F32.BF16 R80, R4.reuse, R12, R80 ;  /* 0x0000000c0450723c */ /* 0x042ff00000041850 */
[C---:B------:R-:W-:Y:S01]  /*6b60*/  HMMA.16816.F32.BF16 R84, R4.reuse, R14, R84 ;  /* 0x0000000e0454723c */ /* 0x040fe20000041854 */
[----:B------:R-:W1:Y:S07]  /*6b70*/  LDSM.16.MT88.4 R12, [R160+0xd800] ;  /* 0x00d80000a00c783b */ /* 0x000e6e0000004200 */
[C---:B---3--:R-:W-:Y:S08]  /*6b80*/  HMMA.16816.F32.BF16 R112, R4.reuse, R8, R112 ;  /* 0x000000080470723c */ /* 0x048ff00000041870 */
[C---:B------:R-:W-:Y:S01]  /*6b90*/  HMMA.16816.F32.BF16 R116, R4.reuse, R10, R116 ;  /* 0x0000000a0474723c */ /* 0x040fe20000041874 */
[----:B------:R-:W3:Y:S07]  /*6ba0*/  LDSM.16.MT88.4 R8, [R154+0xd800] ;  /* 0x00d800009a08783b */ /* 0x000eee0000004200 */
[C---:B--2---:R-:W-:Y:S08]  /*6bb0*/  HMMA.16816.F32.BF16 R88, R4.reuse, R16, R88 ;  /* 0x000000100458723c */ /* 0x044ff00000041858 */
[C---:B------:R-:W-:Y:S08]  /*6bc0*/  HMMA.16816.F32.BF16 R92, R4.reuse, R18, R92 ;  /* 0x00000012045c723c */ /* 0x040ff0000004185c */
[C---:B-1----:R-:W-:Y:S08]  /*6bd0*/  HMMA.16816.F32.BF16 R128, R4.reuse, R12, R128 ;  /* 0x0000000c0480723c */ /* 0x042ff00000041880 */
[C---:B------:R-:W-:Y:S01]  /*6be0*/  HMMA.16816.F32.BF16 R36, R4.reuse, R14, R36 ;  /* 0x0000000e0424723c */ /* 0x040fe20000041824 */
[----:B------:R-:W1:Y:S07]  /*6bf0*/  LDSM.16.MT88.4 R12, [R160+0x11800] ;  /* 0x01180000a00c783b */ /* 0x000e6e0000004200 */
[C---:B---3--:R-:W-:Y:S08]  /*6c00*/  HMMA.16816.F32.BF16 R56, R4.reuse, R8, R56 ;  /* 0x000000080438723c */ /* 0x048ff00000041838 */
[C---:B------:R-:W-:Y:S01]  /*6c10*/  HMMA.16816.F32.BF16 R60, R4.reuse, R10, R60 ;  /* 0x0000000a043c723c */ /* 0x040fe2000004183c */
[----:B------:R-:W2:Y:S07]  /*6c20*/  LDSM.16.MT88.4 R8, [R154+0x11800] ;  /* 0x011800009a08783b */ /* 0x000eae0000004200 */
[C---:B-1----:R-:W-:Y:S08]  /*6c30*/  HMMA.16816.F32.BF16 R96, R4.reuse, R12, R96 ;  /* 0x0000000c0460723c */ /* 0x042ff00000041860 */
[C---:B------:R-:W-:Y:S08]  /*6c40*/  HMMA.16816.F32.BF16 R100, R4.reuse, R14, R100 ;  /* 0x0000000e0464723c */ /* 0x040ff00000041864 */
[C---:B--2---:R-:W-:Y:S08]  /*6c50*/  HMMA.16816.F32.BF16 R120, R4.reuse, R8, R120 ;  /* 0x000000080478723c */ /* 0x044ff00000041878 */
[----:B------:R-:W-:Y:S01]  /*6c60*/  HMMA.16816.F32.BF16 R124, R4, R10, R124 ;  /* 0x0000000a047c723c */ /* 0x000fe2000004187c */
[----:B------:R-:W-:Y:S07]  /*6c70*/  BRA.U !UP0, `(.L_x_1126) ;  /* 0x0000003d08007547 */ /* 0x000fee000b800000 */
[----:B------:R-:W-:-:S04]  /*6c80*/  DEPBAR.LE SB0, 0x0 ;  /* 0x000080000000791a */ /* 0x000fc80000000000 */
[----:B------:R-:W-:Y:S06]  /*6c90*/  BAR.SYNC.DEFER_BLOCKING 0x0 ;  /* 0x0000000000007b1d */ /* 0x000fec0000010000 */
[----:B------:R-:W-:Y:S05]  /*6ca0*/  BRA.U !UP1, `(.L_x_1127) ;  /* 0x0000000109f87547 */ /* 0x000fea000b800000 */
        /* <DEDUP_REMOVED lines=19> */
[----:B------:R-:W-:Y:S01]  /*6de0*/  IMAD R7, R6, R4, R7 ;  /* 0x0000000406077224 */ /* 0x000fe200078e0207 */
[----:B------:R-:W-:Y:S02]  /*6df0*/  LOP3.LUT R4, R8, UR4, RZ, 0x3c, !PT ;  /* 0x0000000408047c12 */ /* 0x000fe4000f8e3cff */
[C---:B------:R-:W-:Y:S02]  /*6e00*/  ISETP.GT.U32.AND P5, PT, R6.reuse, R9, PT ;  /* 0x000000090600720c */ /* 0x040fe40003fa4070 */
[----:B------:R-:W-:Y:S02]  /*6e10*/  ISETP.GT.U32.AND P4, PT, R6, R7, PT ;  /* 0x000000070600720c */ /* 0x000fe40003f84070 */
[----:B------:R-:W-:-:S09]  /*6e20*/  ISETP.GE.AND P2, PT, R4, RZ, PT ;  /* 0x000000ff0400720c */ /* 0x000fd20003f46270 */
[-C--:B------:R-:W-:Y:S01]  /*6e30*/  @!P5 IADD3 R9, PT, PT, R9, -R6.reuse, RZ ;  /* 0x800000060909d210 */ /* 0x080fe20007ffe0ff */
[----:B------:R-:W-:Y:S01]  /*6e40*/  @!P5 VIADD R11, R11, 0x1 ;  /* 0x000000010b0bd836 */ /* 0x000fe20000000000 */
[----:B------:R-:W-:Y:S01]  /*6e50*/  @!P4 IADD3 R5, PT, PT, R5, 0x1, RZ ;  /* 0x000000010505c810 */ /* 0x000fe20007ffe0ff */
[----:B------:R-:W-:Y:S01]  /*6e60*/  @!P4 IMAD.IADD R7, R7, 0x1, -R6 ;  /* 0x000000010707c824 */ /* 0x000fe200078e0a06 */
[----:B------:R-:W-:-:S04]  /*6e70*/  ISETP.GE.U32.AND P6, PT, R9, R6, PT ;  /* 0x000000060900720c */ /* 0x000fc80003fc6070 */
[----:B------:R-:W-:Y:S02]  /*6e80*/  ISETP.GE.U32.AND P3, PT, R7, R6, PT ;  /* 0x000000060700720c */ /* 0x000fe40003f66070 */
[----:B------:R-:W-:Y:S01]  /*6e90*/  LOP3.LUT R6, R8, UR6, RZ, 0x3c, !PT ;  /* 0x0000000608067c12 */ /* 0x000fe2000f8e3cff */
[----:B------:R-:W1:Y:S03]  /*6ea0*/  LDCU.64 UR6, c[0x0][0x3a8] ;  /* 0x00007500ff0677ac */ /* 0x000e660008000a00 */
[----:B------:R-:W-:-:S03]  /*6eb0*/  ISETP.GE.AND P4, PT, R6, RZ, PT ;  /* 0x000000ff0600720c */ /* 0x000fc60003f86270 */
[----:B------:R-:W-:-:S04]  /*6ec0*/  @P6 IADD3 R11, PT, PT, R11, 0x1, RZ ;  /* 0x000000010b0b6810 */ /* 0x000fc80007ffe0ff */
[----:B------:R-:W-:Y:S01]  /*6ed0*/  @P3 VIADD R5, R5, 0x1 ;  /* 0x0000000105053836 */ /* 0x000fe20000000000 */
[----:B------:R-:W-:-:S04]  /*6ee0*/  ISETP.NE.AND P3, PT, R8, RZ, PT ;  /* 0x000000ff0800720c */ /* 0x000fc80003f65270 */
[----:B------:R-:W-:Y:S01]  /*6ef0*/  MOV R4, R5 ;  /* 0x0000000500047202 */ /* 0x000fe20000000f00 */
[----:B------:R-:W-:Y:S01]  /*6f00*/  @!P4 IMAD.MOV R11, RZ, RZ, -R11 ;  /* 0x000000ffff0bc224 */ /* 0x000fe200078e0a0b */
[----:B------:R-:W-:Y:S02]  /*6f10*/  LOP3.LUT R5, RZ, R8, RZ, 0x33, !PT ;  /* 0x00000008ff057212 */ /* 0x000fe400078e33ff */
        /* <DEDUP_REMOVED lines=10> */
[-C--:B------:R-:W-:Y:S02]  /*6fc0*/  IMAD R6, R9, R24.reuse, RZ ;  /* 0x0000001809067224 */ /* 0x080fe400078e02ff */
[----:B------:R-:W-:-:S04]  /*6fd0*/  IMAD.WIDE.U32 R8, R5, R24, RZ ;  /* 0x0000001805087225 */ /* 0x000fc800078e00ff */
[----:B------:R-:W-:-:S04]  /*6fe0*/  IMAD R6, R5, R25, R6 ;  /* 0x0000001905067224 */ /* 0x000fc800078e0206 */
[----:B------:R-:W-:Y:S01]  /*6ff0*/  IMAD.IADD R9, R9, 0x1, R6 ;  /* 0x0000000109097824 */ /* 0x000fe200078e0206 */
[----:B--2---:R-:W-:-:S04]  /*7000*/  IADD3 R4, PT, PT, R7, -R4, RZ ;  /* 0x8000000407047210 */ /* 0x004fc80007ffe0ff */
[----:B------:R-:W-:Y:S01]  /*7010*/  SHF.R.S32.HI R5, RZ, 0x1f, R4 ;  /* 0x0000001fff057819 */ /* 0x000fe20000011404 */
[----:B-1----:R-:W-:-:S04]  /*7020*/  IMAD.WIDE.U32 R8, R4, UR6, R8 ;  /* 0x0000000604087c25 */ /* 0x002fc8000f8e0008 */
[----:B------:R-:W-:Y:S01]  /*7030*/  IMAD R5, R5, UR6, RZ ;  /* 0x0000000605057c24 */ /* 0x000fe2000f8e02ff */
[----:B------:R-:W-:-:S03]  /*7040*/  LEA R167, P2, R8, R167, 0x1 ;  /* 0x000000a708a77211 */ /* 0x000fc600078408ff */
[----:B------:R-:W-:-:S05]  /*7050*/  IMAD R5, R4, UR7, R5 ;  /* 0x0000000704057c24 */ /* 0x000fca000f8e0205 */
[----:B------:R-:W-:-:S04]  /*7060*/  IADD3 R5, PT, PT, R9, R5, RZ ;  /* 0x0000000509057210 */ /* 0x000fc80007ffe0ff */
[----:B------:R-:W-:Y:S01]  /*7070*/  LEA.HI.X R166, R8, R166, R5, 0x1, P2 ;  /* 0x000000a608a67211 */ /* 0x000fe200010f0c05 */
[----:B------:R-:W-:Y:S06]  /*7080*/  BRA `(.L_x_1128) ;  /* 0x00000000001c7947 */ /* 0x000fec0003800000 */
.L_x_1127:
[----:B------:R-:W-:Y:S01]  /*7090*/  UMOV UR6, URZ ;  /* 0x000000ff00067c82 */ /* 0x000fe20008000000 */
[----:B------:R-:W-:Y:S01]  /*70a0*/  IMAD.SHL.U32 R5, R24, 0x40, RZ ;  /* 0x0000004018057824 */ /* 0x000fe200078e00ff */
[----:B------:R-:W-:-:S05]  /*70b0*/  IADD3 R4, P2, PT, RZ, -UR6, RZ ;  /* 0x80000006ff047c10 */ /* 0x000fca000ff5e0ff */
[----:B------:R-:W-:-:S05]  /*70c0*/  IMAD.X R5, RZ, RZ, ~R5, P2 ;  /* 0x000000ffff057224 */ /* 0x000fca00010e0e05 */
[----:B------:R-:W-:-:S04]  /*70d0*/  SHF.R.S64 R4, R4, 0x1f, R5 ;  /* 0x0000001f04047819 */ /* 0x000fc80000001005 */
[----:B------:R-:W-:-:S04]  /*70e0*/  IADD3 R167, P2, PT, R4, R167, RZ ;  /* 0x000000a704a77210 */ /* 0x000fc80007f5e0ff */
[----:B------:R-:W-:-:S09]  /*70f0*/  LEA.HI.X.SX32 R166, R5, R166, 0x1, P2 ;  /* 0x000000a605a67211 */ /* 0x000fd200010f0eff */
.L_x_1128:
[----:B------:R-:W1:Y:S01]  /*7100*/  LDCU UR6, c[0x0][0x440] ;  /* 0x00008800ff0677ac */ /* 0x000e620008000800 */
[----:B------:R-:W-:Y:S01]  /*7110*/  IMAD.SHL.U32 R158, R159, 0x20, RZ ;  /* 0x000000209f9e7824 */ /* 0x000fe200078e00ff */
[----:B------:R-:W-:Y:S01]  /*7120*/  SHF.R.U32.HI R161, RZ, 0x1, R159 ;  /* 0x00000001ffa17819 */ /* 0x000fe2000001169f */
[----:B------:R-:W-:Y:S01]  /*7130*/  IMAD.SHL.U32 R11, R24, 0x20, RZ ;  /* 0x00000020180b7824 */ /* 0x000fe200078e00ff */
[----:B------:R-:W-:Y:S01]  /*7140*/  LOP3.LUT R141, R27, 0x400, RZ, 0xc0, !PT ;  /* 0x000004001b8d7812 */ /* 0x000fe200078ec0ff */
[----:B------:R-:W-:Y:S01]  /*7150*/  UIADD3 UR10, UPT, UPT, UR16, -0x2, URZ ;  /* 0xfffffffe100a7890 */ /* 0x000fe2000fffe0ff */
[----:B------:R-:W-:Y:S02]  /*7160*/  LOP3.LUT R158, R158, 0x7c00, RZ, 0xc0, !PT ;  /* 0x00007c009e9e7812 */ /* 0x000fe400078ec0ff */
[----:B------:R-:W-:Y:S01]  /*7170*/  LOP3.LUT R5, R161, 0x8, RZ, 0xc0, !PT ;  /* 0x00000008a1057812 */ /* 0x000fe200078ec0ff */
[----:B------:R-:W-:Y:S01]  /*7180*/  IMAD R141, R32, 0x2, R141 ;  /* 0x00000002208d7824 */ /* 0x000fe200078e028d */
[----:B------:R-:W-:Y:S01]  /*7190*/  LOP3.LUT R27, R158, 0x200, R27, 0xf8, !PT ;  /* 0x000002009e1b7812 */ /* 0x000fe200078ef81b */
[----:B------:R-:W-:Y:S01]  /*71a0*/  UISETP.GT.AND UP0, UPT, UR10, UR14, UPT ;  /* 0x0000000e0a00728c */ /* 0x000fe2000bf04270 */
[----:B------:R-:W-:Y:S01]  /*71b0*/  LEA R4, P2, R24, R167, 0x5 ;  /* 0x000000a718047211 */ /* 0x000fe200078428ff */
[----:B------:R-:W-:Y:S01]  /*71c0*/  VIADD R150, R141, UR5 ;  /* 0x000000058d967c36 */ /* 0x000fe20008000000 */
[----:B------:R-:W-:-:S02]  /*71d0*/  LOP3.LUT R27, R27, R26, R5, 0xf6, !PT ;  /* 0x0000001a1b1b7212 */ /* 0x000fc400078ef605 */
[----:B------:R-:W-:Y:S01]  /*71e0*/  LEA.HI.X R5, R24, R166, R25, 0x5, P2 ;  /* 0x000000a618057211 */ /* 0x000fe200010f2c19 */
[--C-:B------:R-:W-:Y:S01]  /*71f0*/  IMAD.IADD R151, R143, 0x1, R150.reuse ;  /* 0x000000018f977824 */ /* 0x100fe200078e0296 */
[----:B-1----:R-:W-:Y:S01]  /*7200*/  ISETP.GE.AND P5, PT, R35, UR6, PT ;  /* 0x0000000623007c0c */ /* 0x002fe2000bfa6270 */
[----:B------:R-:W-:Y:S01]  /*7210*/  IMAD.IADD R149, R153, 0x1, R150 ;  /* 0x0000000199957824 */ /* 0x000fe200078e0296 */
[----:B------:R-:W-:Y:S02]  /*7220*/  ISETP.GE.AND P4, PT, R34, UR6, PT ;  /* 0x0000000622007c0c */ /* 0x000fe4000bf86270 */
[----:B------:R-:W-:Y:S01]  /*7230*/  ISETP.GE.AND P3, PT, R33, UR6, PT ;  /* 0x0000000621007c0c */ /* 0x000fe2000bf66270 */
[----:B------:R-:W-:Y:S01]  /*7240*/  IMAD.IADD R150, R143, 0x1, R149 ;  /* 0x000000018f967824 */ /* 0x000fe200078e0295 */
[----:B------:R-:W-:Y:S02]  /*7250*/  SHF.L.U64.HI R9, R24, 0x5, R25 ;  /* 0x0000000518097819 */ /* 0x000fe40000010219 */
[----:B------:R-:W-:-:S02]  /*7260*/  IADD3 R12, P2, PT, R11, R4, RZ ;  /* 0x000000040b0c7210 */ /* 0x000fc40007f5e0ff */
[----:B------:R-:W-:-:S03]  /*7270*/  LEA R142, R27, UR5, 0x1 ;  /* 0x000000051b8e7c11 */ /* 0x000fc6000f8e08ff */
[----:B------:R-:W-:Y:S02]  /*7280*/  @!P5 IMAD.MOV.U32 R6, RZ, RZ, R167 ;  /* 0x000000ffff06d224 */ /* 0x000fe400078e00a7 */
[----:B------:R-:W-:Y:S02]  /*7290*/  @!P5 IMAD.MOV.U32 R7, RZ, RZ, R166 ;  /* 0x000000ffff07d224 */ /* 0x000fe400078e00a6 */
[----:B------:R-:W-:Y:S01]  /*72a0*/  IMAD.X R13, R9, 0x1, R5, P2 ;  /* 0x00000001090d7824 */ /* 0x000fe200010e0605 */
[----:B------:R-:W-:Y:S01]  /*72b0*/  IADD3 R14, P2, PT, R11, R12, RZ ;  /* 0x0000000c0b0e7210 */ /* 0x000fe20007f5e0ff */
[--C-:B------:R-:W-:Y:S01]  /*72c0*/  IMAD.IADD R140, R143, 0x1, R142.reuse ;  /* 0x000000018f8c7824 */ /* 0x100fe200078e028e */
[----:B------:R-:W-:Y:S01]  /*72d0*/  @!PT LDS RZ, [RZ] ;  /* 0x00000000fffff984 */ /* 0x000fe20000000800 */
[----:B------:R-:W-:Y:S01]  /*72e0*/  @!PT LDS RZ, [RZ] ;  /* 0x00000000fffff984 */ /* 0x000fe20000000800 */
[----:B------:R-:W-:Y:S01]  /*72f0*/  @!PT LDS RZ, [RZ] ;  /* 0x00000000fffff984 */ /* 0x000fe20000000800 */
[----:B------:R1:W-:Y:S01]  /*7300*/  @!P5 LDGSTS.E.BYPASS.LTC128B.128 [R148+0xc000], desc[UR18][R6.64] ;  /* 0x0c0000000694dfae */ /* 0x0003e2000b981a12 */
[----:B------:R-:W-:Y:S02]  /*7310*/  IMAD.IADD R153, R153, 0x1, R142 ;  /* 0x0000000199997824 */ /* 0x000fe400078e028e */
[----:B------:R-:W-:Y:S01]  /*7320*/  IMAD.X R15, R9, 0x1, R13, P2 ;  /* 0x00000001090f7824 */ /* 0x000fe200010e060d */
[----:B------:R-:W-:Y:S01]  /*7330*/  @P5 STS.128 [R148+0xc000], RZ ;  /* 0x00c000ff94005388 */ /* 0x000fe20000000c00 */
[----:B------:R-:W-:-:S02]  /*7340*/  IMAD.IADD R152, R143, 0x1, R153 ;  /* 0x000000018f987824 */ /* 0x000fc400078e0299 */
[----:B-1----:R-:W-:Y:S02]  /*7350*/  @!P4 IMAD.MOV.U32 R6, RZ, RZ, R167 ;  /* 0x000000ffff06c224 */ /* 0x002fe400078e00a7 */
[----:B------:R-:W-:-:S05]  /*7360*/  @!P4 IMAD.MOV.U32 R7, RZ, RZ, R166 ;  /* 0x000000ffff07c224 */ /* 0x000fca00078e00a6 */
[----:B------:R-:W-:Y:S01]  /*7370*/  @!PT LDS RZ, [RZ] ;  /* 0x00000000fffff984 */ /* 0x000fe20000000800 */
[----:B------:R-:W-:Y:S01]  /*7380*/  @!PT LDS RZ, [RZ] ;  /* 0x00000000fffff984 */ /* 0x000fe20000000800 */
[----:B------:R-:W-:Y:S01]  /*7390*/  @!PT LDS RZ, [RZ] ;  /* 0x00000000fffff984 */ /* 0x000fe20000000800 */
[----:B------:R1:W-:Y:S04]  /*73a0*/  @!P4 LDGSTS.E.BYPASS.LTC128B.128 [R148+0xe000], desc[UR18][R6.64+0x80] ;  /* 0x0e0000800694cfae */ /* 0x0003e8000b981a12 */
[----:B------:R-:W-:Y:S01]  /*73b0*/  @P4 STS.128 [R148+0xe000], RZ ;  /* 0x00e000ff94004388 */ /* 0x000fe20000000c00 */
[----:B-1----:R-:W-:Y:S02]  /*73c0*/  @!P3 IMAD.MOV.U32 R6, RZ, RZ, R167 ;  /* 0x000000ffff06b224 */ /* 0x002fe400078e00a7 */
[----:B------:R-:W-:-:S05]  /*73d0*/  @!P3 IMAD.MOV.U32 R7, RZ, RZ, R166 ;  /* 0x000000ffff07b224 */ /* 0x000fca00078e00a6 */
        /* <DEDUP_REMOVED lines=50> */
[----:B-1----:R-:W-:Y:S04]  /*7700*/  LDSM.16.M88.4 R4, [R142] ;  /* 0x000000008e04783b */ /* 0x002fe80000000200 */
[----:B------:R-:W1:Y:S04]  /*7710*/  LDSM.16.M88.4 R28, [R141+UR5+0x6000] ;  /* 0x006000058d1c783b */ /* 0x000e680008000200 */
[----:B------:R-:W3:Y:S04]  /*7720*/  LDSM.16.M88.4 R20, [R141+UR5+0x6800] ;  /* 0x006800058d14783b */ /* 0x000ee80008000200 */
[----:B------:R-:W-:Y:S04]  /*7730*/  LDSM.16.M88.4 R132, [R140] ;  /* 0x000000008c84783b */ /* 0x000fe80000000200 */
[----:B------:R-:W4:Y:S04]  /*7740*/  LDSM.16.M88.4 R8, [R151+0x6000] ;  /* 0x006000009708783b */ /* 0x000f280000000200 */
[----:B------:R-:W5:Y:S04]  /*7750*/  LDSM.16.M88.4 R16, [R151+0x6800] ;  /* 0x006800009710783b */ /* 0x000f680000000200 */
[----:B--2---:R-:W2:Y:S04]  /*7760*/  LDSM.16.M88.4 R12, [R141+UR5+0x7000] ;  /* 0x007000058d0c783b */ /* 0x004ea80008000200 */
[----:B------:R-:W-:Y:S04]  /*7770*/  LDSM.16.M88.4 R136, [R141+UR5+0x7800] ;  /* 0x007800058d88783b */ /* 0x000fe80008000200 */
[----:B------:R-:W0:Y:S01]  /*7780*/  LDGDEPBAR ;  /* 0x00000000000079af */ /* 0x000e220000000000 */
[C---:B-1----:R-:W-:Y:S08]  /*7790*/  HMMA.16816.F32.BF16 R32, R4.reuse, R28, RZ ;  /* 0x0000001c0420723c */ /* 0x042ff000000418ff */
[C---:B------:R-:W-:Y:S08]  /*77a0*/  HMMA.16816.F32.BF16 R28, R4.reuse, R30, RZ ;  /* 0x0000001e041c723c */ /* 0x040ff000000418ff */
[C---:B---3--:R-:W-:Y:S08]  /*77b0*/  HMMA.16816.F32.BF16 R24, R4.reuse, R20, RZ ;  /* 0x000000140418723c */ /* 0x048ff000000418ff */
[----:B------:R-:W-:Y:S08]  /*77c0*/  HMMA.16816.F32.BF16 R20, R4, R22, RZ ;  /* 0x000000160414723c */ /* 0x000ff000000418ff */
[C---:B----4-:R-:W-:Y:S08]  /*77d0*/  HMMA.16816.F32.BF16 R32, R132.reuse, R8, R32 ;  /* 0x000000088420723c */ /* 0x050ff00000041820 */
[C---:B------:R-:W-:Y:S01]  /*77e0*/  HMMA.16816.F32.BF16 R28, R132.reuse, R10, R28 ;  /* 0x0000000a841c723c */ /* 0x040fe2000004181c */
[----:B------:R-:W1:Y:S07]  /*77f0*/  LDSM.16.M88.4 R8, [R151+0x7000] ;  /* 0x007000009708783b */ /* 0x000e6e0000000200 */
[C---:B-----5:R-:W-:Y:S08]  /*7800*/  HMMA.16816.F32.BF16 R24, R132.reuse, R16, R24 ;  /* 0x000000108418723c */ /* 0x060ff00000041818 */
[----:B------:R-:W-:Y:S08]  /*7810*/  HMMA.16816.F32.BF16 R20, R132, R18, R20 ;  /* 0x000000128414723c */ /* 0x000ff00000041814 */
[C---:B--2---:R-:W-:Y:S08]  /*7820*/  HMMA.16816.F32.BF16 R16, R4.reuse, R12, RZ ;  /* 0x0000000c0410723c */ /* 0x044ff000000418ff */
[----:B------:R-:W-:-:S12]  /*7830*/  HMMA.16816.F32.BF16 R12, R4, R14, RZ ;  /* 0x0000000e040c723c */ /* 0x000fd800000418ff */
[C---:B-1----:R-:W-:Y:S08]  /*7840*/  HMMA.16816.F32.BF16 R16, R132.reuse, R8, R16 ;  /* 0x000000088410723c */ /* 0x042ff00000041810 */
[----:B------:R-:W-:Y:S08]  /*7850*/  HMMA.16816.F32.BF16 R12, R132, R10, R12 ;  /* 0x0000000a840c723c */ /* 0x000ff0000004180c */
[C---:B------:R-:W-:Y:S08]  /*7860*/  HMMA.16816.F32.BF16 R8, R4.reuse, R136, RZ ;  /* 0x000000880408723c */ /* 0x040ff000000418ff */
[----:B------:R-:W-:Y:S01]  /*7870*/  HMMA.16816.F32.BF16 R4, R4, R138, RZ ;  /* 0x0000008a0404723c */ /* 0x000fe200000418ff */
[----:B------:R-:W1:Y:S11]  /*7880*/  LDSM.16.M88.4 R136, [R151+0x7800] ;  /* 0x007800009788783b */ /* 0x000e760000000200 */
[C---:B-1----:R-:W-:Y:S08]  /*7890*/  HMMA.16816.F32.BF16 R8, R132.reuse, R136, R8 ;  /* 0x000000888408723c */ /* 0x042ff00000041808 */
[----:B------:R-:W-:Y:S01]  /*78a0*/  HMMA.16816.F32.BF16 R4, R132, R138, R4 ;  /* 0x0000008a8404723c */ /* 0x000fe20000041804 */
[----:B------:R-:W-:Y:S04]  /*78b0*/  LDSM.16.M88.4 R132, [R153] ;  /* 0x000000009984783b */ /* 0x000fe80000000200 */
[----:B------:R-:W1:Y:S03]  /*78c0*/  LDSM.16.M88.4 R136, [R149+0x6000] ;  /* 0x006000009588783b */ /* 0x000e660000000200 */
[C---:B-1----:R-:W-:Y:S08]  /*78d0*/  HMMA.16816.F32.BF16 R32, R132.reuse, R136, R32 ;  /* 0x000000888420723c */ /* 0x042ff00000041820 */
[C---:B------:R-:W-:Y:S01]  /*78e0*/  HMMA.16816.F32.BF16 R28, R132.reuse, R138, R28 ;  /* 0x0000008a841c723c */ /* 0x040fe2000004181c */
[----:B------:R-:W1:Y:S07]  /*78f0*/  LDSM.16.M88.4 R136, [R149+0x6800] ;  /* 0x006800009588783b */ /* 0x000e6e0000000200 */
[C---:B-1----:R-:W-:Y:S08]  /*7900*/  HMMA.16816.F32.BF16 R24, R132.reuse, R136, R24 ;  /* 0x000000888418723c */ /* 0x042ff00000041818 */
[C---:B------:R-:W-:Y:S01]  /*7910*/  HMMA.16816.F32.BF16 R20, R132.reuse, R138, R20 ;  /* 0x0000008a8414723c */ /* 0x040fe20000041814 */
[----:B------:R-:W1:Y:S07]  /*7920*/  LDSM.16.M88.4 R136, [R149+0x7000] ;  /* 0x007000009588783b */ /* 0x000e6e0000000200 */
[C---:B-1----:R-:W-:Y:S08]  /*7930*/  HMMA.16816.F32.BF16 R16, R132.reuse, R136, R16 ;  /* 0x000000888410723c */ /* 0x042ff00000041810 */
[C---:B------:R-:W-:Y:S01]  /*7940*/  HMMA.16816.F32.BF16 R12, R132.reuse, R138, R12 ;  /* 0x0000008a840c723c */ /* 0x040fe2000004180c */
[----:B------:R-:W1:Y:S07]  /*7950*/  LDSM.16.M88.4 R136, [R149+0x7800] ;  /* 0x007800009588783b */ /* 0x000e6e0000000200 */
        /* <DEDUP_REMOVED lines=15> */
[----:B------:R-:W-:Y:S04]  /*7a50*/  LDSM.16.M88.4 R132, [R142+0x2000] ;  /* 0x002000008e84783b */ /* 0x000fe80000000200 */
[----:B------:R-:W1:Y:S03]  /*7a60*/  LDSM.16.M88.4 R136, [R141+UR5+0x8000] ;  /* 0x008000058d88783b */ /* 0x000e660008000200 */
[C---:B-1----:R-:W-:Y:S08]  /*7a70*/  HMMA.16816.F32.BF16 R32, R132.reuse, R136, R32 ;  /* 0x000000888420723c */ /* 0x042ff00000041820 */
[C---:B------:R-:W-:Y:S01]  /*7a80*/  HMMA.16816.F32.BF16 R28, R132.reuse, R138, R28 ;  /* 0x0000008a841c723c */ /* 0x040fe2000004181c */
[----:B------:R-:W1:Y:S07]  /*7a90*/  LDSM.16.M88.4 R136, [R141+UR5+0x8800] ;  /* 0x008800058d88783b */ /* 0x000e6e0008000200 */
[C---:B-1----:R-:W-:Y:S08]  /*7aa0*/  HMMA.16816.F32.BF16 R24, R132.reuse, R136, R24 ;  /* 0x000000888418723c */ /* 0x042ff00000041818 */
[C---:B------:R-:W-:Y:S01]  /*7ab0*/  HMMA.16816.F32.BF16 R20, R132.reuse, R138, R20 ;  /* 0x0000008a8414723c */ /* 0x040fe20000041814 */
[----:B------:R-:W1:Y:S07]  /*7ac0*/  LDSM.16.M88.4 R136, [R141+UR5+0x9000] ;  /* 0x009000058d88783b */ /* 0x000e6e0008000200 */
[C---:B-1----:R-:W-:Y:S08]  /*7ad0*/  HMMA.16816.F32.BF16 R16, R132.reuse, R136, R16 ;  /* 0x000000888410723c */ /* 0x042ff00000041810 */
[C---:B------:R-:W-:Y:S01]  /*7ae0*/  HMMA.16816.F32.BF16 R12, R132.reuse, R138, R12 ;  /* 0x0000008a840c723c */ /* 0x040fe2000004180c */
[----:B------:R-:W1:Y:S07]  /*7af0*/  LDSM.16.M88.4 R136, [R141+UR5+0x9800] ;  /* 0x009800058d88783b */ /* 0x000e6e0008000200 */
[C---:B-1----:R-:W-:Y:S08]  /*7b00*/  HMMA.16816.F32.BF16 R8, R132.reuse, R136, R8 ;  /* 0x000000888408723c */ /* 0x042ff00000041808 */
[----:B------:R-:W-:Y:S01]  /*7b10*/  HMMA.16816.F32.BF16 R4, R132, R138, R4 ;  /* 0x0000008a8404723c */ /* 0x000fe20000041804 */
[----:B------:R-:W-:Y:S04]  /*7b20*/  LDSM.16.M88.4 R132, [R140+0x2000] ;  /* 0x002000008c84783b */ /* 0x000fe80000000200 */
        /* <DEDUP_REMOVED lines=52> */
[----:B------:R-:W1:Y:S04]  /*7e70*/  LDSM.16.M88.4 R136, [R151+0xa000] ;  /* 0x00a000009788783b */ /* 0x000e680000000200 */
[----:B------:R-:W-:Y:S01]  /*7e80*/  LDSM.16.M88.4 R140, [R149+0xb000] ;  /* 0x00b00000958c783b */ /* 0x000fe20000000200 */
        /* <DEDUP_REMOVED lines=11> */
[----:B------:R-:W1:Y:S04]  /*7f40*/  LDSM.16.M88.4 R132, [R153+0x4000] ;  /* 0x004000009984783b */ /* 0x000e680000000200 */
[----:B------:R-:W2:Y:S03]  /*7f50*/  LDSM.16.M88.4 R136, [R149+0xa000] ;  /* 0x00a000009588783b */ /* 0x000ea60000000200 */
[C---:B-1----:R-:W-:Y:S08]  /*7f60*/  HMMA.16816.F32.BF16 R16, R132.reuse, R140, R16 ;  /* 0x0000008c8410723c */ /* 0x042ff00000041810 */
[C---:B--2---:R-:W-:Y:S08]  /*7f70*/  HMMA.16816.F32.BF16 R32, R132.reuse, R136, R32 ;  /* 0x000000888420723c */ /* 0x044ff00000041820 */
[C---:B------:R-:W-:Y:S01]  /*7f80*/  HMMA.16816.F32.BF16 R28, R132.reuse, R138, R28 ;  /* 0x0000008a841c723c */ /* 0x040fe2000004181c */
[----:B------:R-:W1:Y:S07]  /*7f90*/  LDSM.16.M88.4 R136, [R149+0xa800] ;  /* 0x00a800009588783b */ /* 0x000e6e0000000200 */
[C---:B------:R-:W-:Y:S01]  /*7fa0*/  HMMA.16816.F32.BF16 R12, R132.reuse, R142, R12 ;  /* 0x0000008e840c723c */ /* 0x040fe2000004180c */
[----:B------:R-:W-:Y:S07]  /*7fb0*/  LDSM.16.M88.4 R140, [R152+0x4000] ;  /* 0x00400000988c783b */ /* 0x000fee0000000200 */
        /* <DEDUP_REMOVED lines=8> */
[C---:B------:R-:W-:Y:S01]  /*8040*/  HMMA.16816.F32.BF16 R20, R140.reuse, R134, R20 ;  /* 0x000000868c14723c */ /* 0x040fe20000041814 */
[----:B------:R-:W1:Y:S07]  /*8050*/  LDSM.16.M88.4 R132, [R150+0xb800] ;  /* 0x00b800009684783b */ /* 0x000e6e0000000200 */
[C---:B--2---:R-:W-:Y:S08]  /*8060*/  HMMA.16816.F32.BF16 R32, R140.reuse, R136, R32 ;  /* 0x000000888c20723c */ /* 0x044ff00000041820 */
[----:B------:R-:W-:Y:S01]  /*8070*/  HMMA.16816.F32.BF16 R28, R140, R138, R28 ;  /* 0x0000008a8c1c723c */ /* 0x000fe2000004181c */
[----:B------:R-:W2:Y:S01]  /*8080*/  LDSM.16.M88.4 R136, [R150+0xb000] ;  /* 0x00b000009688783b */ /* 0x000ea20000000200 */
[----:B------:R-:W-:-:S06]  /*8090*/  DEPBAR.LE SB0, 0x0 ;  /* 0x000080000000791a */ /* 0x000fcc0000000000 */
[----:B-1----:R-:W-:Y:S01]  /*80a0*/  HMMA.16816.F32.BF16 R8, R140, R132, R8 ;  /* 0x000000848c08723c */ /* 0x002fe20000041808 */
[----:B------:R-:W-:Y:S02]  /*80b0*/  IMAD.SHL.U32 R133, R159, 0x2, RZ ;  /* 0x000000029f857824 */ /* 0x000fe400078e00ff */
[----:B------:R-:W-:-:S03]  /*80c0*/  IMAD.U32 R132, RZ, RZ, UR16 ;  /* 0x00000010ff847e24 */ /* 0x000fc6000f8e00ff */
[----:B------:R-:W-:Y:S02]  /*80d0*/  LOP3.LUT R133, R133, 0x6, RZ, 0xc0, !PT ;  /* 0x0000000685857812 */ /* 0x000fe400078ec0ff */
[----:B------:R-:W-:Y:S03]  /*80e0*/  HMMA.16816.F32.BF16 R4, R140, R134, R4 ;  /* 0x000000868c04723c */ /* 0x000fe60000041804 */
[----:B------:R-:W-:-:S04]  /*80f0*/  IMAD R132, R132, 0x40, R133 ;  /* 0x0000004084847824 */ /* 0x000fc800078e0285 */
[C---:B------:R-:W-:Y:S01]  /*8100*/  VIADD R133, R132.reuse, 0xffffff80 ;  /* 0xffffff8084857836 */ /* 0x040fe20000000000 */
[C---:B--2---:R-:W-:Y:S01]  /*8110*/  HMMA.16816.F32.BF16 R16, R140.reuse, R136, R16 ;  /* 0x000000888c10723c */ /* 0x044fe20000041810 */
[----:B------:R-:W-:Y:S03]  /*8120*/  BAR.SYNC.DEFER_BLOCKING 0x0 ;  /* 0x0000000000007b1d */ /* 0x000fe60000010000 */
[CC--:B------:R-:W-:Y:S02]  /*8130*/  ISETP.GE.AND P6, PT, R133.reuse, R146.reuse, PT ;  /* 0x000000928500720c */ /* 0x0c0fe40003fc6270 */
[----:B------:R-:W-:Y:S01]  /*8140*/  ISETP.GE.AND P2, PT, R133, R3, PT ;  /* 0x000000038500720c */ /* 0x000fe20003f46270 */
[----:B------:R-:W-:Y:S01]  /*8150*/  VIADD R133, R132, 0xffffff81 ;  /* 0xffffff8184857836 */ /* 0x000fe20000000000 */
[----:B------:R-:W-:Y:S01]  /*8160*/  FSEL R153, R32, -INF , !P6 ;  /* 0xff80000020997808 */ /* 0x000fe20007000000 */
[----:B------:R-:W-:Y:S01]  /*8170*/  VIADD R32, R132, 0xffffff88 ;  /* 0xffffff8884207836 */ /* 0x000fe20000000000 */
[----:B------:R-:W-:Y:S01]  /*8180*/  FSEL R155, R34, -INF , !P2 ;  /* 0xff800000229b7808 */ /* 0x000fe20005000000 */
[----:B------:R-:W-:Y:S01]  /*8190*/  HMMA.16816.F32.BF16 R12, R140, R138, R12 ;  /* 0x0000008a8c0c723c */ /* 0x000fe2000004180c */
[----:B------:R-:W-:-:S02]  /*81a0*/  ISETP.GE.AND P6, PT, R133, R146, PT ;  /* 0x000000928500720c */ /* 0x000fc40003fc6270 */
[-C--:B------:R-:W-:Y:S02]  /*81b0*/  ISETP.GE.AND P2, PT, R133, R3.reuse, PT ;  /* 0x000000038500720c */ /* 0x080fe40003f46270 */
[----:B------:R-:W-:Y:S02]  /*81c0*/  FSEL R163, R33, -INF , !P6 ;  /* 0xff80000021a37808 */ /* 0x000fe40007000000 */
[----:B------:R-:W-:Y:S02]  /*81d0*/  FSEL R35, R35, -INF , !P2 ;  /* 0xff80000023237808 */ /* 0x000fe40005000000 */
[C---:B------:R-:W-:Y:S02]  /*81e0*/  ISETP.GE.AND P6, PT, R32.reuse, R146, PT ;  /* 0x000000922000720c */ /* 0x040fe40003fc6270 */
[----:B------:R-:W-:Y:S01]  /*81f0*/  ISETP.GE.AND P2, PT, R32, R3, PT ;  /* 0x000000032000720c */ /* 0x000fe20003f46270 */
[----:B------:R-:W-:Y:S01]  /*8200*/  VIADD R32, R132, 0xffffff89 ;  /* 0xffffff8984207836 */ /* 0x000fe20000000000 */
[----:B------:R-:W-:Y:S01]  /*8210*/  FSEL R197, R28, -INF , !P6 ;  /* 0xff8000001cc57808 */ /* 0x000fe20007000000 */
[----:B------:R-:W-:Y:S01]  /*8220*/  VIADD R28, R132, 0xffffff90 ;  /* 0xffffff90841c7836 */ /* 0x000fe20000000000 */
[----:B------:R-:W-:-:S02]  /*8230*/  FSEL R33, R30, -INF , !P2 ;  /* 0xff8000001e217808 */ /* 0x000fc40005000000 */
[CC--:B------:R-:W-:Y:S02]  /*8240*/  ISETP.GE.AND P6, PT, R32.reuse, R146.reuse, PT ;  /* 0x000000922000720c */ /* 0x0c0fe40003fc6270 */
        /* <DEDUP_REMOVED lines=43> */
[CC--:B------:R-:W-:Y:S02]  /*8500*/  ISETP.GE.AND P6, PT, R12.reuse, R146.reuse, PT ;  /* 0x000000920c00720c */ /* 0x0c0fe40003fc6270 */
[----:B------:R-:W-:Y:S01]  /*8510*/  ISETP.GE.AND P2, PT, R12, R3, PT ;  /* 0x000000030c00720c */ /* 0x000fe20003f46270 */
[----:B------:R-:W-:Y:S01]  /*8520*/  VIADD R12, R132, 0xffffffb1 ;  /* 0xffffffb1840c7836 */ /* 0x000fe20000000000 */
[----:B------:R-:W-:Y:S01]  /*8530*/  FSEL R136, R8, -INF , !P6 ;  /* 0xff80000008887808 */ /* 0x000fe20007000000 */
[----:B------:R-:W-:Y:S01]  /*8540*/  VIADD R8, R132, 0xffffffb8 ;  /* 0xffffffb884087836 */ /* 0x000fe20000000000 */
[----:B------:R-:W-:Y:S01]  /*8550*/  FSEL R137, R10, -INF , !P2 ;  /* 0xff8000000a897808 */ /* 0x000fe20005000000 */
[----:B------:R-:W-:Y:S01]  /*8560*/  VIADD R132, R132, 0xffffffb9 ;  /* 0xffffffb984847836 */ /* 0x000fe20000000000 */
[----:B------:R-:W-:-:S02]  /*8570*/  ISETP.GE.AND P6, PT, R12, R146, PT ;  /* 0x000000920c00720c */ /* 0x000fc40003fc6270 */
[----:B------:R-:W-:Y:S02]  /*8580*/  ISETP.GE.AND P2, PT, R12, R3, PT ;  /* 0x000000030c00720c */ /* 0x000fe40003f46270 */
[----:B------:R-:W-:Y:S02]  /*8590*/  FSEL R139, R9, -INF , !P6 ;  /* 0xff800000098b7808 */ /* 0x000fe40007000000 */
[----:B------:R-:W-:Y:S02]  /*85a0*/  FSEL R138, R11, -INF , !P2 ;  /* 0xff8000000b8a7808 */ /* 0x000fe40005000000 */
[-C--:B------:R-:W-:Y:S02]  /*85b0*/  ISETP.GE.AND P6, PT, R8, R146.reuse, PT ;  /* 0x000000920800720c */ /* 0x080fe40003fc6270 */
[----:B------:R-:W-:Y:S02]  /*85c0*/  ISETP.GE.AND P2, PT, R132, R146, PT ;  /* 0x000000928400720c */ /* 0x000fe40003f46270 */
[----:B------:R-:W-:-:S02]  /*85d0*/  FSEL R146, R4, -INF , !P6 ;  /* 0xff80000004927808 */ /* 0x000fc40007000000 */
[----:B------:R-:W-:Y:S02]  /*85e0*/  FSEL R149, R5, -INF , !P2 ;  /* 0xff80000005957808 */ /* 0x000fe40005000000 */
[-C--:B------:R-:W-:Y:S02]  /*85f0*/  ISETP.GE.AND P6, PT, R8, R3.reuse, PT ;  /* 0x000000030800720c */ /* 0x080fe40003fc6270 */
[----:B------:R-:W-:Y:S02]  /*8600*/  ISETP.GE.AND P2, PT, R132, R3, PT ;  /* 0x000000038400720c */ /* 0x000fe40003f46270 */
[----:B------:R-:W-:Y:S02]  /*8610*/  FSEL R150, R6, -INF , !P6 ;  /* 0xff80000006967808 */ /* 0x000fe40007000000 */
[----:B------:R-:W-:Y:S01]  /*8620*/  FSEL R151, R7, -INF , !P2 ;  /* 0xff80000007977808 */ /* 0x000fe20005000000 */
[----:B------:R-:W-:Y:S08]  /*8630*/  BRA.U !UP0, `(.L_x_1129) ;  /* 0x0000000908347547 */ /* 0x000ff0000b800000 */
[----:B------:R-:W-:Y:S05]  /*8640*/  BRA.U !UP1, `(.L_x_1130) ;  /* 0x0000000509007547 */ /* 0x000fea000b800000 */
[----:B------:R-:W1:Y:S01]  /*8650*/  LDC R9, c[0x0][0x4f0] ;  /* 0x00013c00ff097b82 */ /* 0x000e620000000800 */
[----:B------:R-:W-:Y:S01]  /*8660*/  MOV R6, RZ ;  /* 0x000000ff00067202 */ /* 0x000fe20000000f00 */
[----:B------:R-:W-:Y:S02]  /*8670*/  UIADD3 UR6, UPT, UPT, UR4, -0x40, URZ ;  /* 0xffffffc004067890 */ /* 0x000fe4000fffe0ff */
[----:B------:R-:W-:Y:S01]  /*8680*/  UIADD3 UR4, UPT, UPT, UR4, -0x80, URZ ;  /* 0xffffff8004047890 */ /* 0x000fe2000fffe0ff */
[----:B-1----:R-:W-:-:S04]  /*8690*/  IABS R8, R9 ;  /* 0x0000000900087213 */ /* 0x002fc80000000000 */
[----:B------:R-:W1:Y:S08]  /*86a0*/  I2F.RP R5, R8 ;  /* 0x0000000800057306 */ /* 0x000e700000209400 */
[----:B-1----:R-:W1:Y:S02]  /*86b0*/  MUFU.RCP R4, R5 ;  /* 0x0000000500047308 */ /* 0x002e640000001000 */
[----:B-1----:R-:W-:-:S06]  /*86c0*/  VIADD R4, R4, 0xffffffe ;  /* 0x0ffffffe04047836 */ /* 0x002fcc0000000000 */
[----:B------:R-:W1:Y:S02]  /*86d0*/  F2I.FTZ.U32.TRUNC.NTZ R7, R4 ;  /* 0x0000000400077305 */ /* 0x000e64000021f000 */
[----:B-1----:R-:W-:-:S04]  /*86e0*/  IMAD.MOV R3, RZ, RZ, -R7 ;  /* 0x000000ffff037224 */ /* 0x002fc800078e0a07 */
[----:B------:R-:W-:-:S04]  /*86f0*/  IMAD R3, R3, R8, RZ ;  /* 0x0000000803037224 */ /* 0x000fc800078e02ff */
[----:B------:R-:W-:-:S04]  /*8700*/  IMAD.HI.U32 R6, R7, R3, R6 ;  /* 0x0000000307067227 */ /* 0x000fc800078e0006 */
[----:B------:R-:W-:Y:S02]  /*8710*/  IMAD.U32 R7, RZ, RZ, UR6 ;  /* 0x00000006ff077e24 */ /* 0x000fe4000f8e00ff */
[----:B------:R-:W-:-:S03]  /*8720*/  IMAD.U32 R3, RZ, RZ, UR4 ;  /* 0x00000004ff037e24 */ /* 0x000fc6000f8e00ff */
[----:B------:R-:W-:Y:S02]  /*8730*/  IABS R7, R7 ;  /* 0x0000000700077213 */ /* 0x000fe40000000000 */
[----:B------:R-:W-:-:S03]  /*8740*/  IABS R3, R3 ;  /* 0x0000000300037213 */ /* 0x000fc60000000000 */
[----:B------:R-:W-:-:S04]  /*8750*/  IMAD.HI.U32 R5, R6, R7, RZ ;  /* 0x0000000706057227 */ /* 0x000fc800078e00ff */
[----:B------:R-:W-:Y:S01]  /*8760*/  IMAD.HI.U32 R6, R6, R3, RZ ;  /* 0x0000000306067227 */ /* 0x000fe200078e00ff */
[----:B------:R-:W-:-:S05]  /*8770*/  IADD3 R4, PT, PT, -R5, RZ, RZ ;  /* 0x000000ff05047210 */ /* 0x000fca0007ffe1ff */
[----:B------:R-:W-:Y:S02]  /*8780*/  IMAD R7, R8, R4, R7 ;  /* 0x0000000408077224 */ /* 0x000fe400078e0207 */
[----:B------:R-:W-:-:S03]  /*8790*/  IMAD.MOV R4, RZ, RZ, -R6 ;  /* 0x000000ffff047224 */ /* 0x000fc600078e0a06 */
[C---:B------:R-:W-:Y:S01]  /*87a0*/  ISETP.GT.U32.AND P2, PT, R8.reuse, R7, PT ;  /* 0x000000070800720c */ /* 0x040fe20003f44070 */
[----:B------:R-:W-:Y:S01]  /*87b0*/  IMAD R3, R8, R4, R3 ;  /* 0x0000000408037224 */ /* 0x000fe200078e0203 */
[----:B------:R-:W-:-:S11]  /*87c0*/  LOP3.LUT R4, RZ, R9, RZ, 0x33, !PT ;  /* 0x00000009ff047212 */ /* 0x000fd600078e33ff */
        /* <DEDUP_REMOVED lines=8> */
[----:B------:R-:W-:Y:S01]  /*8850*/  LOP3.LUT R3, R9, UR6, RZ, 0x3c, !PT ;  /* 0x0000000609037c12 */ /* 0x000fe2000f8e3cff */
[----:B------:R-:W1:Y:S03]  /*8860*/  LDCU.64 UR6, c[0x0][0x3a0] ;  /* 0x00007400ff0677ac */ /* 0x000e660008000a00 */
[----:B------:R-:W-:-:S02]  /*8870*/  ISETP.GE.AND P2, PT, R3, RZ, PT ;  /* 0x000000ff0300720c */ /* 0x000fc40003f46270 */
[----:B------:R-:W-:-:S05]  /*8880*/  LOP3.LUT R3, R9, UR4, RZ, 0x3c, !PT ;  /* 0x0000000409037c12 */ /* 0x000fca000f8e3cff */
[----:B------:R-:W-:Y:S01]  /*8890*/  @P6 VIADD R6, R6, 0x1 ;  /* 0x0000000106066836 */ /* 0x000fe20000000000 */
[----:B------:R-:W-:-:S05]  /*88a0*/  ISETP.GE.AND P6, PT, R3, RZ, PT ;  /* 0x000000ff0300720c */ /* 0x000fca0003fc6270 */
[----:B------:R-:W-:Y:S02]  /*88b0*/  @!P2 IADD3 R5, PT, PT, -R5, RZ, RZ ;  /* 0x000000ff0505a210 */ /* 0x000fe40007ffe1ff */
[----:B------:R-:W-:-:S04]  /*88c0*/  ISETP.NE.AND P2, PT, R9, RZ, PT ;  /* 0x000000ff0900720c */ /* 0x000fc80003f45270 */
[----:B------:R-:W-:Y:S02]  /*88d0*/  SEL R3, R4, R5, !P2 ;  /* 0x0000000504037207 */ /* 0x000fe40005000000 */
[----:B------:R-:W-:-:S05]  /*88e0*/  @!P6 IMAD.MOV R6, RZ, RZ, -R6 ;  /* 0x000000ffff06e224 */ /* 0x000fca00078e0a06 */
[----:B------:R-:W-:Y:S01]  /*88f0*/  SEL R6, R4, R6, !P2 ;  /* 0x0000000604067207 */ /* 0x000fe20005000000 */
[----:B------:R-:W-:-:S04]  /*8900*/  IMAD.WIDE R10, R3, 0x4, R170 ;  /* 0x00000004030a7825 */ /* 0x000fc800078e02aa */
[----:B------:R-:W-:Y:S01]  /*8910*/  IMAD.WIDE R12, R6, 0x4, R170 ;  /* 0x00000004060c7825 */ /* 0x000fe200078e02aa */
[----:B------:R-:W2:Y:S04]  /*8920*/  LDG.E R4, desc[UR18][R10.64] ;  /* 0x000000120a047981 */ /* 0x000ea8000c1e1900 */
[----:B------:R-:W2:Y:S01]  /*8930*/  LDG.E R5, desc[UR18][R12.64] ;  /* 0x000000120c057981 */ /* 0x000ea2000c1e1900 */
[----:B------:R-:W-:-:S05]  /*8940*/  IADD3 R6, PT, PT, R3, -R6, RZ ;  /* 0x8000000603067210 */ /* 0x000fca0007ffe0ff */
[----:B------:R-:W-:-:S05]  /*8950*/  IMAD R9, R6, R9, -0x40 ;  /* 0xffffffc006097424 */ /* 0x000fca00078e0209 */
[----:B------:R-:W-:-:S05]  /*8960*/  SHF.R.S32.HI R3, RZ, 0x1f, R9 ;  /* 0x0000001fff037819 */ /* 0x000fca0000011409 */
[----:B------:R-:W-:-:S04]  /*8970*/  IMAD R6, R3, R144, RZ ;  /* 0x0000009003067224 */ /* 0x000fc800078e02ff */
[C---:B------:R-:W-:Y:S02]  /*8980*/  IMAD R6, R9.reuse, R145, R6 ;  /* 0x0000009109067224 */ /* 0x040fe400078e0206 */
[----:B------:R-:W-:-:S05]  /*8990*/  IMAD.WIDE.U32 R8, R9, R144, RZ ;  /* 0x0000009009087225 */ /* 0x000fca00078e00ff */
[----:B------:R-:W-:Y:S01]  /*89a0*/  IADD3 R7, PT, PT, R9, R6, RZ ;  /* 0x0000000609077210 */ /* 0x000fe20007ffe0ff */
[----:B------:R-:W-:Y:S02]  /*89b0*/  IMAD.MOV.U32 R6, RZ, RZ, R8 ;  /* 0x000000ffff067224 */ /* 0x000fe400078e0008 */
[----:B--2---:R-:W-:-:S05]  /*89c0*/  IMAD.IADD R4, R5, 0x1, -R4 ;  /* 0x0000000105047824 */ /* 0x004fca00078e0a04 */
[----:B------:R-:W-:Y:S01]  /*89d0*/  SHF.R.S32.HI R3, RZ, 0x1f, R4 ;  /* 0x0000001fff037819 */ /* 0x000fe20000011404 */
[----:B-1----:R-:W-:-:S04]  /*89e0*/  IMAD.WIDE.U32 R6, R4, UR6, R6 ;  /* 0x0000000604067c25 */ /* 0x002fc8000f8e0006 */
[----:B------:R-:W-:-:S04]  /*89f0*/  IMAD R3, R3, UR6, RZ ;  /* 0x0000000603037c24 */ /* 0x000fc8000f8e02ff */
[----:B------:R-:W-:Y:S01]  /*8a00*/  IMAD R3, R4, UR7, R3 ;  /* 0x0000000704037c24 */ /* 0x000fe2000f8e0203 */
[----:B------:R-:W-:-:S04]  /*8a10*/  LEA R164, P2, R6, R164, 0x1 ;  /* 0x000000a406a47211 */ /* 0x000fc800078408ff */
[----:B------:R-:W-:-:S04]  /*8a20*/  IADD3 R3, PT, PT, R7, R3, RZ ;  /* 0x0000000307037210 */ /* 0x000fc80007ffe0ff */
[----:B------:R-:W-:Y:S01]  /*8a30*/  LEA.HI.X R165, R6, R165, R3, 0x1, P2 ;  /* 0x000000a506a57211 */ /* 0x000fe200010f0c03 */
[----:B------:R-:W-:Y:S06]  /*8a40*/  BRA `(.L_x_1131) ;  /* 0x00000000001c7947 */ /* 0x000fec0003800000 */
.L_x_1130:
[----:B------:R-:W-:Y:S01]  /*8a50*/  UMOV UR4, URZ ;  /* 0x000000ff00047c82 */ /* 0x000fe20008000000 */
[----:B------:R-:W-:Y:S01]  /*8a60*/  IMAD.SHL.U32 R3, R144, 0x40, RZ ;  /* 0x0000004090037824 */ /* 0x000fe200078e00ff */
[----:B------:R-:W-:-:S05]  /*8a70*/  IADD3 R4, P2, PT, RZ, -UR4, RZ ;  /* 0x80000004ff047c10 */ /* 0x000fca000ff5e0ff */
[----:B------:R-:W-:-:S05]  /*8a80*/  IMAD.X R3, RZ, RZ, ~R3, P2 ;  /* 0x000000ffff037224 */ /* 0x000fca00010e0e03 */
[----:B------:R-:W-:-:S04]  /*8a90*/  SHF.R.S64 R5, R4, 0x1f, R3 ;  /* 0x0000001f04057819 */ /* 0x000fc80000001003 */
[----:B------:R-:W-:-:S04]  /*8aa0*/  IADD3 R164, P2, PT, R5, R164, RZ ;  /* 0x000000a405a47210 */ /* 0x000fc80007f5e0ff */
[----:B------:R-:W-:-:S09]  /*8ab0*/  LEA.HI.X.SX32 R165, R3, R165, 0x1, P2 ;  /* 0x000000a503a57211 */ /* 0x000fd200010f0eff */
.L_x_1131:
[C---:B------:R-:W-:Y:S01]  /*8ac0*/  LEA R6, P2, R144.reuse, R164, 0x5 ;  /* 0x000000a490067211 */ /* 0x040fe200078428ff */
[C---:B------:R-:W-:Y:S01]  /*8ad0*/  IMAD.SHL.U32 R3, R144.reuse, 0x20, RZ ;  /* 0x0000002090037824 */ /* 0x040fe200078e00ff */
[----:B------:R-:W-:Y:S01]  /*8ae0*/  @!PT LDS RZ, [RZ] ;  /* 0x00000000fffff984 */ /* 0x000fe20000000800 */
[----:B------:R-:W-:Y:S01]  /*8af0*/  @!PT LDS RZ, [RZ] ;  /* 0x00000000fffff984 */ /* 0x000fe20000000800 */
[----:B------:R-:W-:Y:S01]  /*8b00*/  @!PT LDS RZ, [RZ] ;  /* 0x00000000fffff984 */ /* 0x000fe20000000800 */
[----:B------:R1:W-:Y:S01]  /*8b10*/  @!P5 LDGSTS.E.BYPASS.LTC128B.128 [R148+0x6000], desc[UR18][R164.64] ;  /* 0x06000000a494dfae */ /* 0x0003e2000b981a12 */
[C-C-:B------:R-:W-:Y:S02]  /*8b20*/  SHF.L.U64.HI R4, R144.reuse, 0x5, R145.reuse ;  /* 0x0000000590047819 */ /* 0x140fe40000010291 */
[----:B------:R-:W-:Y:S01]  /*8b30*/  LEA.HI.X R7, R144, R165, R145, 0x5, P2 ;  /* 0x000000a590077211 */ /* 0x000fe200010f2c91 */
[----:B------:R1:W-:Y:S01]  /*8b40*/  @P5 STS.128 [R148+0x6000], RZ ;  /* 0x006000ff94005388 */ /* 0x0003e20000000c00 */
[----:B------:R-:W-:-:S03]  /*8b50*/  IADD3 R8, P6, PT, R3, R6, RZ ;  /* 0x0000000603087210 */ /* 0x000fc60007fde0ff */
[----:B------:R-:W-:Y:S01]  /*8b60*/  @!PT LDS RZ, [RZ] ;  /* 0x00000000fffff984 */ /* 0x000fe20000000800 */
[----:B------:R-:W-:Y:S01]  /*8b70*/  @!PT LDS RZ, [RZ] ;  /* 0x00000000fffff984 */ /* 0x000fe20000000800 */
[----:B------:R-:W-:Y:S01]  /*8b80*/  @!PT LDS RZ, [RZ] ;  /* 0x00000000fffff984 */ /* 0x000fe20000000800 */
[----:B------:R1:W-:Y:S01]  /*8b90*/  @!P4 LDGSTS.E.BYPASS.LTC128B.128 [R148+0x8000], desc[UR18][R164.64+0x80] ;  /* 0x08000080a494cfae */ /* 0x0003e2000b981a12 */
[----:B------:R-:W-:Y:S01]  /*8ba0*/  IADD3 R10, P2, PT, R3, R8, RZ ;  /* 0x00000008030a7210 */ /* 0x000fe20007f5e0ff */
        /* <DEDUP_REMOVED lines=54> */
.L_x_1129:
[----:B-1----:R-:W-:Y:S01]  /*8f10*/  FMNMX3.FTZ R6, R2, R153, R163, !PT ;  /* 0x0000009902067276 */ /* 0x002fe200078100a3 */
[----:B------:R-:W1:Y:S01]  /*8f20*/  LDCU UR4, c[0x0][0x45c] ;  /* 0x00008b80ff0477ac */ /* 0x000e620008000800 */
[----:B------:R-:W-:Y:S02]  /*8f30*/  FMNMX3.FTZ R4, R0, R155, R35, !PT ;  /* 0x0000009b00047276 */ /* 0x000fe40007810023 */
[----:B------:R-:W-:Y:S01]  /*8f40*/  FMNMX3.FTZ R6, R6, R197, R29, !PT ;  /* 0x000000c506067276 */ /* 0x000fe2000781001d */
[----:B------:R-:W-:Y:S01]  /*8f50*/  @UP0 UIADD3 UR16, UPT, UPT, UR16, -0x3, URZ ;  /* 0xfffffffd10100890 */ /* 0x000fe2000fffe0ff */
        /* <DEDUP_REMOVED lines=13> */
[----:B------:R-:W-:Y:S01]  /*9030*/  LEA R160, R147, UR5, 0x1 ;  /* 0x0000000593a07c11 */ /* 0x000fe2000f8e08ff */
[----:B------:R-:W2:Y:S01]  /*9040*/  SHFL.BFLY PT, R5, R6, 0x2, 0x1f ;  /* 0x0c401f0006057f89 */ /* 0x000ea200000e0000 */
[----:B------:R-:W-:-:S02]  /*9050*/  SEL R145, R157, 0xffffffe0, !P1 ;  /* 0xffffffe09d917807 */ /* 0x000fc40004800000 */
[C---:B------:R-:W-:Y:S01]  /*9060*/  IADD3 R24, PT, PT, R160.reuse, 0xc000, RZ ;  /* 0x0000c000a0187810 */ /* 0x040fe20007ffe0ff */
[----:B------:R-:W3:Y:S01]  /*9070*/  SHFL.BFLY PT, R4, R7, 0x2, 0x1f ;  /* 0x0c401f0007047f89 */ /* 0x000ee200000e0000 */
[----:B------:R-:W-:Y:S02]  /*9080*/  IADD3 R147, PT, PT, R145, R160, RZ ;  /* 0x000000a091937210 */ /* 0x000fe40007ffe0ff */
[----:B------:R-:W-:Y:S01]  /*9090*/  IADD3 R168, PT, PT, R160, 0xc040, RZ ;  /* 0x0000c040a0a87810 */ /* 0x000fe20007ffe0ff */
[----:B------:R-:W-:Y:S01]  /*90a0*/  LDSM.16.MT88.4 R12, [R160+0xc000] ;  /* 0x00c00000a00c783b */ /* 0x000fe20000004200 */
[----:B------:R-:W-:-:S03]  /*90b0*/  @P0 IADD3 R168, PT, PT, R24, -0x40, RZ ;  /* 0xffffffc018a80810 */ /* 0x000fc60007ffe0ff */
[----:B------:R-:W-:Y:S01]  /*90c0*/  LDSM.16.MT88.4 R20, [R147+0xc000] ;  /* 0x00c000009314783b */ /* 0x000fe20000004200 */
[----:B------:R-:W-:Y:S02]  /*90d0*/  IADD3 R145, PT, PT, R145, R168, RZ ;  /* 0x000000a891917210 */ /* 0x000fe40007ffe0ff */
[----:B--2---:R-:W-:Y:S02]  /*90e0*/  FMNMX.FTZ R5, R6, R5, !PT ;  /* 0x0000000506057209 */ /* 0x004fe40007810000 */
        /* <DEDUP_REMOVED lines=8> */
[C---:B------:R-:W-:Y:S01]  /*9170*/  FMUL.FTZ R148, R3.reuse, UR4 ;  /* 0x0000000403947c20 */ /* 0x040fe20008410000 */
[----:B------:R-:W-:Y:S02]  /*9180*/  FSEL R7, R144, RZ, P3 ;  /* 0x000000ff90077208 */ /* 0x000fe40001800000 */
[----:B------:R-:W-:Y:S02]  /*9190*/  FSEL R5, R3, RZ, P2 ;  /* 0x000000ff03057208 */ /* 0x000fe40001000000 */
[----:B------:R-:W-:Y:S01]  /*91a0*/  FSEL R154, R154, RZ, P3 ;  /* 0x000000ff9a9a7208 */ /* 0x000fe20001800000 */
[----:B------:R-:W-:Y:S01]  /*91b0*/  FADD.FTZ R134, R2, -R7 ;  /* 0x8000000702867221 */ /* 0x000fe20000010000 */
[----:B------:R-:W-:Y:S01]  /*91c0*/  FSEL R148, R148, RZ, P2 ;  /* 0x000000ff94947208 */ /* 0x000fe20001000000 */
[----:B------:R-:W-:Y:S01]  /*91d0*/  FADD.FTZ R162, R0, -R5 ;  /* 0x8000000500a27221 */ /* 0x000fe20000010000 */
[----:B------:R-:W-:Y:S01]  /*91e0*/  PLOP3.LUT P3, PT, PT, PT, UP0, 0x80, 0x8 ;  /* 0x000000000008781c */ /* 0x000fe20003f6f008 */
[--C-:B------:R-:W-:Y:S01]  /*91f0*/  FFMA.FTZ R152, R163, UR4, -R154.reuse ;  /* 0x00000004a3987c23 */ /* 0x100fe2000801089a */
[----:B------:R-:W-:Y:S01]  /*9200*/  FFMA.FTZ R132, R153, UR4, -R154 ;  /* 0x0000000499847c23 */ /* 0x000fe2000801089a */
[----:B------:R-:W-:Y:S01]  /*9210*/  FFMA.FTZ R163, R155, UR4, -R148 ;  /* 0x000000049ba37c23 */ /* 0x000fe20008010894 */
[----:B------:R-:W-:Y:S01]  /*9220*/  FFMA.FTZ R153, R197, UR4, -R154 ;  /* 0x00000004c5997c23 */ /* 0x000fe2000801089a */
[----:B------:R-:W-:Y:S01]  /*9230*/  FMUL.FTZ R134, R134, UR4 ;  /* 0x0000000486867c20 */ /* 0x000fe20008410000 */
[----:B------:R-:W-:Y:S01]  /*9240*/  FMUL.FTZ R162, R162, UR4 ;  /* 0x00000004a2a27c20 */ /* 0x000fe20008410000 */
[--C-:B------:R-:W-:Y:S01]  /*9250*/  FFMA.FTZ R156, R35, UR4, -R148.reuse ;  /* 0x00000004239c7c23 */ /* 0x100fe20008010894 */
[--C-:B------:R-:W-:Y:S01]  /*9260*/  FFMA.FTZ R155, R33, UR4, -R148.reuse ;  /* 0x00000004219b7c23 */ /* 0x100fe20008010894 */
[----:B------:R-:W-:Y:S01]  /*9270*/  FFMA.FTZ R0, R31, UR4, -R148 ;  /* 0x000000041f007c23 */ /* 0x000fe20008010894 */
[--C-:B------:R-:W-:Y:S01]  /*9280*/  FFMA.FTZ R29, R29, UR4, -R154.reuse ;  /* 0x000000041d1d7c23 */ /* 0x100fe2000801089a */
[----:B------:R-:W-:Y:S01]  /*9290*/  MUFU.EX2 R132, R132 ;  /* 0x0000008400847308 */ /* 0x000fe20000000800 */
[----:B------:R-:W-:Y:S01]  /*92a0*/  FFMA.FTZ R180, R177, UR4, -R154 ;  /* 0x00000004b1b47c23 */ /* 0x000fe2000801089a */
[----:B------:R-:W-:Y:S01]  /*92b0*/  FFMA.FTZ R176, R173, UR4, -R148 ;  /* 0x00000004adb07c23 */ /* 0x000fe20008010894 */
[--C-:B------:R-:W-:Y:S01]  /*92c0*/  FFMA.FTZ R179, R179, UR4, -R154.reuse ;  /* 0x00000004b3b37c23 */ /* 0x100fe2000801089a */
[----:B------:R-:W1:Y:S01]  /*92d0*/  MUFU.EX2 R152, R152 ;  /* 0x0000009800987308 */ /* 0x000e620000000800 */
[----:B------:R-:W-:Y:S01]  /*92e0*/  FFMA.FTZ R178, R193, UR4, -R154 ;  /* 0x00000004c1b27c23 */ /* 0x000fe2000801089a */
[--C-:B------:R-:W-:Y:S01]  /*92f0*/  FFMA.FTZ R177, R175, UR4, -R148.reuse ;  /* 0x00000004afb17c23 */ /* 0x100fe20008010894 */
[--C-:B------:R-:W-:Y:S01]  /*9300*/  FFMA.FTZ R174, R189, UR4, -R148.reuse ;  /* 0x00000004bdae7c23 */ /* 0x100fe20008010894 */
[----:B------:R-:W-:Y:S01]  /*9310*/  MUFU.EX2 R153, R153 ;  /* 0x0000009900997308 */ /* 0x000fe20000000800 */
[----:B------:R-:W-:Y:S01]  /*9320*/  FFMA.FTZ R173, R191, UR4, -R148 ;  /* 0x00000004bfad7c23 */ /* 0x000fe20008010894 */
[--C-:B------:R-:W-:Y:S01]  /*9330*/  FFMA.FTZ R195, R195, UR4, -R154.reuse ;  /* 0x00000004c3c37c23 */ /* 0x100fe2000801089a */
[--C-:B------:R-:W-:Y:S01]  /*9340*/  FFMA.FTZ R182, R183, UR4, -R154.reuse ;  /* 0x00000004b7b67c23 */ /* 0x100fe2000801089a */
[----:B------:R-:W2:Y:S01]  /*9350*/  MUFU.EX2 R2, R29 ;  /* 0x0000001d00027308 */ /* 0x000ea20000000800 */
[--C-:B------:R-:W-:Y:S01]  /*9360*/  FFMA.FTZ R186, R185, UR4, -R154.reuse ;  /* 0x00000004b9ba7c23 */ /* 0x100fe2000801089a */
[----:B------:R-:W-:Y:S01]  /*9370*/  FFMA.FTZ R189, R143, UR4, -R154 ;  /* 0x000000048fbd7c23 */ /* 0x000fe2000801089a */
[--C-:B------:R-:W-:Y:S01]  /*9380*/  FFMA.FTZ R185, R181, UR4, -R148.reuse ;  /* 0x00000004b5b97c23 */ /* 0x100fe20008010894 */
[----:B------:R-:W-:Y:S01]  /*9390*/  MUFU.EX2 R163, R163 ;  /* 0x000000a300a37308 */ /* 0x000fe20000000800 */
[--C-:B------:R-:W-:Y:S01]  /*93a0*/  FFMA.FTZ R188, R133, UR4, -R148.reuse ;  /* 0x0000000485bc7c23 */ /* 0x100fe20008010894 */
[----:B-1----:R-:W-:Y:S01]  /*93b0*/  F2FP.BF16.F32.PACK_AB R8, R152, R132 ;  /* 0x000000849808723e */ /* 0x002fe200000010ff */
[--C-:B------:R-:W-:Y:S01]  /*93c0*/  FFMA.FTZ R184, R135, UR4, -R148.reuse ;  /* 0x0000000487b87c23 */ /* 0x100fe20008010894 */
[----:B------:R-:W1:Y:S01]  /*93d0*/  MUFU.EX2 R134, R134 ;  /* 0x0000008600867308 */ /* 0x000e620000000800 */
[----:B------:R-:W-:Y:S01]  /*93e0*/  FFMA.FTZ R183, R141, UR4, -R148 ;  /* 0x000000048db77c23 */ /* 0x000fe20008010894 */
[----:B------:R-:W-:Y:S01]  /*93f0*/  FFMA.FTZ R187, R187, UR4, -R154 ;  /* 0x00000004bbbb7c23 */ /* 0x000fe2000801089a */
[--C-:B------:R-:W-:Y:S01]  /*9400*/  FFMA.FTZ R190, R137, UR4, -R148.reuse ;  /* 0x0000000489be7c23 */ /* 0x100fe20008010894 */
[----:B------:R-:W3:Y:S01]  /*9410*/  MUFU.EX2 R162, R162 ;  /* 0x000000a200a27308 */ /* 0x000ee20000000800 */
[--C-:B------:R-:W-:Y:S01]  /*9420*/  FFMA.FTZ R191, R138, UR4, -R148.reuse ;  /* 0x000000048abf7c23 */ /* 0x100fe20008010894 */
[----:B--2---:R-:W-:Y:S01]  /*9430*/  F2FP.BF16.F32.PACK_AB R10, R2, R153 ;  /* 0x00000099020a723e */ /* 0x004fe200000010ff */
[----:B------:R-:W2:Y:S01]  /*9440*/  LDSM.16.MT88.4 R28, [R168] ;  /* 0x00000000a81c783b */ /* 0x000ea20000004200 */
[----:B------:R-:W4:Y:S01]  /*9450*/  MUFU.EX2 R156, R156 ;  /* 0x0000009c009c7308 */ /* 0x000f220000000800 */
[----:B------:R-:W-:Y:S01]  /*9460*/  FFMA.FTZ R151, R151, UR4, -R148 ;  /* 0x0000000497977c23 */ /* 0x000fe20008010894 */
[----:B------:R-:W-:Y:S01]  /*9470*/  FFMA.FTZ R139, R139, UR4, -R154 ;  /* 0x000000048b8b7c23 */ /* 0x000fe2000801089a */
[----:B------:R-:W-:Y:S01]  /*9480*/  FFMA.FTZ R150, R150, UR4, -R148 ;  /* 0x0000000496967c23 */ /* 0x000fe20008010894 */
[----:B------:R-:W-:Y:S01]  /*9490*/  MUFU.EX2 R155, R155 ;  /* 0x0000009b009b7308 */ /* 0x000fe20000000800 */
[----:B------:R-:W-:Y:S01]  /*94a0*/  PLOP3.LUT P2, PT, PT, PT, UP0, 0x80, 0x8 ;  /* 0x000000000008781c */ /* 0x000fe20003f4f008 */
[-C--:B-1----:R-:W-:Y:S01]  /*94b0*/  FMUL.FTZ R4, R128, R134.reuse ;  /* 0x0000008680047220 */ /* 0x082fe20000410000 */
[-C--:B------:R-:W-:Y:S01]  /*94c0*/  FMUL.FTZ R5, R129, R134.reuse ;  /* 0x0000008681057220 */ /* 0x080fe20000410000 */
[----:B------:R-:W1:Y:S01]  /*94d0*/  MUFU.EX2 R0, R0 ;  /* 0x0000000000007308 */ /* 0x000e620000000800 */
[----:B------:R-:W-:Y:S01]  /*94e0*/  FMUL.FTZ R36, R36, R134 ;  /* 0x0000008624247220 */ /* 0x000fe20000410000 */
[-C--:B---3--:R-:W-:Y:S01]  /*94f0*/  FMUL.FTZ R6, R130, R162.reuse ;  /* 0x000000a282067220 */ /* 0x088fe20000410000 */
[----:B------:R-:W-:Y:S01]  /*9500*/  FMUL.FTZ R7, R131, R162 ;  /* 0x000000a283077220 */ /* 0x000fe20000410000 */
[----:B------:R-:W-:Y:S01]  /*9510*/  FMUL.FTZ R37, R37, R134 ;  /* 0x0000008625257220 */ /* 0x000fe20000410000 */
[-C--:B------:R-:W-:Y:S01]  /*9520*/  FMUL.FTZ R38, R38, R162.reuse ;  /* 0x000000a226267220 */ /* 0x080fe20000410000 */
[----:B----4-:R-:W-:Y:S01]  /*9530*/  F2FP.BF16.F32.PACK_AB R9, R156, R163 ;  /* 0x000000a39c09723e */ /* 0x010fe200000010ff */
[----:B------:R-:W-:Y:S01]  /*9540*/  FMUL.FTZ R39, R39, R162 ;  /* 0x000000a227277220 */ /* 0x000fe20000410000 */
[-C--:B------:R-:W-:Y:S01]  /*9550*/  FMUL.FTZ R16, R40, R134.reuse ;  /* 0x0000008628107220 */ /* 0x080fe20000410000 */
[----:B------:R-:W-:Y:S01]  /*9560*/  FMUL.FTZ R17, R41, R134 ;  /* 0x0000008629117220 */ /* 0x000fe20000410000 */
[-C--:B------:R-:W-:Y:S01]  /*9570*/  FMUL.FTZ R18, R42, R162.reuse ;  /* 0x000000a22a127220 */ /* 0x080fe20000410000 */
[----:B------:R-:W-:Y:S01]  /*9580*/  FMUL.FTZ R19, R43, R162 ;  /* 0x000000a22b137220 */ /* 0x000fe20000410000 */
[-C--:B------:R-:W-:Y:S01]  /*9590*/  FMUL.FTZ R44, R44, R134.reuse ;  /* 0x000000862c2c7220 */ /* 0x080fe20000410000 */
[----:B------:R-:W-:Y:S01]  /*95a0*/  FMUL.FTZ R45, R45, R134 ;  /* 0x000000862d2d7220 */ /* 0x000fe20000410000 */
[----:B-1----:R-:W-:Y:S01]  /*95b0*/  F2FP.BF16.F32.PACK_AB R11, R0, R155 ;  /* 0x0000009b000b723e */ /* 0x002fe200000010ff */
        /* <DEDUP_REMOVED lines=15> */
[----:B------:R-:W1:Y:S01]  /*96b0*/  LDSM.16.MT88.4 R36, [R145] ;  /* 0x000000009124783b */ /* 0x000e620000004200 */
        /* <DEDUP_REMOVED lines=22> */
[C---:B--2---:R-:W-:Y:S01]  /*9820*/  HMMA.16816.F32.BF16 R24, R8.reuse, R28, R24 ;  /* 0x0000001c0818723c */ /* 0x044fe20000041818 */
        /* <DEDUP_REMOVED lines=42> */
[----:B------:R-:W-:Y:S01]  /*9ad0*/  MUFU.EX2 R180, R180 ;  /* 0x000000b400b47308 */ /* 0x000fe20000000800 */
[-C--:B------:R-:W-:Y:S01]  /*9ae0*/  FMUL.FTZ R88, R112, R134.reuse ;  /* 0x0000008670587220 */ /* 0x080fe20000410000 */
[----:B------:R-:W-:Y:S01]  /*9af0*/  FMUL.FTZ R89, R113, R134 ;  /* 0x0000008671597220 */ /* 0x000fe20000410000 */
[-C--:B------:R-:W-:Y:S01]  /*9b00*/  FMUL.FTZ R90, R114, R162.reuse ;  /* 0x000000a2725a7220 */ /* 0x080fe20000410000 */
[----:B------:R-:W-:Y:S01]  /*9b10*/  MUFU.EX2 R179, R179 ;  /* 0x000000b300b37308 */ /* 0x000fe20000000800 */
[----:B------:R-:W-:Y:S01]  /*9b20*/  FMUL.FTZ R91, R115, R162 ;  /* 0x000000a2735b7220 */ /* 0x000fe20000410000 */
[C---:B--2---:R-:W-:Y:S01]  /*9b30*/  HMMA.16816.F32.BF16 R48, R8.reuse, R52, R48 ;  /* 0x000000340830723c */ /* 0x044fe20000041830 */
[-C--:B------:R-:W-:Y:S01]  /*9b40*/  FMUL.FTZ R116, R116, R134.reuse ;  /* 0x0000008674747220 */ /* 0x080fe20000410000 */
[----:B------:R-:W-:Y:S01]  /*9b50*/  MUFU.EX2 R178, R178 ;  /* 0x000000b200b27308 */ /* 0x000fe20000000800 */
[----:B------:R-:W-:Y:S01]  /*9b60*/  FMUL.FTZ R117, R117, R134 ;  /* 0x0000008675757220 */ /* 0x000fe20000410000 */
[-C--:B------:R-:W-:Y:S01]  /*9b70*/  FMUL.FTZ R118, R118, R162.reuse ;  /* 0x000000a276767220 */ /* 0x080fe20000410000 */
[----:B------:R-:W-:Y:S01]  /*9b80*/  FMUL.FTZ R119, R119, R162 ;  /* 0x000000a277777220 */ /* 0x000fe20000410000 */
[----:B------:R-:W-:Y:S01]  /*9b90*/  MUFU.EX2 R175, R195 ;  /* 0x000000c300af7308 */ /* 0x000fe20000000800 */
[-C--:B------:R-:W-:Y:S01]  /*9ba0*/  FMUL.FTZ R96, R120, R134.reuse ;  /* 0x0000008678607220 */ /* 0x080fe20000410000 */
[C---:B------:R-:W-:Y:S01]  /*9bb0*/  HMMA.16816.F32.BF16 R52, R8.reuse, R54, R76 ;  /* 0x000000360834723c */ /* 0x040fe2000004184c */
[----:B------:R-:W2:Y:S01]  /*9bc0*/  LDSM.16.MT88.4 R76, [R160+0x10000] ;  /* 0x01000000a04c783b */ /* 0x000ea20000004200 */
[----:B------:R-:W-:Y:S01]  /*9bd0*/  MUFU.EX2 R177, R177 ;  /* 0x000000b100b17308 */ /* 0x000fe20000000800 */
[----:B------:R-:W-:Y:S01]  /*9be0*/  FMUL.FTZ R97, R121, R134 ;  /* 0x0000008679617220 */ /* 0x000fe20000410000 */
[-C--:B------:R-:W-:Y:S01]  /*9bf0*/  FMUL.FTZ R98, R122, R162.reuse ;  /* 0x000000a27a627220 */ /* 0x080fe20000410000 */
[----:B------:R-:W-:Y:S01]  /*9c00*/  FMUL.FTZ R99, R123, R162 ;  /* 0x000000a27b637220 */ /* 0x000fe20000410000 */
[----:B------:R-:W-:Y:S01]  /*9c10*/  MUFU.EX2 R176, R176 ;  /* 0x000000b000b07308 */ /* 0x000fe20000000800 */
[-C--:B------:R-:W-:Y:S01]  /*9c20*/  FMUL.FTZ R124, R124, R134.reuse ;  /* 0x000000867c7c7220 */ /* 0x080fe20000410000 */
[----:B------:R-:W-:Y:S01]  /*9c30*/  FMUL.FTZ R125, R125, R134 ;  /* 0x000000867d7d7220 */ /* 0x000fe20000410000 */
[C---:B-1----:R-:W-:Y:S01]  /*9c40*/  HMMA.16816.F32.BF16 R56, R8.reuse, R60, R56 ;  /* 0x0000003c0838723c */ /* 0x042fe20000041838 */
[----:B------:R-:W-:Y:S01]  /*9c50*/  MUFU.EX2 R174, R174 ;  /* 0x000000ae00ae7308 */ /* 0x000fe20000000800 */
[-C--:B------:R-:W-:Y:S01]  /*9c60*/  FMUL.FTZ R126, R126, R162.reuse ;  /* 0x000000a27e7e7220 */ /* 0x080fe20000410000 */
[----:B------:R-:W-:Y:S01]  /*9c70*/  FMUL.FTZ R127, R127, R162 ;  /* 0x000000a27f7f7220 */ /* 0x000fe20000410000 */
[----:B------:R-:W-:Y:S01]  /*9c80*/  LDSM.16.MT88.4 R104, [R147+0xc800] ;  /* 0x00c800009368783b */ /* 0x000fe20000004200 */
[----:B------:R-:W-:Y:S01]  /*9c90*/  MUFU.EX2 R173, R173 ;  /* 0x000000ad00ad7308 */ /* 0x000fe20000000800 */
[----:B------:R-:W-:Y:S01]  /*9ca0*/  FFMA.FTZ R169, R169, R134, R132 ;  /* 0x00000086a9a97223 */ /* 0x000fe20000010084 */
[----:B------:R-:W-:Y:S01]  /*9cb0*/  FFMA.FTZ R163, R172, R162, R163 ;  /* 0x000000a2aca37223 */ /* 0x000fe200000100a3 */
[C---:B------:R-:W-:Y:S01]  /*9cc0*/  HMMA.16816.F32.BF16 R60, R8.reuse, R62, R84 ;  /* 0x0000003e083c723c */ /* 0x040fe20000041854 */
[----:B------:R-:W1:Y:S01]  /*9cd0*/  LDSM.16.MT88.4 R84, [R147+0x10000] ;  /* 0x010000009354783b */ /* 0x000e620000004200 */
[----:B------:R-:W-:Y:S01]  /*9ce0*/  MUFU.EX2 R189, R189 ;  /* 0x000000bd00bd7308 */ /* 0x000fe20000000800 */
[----:B------:R-:W-:Y:S01]  /*9cf0*/  FADD.FTZ R152, R152, R169 ;  /* 0x000000a998987221 */ /* 0x000fe20000010000 */
[----:B------:R-:W-:Y:S01]  /*9d00*/  FADD.FTZ R156, R156, R163 ;  /* 0x000000a39c9c7221 */ /* 0x000fe20000010000 */
[----:B------:R-:W-:Y:S01]  /*9d10*/  LDSM.16.MT88.4 R128, [R147+0xd000] ;  /* 0x00d000009380783b */ /* 0x000fe20000004200 */
[----:B------:R-:W4:Y:S01]  /*9d20*/  MUFU.EX2 R182, R182 ;  /* 0x000000b600b67308 */ /* 0x000f220000000800 */
[----:B------:R-:W-:Y:S01]  /*9d30*/  FADD.FTZ R153, R153, R152 ;  /* 0x0000009899997221 */ /* 0x000fe20000010000 */
[C---:B---3--:R-:W-:Y:S01]  /*9d40*/  HMMA.16816.F32.BF16 R64, R8.reuse, R68, R64 ;  /* 0x000000440840723c */ /* 0x048fe20000041840 */
[----:B------:R-:W-:Y:S01]  /*9d50*/  LDSM.16.MT88.4 R112, [R145+0x4800] ;  /* 0x004800009170783b */ /* 0x000fe20000004200 */
[----:B------:R-:W-:Y:S01]  /*9d60*/  MUFU.EX2 R186, R186 ;  /* 0x000000ba00ba7308 */ /* 0x000fe20000000800 */
[----:B------:R-:W-:Y:S01]  /*9d70*/  FADD.FTZ R155, R155, R156 ;  /* 0x0000009c9b9b7221 */ /* 0x000fe20000010000 */
[----:B------:R-:W-:Y:S01]  /*9d80*/  FADD.FTZ R153, R2, R153 ;  /* 0x0000009902997221 */ /* 0x000fe20000010000 */
[----:B------:R-:W-:Y:S01]  /*9d90*/  LDSM.16.MT88.4 R132, [R145+0x5000] ;  /* 0x005000009184783b */ /* 0x000fe20000004200 */
[----:B------:R-:W3:Y:S01]  /*9da0*/  MUFU.EX2 R181, R187 ;  /* 0x000000bb00b57308 */ /* 0x000ee20000000800 */
[----:B------:R-:W-:Y:S01]  /*9db0*/  FADD.FTZ R0, R0, R155 ;  /* 0x0000009b00007221 */ /* 0x000fe20000010000 */
[----:B------:R-:W-:Y:S01]  /*9dc0*/  HMMA.16816.F32.BF16 R68, R8, R70, R92 ;  /* 0x000000460844723c */ /* 0x000fe2000004185c */
[----:B------:R-:W5:Y:S01]  /*9dd0*/  LDSM.16.MT88.4 R92, [R168+0x4000] ;  /* 0x00400000a85c783b */ /* 0x000f620000004200 */
[----:B------:R-:W-:Y:S01]  /*9de0*/  MUFU.EX2 R185, R185 ;  /* 0x000000b900b97308 */ /* 0x000fe20000000800 */
[----:B------:R-:W-:-:S02]  /*9df0*/  MOV R2, R144 ;  /* 0x0000009000027202 */ /* 0x000fc40000000f00 */
[----:B----4-:R-:W-:Y:S01]  /*9e00*/  F2FP.BF16.F32.PACK_AB R120, R182, R189 ;  /* 0x000000bdb678723e */ /* 0x010fe200000010ff */
[----:B------:R-:W4:Y:S01]  /*9e10*/  MUFU.EX2 R188, R188 ;  /* 0x000000bc00bc7308 */ /* 0x000f220000000800 */
[----:B------:R-:W-:Y:S01]  /*9e20*/  @P2 MOV R2, R144 ;  /* 0x0000009000022202 */ /* 0x000fe20000000f00 */
[C---:B--2---:R-:W-:Y:S02]  /*9e30*/  HMMA.16816.F32.BF16 R72, R8.reuse, R76, R72 ;  /* 0x0000004c0848723c */ /* 0x044fe40000041848 */
[----:B------:R-:W-:Y:S01]  /*9e40*/  MUFU.EX2 R184, R184 ;  /* 0x000000b800b87308 */ /* 0x000fe20000000800 */
[----:B---3--:R-:W-:Y:S01]  /*9e50*/  F2FP.BF16.F32.PACK_AB R122, R181, R186 ;  /* 0x000000bab57a723e */ /* 0x008fe200000010ff */
[----:B------:R-:W-:Y:S02]  /*9e60*/  FFMA.FTZ R187, R136, UR4, -R154 ;  /* 0x0000000488bb7c23 */ /* 0x000fe4000801089a */
[----:B------:R-:W2:Y:S02]  /*9e70*/  MUFU.EX2 R183, R183 ;  /* 0x000000b700b77308 */ /* 0x000ea40000000800 */
[----:B------:R-:W-:Y:S01]  /*9e80*/  HMMA.16816.F32.BF16 R76, R8, R78, R100 ;  /* 0x0000004e084c723c */ /* 0x000fe20000041864 */
[----:B------:R-:W3:Y:S01]  /*9e90*/  LDSM.16.MT88.4 R100, [R145+0x4000] ;  /* 0x004000009164783b */ /* 0x000ee20000004200 */
[----:B------:R-:W-:Y:S01]  /*9ea0*/  MUFU.EX2 R190, R190 ;  /* 0x000000be00be7308 */ /* 0x000fe20000000800 */
[----:B----4-:R-:W-:-:S03]  /*9eb0*/  F2FP.BF16.F32.PACK_AB R121, R188, R185 ;  /* 0x000000b9bc79723e */ /* 0x010fc600000010ff */
[----:B------:R-:W-:Y:S02]  /*9ec0*/  MUFU.EX2 R187, R187 ;  /* 0x000000bb00bb7308 */ /* 0x000fe40000000800 */
[----:B-1----:R-:W-:Y:S02]  /*9ed0*/  HMMA.16816.F32.BF16 R80, R8, R84, R80 ;  /* 0x000000540850723c */ /* 0x002fe40000041850 */
[----:B------:R-:W1:Y:S01]  /*9ee0*/  MUFU.EX2 R191, R191 ;  /* 0x000000bf00bf7308 */ /* 0x000e620000000800 */
[----:B--2---:R-:W-:-:S03]  /*9ef0*/  F2FP.BF16.F32.PACK_AB R123, R183, R184 ;  /* 0x000000b8b77b723e */ /* 0x004fc600000010ff */
[----:B------:R-:W-:Y:S02]  /*9f00*/  MUFU.EX2 R148, R150 ;  /* 0x0000009600947308 */ /* 0x000fe40000000800 */
[----:B------:R-:W-:Y:S01]  /*9f10*/  HMMA.16816.F32.BF16 R84, R8, R86, R108 ;  /* 0x000000560854723c */ /* 0x000fe2000004186c */
[----:B------:R-:W2:Y:S01]  /*9f20*/  LDSM.16.MT88.4 R108, [R160+0xc800] ;  /* 0x00c80000a06c783b */ /* 0x000ea20000004200 */
[----:B------:R-:W-:Y:S01]  /*9f30*/  MUFU.EX2 R151, R151 ;  /* 0x0000009700977308 */ /* 0x000fe20000000800 */
[----:B-1----:R-:W-:-:S05]  /*9f40*/  F2FP.BF16.F32.PACK_AB R137, R191, R190 ;  /* 0x000000bebf89723e */ /* 0x002fca00000010ff */
[C---:B-----5:R-:W-:Y:S08]  /*9f50*/  HMMA.16816.F32.BF16 R88, R8.reuse, R92, R88 ;  /* 0x0000005c0858723c */ /* 0x060ff00000041858 */
[C---:B------:R-:W-:Y:S08]  /*9f60*/  HMMA.16816.F32.BF16 R92, R8.reuse, R94, R116 ;  /* 0x0000005e085c723c */ /* 0x040ff00000041874 */
[----:B---3--:R-:W-:Y:S01]  /*9f70*/  HMMA.16816.F32.BF16 R96, R8, R100, R96 ;  /* 0x000000640860723c */ /* 0x008fe20000041860 */
[----:B------:R-:W-:Y:S01]  /*9f80*/  F2FP.BF16.F32.PACK_AB R100, R179, R180 ;  /* 0x000000b4b364723e */ /* 0x000fe200000010ff */
[----:B------:R-:W-:Y:S01]  /*9f90*/  FADD.FTZ R180, R180, R153 ;  /* 0x00000099b4b47221 */ /* 0x000fe20000010000 */
[----:B------:R-:W-:-:S03]  /*9fa0*/  F2FP.BF16.F32.PACK_AB R101, R176, R177 ;  /* 0x000000b1b065723e */ /* 0x000fc600000010ff */
[----:B------:R-:W-:Y:S02]  /*9fb0*/  FADD.FTZ R179, R179, R180 ;  /* 0x000000b4b3b37221 */ /* 0x000fe40000010000 */
[----:B------:R-:W-:Y:S01]  /*9fc0*/  HMMA.16816.F32.BF16 R8, R8, R102, R124 ;  /* 0x000000660808723c */ /* 0x000fe2000004187c */
[----:B------:R-:W-:Y:S01]  /*9fd0*/  F2FP.BF16.F32.PACK_AB R102, R175, R178 ;  /* 0x000000b2af66723e */ /* 0x000fe200000010ff */
[----:B------:R-:W-:Y:S01]  /*9fe0*/  FADD.FTZ R178, R178, R179 ;  /* 0x000000b3b2b27221 */ /* 0x000fe20000010000 */
[----:B------:R-:W-:-:S03]  /*9ff0*/  F2FP.BF16.F32.PACK_AB R103, R173, R174 ;  /* 0x000000aead67723e */ /* 0x000fc600000010ff */
[----:B------:R-:W-:-:S04]  /*a000*/  FADD.FTZ R178, R175, R178 ;  /* 0x000000b2afb27221 */ /* 0x000fc80000010000 */
[----:B--2---:R-:W-:Y:S01]  /*a010*/  HMMA.16816.F32.BF16 R4, R100, R108, R4 ;  /* 0x0000006c6404723c */ /* 0x004fe20000041804 */
[----:B------:R-:W-:-:S04]  /*a020*/  FADD.FTZ R189, R189, R178 ;  /* 0x000000b2bdbd7221 */ /* 0x000fc80000010000 */
[----:B------:R-:W-:-:S03]  /*a030*/  FADD.FTZ R189, R182, R189 ;  /* 0x000000bdb6bd7221 */ /* 0x000fc60000010000 */
[----:B------:R-:W-:Y:S01]  /*a040*/  HMMA.16816.F32.BF16 R12, R100, R110, R12 ;  /* 0x0000006e640c723c */ /* 0x000fe2000004180c */
[----:B------:R-:W1:Y:S01]  /*a050*/  LDSM.16.MT88.4 R108, [R168+0x800] ;  /* 0x00080000a86c783b */ /* 0x000e620000004200 */
[----:B------:R-:W-:-:S04]  /*a060*/  FADD.FTZ R186, R186, R189 ;  /* 0x000000bdbaba7221 */ /* 0x000fc80000010000 */
[----:B------:R-:W-:Y:S02]  /*a070*/  FADD.FTZ R186, R181, R186 ;  /* 0x000000bab5ba7221 */ /* 0x000fe40000010000 */
[C---:B------:R-:W-:Y:S08]  /*a080*/  HMMA.16816.F32.BF16 R16, R100.reuse, R104, R16 ;  /* 0x000000686410723c */ /* 0x040ff00000041810 */
[----:B------:R-:W-:Y:S01]  /*a090*/  HMMA.16816.F32.BF16 R20, R100, R106, R20 ;  /* 0x0000006a6414723c */ /* 0x000fe20000041814 */
[----:B------:R-:W2:Y:S11]  /*a0a0*/  LDSM.16.MT88.4 R104, [R145+0x800] ;  /* 0x000800009168783b */ /* 0x000eb60000004200 */
[C---:B------:R-:W-:Y:S08]  /*a0b0*/  HMMA.16816.F32.BF16 R140, R120.reuse, R128, R16 ;  /* 0x00000080788c723c */ /* 0x040ff00000041810 */
[----:B------:R-:W-:Y:S01]  /*a0c0*/  HMMA.16816.F32.BF16 R128, R120, R130, R20 ;  /* 0x000000827880723c */ /* 0x000fe20000041814 */
[----:B------:R-:W3:Y:S07]  /*a0d0*/  LDSM.16.MT88.4 R20, [R145+0x1000] ;  /* 0x001000009114783b */ /* 0x000eee0000004200 */
[C---:B-1----:R-:W-:Y:S08]  /*a0e0*/  HMMA.16816.F32.BF16 R24, R100.reuse, R108, R24 ;  /* 0x0000006c6418723c */ /* 0x042ff00000041818 */
[C---:B------:R-:W-:Y:S01]  /*a0f0*/  HMMA.16816.F32.BF16 R28, R100.reuse, R110, R28 ;  /* 0x0000006e641c723c */ /* 0x040fe2000004181c */
[----:B------:R-:W1:Y:S07]  /*a100*/  LDSM.16.MT88.4 R108, [R160+0xe800] ;  /* 0x00e80000a06c783b */ /* 0x000e6e0000004200 */
[C---:B--2---:R-:W-:Y:S08]  /*a110*/  HMMA.16816.F32.BF16 R32, R100.reuse, R104, R32 ;  /* 0x000000686420723c */ /* 0x044ff00000041820 */
[----:B------:R-:W-:Y:S01]  /*a120*/  HMMA.16816.F32.BF16 R36, R100, R106, R36 ;  /* 0x0000006a6424723c */ /* 0x000fe20000041824 */
[----:B------:R-:W2:Y:S11]  /*a130*/  LDSM.16.MT88.4 R104, [R147+0xe800] ;  /* 0x00e800009368783b */ /* 0x000eb60000004200 */
[C---:B---3--:R-:W-:Y:S08]  /*a140*/  HMMA.16816.F32.BF16 R32, R120.reuse, R20, R32 ;  /* 0x000000147820723c */ /* 0x048ff00000041820 */
[----:B------:R-:W-:Y:S01]  /*a150*/  HMMA.16816.F32.BF16 R20, R120, R22, R36 ;  /* 0x000000167814723c */ /* 0x000fe20000041824 */
[----:B------:R-:W-:Y:S07]  /*a160*/  LDSM.16.MT88.4 R36, [R147+0x11000] ;  /* 0x011000009324783b */ /* 0x000fee0000004200 */
        /* <DEDUP_REMOVED lines=16> */
[C---:B------:R-:W-:Y:S08]  /*a270*/  HMMA.16816.F32.BF16 R84, R100.reuse, R106, R84 ;  /* 0x0000006a6454723c */ /* 0x040ff00000041854 */
[----:B------:R-:W-:Y:S08]  /*a280*/  HMMA.16816.F32.BF16 R104, R100, R112, R96 ;  /* 0x000000706468723c */ /* 0x000ff00000041860 */
[C---:B------:R-:W-:Y:S08]  /*a290*/  HMMA.16816.F32.BF16 R80, R120.reuse, R36, R80 ;  /* 0x000000247850723c */ /* 0x040ff00000041850 */
[----:B------:R-:W-:Y:S01]  /*a2a0*/  HMMA.16816.F32.BF16 R84, R120, R38, R84 ;  /* 0x000000267854723c */ /* 0x000fe20000041854 */
[----:B------:R-:W2:Y:S07]  /*a2b0*/  LDSM.16.MT88.4 R36, [R168+0x5000] ;  /* 0x00500000a824783b */ /* 0x000eae0000004200 */
[C---:B-1----:R-:W-:Y:S08]  /*a2c0*/  HMMA.16816.F32.BF16 R88, R100.reuse, R108, R88 ;  /* 0x0000006c6458723c */ /* 0x042ff00000041858 */
[C---:B------:R-:W-:Y:S08]  /*a2d0*/  HMMA.16816.F32.BF16 R92, R100.reuse, R110, R92 ;  /* 0x0000006e645c723c */ /* 0x040ff0000004185c */
[----:B------:R-:W-:Y:S01]  /*a2e0*/  HMMA.16816.F32.BF16 R108, R100, R114, R8 ;  /* 0x00000072646c723c */ /* 0x000fe20000041808 */
[----:B------:R-:W1:Y:S04]  /*a2f0*/  LDSM.16.MT88.4 R112, [R168+0x1000] ;  /* 0x00100000a870783b */ /* 0x000e680000004200 */
[----:B------:R-:W3:Y:S03]  /*a300*/  LDSM.16.MT88.4 R8, [R160+0xd000] ;  /* 0x00d00000a008783b */ /* 0x000ee60000004200 */
[C---:B------:R-:W-:Y:S01]  /*a310*/  HMMA.16816.F32.BF16 R124, R120.reuse, R132, R104 ;  /* 0x00000084787c723c */ /* 0x040fe20000041868 */
[----:B------:R-:W4:Y:S07]  /*a320*/  LDSM.16.MT88.4 R100, [R160+0x11000] ;  /* 0x01100000a064783b */ /* 0x000f2e0000004200 */
[----:B--2---:R-:W-:Y:S01]  /*a330*/  HMMA.16816.F32.BF16 R88, R120, R36, R88 ;  /* 0x000000247858723c */ /* 0x004fe20000041858 */
[--C-:B------:R-:W-:Y:S01]  /*a340*/  FFMA.FTZ R36, R146, UR4, -R154.reuse ;  /* 0x0000000492247c23 */ /* 0x100fe2000801089a */
[----:B------:R-:W-:-:S02]  /*a350*/  FFMA.FTZ R146, R149, UR4, -R154 ;  /* 0x0000000495927c23 */ /* 0x000fc4000801089a */
[----:B------:R-:W2:Y:S04]  /*a360*/  MUFU.EX2 R154, R139 ;  /* 0x0000008b009a7308 */ /* 0x000ea80000000800 */
[C---:B------:R-:W-:Y:S01]  /*a370*/  HMMA.16816.F32.BF16 R92, R120.reuse, R38, R92 ;  /* 0x00000026785c723c */ /* 0x040fe2000004185c */
[----:B------:R5:W-:Y:S04]  /*a380*/  MUFU.EX2 R149, R36 ;  /* 0x0000002400957308 */ /* 0x000be80000000800 */
[----:B------:R-:W3:Y:S03]  /*a390*/  MUFU.EX2 R146, R146 ;  /* 0x0000009200927308 */ /* 0x000ee60000000800 */
[C---:B------:R-:W-:Y:S01]  /*a3a0*/  HMMA.16816.F32.BF16 R132, R120.reuse, R134, R108 ;  /* 0x000000867884723c */ /* 0x040fe2000004186c */
[----:B------:R-:W-:Y:S01]  /*a3b0*/  LDSM.16.MT88.4 R108, [R147+0x11800] ;  /* 0x01180000936c783b */ /* 0x000fe20000004200 */
[C---:B--2---:R-:W-:Y:S01]  /*a3c0*/  F2FP.BF16.F32.PACK_AB R136, R154.reuse, R187 ;  /* 0x000000bb9a88723e */ /* 0x044fe200000010ff */
[----:B------:R-:W-:Y:S01]  /*a3d0*/  FADD.FTZ R187, R187, R186 ;  /* 0x000000babbbb7221 */ /* 0x000fe20000010000 */
[----:B------:R-:W-:Y:S01]  /*a3e0*/  F2FP.BF16.F32.PACK_AB R139, R151, R148 ;  /* 0x00000094978b723e */ /* 0x000fe200000010ff */
[----:B-----5:R-:W-:Y:S03]  /*a3f0*/  LDSM.16.MT88.4 R36, [R168+0x1800] ;  /* 0x00180000a824783b */ /* 0x020fe60000004200 */
[----:B-1----:R-:W-:Y:S01]  /*a400*/  HMMA.16816.F32.BF16 R116, R120, R112, R24 ;  /* 0x000000707874723c */ /* 0x002fe20000041818 */
[----:B------:R-:W-:Y:S01]  /*a410*/  FADD.FTZ R154, R154, R187 ;  /* 0x000000bb9a9a7221 */ /* 0x000fe20000010000 */
[----:B------:R-:W1:Y:S01]  /*a420*/  LDSM.16.MT88.4 R24, [R147+0xf000] ;  /* 0x00f000009318783b */ /* 0x000e620000004200 */
[----:B---3--:R-:W-:-:S02]  /*a430*/  F2FP.BF16.F32.PACK_AB R138, R146, R149 ;  /* 0x00000095928a723e */ /* 0x008fc400000010ff */
[----:B------:R-:W-:-:S03]  /*a440*/  FADD.FTZ R149, R149, R154 ;  /* 0x0000009a95957221 */ /* 0x000fc60000010000 */
[----:B------:R-:W-:Y:S01]  /*a450*/  HMMA.16816.F32.BF16 R4, R120, R8, R4 ;  /* 0x000000087804723c */ /* 0x000fe20000041804 */
[----:B------:R-:W-:-:S07]  /*a460*/  FADD.FTZ R169, R146, R149 ;  /* 0x0000009592a97221 */ /* 0x000fce0000010000 */
[C---:B------:R-:W-:Y:S01]  /*a470*/  HMMA.16816.F32.BF16 R12, R120.reuse, R10, R12 ;  /* 0x0000000a780c723c */ /* 0x040fe2000004180c */
[----:B------:R-:W2:Y:S07]  /*a480*/  LDSM.16.MT88.4 R8, [R160+0xf000] ;  /* 0x00f00000a008783b */ /* 0x000eae0000004200 */
[C---:B----4-:R-:W-:Y:S08]  /*a490*/  HMMA.16816.F32.BF16 R96, R120.reuse, R100, R72 ;  /* 0x000000647860723c */ /* 0x050ff00000041848 */
[C---:B------:R-:W-:Y:S01]  /*a4a0*/  HMMA.16816.F32.BF16 R100, R120.reuse, R102, R76 ;  /* 0x000000667864723c */ /* 0x040fe2000004184c */
[----:B------:R-:W3:Y:S07]  /*a4b0*/  LDSM.16.MT88.4 R76, [R147+0xf800] ;  /* 0x00f80000934c783b */ /* 0x000eee0000004200 */
[C---:B------:R-:W-:Y:S01]  /*a4c0*/  HMMA.16816.F32.BF16 R112, R120.reuse, R114, R28 ;  /* 0x000000727870723c */ /* 0x040fe2000004181c */
[----:B------:R-:W4:Y:S07]  /*a4d0*/  LDSM.16.MT88.4 R28, [R168+0x3000] ;  /* 0x00300000a81c783b */ /* 0x000f2e0000004200 */
[C---:B-1----:R-:W-:Y:S08]  /*a4e0*/  HMMA.16816.F32.BF16 R48, R120.reuse, R24, R48 ;  /* 0x000000187830723c */ /* 0x042ff00000041830 */
[C---:B------:R-:W-:Y:S01]  /*a4f0*/  HMMA.16816.F32.BF16 R52, R120.reuse, R26, R52 ;  /* 0x0000001a7834723c */ /* 0x040fe20000041834 */
[----:B------:R-:W1:Y:S07]  /*a500*/  LDSM.16.MT88.4 R24, [R145+0x3000] ;  /* 0x003000009118783b */ /* 0x000e6e0000004200 */
[C---:B--2---:R-:W-:Y:S08]  /*a510*/  HMMA.16816.F32.BF16 R16, R120.reuse, R8, R40 ;  /* 0x000000087810723c */ /* 0x044ff00000041828 */
[----:B------:R-:W-:Y:S01]  /*a520*/  HMMA.16816.F32.BF16 R8, R120, R10, R44 ;  /* 0x0000000a7808723c */ /* 0x000fe2000004182c */
[----:B------:R-:W2:Y:S07]  /*a530*/  LDSM.16.MT88.4 R44, [R147+0xd800] ;  /* 0x00d80000932c783b */ /* 0x000eae0000004200 */
[C---:B---3--:R-:W-:Y:S08]  /*a540*/  HMMA.16816.F32.BF16 R72, R136.reuse, R76, R48 ;  /* 0x0000004c8848723c */ /* 0x048ff00000041830 */
[C---:B------:R-:W-:Y:S08]  /*a550*/  HMMA.16816.F32.BF16 R76, R136.reuse, R78, R52 ;  /* 0x0000004e884c723c */ /* 0x040ff00000041834 */
[C---:B------:R-:W-:Y:S01]  /*a560*/  HMMA.16816.F32.BF16 R48, R136.reuse, R36, R116 ;  /* 0x000000248830723c */ /* 0x040fe20000041874 */
[----:B------:R-:W3:Y:S07]  /*a570*/  LDSM.16.MT88.4 R116, [R168+0x5800] ;  /* 0x00580000a874783b */ /* 0x000eee0000004200 */
[----:B------:R-:W-:Y:S01]  /*a580*/  HMMA.16816.F32.BF16 R52, R136, R38, R112 ;  /* 0x000000268834723c */ /* 0x000fe20000041870 */
[----:B------:R-:W5:Y:S07]  /*a590*/  LDSM.16.MT88.4 R36, [R160+0xd800] ;  /* 0x00d80000a024783b */ /* 0x000f6e0000004200 */
[C---:B----4-:R-:W-:Y:S08]  /*a5a0*/  HMMA.16816.F32.BF16 R56, R120.reuse, R28, R56 ;  /* 0x0000001c7838723c */ /* 0x050ff00000041838 */
[C---:B------:R-:W-:Y:S08]  /*a5b0*/  HMMA.16816.F32.BF16 R60, R120.reuse, R30, R60 ;  /* 0x0000001e783c723c */ /* 0x040ff0000004183c */
[C---:B-1----:R-:W-:Y:S01]  /*a5c0*/  HMMA.16816.F32.BF16 R28, R120.reuse, R24, R64 ;  /* 0x00000018781c723c */ /* 0x042fe20000041840 */
[----:B------:R-:W-:Y:S07]  /*a5d0*/  LDSM.16.MT88.4 R64, [R145+0x1800] ;  /* 0x001800009140783b */ /* 0x000fee0000004200 */
[----:B------:R-:W-:Y:S01]  /*a5e0*/  HMMA.16816.F32.BF16 R24, R120, R26, R68 ;  /* 0x0000001a7818723c */ /* 0x000fe20000041844 */
[----:B------:R-:W1:Y:S04]  /*a5f0*/  LDSM.16.MT88.4 R120, [R168+0x3800] ;  /* 0x00380000a878783b */ /* 0x000e680000004200 */
[----:B------:R-:W4:Y:S03]  /*a600*/  LDSM.16.MT88.4 R68, [R160+0xf800] ;  /* 0x00f80000a044783b */ /* 0x000f260000004200 */
[C---:B--2---:R-:W-:Y:S08]  /*a610*/  HMMA.16816.F32.BF16 R40, R136.reuse, R44, R140 ;  /* 0x0000002c8828723c */ /* 0x044ff0000004188c */
[C---:B------:R-:W-:Y:S08]  /*a620*/  HMMA.16816.F32.BF16 R44, R136.reuse, R46, R128 ;  /* 0x0000002e882c723c */ /* 0x040ff00000041880 */
[C---:B---3--:R-:W-:Y:S08]  /*a630*/  HMMA.16816.F32.BF16 R112, R136.reuse, R116, R88 ;  /* 0x000000748870723c */ /* 0x048ff00000041858 */
[C---:B------:R-:W-:Y:S01]  /*a640*/  HMMA.16816.F32.BF16 R116, R136.reuse, R118, R92 ;  /* 0x000000768874723c */ /* 0x040fe2000004185c */
[----:B------:R-:W2:Y:S07]  /*a650*/  LDSM.16.MT88.4 R92, [R145+0x3800] ;  /* 0x00380000915c783b */ /* 0x000eae0000004200 */
[C---:B-----5:R-:W-:Y:S01]  /*a660*/  HMMA.16816.F32.BF16 R128, R136.reuse, R36, R4 ;  /* 0x000000248880723c */ /* 0x060fe20000041804 */
[----:B------:R-:W3:Y:S07]  /*a670*/  LDSM.16.MT88.4 R4, [R145+0x5800] ;  /* 0x005800009104783b */ /* 0x000eee0000004200 */
[C---:B------:R-:W-:Y:S01]  /*a680*/  HMMA.16816.F32.BF16 R36, R136.reuse, R38, R12 ;  /* 0x000000268824723c */ /* 0x040fe2000004180c */
[----:B------:R-:W5:Y:S07]  /*a690*/  LDSM.16.MT88.4 R12, [R160+0x11800] ;  /* 0x01180000a00c783b */ /* 0x000f6e0000004200 */
[C---:B------:R-:W-:Y:S08]  /*a6a0*/  HMMA.16816.F32.BF16 R104, R136.reuse, R108, R80 ;  /* 0x0000006c8868723c */ /* 0x040ff00000041850 */
[C---:B------:R-:W-:Y:S08]  /*a6b0*/  HMMA.16816.F32.BF16 R108, R136.reuse, R110, R84 ;  /* 0x0000006e886c723c */ /* 0x040ff00000041854 */
[C---:B-1----:R-:W-:Y:S08]  /*a6c0*/  HMMA.16816.F32.BF16 R80, R136.reuse, R120, R56 ;  /* 0x000000788850723c */ /* 0x042ff00000041838 */
[C---:B------:R-:W-:Y:S08]  /*a6d0*/  HMMA.16816.F32.BF16 R84, R136.reuse, R122, R60 ;  /* 0x0000007a8854723c */ /* 0x040ff0000004183c */
[C---:B------:R-:W-:Y:S08]  /*a6e0*/  HMMA.16816.F32.BF16 R56, R136.reuse, R64, R32 ;  /* 0x000000408838723c */ /* 0x040ff00000041820 */
[C---:B------:R-:W-:Y:S08]  /*a6f0*/  HMMA.16816.F32.BF16 R60, R136.reuse, R66, R20 ;  /* 0x00000042883c723c */ /* 0x040ff00000041814 */
[C---:B----4-:R-:W-:Y:S08]  /*a700*/  HMMA.16816.F32.BF16 R64, R136.reuse, R68, R16 ;  /* 0x000000448840723c */ /* 0x050ff00000041810 */
[----:B------:R-:W-:Y:S01]  /*a710*/  HMMA.16816.F32.BF16 R68, R136, R70, R8 ;  /* 0x000000468844723c */ /* 0x000fe20000041808 */
[----:B------:R-:W-:-:S04]  /*a720*/  FADD.FTZ R9, R177, R0 ;  /* 0x00000000b1097221 */ /* 0x000fc80000010000 */
[----:B------:R-:W-:-:S03]  /*a730*/  FADD.FTZ R9, R176, R9 ;  /* 0x00000009b0097221 */ /* 0x000fc60000010000 */
[----:B--2---:R-:W-:Y:S01]  /*a740*/  HMMA.16816.F32.BF16 R88, R136, R92, R28 ;  /* 0x0000005c8858723c */ /* 0x004fe2000004181c */
[----:B------:R-:W-:-:S04]  /*a750*/  FADD.FTZ R0, R174, R9 ;  /* 0x00000009ae007221 */ /* 0x000fc80000010000 */
[----:B------:R-:W-:-:S03]  /*a760*/  FADD.FTZ R0, R173, R0 ;  /* 0x00000000ad007221 */ /* 0x000fc60000010000 */
[----:B---3--:R-:W-:Y:S01]  /*a770*/  HMMA.16816.F32.BF16 R120, R136, R4, R124 ;  /* 0x000000048878723c */ /* 0x008fe2000004187c */
[----:B------:R-:W-:Y:S01]  /*a780*/  FADD.FTZ R9, R185, R0 ;  /* 0x00000000b9097221 */ /* 0x000fe20000010000 */
[-C--:B------:R-:W-:Y:S02]  /*a790*/  MOV R0, R3.reuse ;  /* 0x0000000300007202 */ /* 0x080fe40000000f00 */
[----:B------:R-:W-:Y:S01]  /*a7a0*/  @P3 MOV R0, R3 ;  /* 0x0000000300003202 */ /* 0x000fe20000000f00 */
[----:B------:R-:W-:-:S03]  /*a7b0*/  FADD.FTZ R9, R188, R9 ;  /* 0x00000009bc097221 */ /* 0x000fc60000010000 */
[----:B------:R-:W-:Y:S01]  /*a7c0*/  HMMA.16816.F32.BF16 R92, R136, R94, R24 ;  /* 0x0000005e885c723c */ /* 0x000fe20000041818 */
[----:B------:R-:W-:-:S04]  /*a7d0*/  FADD.FTZ R184, R184, R9 ;  /* 0x00000009b8b87221 */ /* 0x000fc80000010000 */
[----:B------:R-:W-:-:S03]  /*a7e0*/  FADD.FTZ R183, R183, R184 ;  /* 0x000000b8b7b77221 */ /* 0x000fc60000010000 */
[----:B-----5:R-:W-:Y:S01]  /*a7f0*/  HMMA.16816.F32.BF16 R96, R136, R12, R96 ;  /* 0x0000000c8860723c */ /* 0x020fe20000041860 */
[----:B------:R-:W-:-:S04]  /*a800*/  FADD.FTZ R190, R190, R183 ;  /* 0x000000b7bebe7221 */ /* 0x000fc80000010000 */
[----:B------:R-:W-:-:S03]  /*a810*/  FADD.FTZ R191, R191, R190 ;  /* 0x000000bebfbf7221 */ /* 0x000fc60000010000 */
[----:B------:R-:W-:Y:S01]  /*a820*/  HMMA.16816.F32.BF16 R100, R136, R14, R100 ;  /* 0x0000000e8864723c */ /* 0x000fe20000041864 */
[----:B------:R-:W-:-:S04]  /*a830*/  FADD.FTZ R148, R148, R191 ;  /* 0x000000bf94947221 */ /* 0x000fc80000010000 */
[----:B------:R-:W-:-:S03]  /*a840*/  FADD.FTZ R172, R151, R148 ;  /* 0x0000009497ac7221 */ /* 0x000fc60000010000 */
[----:B------:R-:W-:Y:S01]  /*a850*/  HMMA.16816.F32.BF16 R124, R136, R6, R132 ;  /* 0x00000006887c723c */ /* 0x000fe20000041884 */
[----:B------:R-:W-:-:S04]  /*a860*/  NOP ;  /* 0x0000000000007918 */ /* 0x000fc80000000000 */
[----:B------:R-:W-:-:S15]  /*a870*/  BRA.U UP0, `(.L_x_1132) ;  /* 0x0000000100047547 */ /* 0x000fde000b800000 */
.L_x_1126:
[----:B------:R-:W-:-:S12]  /*a880*/  UIADD3 UR16, UPT, UPT, UR10, -0x1, URZ ;  /* 0xffffffff0a107890 */ /* 0x000fd8000fffe0ff */
.L_x_1132:
[----:B------:R-:W-:Y:S01]  /*a890*/  UISETP.GE.AND UP0, UPT, UR16, UR14, UPT ;  /* 0x0000000e1000728c */ /* 0x000fe2000bf06270 */
[----:B------:R-:W-:-:S08]  /*a8a0*/  MOV R134, 0x40 ;  /* 0x0000004000867802 */ /* 0x000fd00000000f00 */
[----:B------:R-:W-:Y:S05]  /*a8b0*/  BRA.U !UP0, `(.L_x_1133) ;  /* 0x00000039083c7547 */ /* 0x000fea000b800000 */
[----:B------:R-:W1:Y:S01]  /*a8c0*/  S2UR UR5, SR_CgaCtaId ;  /* 0x00000000000579c3 */ /* 0x000e620000008800 */
[----:B------:R-:W-:Y:S01]  /*a8d0*/  UISETP.NE.U32.AND UP0, UPT, UR8, URZ, UPT ;  /* 0x000000ff0800728c */ /* 0x000fe2000bf05070 */
[----:B------:R-:W-:Y:S01]  /*a8e0*/  MOV R5, 0x20 ;  /* 0x0000002000057802 */ /* 0x000fe20000000f00 */
[----:B------:R-:W-:Y:S01]  /*a8f0*/  IMAD.MOV.U32 R133, RZ, RZ, R0 ;  /* 0x000000ffff857224 */ /* 0x000fe200078e0000 */
[----:B------:R-:W-:Y:S01]  /*a900*/  MOV R168, RZ ;  /* 0x000000ff00a87202 */ /* 0x000fe20000000f00 */
[----:B------:R-:W-:Y:S01]  /*a910*/  UISETP.NE.AND.EX UP0, UPT, UR9, URZ, UPT, UP0 ;  /* 0x000000ff0900728c */ /* 0x000fe2000bf05300 */
[----:B------:R-:W-:Y:S01]  /*a920*/  SEL R5, R5, 0xffffffe0, !P1 ;  /* 0xffffffe005057807 */ /* 0x000fe20004800000 */
[----:B------:R-:W-:Y:S01]  /*a930*/  IMAD.MOV.U32 R3, RZ, RZ, R2 ;  /* 0x000000ffff037224 */ /* 0x000fe200078e0002 */
[----:B------:R-:W-:Y:S01]  /*a940*/  UMOV UR11, 0x400 ;  /* 0x00000400000b7882 */ /* 0x000fe20000000000 */
[----:B------:R-:W-:Y:S01]  /*a950*/  VIADD R162, R160, 0xc000 ;  /* 0x0000c000a0a27836 */ /* 0x000fe20000000000 */
[----:B------:R-:W-:Y:S01]  /*a960*/  ULEA UR10, UR16, 0x40, 0x6 ;  /* 0x00000040100a7891 */ /* 0x000fe2000f8e30ff */
[----:B------:R-:W-:Y:S01]  /*a970*/  PLOP3.LUT P4, PT, PT, PT, UP0, 0x80, 0x8 ;  /* 0x000000000008781c */ /* 0x000fe20003f8f008 */
[----:B------:R-:W-:Y:S01]  /*a980*/  IMAD.IADD R156, R5, 0x1, R160 ;  /* 0x00000001059c7824 */ /* 0x000fe200078e02a0 */
[----:B------:R-:W-:Y:S01]  /*a990*/  UIADD3 UR17, UPT, UPT, UR16, 0x1, URZ ;  /* 0x0000000110117890 */ /* 0x000fe2000fffe0ff */
[----:B------:R-:W2:Y:S01]  /*a9a0*/  LDCU UR13, c[0x0][0x440] ;  /* 0x00008800ff0d77ac */ /* 0x000ea20008000800 */
[----:B------:R-:W3:Y:S01]  /*a9b0*/  LDCU UR4, c[0x0][0x45c] ;  /* 0x00008b80ff0477ac */ /* 0x000ee20008000800 */
[----:B------:R-:W4:Y:S01]  /*a9c0*/  LDCU.64 UR6, c[0x0][0x3a0] ;  /* 0x00007400ff0677ac */ /* 0x000f220008000a00 */
[----:B------:R-:W2:Y:S01]  /*a9d0*/  LDCU.64 UR8, c[0x0][0x3a8] ;  /* 0x00007500ff0877ac */ /* 0x000ea20008000a00 */
[----:B-1----:R-:W-:-:S12]  /*a9e0*/  ULEA UR5, UR5, UR11, 0x18 ;  /* 0x0000000b05057291 */ /* 0x002fd8000f8ec0ff */
.L_x_1137:
[----:B------:R-:W-:Y:S01]  /*a9f0*/  @!P4 IADD3 R8, P0, PT, RZ, -R168, RZ ;  /* 0x800000a8ff08c210 */ /* 0x000fe20007f1e0ff */
[----:B------:R-:W1:Y:S01]  /*aa00*/  S2R R159, SR_TID.X ;  /* 0x00000000009f7919 */ /* 0x000e620000002100 */
[----:B------:R-:W5:Y:S01]  /*aa10*/  @!P4 LDC R174, c[0x0][0x3c0] ;  /* 0x0000f000ffaecb82 */ /* 0x000f620000000800 */
[----:B------:R-:W-:Y:S07]  /*aa20*/  DEPBAR.LE SB0, 0x0 ;  /* 0x000080000000791a */ /* 0x000fee0000000000 */
[----:B------:R-:W2:Y:S08]  /*aa30*/  LDC R177, c[0x0][0x3c4] ;  /* 0x0000f100ffb17b82 */ /* 0x000eb00000000800 */
[----:B------:R-:W-:Y:S01]  /*aa40*/  BAR.SYNC.DEFER_BLOCKING 0x0 ;  /* 0x0000000000007b1d */ /* 0x000fe20000010000 */
[----:B-1----:R-:W-:Y:S01]  /*aa50*/  SHF.R.U32.HI R161, RZ, 0x1, R159 ;  /* 0x00000001ffa17819 */ /* 0x002fe2000001169f */
[C---:B------:R-:W-:Y:S01]  /*aa60*/  IMAD.SHL.U32 R6, R159.reuse, 0x20, RZ ;  /* 0x000000209f067824 */ /* 0x040fe200078e00ff */
[C---:B------:R-:W-:Y:S01]  /*aa70*/  LOP3.LUT R173, R159.reuse, 0x38, RZ, 0xc0, !PT ;  /* 0x000000389fad7812 */ /* 0x040fe200078ec0ff */
[----:B------:R-:W-:Y:S01]  /*aa80*/  IMAD.SHL.U32 R7, R159, 0x40, RZ ;  /* 0x000000409f077824 */ /* 0x000fe200078e00ff */
[----:B------:R-:W-:Y:S01]  /*aa90*/  LOP3.LUT R0, R161, 0x8, RZ, 0xc0, !PT ;  /* 0x00000008a1007812 */ /* 0x000fe200078ec0ff */
[----:B------:R-:W-:Y:S01]  /*aaa0*/  IMAD.SHL.U32 R4, R159, 0x8, RZ ;  /* 0x000000089f047824 */ /* 0x000fe200078e00ff */
[----:B------:R-:W-:Y:S01]  /*aab0*/  LOP3.LUT R158, R6, 0x7c00, RZ, 0xc0, !PT ;  /* 0x00007c00069e7812 */ /* 0x000fe200078ec0ff */
[----:B-----5:R-:W-:Y:S01]  /*aac0*/  @!P4 IMAD.SHL.U32 R9, R174, 0x40, RZ ;  /* 0x00000040ae09c824 */ /* 0x020fe200078e00ff */
[----:B------:R-:W-:Y:S02]  /*aad0*/  LOP3.LUT R5, R7, 0x1c0, RZ, 0xc0, !PT ;  /* 0x000001c007057812 */ /* 0x000fe400078ec0ff */
[----:B------:R-:W-:Y:S01]  /*aae0*/  LOP3.LUT R6, R4, 0x38, RZ, 0xc0, !PT ;  /* 0x0000003804067812 */ /* 0x000fe200078ec0ff */
[----:B------:R-:W-:Y:S01]  /*aaf0*/  @!P4 IMAD.X R9, RZ, RZ, ~R9, P0 ;  /* 0x000000ffff09c224 */ /* 0x000fe200000e0e09 */
[--C-:B------:R-:W-:Y:S02]  /*ab00*/  LOP3.LUT R2, R5, 0x38, R4.reuse, 0xf8, !PT ;  /* 0x0000003805027812 */ /* 0x100fe400078ef804 */
[----:B------:R-:W-:Y:S02]  /*ab10*/  LOP3.LUT R10, R6, 0x40, RZ, 0xfc, !PT ;  /* 0x00000040060a7812 */ /* 0x000fe400078efcff */
[----:B------:R-:W-:Y:S02]  /*ab20*/  LOP3.LUT R5, R158, 0x200, R7, 0xf8, !PT ;  /* 0x000002009e057812 */ /* 0x000fe400078ef807 */
[----:B------:R-:W-:Y:S02]  /*ab30*/  LOP3.LUT R173, R173, 0x1f8, R4, 0x78, !PT ;  /* 0x000001f8adad7812 */ /* 0x000fe400078e7804 */
[----:B------:R-:W-:Y:S02]  /*ab40*/  @!P4 SHF.R.S64 R8, R8, 0x1f, R9 ;  /* 0x0000001f0808c819 */ /* 0x000fe40000001009 */
[----:B--2---:R-:W-:Y:S02]  /*ab50*/  ISETP.GE.AND P2, PT, R10, UR13, PT ;  /* 0x0000000d0a007c0c */ /* 0x004fe4000bf46270 */
[----:B------:R-:W-:Y:S02]  /*ab60*/  LOP3.LUT R0, R5, R2, R0, 0xf6, !PT ;  /* 0x0000000205007212 */ /* 0x000fe400078ef600 */
[C---:B------:R-:W-:Y:S02]  /*ab70*/  ISETP.GE.AND P3, PT, R6.reuse, UR13, PT ;  /* 0x0000000d06007c0c */ /* 0x040fe4000bf66270 */
[----:B------:R-:W-:Y:S01]  /*ab80*/  LOP3.LUT R10, R6, 0x80, RZ, 0xfc, !PT ;  /* 0x00000080060a7812 */ /* 0x000fe200078efcff */
[----:B------:R-:W-:Y:S01]  /*ab90*/  IMAD.MOV.U32 R6, RZ, RZ, R167 ;  /* 0x000000ffff067224 */ /* 0x000fe200078e00a7 */
[----:B------:R-:W-:Y:S02]  /*aba0*/  LOP3.LUT R132, R7, 0x400, RZ, 0xc0, !PT ;  /* 0x0000040007847812 */ /* 0x000fe400078ec0ff */
[----:B------:R-:W-:Y:S02]  /*abb0*/  LOP3.LUT R5, R2, 0x8, R159, 0x78, !PT ;  /* 0x0000000802057812 */ /* 0x000fe400078e789f */
[----:B------:R-:W-:Y:S02]  /*abc0*/  LOP3.LUT R173, R173, 0x1e00, R4, 0xf8, !PT ;  /* 0x00001e00adad7812 */ /* 0x000fe400078ef804 */
[----:B------:R-:W-:Y:S01]  /*abd0*/  @!P4 IADD3 R167, P0, PT, R167, R8, RZ ;  /* 0x00000008a7a7c210 */ /* 0x000fe20007f1e0ff */
[----:B------:R-:W-:Y:S01]  /*abe0*/  IMAD.MOV.U32 R8, RZ, RZ, R166 ;  /* 0x000000ffff087224 */ /* 0x000fe200078e00a6 */
[----:B------:R-:W-:Y:S01]  /*abf0*/  ISETP.GE.AND P1, PT, R10, UR13, PT ;  /* 0x0000000d0a007c0c */ /* 0x000fe2000bf26270 */
[----:B------:R-:W-:Y:S01]  /*ac00*/  IMAD R132, R5, 0x2, R132 ;  /* 0x0000000205847824 */ /* 0x000fe200078e0284 */
[----:B------:R-:W-:Y:S02]  /*ac10*/  @!P4 LEA.HI.X.SX32 R166, R9, R166, 0x1, P0 ;  /* 0x000000a609a6c211 */ /* 0x000fe400000f0eff */
[----:B------:R-:W-:Y:S01]  /*ac20*/  LEA R173, R173, UR5, 0x1 ;  /* 0x00000005adad7c11 */ /* 0x000fe2000f8e08ff */
[----:B------:R-:W-:Y:S08]  /*ac30*/  @!P4 BRA `(.L_x_1134) ;  /* 0x0000000000f8c947 */ /* 0x000ff00003800000 */
[----:B------:R-:W1:Y:S01]  /*ac40*/  LDC R5, c[0x0][0x4f0] ;  /* 0x00013c00ff057b82 */ /* 0x000e620000000800 */
[----:B------:R-:W-:Y:S07]  /*ac50*/  UIADD3 UR11, UPT, UPT, UR10, -0x40, URZ ;  /* 0xffffffc00a0b7890 */ /* 0x000fee000fffe0ff */
[----:B------:R-:W2:Y:S01]  /*ac60*/  LDC.64 R174, c[0x0][0x3c0] ;  /* 0x0000f000ffae7b82 */ /* 0x000ea20000000a00 */
[----:B------:R-:W-:Y:S05]  /*ac70*/  IMAD.U32 R9, RZ, RZ, UR11 ;  /* 0x0000000bff097e24 */ /* 0x000fea000f8e00ff */
[----:B------:R-:W-:Y:S02]  /*ac80*/  IABS R9, R9 ;  /* 0x0000000900097213 */ /* 0x000fe40000000000 */
[----:B-1----:R-:W-:Y:S04]  /*ac90*/  IABS R4, R5 ;  /* 0x0000000500047213 */ /* 0x002fe80000000000 */
        /* <DEDUP_REMOVED lines=8> */
[----:B------:R-:W-:Y:S05]  /*ad20*/  IABS R11, UR10 ;  /* 0x0000000a000b7c13 */ /* 0x000fea0008000000 */
[C---:B------:R-:W-:Y:S04]  /*ad30*/  IMAD.HI.U32 R10, R2.reuse, R9, RZ ;  /* 0x00000009020a7227 */ /* 0x040fe800078e00ff */
[----:B------:R-:W-:Y:S02]  /*ad40*/  IMAD.MOV R7, RZ, RZ, -R10 ;  /* 0x000000ffff077224 */ /* 0x000fe400078e0a0a */
[----:B------:R-:W-:Y:S04]  /*ad50*/  IMAD.HI.U32 R2, R2, R11, RZ ;  /* 0x0000000b02027227 */ /* 0x000fe800078e00ff */
[C---:B------:R-:W-:Y:S02]  /*ad60*/  IMAD R9, R4.reuse, R7, R9 ;  /* 0x0000000704097224 */ /* 0x040fe400078e0209 */
[----:B------:R-:W-:Y:S03]  /*ad70*/  IMAD.MOV R7, RZ, RZ, -R2 ;  /* 0x000000ffff077224 */ /* 0x000fe600078e0a02 */
[C---:B------:R-:W-:Y:S01]  /*ad80*/  ISETP.GT.U32.AND P0, PT, R4.reuse, R9, PT ;  /* 0x000000090400720c */ /* 0x040fe20003f04070 */
[C---:B------:R-:W-:Y:S01]  /*ad90*/  IMAD R11, R4.reuse, R7, R11 ;  /* 0x00000007040b7224 */ /* 0x040fe200078e020b */
[----:B------:R-:W-:Y:S04]  /*ada0*/  LOP3.LUT R7, R5, UR10, RZ, 0x3c, !PT ;  /* 0x0000000a05077c12 */ /* 0x000fe8000f8e3cff */
[----:B------:R-:W-:Y:S07]  /*adb0*/  ISETP.GT.U32.AND P5, PT, R4, R11, PT ;  /* 0x0000000b0400720c */ /* 0x000fee0003fa4070 */
[----:B------:R-:W-:Y:S02]  /*adc0*/  @!P0 IMAD.IADD R9, R9, 0x1, -R4 ;  /* 0x0000000109098824 */ /* 0x000fe400078e0a04 */
[----:B------:R-:W-:Y:S03]  /*add0*/  @!P0 VIADD R10, R10, 0x1 ;  /* 0x000000010a0a8836 */ /* 0x000fe60000000000 */
[-C--:B------:R-:W-:Y:S01]  /*ade0*/  ISETP.GE.U32.AND P6, PT, R9, R4.reuse, PT ;  /* 0x000000040900720c */ /* 0x080fe20003fc6070 */
[----:B------:R-:W-:Y:S01]  /*adf0*/  @!P5 VIADD R2, R2, 0x1 ;  /* 0x000000010202d836 */ /* 0x000fe20000000000 */
[-C--:B------:R-:W-:Y:S02]  /*ae00*/  @!P5 IADD3 R11, PT, PT, R11, -R4.reuse, RZ ;  /* 0x800000040b0bd210 */ /* 0x080fe40007ffe0ff */
[----:B------:R-:W-:Y:S02]  /*ae10*/  LOP3.LUT R9, RZ, R5, RZ, 0x33, !PT ;  /* 0x00000005ff097212 */ /* 0x000fe400078e33ff */
[----:B------:R-:W-:Y:S02]  /*ae20*/  ISETP.GE.U32.AND P0, PT, R11, R4, PT ;  /* 0x000000040b00720c */ /* 0x000fe40003f06070 */
[----:B------:R-:W-:Y:S04]  /*ae30*/  LOP3.LUT R4, R5, UR11, RZ, 0x3c, !PT ;  /* 0x0000000b05047c12 */ /* 0x000fe8000f8e3cff */
[----:B------:R-:W-:Y:S02]  /*ae40*/  ISETP.GE.AND P5, PT, R4, RZ, PT ;  /* 0x000000ff0400720c */ /* 0x000fe40003fa6270 */
[----:B------:R-:W-:Y:S02]  /*ae50*/  @P6 IADD3 R10, PT, PT, R10, 0x1, RZ ;  /* 0x000000010a0a6810 */ /* 0x000fe40007ffe0ff */
[----:B------:R-:W-:Y:S03]  /*ae60*/  ISETP.GE.AND P6, PT, R7, RZ, PT ;  /* 0x000000ff0700720c */ /* 0x000fe60003fc6270 */
[----:B------:R-:W-:Y:S01]  /*ae70*/  @P0 VIADD R2, R2, 0x1 ;  /* 0x0000000102020836 */ /* 0x000fe20000000000 */
[----:B------:R-:W-:Y:S05]  /*ae80*/  ISETP.NE.AND P0, PT, R5, RZ, PT ;  /* 0x000000ff0500720c */ /* 0x000fea0003f05270 */
[----:B------:R-:W-:Y:S04]  /*ae90*/  @!P5 IMAD.MOV R10, RZ, RZ, -R10 ;  /* 0x000000ffff0ad224 */ /* 0x000fe800078e0a0a */
[----:B------:R-:W-:Y:S02]  /*aea0*/  @!P6 IADD3 R2, PT, PT, -R2, RZ, RZ ;  /* 0x000000ff0202e210 */ /* 0x000fe40007ffe1ff */
[C---:B------:R-:W-:Y:S02]  /*aeb0*/  SEL R11, R9.reuse, R10, !P0 ;  /* 0x0000000a090b7207 */ /* 0x040fe40004000000 */
[----:B------:R-:W-:Y:S02]  /*aec0*/  SEL R9, R9, R2, !P0 ;  /* 0x0000000209097207 */ /* 0x000fe40004000000 */
[-C--:B------:R-:W-:Y:S02]  /*aed0*/  LEA R14, P5, R11, R170.reuse, 0x2 ;  /* 0x000000aa0b0e7211 */ /* 0x080fe400078a10ff */
[C---:B------:R-:W-:Y:S01]  /*aee0*/  LEA R12, P0, R9.reuse, R170, 0x2 ;  /* 0x000000aa090c7211 */ /* 0x040fe200078010ff */
[----:B------:R-:W-:Y:S01]  /*aef0*/  IMAD.IADD R2, R9, 0x1, -R11 ;  /* 0x0000000109027824 */ /* 0x000fe200078e0a0b */
[-C--:B------:R-:W-:Y:S02]  /*af00*/  LEA.HI.X.SX32 R15, R11, R171.reuse, 0x2, P5 ;  /* 0x000000ab0b0f7211 */ /* 0x080fe400028f16ff */
[----:B------:R-:W-:Y:S01]  /*af10*/  LEA.HI.X.SX32 R13, R9, R171, 0x2, P0 ;  /* 0x000000ab090d7211 */ /* 0x000fe200000f16ff */
[----:B------:R-:W-:Y:S02]  /*af20*/  IMAD R5, R2, R5, -0x40 ;  /* 0xffffffc002057424 */ /* 0x000fe400078e0205 */
[----:B------:R-:W5:Y:S02]  /*af30*/  LDG.E R7, desc[UR18][R14.64] ;  /* 0x000000120e077981 */ /* 0x000f64000c1e1900 */
[-C--:B--2---:R-:W-:Y:S01]  /*af40*/  IMAD.WIDE.U32 R10, R5, R174.reuse, RZ ;  /* 0x000000ae050a7225 */ /* 0x084fe200078e00ff */
[----:B------:R-:W-:Y:S01]  /*af50*/  SHF.R.S32.HI R9, RZ, 0x1f, R5 ;  /* 0x0000001fff097819 */ /* 0x000fe20000011405 */
[----:B------:R-:W5:Y:S04]  /*af60*/  LDG.E R4, desc[UR18][R12.64] ;  /* 0x000000120c047981 */ /* 0x000f68000c1e1900 */
[----:B------:R-:W-:Y:S04]  /*af70*/  IMAD R2, R9, R174, RZ ;  /* 0x000000ae09027224 */ /* 0x000fe800078e02ff */
[----:B------:R-:W-:Y:S05]  /*af80*/  IMAD R2, R5, R175, R2 ;  /* 0x000000af05027224 */ /* 0x000fea00078e0202 */
[----:B------:R-:W-:Y:S01]  /*af90*/  IADD3 R11, PT, PT, R11, R2, RZ ;  /* 0x000000020b0b7210 */ /* 0x000fe20007ffe0ff */
[----:B-----5:R-:W-:Y:S04]  /*afa0*/  IMAD.IADD R7, R7, 0x1, -R4 ;  /* 0x0000000107077824 */ /* 0x020fe800078e0a04 */
[C---:B------:R-:W-:Y:S01]  /*afb0*/  IMAD.WIDE.U32 R10, R7.reuse, UR8, R10 ;  /* 0x00000008070a7c25 */ /* 0x040fe2000f8e000a */
[----:B------:R-:W-:Y:S02]  /*afc0*/  SHF.R.S32.HI R4, RZ, 0x1f, R7 ;  /* 0x0000001fff047819 */ /* 0x000fe40000011407 */
[----:B------:R-:W-:Y:S03]  /*afd0*/  LEA R167, P0, R10, R6, 0x1 ;  /* 0x000000060aa77211 */ /* 0x000fe600078008ff */
[----:B------:R-:W-:Y:S04]  /*afe0*/  IMAD R4, R4, UR8, RZ ;  /* 0x0000000804047c24 */ /* 0x000fe8000f8e02ff */
[----:B------:R-:W-:Y:S04]  /*aff0*/  IMAD R4, R7, UR9, R4 ;  /* 0x0000000907047c24 */ /* 0x000fe8000f8e0204 */
[----:B------:R-:W-:Y:S05]  /*b000*/  IMAD.IADD R5, R11, 0x1, R4 ;  /* 0x000000010b057824 */ /* 0x000fea00078e0204 */
[----:B------:R-:W-:Y:S07]  /*b010*/  LEA.HI.X R166, R10, R8, R5, 0x1, P0 ;  /* 0x000000080aa67211 */ /* 0x000fee00000f0c05 */
.L_x_1134:
[----:B------:R-:W-:Y:S01]  /*b020*/  @!P3 IMAD.MOV.U32 R180, RZ, RZ, R167 ;  /* 0x000000ffffb4b224 */ /* 0x000fe200078e00a7 */
[C---:B------:R-:W-:Y:S01]  /*b030*/  LEA R178, P0, R174.reuse, R167, 0x5 ;  /* 0x000000a7aeb27211 */ /* 0x040fe200078028ff */
[--C-:B------:R-:W-:Y:S01]  /*b040*/  @!P3 IMAD.MOV.U32 R181, RZ, RZ, R166.reuse ;  /* 0x000000ffffb5b224 */ /* 0x100fe200078e00a6 */
[C-C-:B------:R-:W-:Y:S01]  /*b050*/  SHF.L.U64.HI R176, R174.reuse, 0x5, R177.reuse ;  /* 0x00000005aeb07819 */ /* 0x140fe200000102b1 */
[C---:B------:R-:W-:Y:S01]  /*b060*/  IMAD.SHL.U32 R175, R174.reuse, 0x20, RZ ;  /* 0x00000020aeaf7824 */ /* 0x040fe200078e00ff */
[----:B------:R-:W-:Y:S01]  /*b070*/  LEA.HI.X R179, R174, R166, R177, 0x5, P0 ;  /* 0x000000a6aeb37211 */ /* 0x000fe200000f2cb1 */
[----:B------:R-:W-:Y:S01]  /*b080*/  VIADD R135, R132, UR5 ;  /* 0x0000000584877c36 */ /* 0x000fe20008000000 */
[----:B------:R-:W-:Y:S01]  /*b090*/  @!PT LDS RZ, [RZ] ;  /* 0x00000000fffff984 */ /* 0x000fe20000000800 */
[----:B------:R-:W-:Y:S01]  /*b0a0*/  @!PT LDS RZ, [RZ] ;  /* 0x00000000fffff984 */ /* 0x000fe20000000800 */
[----:B------:R-:W-:Y:S01]  /*b0b0*/  @!PT LDS RZ, [RZ] ;  /* 0x00000000fffff984 */ /* 0x000fe20000000800 */
[----:B------:R1:W-:Y:S01]  /*b0c0*/  @!P3 LDGSTS.E.BYPASS.LTC128B.128 [R173+0xc000], desc[UR18][R180.64] ;  /* 0x0c000000b4adbfae */ /* 0x0003e2000b981a12 */
[----:B------:R-:W-:Y:S01]  /*b0d0*/  LEA R163, R0, UR5, 0x1 ;  /* 0x0000000500a37c11 */ /* 0x000fe2000f8e08ff */
[----:B------:R-:W-:Y:S01]  /*b0e0*/  UIADD3 UR17, UPT, UPT, UR17, -0x1, URZ ;  /* 0xffffffff11117890 */ /* 0x000fe2000fffe0ff */
[C---:B------:R-:W-:Y:S01]  /*b0f0*/  IADD3 R174, P5, PT, R175.reuse, R178, RZ ;  /* 0x000000b2afae7210 */ /* 0x040fe20007fbe0ff */
[----:B------:R-:W-:Y:S02]  /*b100*/  @P3 STS.128 [R173+0xc000], RZ ;  /* 0x00c000ffad003388 */ /* 0x000fe40000000c00 */
[----:B------:R-:W-:Y:S01]  /*b110*/  UISETP.GT.AND UP0, UPT, UR17, UR14, UPT ;  /* 0x0000000e1100728c */ /* 0x000fe2000bf04270 */
[----:B------:R-:W-:Y:S01]  /*b120*/  IADD3 R182, P0, PT, R175, R174, RZ ;  /* 0x000000aeafb67210 */ /* 0x000fe20007f1e0ff */
[C---:B------:R-:W-:Y:S05]  /*b130*/  IMAD.X R175, R176.reuse, 0x1, R179, P5 ;  /* 0x00000001b0af7824 */ /* 0x040fea00028e06b3 */
[----:B------:R-:W-:Y:S02]  /*b140*/  IADD3.X R183, PT, PT, R176, R175, RZ, P0, !PT ;  /* 0x000000afb0b77210 */ /* 0x000fe400007fe4ff */
[----:B------:R-:W-:Y:S02]  /*b150*/  LOP3.LUT P0, RZ, R159, 0x2, RZ, 0xc0, !PT ;  /* 0x000000029fff7812 */ /* 0x000fe4000780c0ff */
[----:B-1----:R-:W-:Y:S01]  /*b160*/  @!P2 MOV R181, R166 ;  /* 0x000000a600b5a202 */ /* 0x002fe20000000f00 */
[--C-:B------:R-:W-:Y:S05]  /*b170*/  @!P2 IMAD.MOV.U32 R180, RZ, RZ, R167.reuse ;  /* 0x000000ffffb4a224 */ /* 0x100fea00078e00a7 */
[----:B------:R-:W-:Y:S01]  /*b180*/  @!PT LDS RZ, [RZ] ;  /* 0x00000000fffff984 */ /* 0x000fe20000000800 */
[----:B------:R-:W-:Y:S01]  /*b190*/  @!PT LDS RZ, [RZ] ;  /* 0x00000000fffff984 */ /* 0x000fe20000000800 */
[----:B------:R-:W-:Y:S01]  /*b1a0*/  @!PT LDS RZ, [RZ] ;  /* 0x00000000fffff984 */ /* 0x000fe20000000800 */
[----:B------:R1:W-:Y:S04]  /*b1b0*/  @!P2 LDGSTS.E.BYPASS.LTC128B.128 [R173+0xe000], desc[UR18][R180.64+0x80] ;  /* 0x0e000080b4adafae */ /* 0x0003e8000b981a12 */
[----:B------:R-:W-:Y:S01]  /*b1c0*/  @P2 STS.128 [R173+0xe000], RZ ;  /* 0x00e000ffad002388 */ /* 0x000fe20000000c00 */
[----:B-1----:R-:W-:Y:S02]  /*b1d0*/  @!P1 IMAD.MOV.U32 R180, RZ, RZ, R167 ;  /* 0x000000ffffb49224 */ /* 0x002fe400078e00a7 */
[----:B------:R-:W-:Y:S05]  /*b1e0*/  @!P1 IMAD.MOV.U32 R181, RZ, RZ, R166 ;  /* 0x000000ffffb59224 */ /* 0x000fea00078e00a6 */
        /* <DEDUP_REMOVED lines=52> */
[----:B------:R-:W5:Y:S04]  /*b530*/  LDSM.16.M88.4 R144, [R132+UR5+0x6800] ;  /* 0x006800058490783b */ /* 0x000f680008000200 */
[----:B------:R-:W3:Y:S04]  /*b540*/  LDSM.16.M88.4 R148, [R132+UR5+0x7000] ;  /* 0x007000058494783b */ /* 0x000ee80008000200 */
[----:B------:R-:W0:Y:S04]  /*b550*/  LDGDEPBAR ;  /* 0x00000000000079af */ /* 0x000e280000000000 */
[----:B------:R-:W4:Y:S01]  /*b560*/  LDSM.16.M88.4 R152, [R132+UR5+0x7800] ;  /* 0x007800058498783b */ /* 0x000f220008000200 */
[C---:B--2---:R-:W-:Y:S08]  /*b570*/  HMMA.16816.F32.BF16 R4, R136.reuse, R140, RZ ;  /* 0x0000008c8804723c */ /* 0x044ff000000418ff */
[C---:B------:R-:W-:Y:S08]  /*b580*/  HMMA.16816.F32.BF16 R8, R136.reuse, R142, RZ ;  /* 0x0000008e8808723c */ /* 0x040ff000000418ff */
[C---:B-----5:R-:W-:Y:S08]  /*b590*/  HMMA.16816.F32.BF16 R12, R136.reuse, R144, RZ ;  /* 0x00000090880c723c */ /* 0x060ff000000418ff */
[C---:B------:R-:W-:Y:S08]  /*b5a0*/  HMMA.16816.F32.BF16 R16, R136.reuse, R146, RZ ;  /* 0x000000928810723c */ /* 0x040ff000000418ff */
[C---:B---3--:R-:W-:Y:S01]  /*b5b0*/  HMMA.16816.F32.BF16 R20, R136.reuse, R148, RZ ;  /* 0x000000948814723c */ /* 0x048fe200000418ff */
[----:B------:R-:W-:Y:S02]  /*b5c0*/  SEL R148, R157, 0xffffffe0, !P0 ;  /* 0xffffffe09d947807 */ /* 0x000fe40004000000 */
[----:B------:R-:W-:Y:S02]  /*b5d0*/  LOP3.LUT P0, RZ, R159, 0x4, RZ, 0xc0, !PT ;  /* 0x000000049fff7812 */ /* 0x000fe4000780c0ff */
[C---:B------:R-:W-:Y:S01]  /*b5e0*/  IADD3 R0, PT, PT, R148.reuse, R135, RZ ;  /* 0x0000008794007210 */ /* 0x040fe20007ffe0ff */
[----:B------:R-:W-:Y:S01]  /*b5f0*/  IMAD.IADD R144, R148, 0x1, R163 ;  /* 0x0000000194907824 */ /* 0x000fe200078e02a3 */
[----:B------:R-:W-:Y:S01]  /*b600*/  SEL R2, R134, 0xffffffc0, !P0 ;  /* 0xffffffc086027807 */ /* 0x000fe20004000000 */
[C---:B------:R-:W-:Y:S03]  /*b610*/  HMMA.16816.F32.BF16 R24, R136.reuse, R150, RZ ;  /* 0x000000968818723c */ /* 0x040fe600000418ff */
[----:B------:R-:W-:Y:S01]  /*b620*/  LDSM.16.M88.4 R140, [R144] ;  /* 0x00000000908c783b */ /* 0x000fe20000000200 */
[C---:B------:R-:W-:Y:S02]  /*b630*/  IMAD.IADD R135, R2.reuse, 0x1, R135 ;  /* 0x0000000102877824 */ /* 0x040fe400078e0287 */
[----:B------:R-:W-:Y:S02]  /*b640*/  IMAD.IADD R145, R2, 0x1, R163 ;  /* 0x0000000102917824 */ /* 0x000fe400078e02a3 */
[C---:B----4-:R-:W-:Y:S01]  /*b650*/  HMMA.16816.F32.BF16 R28, R136.reuse, R152, RZ ;  /* 0x00000098881c723c */ /* 0x050fe200000418ff */
[C---:B------:R-:W-:Y:S02]  /*b660*/  IMAD.IADD R2, R148.reuse, 0x1, R135 ;  /* 0x0000000194027824 */ /* 0x040fe400078e0287 */
[----:B------:R-:W-:Y:S05]  /*b670*/  IADD3 R146, PT, PT, R148, R145, RZ ;  /* 0x0000009194927210 */ /* 0x000fea0007ffe0ff */
[----:B------:R-:W-:Y:S01]  /*b680*/  HMMA.16816.F32.BF16 R32, R136, R154, RZ ;  /* 0x0000009a8820723c */ /* 0x000fe200000418ff */
[----:B------:R-:W2:Y:S07]  /*b690*/  LDSM.16.M88.4 R136, [R0+0x6000] ;  /* 0x006000000088783b */ /* 0x000eae0000000200 */
[C---:B--2---:R-:W-:Y:S08]  /*b6a0*/  HMMA.16816.F32.BF16 R4, R140.reuse, R136, R4 ;  /* 0x000000888c04723c */ /* 0x044ff00000041804 */
[C---:B------:R-:W-:Y:S01]  /*b6b0*/  HMMA.16816.F32.BF16 R8, R140.reuse, R138, R8 ;  /* 0x0000008a8c08723c */ /* 0x040fe20000041808 */
        /* <DEDUP_REMOVED lines=8> */
[----:B------:R-:W-:Y:S01]  /*b740*/  HMMA.16816.F32.BF16 R32, R140, R138, R32 ;  /* 0x0000008a8c20723c */ /* 0x000fe20000041820 */
[----:B------:R-:W-:Y:S04]  /*b750*/  LDSM.16.M88.4 R136, [R145] ;  /* 0x000000009188783b */ /* 0x000fe80000000200 */
[----:B------:R-:W2:Y:S03]  /*b760*/  LDSM.16.M88.4 R140, [R135+0x6000] ;  /* 0x00600000878c783b */ /* 0x000ea60000000200 */
        /* <DEDUP_REMOVED lines=24> */
[----:B------:R-:W-:Y:S04]  /*b8f0*/  LDSM.16.M88.4 R136, [R163+0x2000] ;  /* 0x00200000a388783b */ /* 0x000fe80000000200 */
[----:B------:R-:W2:Y:S03]  /*b900*/  LDSM.16.M88.4 R140, [R132+UR5+0x8000] ;  /* 0x00800005848c783b */ /* 0x000ea60008000200 */
[C---:B--2---:R-:W-:Y:S08]  /*b910*/  HMMA.16816.F32.BF16 R4, R136.reuse, R140, R4 ;  /* 0x0000008c8804723c */ /* 0x044ff00000041804 */
[C---:B------:R-:W-:Y:S01]  /*b920*/  HMMA.16816.F32.BF16 R8, R136.reuse, R142, R8 ;  /* 0x0000008e8808723c */ /* 0x040fe20000041808 */
[----:B------:R-:W2:Y:S07]  /*b930*/  LDSM.16.M88.4 R140, [R132+UR5+0x8800] ;  /* 0x00880005848c783b */ /* 0x000eae0008000200 */
[C---:B--2---:R-:W-:Y:S08]  /*b940*/  HMMA.16816.F32.BF16 R12, R136.reuse, R140, R12 ;  /* 0x0000008c880c723c */ /* 0x044ff0000004180c */
[C---:B------:R-:W-:Y:S01]  /*b950*/  HMMA.16816.F32.BF16 R16, R136.reuse, R142, R16 ;  /* 0x0000008e8810723c */ /* 0x040fe20000041810 */
[----:B------:R-:W2:Y:S07]  /*b960*/  LDSM.16.M88.4 R140, [R132+UR5+0x9000] ;  /* 0x00900005848c783b */ /* 0x000eae0008000200 */
[C---:B--2---:R-:W-:Y:S08]  /*b970*/  HMMA.16816.F32.BF16 R20, R136.reuse, R140, R20 ;  /* 0x0000008c8814723c */ /* 0x044ff00000041814 */
[C---:B------:R-:W-:Y:S01]  /*b980*/  HMMA.16816.F32.BF16 R24, R136.reuse, R142, R24 ;  /* 0x0000008e8818723c */ /* 0x040fe20000041818 */
[----:B------:R-:W2:Y:S07]  /*b990*/  LDSM.16.M88.4 R140, [R132+UR5+0x9800] ;  /* 0x00980005848c783b */ /* 0x000eae0008000200 */
[C---:B--2---:R-:W-:Y:S08]  /*b9a0*/  HMMA.16816.F32.BF16 R28, R136.reuse, R140, R28 ;  /* 0x0000008c881c723c */ /* 0x044ff0000004181c */
[----:B------:R-:W-:Y:S01]  /*b9b0*/  HMMA.16816.F32.BF16 R32, R136, R142, R32 ;  /* 0x0000008e8820723c */ /* 0x000fe20000041820 */
[----:B------:R-:W-:Y:S04]  /*b9c0*/  LDSM.16.M88.4 R136, [R144+0x2000] ;  /* 0x002000009088783b */ /* 0x000fe80000000200 */
        /* <DEDUP_REMOVED lines=65> */
[----:B------:R-:W2:Y:S04]  /*bde0*/  LDSM.16.M88.4 R140, [R135+0xa000] ;  /* 0x00a00000878c783b */ /* 0x000ea80000000200 */
[----:B------:R-:W-:Y:S01]  /*bdf0*/  LDSM.16.M88.4 R144, [R146+0x4000] ;  /* 0x004000009290783b */ /* 0x000fe20000000200 */
        /* <DEDUP_REMOVED lines=11> */
[----:B------:R-:W2:Y:S04]  /*beb0*/  LDSM.16.M88.4 R136, [R2+0xa000] ;  /* 0x00a000000288783b */ /* 0x000ea80000000200 */
[----:B------:R-:W3:Y:S03]  /*bec0*/  LDSM.16.M88.4 R140, [R2+0xa800] ;  /* 0x00a80000028c783b */ /* 0x000ee60000000200 */
[C---:B--2---:R-:W-:Y:S08]  /*bed0*/  HMMA.16816.F32.BF16 R4, R144.reuse, R136, R4 ;  /* 0x000000889004723c */ /* 0x044ff00000041804 */
[C---:B------:R-:W-:Y:S01]  /*bee0*/  HMMA.16816.F32.BF16 R8, R144.reuse, R138, R8 ;  /* 0x0000008a9008723c */ /* 0x040fe20000041808 */
[----:B------:R-:W2:Y:S07]  /*bef0*/  LDSM.16.M88.4 R136, [R2+0xb000] ;  /* 0x00b000000288783b */ /* 0x000eae0000000200 */
[C---:B---3--:R-:W-:Y:S08]  /*bf00*/  HMMA.16816.F32.BF16 R12, R144.reuse, R140, R12 ;  /* 0x0000008c900c723c */ /* 0x048ff0000004180c */
[C---:B------:R-:W-:Y:S01]  /*bf10*/  HMMA.16816.F32.BF16 R16, R144.reuse, R142, R16 ;  /* 0x0000008e9010723c */ /* 0x040fe20000041810 */
[----:B------:R-:W3:Y:S01]  /*bf20*/  LDSM.16.M88.4 R140, [R2+0xb800] ;  /* 0x00b80000028c783b */ /* 0x000ee20000000200 */
[----:B------:R-:W-:Y:S04]  /*bf30*/  DEPBAR.LE SB0, 0x0 ;  /* 0x000080000000791a */ /* 0x000fe80000000000 */
[----:B------:R-:W-:Y:S02]  /*bf40*/  BAR.SYNC.DEFER_BLOCKING 0x0 ;  /* 0x0000000000007b1d */ /* 0x000fe40000010000 */
[C---:B--2---:R-:W-:Y:S08]  /*bf50*/  HMMA.16816.F32.BF16 R20, R144.reuse, R136, R20 ;  /* 0x000000889014723c */ /* 0x044ff00000041814 */
[C---:B------:R-:W-:Y:S08]  /*bf60*/  HMMA.16816.F32.BF16 R24, R144.reuse, R138, R24 ;  /* 0x0000008a9018723c */ /* 0x040ff00000041818 */
[C---:B---3--:R-:W-:Y:S08]  /*bf70*/  HMMA.16816.F32.BF16 R28, R144.reuse, R140, R28 ;  /* 0x0000008c901c723c */ /* 0x048ff0000004181c */
[----:B------:R-:W-:Y:S01]  /*bf80*/  HMMA.16816.F32.BF16 R32, R144, R142, R32 ;  /* 0x0000008e9020723c */ /* 0x000fe20000041820 */
[----:B------:R-:W-:Y:S08]  /*bf90*/  @!UPT UIADD3 URZ, UPT, UPT, URZ, URZ, URZ ;  /* 0x000000fffffff290 */ /* 0x000ff0000fffe0ff */
[----:B-1----:R-:W-:Y:S11]  /*bfa0*/  BRA.U !UP0, `(.L_x_1135) ;  /* 0x00000009084c7547 */ /* 0x002ff6000b800000 */
        /* <DEDUP_REMOVED lines=14> */
[----:B------:R-:W1:Y:S01]  /*c090*/  LDC R0, c[0x0][0x4f0] ;  /* 0x00013c00ff007b82 */ /* 0x000e620000000800 */
[----:B------:R-:W-:Y:S02]  /*c0a0*/  UIADD3 UR16, UPT, UPT, UR10, -0x80, URZ ;  /* 0xffffff800a107890 */ /* 0x000fe4000fffe0ff */
[----:B------:R-:W-:Y:S06]  /*c0b0*/  UIADD3 UR11, UPT, UPT, UR10, -0x40, URZ ;  /* 0xffffffc00a0b7890 */ /* 0x000fec000fffe0ff */
[----:B------:R-:W-:Y:S04]  /*c0c0*/  MOV R136, UR11 ;  /* 0x0000000b00887c02 */ /* 0x000fe80008000f00 */
[----:B------:R-:W-:Y:S02]  /*c0d0*/  IABS R136, R136 ;  /* 0x0000008800887213 */ /* 0x000fe40000000000 */
[-C--:B-1----:R-:W-:Y:S02]  /*c0e0*/  IABS R2, R0.reuse ;  /* 0x0000000000027213 */ /* 0x082fe40000000000 */
[----:B------:R-:W-:Y:S02]  /*c0f0*/  LOP3.LUT R141, RZ, R0, RZ, 0x33, !PT ;  /* 0x00000000ff8d7212 */ /* 0x000fe400078e33ff */
[----:B------:R-:W1:Y:S10]  /*c100*/  I2F.RP R140, R2 ;  /* 0x00000002008c7306 */ /* 0x000e740000209400 */
[----:B-1----:R-:W1:Y:S02]  /*c110*/  MUFU.RCP R132, R140 ;  /* 0x0000008c00847308 */ /* 0x002e640000001000 */
[----:B-1----:R-:W-:Y:S02]  /*c120*/  VIADD R138, R132, 0xffffffe ;  /* 0x0ffffffe848a7836 */ /* 0x002fe40000000000 */
[----:B------:R-:W-:Y:S06]  /*c130*/  IMAD.U32 R132, RZ, RZ, UR16 ;  /* 0x00000010ff847e24 */ /* 0x000fec000f8e00ff */
[----:B------:R-:W1:Y:S01]  /*c140*/  F2I.FTZ.U32.TRUNC.NTZ R139, R138 ;  /* 0x0000008a008b7305 */ /* 0x000e62000021f000 */
[----:B------:R-:W-:Y:S01]  /*c150*/  IABS R132, R132 ;  /* 0x0000008400847213 */ /* 0x000fe20000000000 */
        /* <DEDUP_REMOVED lines=8> */
[C---:B------:R-:W-:Y:S02]  /*c1e0*/  IMAD R136, R2.reuse, R139, R136 ;  /* 0x0000008b02887224 */ /* 0x040fe400078e0288 */
        /* <DEDUP_REMOVED lines=8> */
[----:B------:R-:W-:Y:S01]  /*c270*/  ISETP.GE.U32.AND P5, PT, R132, R2, PT ;  /* 0x000000028400720c */ /* 0x000fe20003fa6070 */
[----:B------:R-:W1:Y:S01]  /*c280*/  LDC.64 R136, c[0x0][0x3b8] ;  /* 0x0000ee00ff887b82 */ /* 0x000e620000000a00 */
[C---:B------:R-:W-:Y:S02]  /*c290*/  LOP3.LUT R2, R0.reuse, UR16, RZ, 0x3c, !PT ;  /* 0x0000001000027c12 */ /* 0x040fe4000f8e3cff */
[----:B------:R-:W-:Y:S07]  /*c2a0*/  LOP3.LUT R132, R0, UR11, RZ, 0x3c, !PT ;  /* 0x0000000b00847c12 */ /* 0x000fee000f8e3cff */
[----:B------:R-:W-:Y:S02]  /*c2b0*/  @P6 IADD3 R140, PT, PT, R140, 0x1, RZ ;  /* 0x000000018c8c6810 */ /* 0x000fe40007ffe0ff */
[----:B------:R-:W-:Y:S01]  /*c2c0*/  ISETP.GE.AND P6, PT, R132, RZ, PT ;  /* 0x000000ff8400720c */ /* 0x000fe20003fc6270 */
[----:B------:R-:W-:Y:S01]  /*c2d0*/  @P5 VIADD R138, R138, 0x1 ;  /* 0x000000018a8a5836 */ /* 0x000fe20000000000 */
[----:B------:R-:W-:Y:S11]  /*c2e0*/  ISETP.GE.AND P5, PT, R2, RZ, PT ;  /* 0x000000ff0200720c */ /* 0x000ff60003fa6270 */
        /* <DEDUP_REMOVED lines=19> */
[C---:B------:R-:W-:Y:S01]  /*c420*/  IMAD.WIDE.U32 R142, R139.reuse, UR6, R142 ;  /* 0x000000068b8e7c25 */ /* 0x040fe2000f8e008e */
[----:B------:R-:W-:Y:S02]  /*c430*/  SHF.R.S32.HI R2, RZ, 0x1f, R139 ;  /* 0x0000001fff027819 */ /* 0x000fe4000001148b */
[----:B------:R-:W-:Y:S03]  /*c440*/  LEA R164, P5, R142, R164, 0x1 ;  /* 0x000000a48ea47211 */ /* 0x000fe600078a08ff */
[----:B------:R-:W-:Y:S04]  /*c450*/  IMAD R2, R2, UR6, RZ ;  /* 0x0000000602027c24 */ /* 0x000fe8000f8e02ff */
[----:B------:R-:W-:Y:S05]  /*c460*/  IMAD R2, R139, UR7, R2 ;  /* 0x000000078b027c24 */ /* 0x000fea000f8e0202 */
[----:B------:R-:W-:Y:S04]  /*c470*/  IADD3 R2, PT, PT, R143, R2, RZ ;  /* 0x000000028f027210 */ /* 0x000fe80007ffe0ff */
[----:B------:R-:W-:Y:S07]  /*c480*/  LEA.HI.X R165, R142, R165, R2, 0x1, P5 ;  /* 0x000000a58ea57211 */ /* 0x000fee00028f0c02 */
.L_x_1136:
        /* <DEDUP_REMOVED lines=69> */
.L_x_1135:
[----:B------:R-:W-:Y:S01]  /*c8e0*/  FMNMX3.FTZ R0, R133, R6, R7, !PT ;  /* 0x0000000685007276 */ /* 0x000fe20007810007 */
[----:B------:R-:W-:Y:S01]  /*c8f0*/  UISETP.GT.AND UP0, UPT, UR17, UR14, UPT ;  /* 0x0000000e1100728c */ /* 0x000fe2000bf04270 */
[----:B------:R-:W-:Y:S01]  /*c900*/  FMNMX3.FTZ R2, R3, R4, R5, !PT ;  /* 0x0000000403027276 */ /* 0x000fe20007810005 */
[----:B------:R-:W-:Y:S01]  /*c910*/  UIADD3 UR10, UPT, UPT, UR10, -0x40, URZ ;  /* 0xffffffc00a0a7890 */ /* 0x000fe2000fffe0ff */
[----:B------:R-:W-:Y:S02]  /*c920*/  FMNMX3.FTZ R0, R0, R10, R11, !PT ;  /* 0x0000000a00007276 */ /* 0x000fe4000781000b */
        /* <DEDUP_REMOVED lines=11> */
[----:B-1----:R-:W-:Y:S02]  /*c9e0*/  FMNMX3.FTZ R137, R0, R34, R35, !PT ;  /* 0x0000002200897276 */ /* 0x002fe40007810023 */
[----:B------:R-:W-:Y:S03]  /*c9f0*/  FMNMX3.FTZ R132, R2, R32, R33, !PT ;  /* 0x0000002002847276 */ /* 0x000fe60007810021 */
[----:B------:R-:W-:Y:S08]  /*ca00*/  SHFL.BFLY PT, R0, R137, 0x2, 0x1f ;  /* 0x0c401f0089007f89 */ /* 0x000ff000000e0000 */
[----:B------:R-:W1:Y:S02]  /*ca10*/  SHFL.BFLY PT, R139, R132, 0x2, 0x1f ;  /* 0x0c401f00848b7f89 */ /* 0x000e6400000e0000 */
[----:B-1----:R-:W-:Y:S02]  /*ca20*/  FMNMX.FTZ R136, R132, R139, !PT ;  /* 0x0000008b84887209 */ /* 0x002fe40007810000 */
[----:B------:R-:W-:Y:S04]  /*ca30*/  FMNMX.FTZ R135, R137, R0, !PT ;  /* 0x0000000089877209 */ /* 0x000fe80007810000 */
[----:B------:R-:W1:Y:S08]  /*ca40*/  SHFL.BFLY PT, R139, R136, 0x1, 0x1f ;  /* 0x0c201f00888b7f89 */ /* 0x000e7000000e0000 */
[----:B------:R-:W2:Y:S01]  /*ca50*/  SHFL.BFLY PT, R0, R135, 0x1, 0x1f ;  /* 0x0c201f0087007f89 */ /* 0x000ea200000e0000 */
[----:B-1----:R-:W-:Y:S07]  /*ca60*/  FMNMX.FTZ R2, R136, R139, !PT ;  /* 0x0000008b88027209 */ /* 0x002fee0007810000 */
[----:B------:R-:W1:Y:S01]  /*ca70*/  LDSM.16.MT88.4 R136, [R160+0xc000] ;  /* 0x00c00000a088783b */ /* 0x000e620000004200 */
[----:B--2---:R-:W-:Y:S01]  /*ca80*/  FMNMX.FTZ R0, R135, R0, !PT ;  /* 0x0000000087007209 */ /* 0x004fe20007810000 */
[C---:B------:R-:W-:Y:S01]  /*ca90*/  FMUL.FTZ R147, R2.reuse, UR4 ;  /* 0x0000000402937c20 */ /* 0x040fe20008410000 */
[C---:B------:R-:W-:Y:S01]  /*caa0*/  FSETP.NEU.FTZ.AND P2, PT, R2.reuse, -INF , PT ;  /* 0xff8000000200780b */ /* 0x040fe20003f5d000 */
[----:B------:R-:W-:Y:S01]  /*cab0*/  FADD.FTZ R3, -R2, R3 ;  /* 0x0000000302037221 */ /* 0x000fe20000010100 */
[C---:B------:R-:W-:Y:S01]  /*cac0*/  FSETP.NEU.FTZ.AND P1, PT, R0.reuse, -INF , PT ;  /* 0xff8000000000780b */ /* 0x040fe20003f3d000 */
[C---:B------:R-:W-:Y:S01]  /*cad0*/  FMUL.FTZ R141, R0.reuse, UR4 ;  /* 0x00000004008d7c20 */ /* 0x040fe20008410000 */
[----:B------:R-:W-:Y:S01]  /*cae0*/  FSEL R147, R147, RZ, P2 ;  /* 0x000000ff93937208 */ /* 0x000fe20001000000 */
[----:B------:R-:W-:Y:S01]  /*caf0*/  FADD.FTZ R133, -R0, R133 ;  /* 0x0000008500857221 */ /* 0x000fe20000010100 */
[----:B------:R-:W-:Y:S02]  /*cb00*/  FMUL.FTZ R132, R3, UR4 ;  /* 0x0000000403847c20 */ /* 0x000fe40008410000 */
[----:B------:R-:W-:Y:S01]  /*cb10*/  FSEL R141, R141, RZ, P1 ;  /* 0x000000ff8d8d7208 */ /* 0x000fe20000800000 */
[----:B------:R-:W-:Y:S01]  /*cb20*/  FMUL.FTZ R3, R133, UR4 ;  /* 0x0000000485037c20 */ /* 0x000fe20008410000 */
[--C-:B------:R-:W-:Y:S01]  /*cb30*/  FFMA.FTZ R149, R4, UR4, -R147.reuse ;  /* 0x0000000404957c23 */ /* 0x100fe20008010893 */
[--C-:B------:R-:W-:Y:S01]  /*cb40*/  FFMA.FTZ R143, R5, UR4, -R147.reuse ;  /* 0x00000004058f7c23 */ /* 0x100fe20008010893 */
[----:B------:R-:W-:Y:S01]  /*cb50*/  FFMA.FTZ R142, R8, UR4, -R147 ;  /* 0x00000004088e7c23 */ /* 0x000fe20008010893 */
[--C-:B------:R-:W-:Y:S01]  /*cb60*/  FFMA.FTZ R150, R6, UR4, -R141.reuse ;  /* 0x0000000406967c23 */ /* 0x100fe2000801088d */
[----:B------:R-:W-:Y:S01]  /*cb70*/  FFMA.FTZ R140, R7, UR4, -R141 ;  /* 0x00000004078c7c23 */ /* 0x000fe2000801088d */
[----:B------:R-:W-:Y:S01]  /*cb80*/  FFMA.FTZ R133, R9, UR4, -R147 ;  /* 0x0000000409857c23 */ /* 0x000fe20008010893 */
[--C-:B------:R-:W-:Y:S01]  /*cb90*/  FFMA.FTZ R135, R10, UR4, -R141.reuse ;  /* 0x000000040a877c23 */ /* 0x100fe2000801088d */
[--C-:B------:R-:W-:Y:S01]  /*cba0*/  FFMA.FTZ R6, R11, UR4, -R141.reuse ;  /* 0x000000040b067c23 */ /* 0x100fe2000801088d */
[----:B------:R-:W2:Y:S01]  /*cbb0*/  MUFU.EX2 R132, R132 ;  /* 0x0000008400847308 */ /* 0x000ea20000000800 */
[----:B------:R-:W-:Y:S01]  /*cbc0*/  IADD3 R7, PT, PT, R160, 0xc040, RZ ;  /* 0x0000c040a0077810 */ /* 0x000fe20007ffe0ff */
[----:B------:R-:W-:Y:S01]  /*cbd0*/  FFMA.FTZ R145, R18, UR4, -R141 ;  /* 0x0000000412917c23 */ /* 0x000fe2000801088d */
[----:B------:R-:W-:Y:S07]  /*cbe0*/  @P0 IADD3 R7, PT, PT, R162, -0x40, RZ ;  /* 0xffffffc0a2070810 */ /* 0x000fee0007ffe0ff */
[----:B------:R-:W3:Y:S01]  /*cbf0*/  MUFU.EX2 R3, R3 ;  /* 0x0000000300037308 */ /* 0x000ee20000000800 */
[--C-:B------:R-:W-:Y:S01]  /*cc00*/  FFMA.FTZ R151, R12, UR4, -R147.reuse ;  /* 0x000000040c977c23 */ /* 0x100fe20008010893 */
[----:B------:R-:W-:Y:S01]  /*cc10*/  FFMA.FTZ R144, R13, UR4, -R147 ;  /* 0x000000040d907c23 */ /* 0x000fe20008010893 */
[----:B------:R-:W-:Y:S07]  /*cc20*/  IADD3 R148, PT, PT, R148, R7, RZ ;  /* 0x0000000794947210 */ /* 0x000fee0007ffe0ff */
[----:B------:R-:W-:Y:S01]  /*cc30*/  MUFU.EX2 R149, R149 ;  /* 0x0000009500957308 */ /* 0x000fe20000000800 */
[----:B------:R-:W-:Y:S01]  /*cc40*/  FFMA.FTZ R146, R14, UR4, -R141 ;  /* 0x000000040e927c23 */ /* 0x000fe2000801088d */
[--C-:B------:R-:W-:Y:S01]  /*cc50*/  FFMA.FTZ R155, R20, UR4, -R147.reuse ;  /* 0x00000004149b7c23 */ /* 0x100fe20008010893 */
[----:B------:R-:W-:Y:S07]  /*cc60*/  FFMA.FTZ R174, R21, UR4, -R147 ;  /* 0x0000000415ae7c23 */ /* 0x000fee0008010893 */
[----:B------:R-:W4:Y:S01]  /*cc70*/  MUFU.EX2 R143, R143 ;  /* 0x0000008f008f7308 */ /* 0x000f220000000800 */
[--C-:B------:R-:W-:Y:S01]  /*cc80*/  FFMA.FTZ R173, R22, UR4, -R141.reuse ;  /* 0x0000000416ad7c23 */ /* 0x100fe2000801088d */
[C---:B--2---:R-:W-:Y:S01]  /*cc90*/  FMUL.FTZ R8, R132.reuse, R128 ;  /* 0x0000008084087220 */ /* 0x044fe20000410000 */
[C---:B------:R-:W-:Y:S07]  /*cca0*/  FMUL.FTZ R9, R132.reuse, R129 ;  /* 0x0000008184097220 */ /* 0x040fee0000410000 */
[----:B------:R-:W-:Y:S01]  /*ccb0*/  MUFU.EX2 R150, R150 ;  /* 0x0000009600967308 */ /* 0x000fe20000000800 */
[C---:B------:R-:W-:Y:S01]  /*ccc0*/  FMUL.FTZ R36, R132.reuse, R36 ;  /* 0x0000002484247220 */ /* 0x040fe20000410000 */
[C---:B---3--:R-:W-:Y:S01]  /*ccd0*/  FMUL.FTZ R10, R3.reuse, R130 ;  /* 0x00000082030a7220 */ /* 0x048fe20000410000 */
[C---:B------:R-:W-:Y:S07]  /*cce0*/  FMUL.FTZ R11, R3.reuse, R131 ;  /* 0x00000083030b7220 */ /* 0x040fee0000410000 */
[----:B------:R-:W2:Y:S01]  /*ccf0*/  MUFU.EX2 R140, R140 ;  /* 0x0000008c008c7308 */ /* 0x000ea20000000800 */
[C---:B------:R-:W-:Y:S01]  /*cd00*/  FMUL.FTZ R37, R132.reuse, R37 ;  /* 0x0000002584257220 */ /* 0x040fe20000410000 */
[C---:B------:R-:W-:Y:S01]  /*cd10*/  FMUL.FTZ R38, R3.reuse, R38 ;  /* 0x0000002603267220 */ /* 0x040fe20000410000 */
[----:B------:R-:W-:Y:S07]  /*cd20*/  FMUL.FTZ R39, R3, R39 ;  /* 0x0000002703277220 */ /* 0x000fee0000410000 */
[----:B------:R-:W-:Y:S01]  /*cd30*/  MUFU.EX2 R142, R142 ;  /* 0x0000008e008e7308 */ /* 0x000fe20000000800 */
[C---:B------:R-:W-:Y:S01]  /*cd40*/  FMUL.FTZ R40, R132.reuse, R40 ;  /* 0x0000002884287220 */ /* 0x040fe20000410000 */
[----:B----4-:R-:W-:Y:S01]  /*cd50*/  F2FP.BF16.F32.PACK_AB R128, R143, R149 ;  /* 0x000000958f80723e */ /* 0x010fe200000010ff */
[C---:B------:R-:W-:Y:S07]  /*cd60*/  FMUL.FTZ R41, R132.reuse, R41 ;  /* 0x0000002984297220 */ /* 0x040fee0000410000 */
[----:B------:R-:W3:Y:S01]  /*cd70*/  MUFU.EX2 R133, R133 ;  /* 0x0000008500857308 */ /* 0x000ee20000000800 */
[C---:B------:R-:W-:Y:S01]  /*cd80*/  FMUL.FTZ R42, R3.reuse, R42 ;  /* 0x0000002a032a7220 */ /* 0x040fe20000410000 */
[C---:B------:R-:W-:Y:S01]  /*cd90*/  FMUL.FTZ R43, R3.reuse, R43 ;  /* 0x0000002b032b7220 */ /* 0x040fe20000410000 */
[C---:B------:R-:W-:Y:S07]  /*cda0*/  FMUL.FTZ R44, R132.reuse, R44 ;  /* 0x0000002c842c7220 */ /* 0x040fee0000410000 */
[----:B------:R-:W-:Y:S01]  /*cdb0*/  MUFU.EX2 R135, R135 ;  /* 0x0000008700877308 */ /* 0x000fe20000000800 */
[----:B------:R-:W-:Y:S01]  /*cdc0*/  FMUL.FTZ R45, R132, R45 ;  /* 0x0000002d842d7220 */ /* 0x000fe20000410000 */
[----:B--2---:R-:W-:Y:S01]  /*cdd0*/  F2FP.BF16.F32.PACK_AB R129, R140, R150 ;  /* 0x000000968c81723e */ /* 0x004fe200000010ff */
[C---:B------:R-:W-:Y:S07]  /*cde0*/  FMUL.FTZ R46, R3.reuse, R46 ;  /* 0x0000002e032e7220 */ /* 0x040fee0000410000 */
[----:B------:R-:W2:Y:S01]  /*cdf0*/  MUFU.EX2 R6, R6 ;  /* 0x0000000600067308 */ /* 0x000ea20000000800 */
[C---:B------:R-:W-:Y:S01]  /*ce00*/  FMUL.FTZ R47, R3.reuse, R47 ;  /* 0x0000002f032f7220 */ /* 0x040fe20000410000 */
[C---:B------:R-:W-:Y:S01]  /*ce10*/  FMUL.FTZ R48, R132.reuse, R48 ;  /* 0x0000003084307220 */ /* 0x040fe20000410000 */
[C---:B------:R-:W-:Y:S01]  /*ce20*/  FMUL.FTZ R49, R132.reuse, R49 ;  /* 0x0000003184317220 */ /* 0x040fe20000410000 */
[C---:B------:R-:W-:Y:S01]  /*ce30*/  FMUL.FTZ R50, R3.reuse, R50 ;  /* 0x0000003203327220 */ /* 0x040fe20000410000 */
[----:B------:R-:W-:Y:S01]  /*ce40*/  FMUL.FTZ R51, R3, R51 ;  /* 0x0000003303337220 */ /* 0x000fe20000410000 */
[----:B---3--:R-:W-:Y:S01]  /*ce50*/  F2FP.BF16.F32.PACK_AB R130, R133, R142 ;  /* 0x0000008e8582723e */ /* 0x008fe200000010ff */
[C---:B------:R-:W-:Y:S01]  /*ce60*/  FMUL.FTZ R52, R132.reuse, R52 ;  /* 0x0000003484347220 */ /* 0x040fe20000410000 */
[C---:B------:R-:W-:Y:S01]  /*ce70*/  FMUL.FTZ R53, R132.reuse, R53 ;  /* 0x0000003584357220 */ /* 0x040fe20000410000 */
[C---:B------:R-:W-:Y:S01]  /*ce80*/  FMUL.FTZ R54, R3.reuse, R54 ;  /* 0x0000003603367220 */ /* 0x040fe20000410000 */
[C---:B------:R-:W-:Y:S01]  /*ce90*/  FMUL.FTZ R55, R3.reuse, R55 ;  /* 0x0000003703377220 */ /* 0x040fe20000410000 */
[C---:B------:R-:W-:Y:S01]  /*cea0*/  FMUL.FTZ R56, R132.reuse, R56 ;  /* 0x0000003884387220 */ /* 0x040fe20000410000 */
[----:B------:R-:W-:Y:S01]  /*ceb0*/  FMUL.FTZ R57, R132, R57 ;  /* 0x0000003984397220 */ /* 0x000fe20000410000 */
[----:B------:R-:W-:Y:S01]  /*cec0*/  FMUL.FTZ R58, R3, R58 ;  /* 0x0000003a033a7220 */ /* 0x000fe20000410000 */
[----:B--2---:R-:W-:Y:S01]  /*ced0*/  F2FP.BF16.F32.PACK_AB R131, R6, R135 ;  /* 0x000000870683723e */ /* 0x004fe200000010ff */
[----:B------:R-:W-:Y:S01]  /*cee0*/  FFMA.FTZ R152, R23, UR4, -R141 ;  /* 0x0000000417987c23 */ /* 0x000fe2000801088d */
[--C-:B------:R-:W-:Y:S01]  /*cef0*/  FFMA.FTZ R154, R24, UR4, -R147.reuse ;  /* 0x00000004189a7c23 */ /* 0x100fe20008010893 */
[----:B------:R-:W-:Y:S01]  /*cf00*/  LDSM.16.MT88.4 R20, [R156+0xd000] ;  /* 0x00d000009c14783b */ /* 0x000fe20000004200 */
[----:B------:R-:W-:Y:S01]  /*cf10*/  FFMA.FTZ R163, R25, UR4, -R147 ;  /* 0x0000000419a37c23 */ /* 0x000fe20008010893 */
[--C-:B------:R-:W-:Y:S01]  /*cf20*/  FFMA.FTZ R176, R26, UR4, -R141.reuse ;  /* 0x000000041ab07c23 */ /* 0x100fe2000801088d */
[----:B------:R-:W-:Y:S01]  /*cf30*/  FFMA.FTZ R153, R27, UR4, -R141 ;  /* 0x000000041b997c23 */ /* 0x000fe2000801088d */
[C---:B-1----:R-:W-:Y:S01]  /*cf40*/  HMMA.16816.F32.BF16 R8, R128.reuse, R136, R8 ;  /* 0x000000888008723c */ /* 0x042fe20000041808 */
[----:B------:R-:W-:Y:S03]  /*cf50*/  MUFU.EX2 R151, R151 ;  /* 0x0000009700977308 */ /* 0x000fe60000000800 */
[----:B------:R-:W-:Y:S01]  /*cf60*/  LDSM.16.MT88.4 R24, [R160+0xd800] ;  /* 0x00d80000a018783b */ /* 0x000fe20000004200 */
[----:B------:R-:W-:Y:S01]  /*cf70*/  FFMA.FTZ R28, R28, UR4, -R147 ;  /* 0x000000041c1c7c23 */ /* 0x000fe20008010893 */
[C---:B------:R-:W-:Y:S01]  /*cf80*/  FMUL.FTZ R59, R3.reuse, R59 ;  /* 0x0000003b033b7220 */ /* 0x040fe20000410000 */
[C---:B------:R-:W-:Y:S01]  /*cf90*/  FMUL.FTZ R60, R132.reuse, R60 ;  /* 0x0000003c843c7220 */ /* 0x040fe20000410000 */
[C---:B------:R-:W-:Y:S03]  /*cfa0*/  HMMA.16816.F32.BF16 R36, R128.reuse, R138, R36 ;  /* 0x0000008a8024723c */ /* 0x040fe60000041824 */
[----:B------:R-:W1:Y:S01]  /*cfb0*/  MUFU.EX2 R144, R144 ;  /* 0x0000009000907308 */ /* 0x000e620000000800 */
[C---:B------:R-:W-:Y:S01]  /*cfc0*/  FMUL.FTZ R61, R132.reuse, R61 ;  /* 0x0000003d843d7220 */ /* 0x040fe20000410000 */
[----:B------:R-:W2:Y:S01]  /*cfd0*/  LDSM.16.MT88.4 R136, [R156+0xc000] ;  /* 0x00c000009c88783b */ /* 0x000ea20000004200 */
        /* <DEDUP_REMOVED lines=39> */
[C---:B--2---:R-:W-:Y:S01]  /*d250*/  HMMA.16816.F32.BF16 R40, R128.reuse, R136, R40 ;  /* 0x000000888028723c */ /* 0x044fe20000041828 */
[----:B------:R-:W-:Y:S02]  /*d260*/  MUFU.EX2 R146, R146 ;  /* 0x0000009200927308 */ /* 0x000fe40000000800 */
[C---:B------:R-:W-:Y:S01]  /*d270*/  FMUL.FTZ R101, R132.reuse, R101 ;  /* 0x0000006584657220 */ /* 0x040fe20000410000 */
[C---:B------:R-:W-:Y:S01]  /*d280*/  FMUL.FTZ R102, R3.reuse, R102 ;  /* 0x0000006603667220 */ /* 0x040fe20000410000 */
[C---:B------:R-:W-:Y:S01]  /*d290*/  FMUL.FTZ R103, R3.reuse, R103 ;  /* 0x0000006703677220 */ /* 0x040fe20000410000 */
[C---:B------:R-:W-:Y:S01]  /*d2a0*/  FMUL.FTZ R104, R132.reuse, R104 ;  /* 0x0000006884687220 */ /* 0x040fe20000410000 */
[C---:B------:R-:W-:Y:S01]  /*d2b0*/  FMUL.FTZ R105, R132.reuse, R105 ;  /* 0x0000006984697220 */ /* 0x040fe20000410000 */
[C---:B------:R-:W-:Y:S01]  /*d2c0*/  HMMA.16816.F32.BF16 R44, R128.reuse, R138, R44 ;  /* 0x0000008a802c723c */ /* 0x040fe2000004182c */
[----:B------:R-:W2:Y:S02]  /*d2d0*/  LDSM.16.MT88.4 R136, [R7] ;  /* 0x000000000788783b */ /* 0x000ea40000004200 */
[----:B------:R-:W-:Y:S01]  /*d2e0*/  MUFU.EX2 R145, R145 ;  /* 0x0000009100917308 */ /* 0x000fe20000000800 */
        /* <DEDUP_REMOVED lines=22> */
[----:B-1----:R-:W-:Y:S01]  /*d450*/  F2FP.BF16.F32.PACK_AB R12, R144, R151 ;  /* 0x00000097900c723e */ /* 0x002fe200000010ff */
[----:B------:R-:W-:Y:S01]  /*d460*/  FFMA.FTZ R149, R132, R169, R149 ;  /* 0x000000a984957223 */ /* 0x000fe20000010095 */
[----:B------:R-:W-:Y:S01]  /*d470*/  FFMA.FTZ R132, R30, UR4, -R141 ;  /* 0x000000041e847c23 */ /* 0x000fe2000801088d */
[----:B------:R-:W-:Y:S01]  /*d480*/  MUFU.EX2 R155, R155 ;  /* 0x0000009b009b7308 */ /* 0x000fe20000000800 */
[----:B------:R-:W-:Y:S01]  /*d490*/  FFMA.FTZ R150, R3, R172, R150 ;  /* 0x000000ac03967223 */ /* 0x000fe20000010096 */
[----:B------:R-:W-:Y:S01]  /*d4a0*/  FADD.FTZ R149, R143, R149 ;  /* 0x000000958f957221 */ /* 0x000fe20000010000 */
[----:B------:R-:W-:Y:S07]  /*d4b0*/  MOV R3, R2 ;  /* 0x0000000200037202 */ /* 0x000fee0000000f00 */
[----:B------:R-:W-:Y:S01]  /*d4c0*/  MUFU.EX2 R174, R174 ;  /* 0x000000ae00ae7308 */ /* 0x000fe20000000800 */
[----:B------:R-:W-:Y:S01]  /*d4d0*/  FADD.FTZ R150, R140, R150 ;  /* 0x000000968c967221 */ /* 0x000fe20000010000 */
[----:B------:R-:W-:Y:S08]  /*d4e0*/  FADD.FTZ R142, R142, R149 ;  /* 0x000000958e8e7221 */ /* 0x000ff00000010000 */
[----:B------:R-:W-:Y:S01]  /*d4f0*/  MUFU.EX2 R140, R28 ;  /* 0x0000001c008c7308 */ /* 0x000fe20000000800 */
[----:B------:R-:W-:Y:S01]  /*d500*/  FADD.FTZ R135, R135, R150 ;  /* 0x0000009687877221 */ /* 0x000fe20000010000 */
[----:B------:R-:W-:Y:S08]  /*d510*/  FADD.FTZ R142, R133, R142 ;  /* 0x0000008e858e7221 */ /* 0x000ff00000010000 */
[----:B------:R-:W-:Y:S01]  /*d520*/  MUFU.EX2 R173, R173 ;  /* 0x000000ad00ad7308 */ /* 0x000fe20000000800 */
[C---:B--2---:R-:W-:Y:S09]  /*d530*/  HMMA.16816.F32.BF16 R48, R128.reuse, R136, R48 ;  /* 0x000000888030723c */ /* 0x044ff20000041830 */
[----:B------:R-:W-:Y:S01]  /*d540*/  MUFU.EX2 R152, R152 ;  /* 0x0000009800987308 */ /* 0x000fe20000000800 */
[----:B------:R-:W-:Y:S01]  /*d550*/  FADD.FTZ R133, R6, R135 ;  /* 0x0000008706857221 */ /* 0x000fe20000010000 */
[----:B------:R-:W-:Y:S08]  /*d560*/  FADD.FTZ R151, R151, R142 ;  /* 0x0000008e97977221 */ /* 0x000ff00000010000 */
[----:B------:R-:W-:Y:S01]  /*d570*/  MUFU.EX2 R154, R154 ;  /* 0x0000009a009a7308 */ /* 0x000fe20000000800 */
[C---:B------:R-:W-:Y:S01]  /*d580*/  HMMA.16816.F32.BF16 R52, R128.reuse, R138, R52 ;  /* 0x0000008a8034723c */ /* 0x040fe20000041834 */
[----:B------:R-:W1:Y:S08]  /*d590*/  LDSM.16.MT88.4 R136, [R148] ;  /* 0x000000009488783b */ /* 0x000e700000004200 */
[----:B------:R-:W-:Y:S01]  /*d5a0*/  MUFU.EX2 R163, R163 ;  /* 0x000000a300a37308 */ /* 0x000fe20000000800 */
[----:B------:R-:W-:Y:S09]  /*d5b0*/  FADD.FTZ R151, R144, R151 ;  /* 0x0000009790977221 */ /* 0x000ff20000010000 */
[----:B------:R-:W-:Y:S10]  /*d5c0*/  MUFU.EX2 R176, R176 ;  /* 0x000000b000b07308 */ /* 0x000ff40000000800 */
[----:B------:R-:W-:Y:S10]  /*d5d0*/  MUFU.EX2 R153, R153 ;  /* 0x0000009900997308 */ /* 0x000ff40000000800 */
[----:B------:R-:W-:Y:S01]  /*d5e0*/  MUFU.EX2 R132, R132 ;  /* 0x0000008400847308 */ /* 0x000fe20000000800 */
[C---:B-1----:R-:W-:Y:S08]  /*d5f0*/  HMMA.16816.F32.BF16 R56, R128.reuse, R136, R56 ;  /* 0x000000888038723c */ /* 0x042ff00000041838 */
[C---:B------:R-:W-:Y:S01]  /*d600*/  HMMA.16816.F32.BF16 R60, R128.reuse, R138, R60 ;  /* 0x0000008a803c723c */ /* 0x040fe2000004183c */
[----:B------:R-:W1:Y:S07]  /*d610*/  LDSM.16.MT88.4 R136, [R160+0xe000] ;  /* 0x00e00000a088783b */ /* 0x000e6e0000004200 */
        /* <DEDUP_REMOVED lines=21> */
[C---:B-1----:R-:W-:Y:S03]  /*d770*/  HMMA.16816.F32.BF16 R120, R128.reuse, R136, R120 ;  /* 0x000000888078723c */ /* 0x042fe60000041878 */
[--C-:B------:R-:W-:Y:S01]  /*d780*/  FFMA.FTZ R136, R19, UR4, -R141.reuse ;  /* 0x0000000413887c23 */ /* 0x100fe2000801088d */
[----:B------:R-:W-:Y:S04]  /*d790*/  FFMA.FTZ R137, R15, UR4, -R141 ;  /* 0x000000040f897c23 */ /* 0x000fe8000801088d */
[----:B------:R-:W-:Y:S01]  /*d7a0*/  HMMA.16816.F32.BF16 R124, R128, R138, R124 ;  /* 0x0000008a807c723c */ /* 0x000fe2000004187c */
[----:B------:R-:W1:Y:S01]  /*d7b0*/  LDSM.16.MT88.4 R128, [R160+0xc800] ;  /* 0x00c80000a080783b */ /* 0x000e620000004200 */
[----:B------:R-:W2:Y:S01]  /*d7c0*/  MUFU.EX2 R137, R137 ;  /* 0x0000008900897308 */ /* 0x000ea20000000800 */
[--C-:B------:R-:W-:Y:S01]  /*d7d0*/  FFMA.FTZ R138, R16, UR4, -R147.reuse ;  /* 0x00000004108a7c23 */ /* 0x100fe20008010893 */
[----:B------:R-:W-:Y:S08]  /*d7e0*/  FFMA.FTZ R139, R17, UR4, -R147 ;  /* 0x00000004118b7c23 */ /* 0x000ff00008010893 */
[----:B------:R-:W3:Y:S01]  /*d7f0*/  MUFU.EX2 R136, R136 ;  /* 0x0000008800887308 */ /* 0x000ee20000000800 */
[----:B------:R-:W4:Y:S09]  /*d800*/  LDSM.16.MT88.4 R16, [R156+0xc800] ;  /* 0x00c800009c10783b */ /* 0x000f320000004200 */
[----:B------:R-:W5:Y:S10]  /*d810*/  MUFU.EX2 R138, R138 ;  /* 0x0000008a008a7308 */ /* 0x000f740000000800 */
[----:B------:R-:W1:Y:S01]  /*d820*/  MUFU.EX2 R139, R139 ;  /* 0x0000008b008b7308 */ /* 0x000e620000000800 */
[C---:B--2---:R-:W-:Y:S01]  /*d830*/  F2FP.BF16.F32.PACK_AB R13, R137.reuse, R146 ;  /* 0x00000092890d723e */ /* 0x044fe200000010ff */
[----:B------:R-:W-:Y:S01]  /*d840*/  FADD.FTZ R146, R146, R133 ;  /* 0x0000008592927221 */ /* 0x000fe20000010000 */
[----:B------:R-:W-:Y:S02]  /*d850*/  MOV R133, R0 ;  /* 0x0000000000857202 */ /* 0x000fe40000000f00 */
[----:B---3--:R-:W-:Y:S01]  /*d860*/  F2FP.BF16.F32.PACK_AB R15, R136, R145 ;  /* 0x00000091880f723e */ /* 0x008fe200000010ff */
[----:B------:R-:W-:Y:S01]  /*d870*/  FADD.FTZ R146, R137, R146 ;  /* 0x0000009289927221 */ /* 0x000fe20000010000 */
[----:B-----5:R-:W-:Y:S03]  /*d880*/  FADD.FTZ R6, R138, R151 ;  /* 0x000000978a067221 */ /* 0x020fe60000010000 */
[----:B------:R-:W-:Y:S01]  /*d890*/  FADD.FTZ R145, R145, R146 ;  /* 0x0000009291917221 */ /* 0x000fe20000010000 */
[C---:B-1----:R-:W-:Y:S01]  /*d8a0*/  F2FP.BF16.F32.PACK_AB R14, R139.reuse, R138 ;  /* 0x0000008a8b0e723e */ /* 0x042fe200000010ff */
[----:B------:R-:W-:Y:S02]  /*d8b0*/  FADD.FTZ R6, R139, R6 ;  /* 0x000000068b067221 */ /* 0x000fe40000010000 */
[----:B------:R-:W-:Y:S04]  /*d8c0*/  FADD.FTZ R136, R136, R145 ;  /* 0x0000009188887221 */ /* 0x000fe80000010000 */
[C---:B------:R-:W-:Y:S05]  /*d8d0*/  HMMA.16816.F32.BF16 R8, R12.reuse, R128, R8 ;  /* 0x000000800c08723c */ /* 0x040fea0000041808 */
[--C-:B------:R-:W-:Y:S01]  /*d8e0*/  FFMA.FTZ R129, R29, UR4, -R147.reuse ;  /* 0x000000041d817c23 */ /* 0x100fe20008010893 */
[--C-:B------:R-:W-:Y:S01]  /*d8f0*/  FFMA.FTZ R128, R32, UR4, -R147.reuse ;  /* 0x0000000420807c23 */ /* 0x100fe20008010893 */
[----:B------:R-:W-:Y:S01]  /*d900*/  FFMA.FTZ R147, R33, UR4, -R147 ;  /* 0x0000000421937c23 */ /* 0x000fe20008010893 */
[C---:B------:R-:W-:Y:S03]  /*d910*/  HMMA.16816.F32.BF16 R36, R12.reuse, R130, R36 ;  /* 0x000000820c24723c */ /* 0x040fe60000041824 */
[--C-:B------:R-:W-:Y:S01]  /*d920*/  FFMA.FTZ R33, R31, UR4, -R141.reuse ;  /* 0x000000041f217c23 */ /* 0x100fe2000801088d */
[--C-:B------:R-:W-:Y:S01]  /*d930*/  FFMA.FTZ R32, R34, UR4, -R141.reuse ;  /* 0x0000000422207c23 */ /* 0x100fe2000801088d */
[----:B------:R-:W-:Y:S01]  /*d940*/  LDSM.16.MT88.4 R28, [R7+0x1800] ;  /* 0x00180000071c783b */ /* 0x000fe20000004200 */
[----:B------:R-:W-:Y:S01]  /*d950*/  MUFU.EX2 R34, R128 ;  /* 0x0000008000227308 */ /* 0x000fe20000000800 */
[----:B------:R-:W-:Y:S01]  /*d960*/  FFMA.FTZ R141, R35, UR4, -R141 ;  /* 0x00000004238d7c23 */ /* 0x000fe2000801088d */
[C---:B----4-:R-:W-:Y:S08]  /*d970*/  HMMA.16816.F32.BF16 R40, R12.reuse, R16, R40 ;  /* 0x000000100c28723c */ /* 0x050ff00000041828 */
[----:B------:R-:W1:Y:S10]  /*d980*/  MUFU.EX2 R35, R129 ;  /* 0x0000008100237308 */ /* 0x000e740000000800 */
[----:B------:R-:W2:Y:S01]  /*d990*/  MUFU.EX2 R33, R33 ;  /* 0x0000002100217308 */ /* 0x000ea20000000800 */
[C---:B------:R-:W-:Y:S01]  /*d9a0*/  HMMA.16816.F32.BF16 R44, R12.reuse, R18, R44 ;  /* 0x000000120c2c723c */ /* 0x040fe2000004182c */
[----:B------:R-:W3:Y:S08]  /*d9b0*/  LDSM.16.MT88.4 R16, [R7+0x800] ;  /* 0x000800000710783b */ /* 0x000ef00000004200 */
[----:B------:R-:W4:Y:S10]  /*d9c0*/  MUFU.EX2 R147, R147 ;  /* 0x0000009300937308 */ /* 0x000f340000000800 */
[----:B------:R-:W-:Y:S10]  /*d9d0*/  MUFU.EX2 R32, R32 ;  /* 0x0000002000207308 */ /* 0x000ff40000000800 */
[----:B------:R-:W5:Y:S01]  /*d9e0*/  MUFU.EX2 R141, R141 ;  /* 0x0000008d008d7308 */ /* 0x000f620000000800 */
[C---:B---3--:R-:W-:Y:S08]  /*d9f0*/  HMMA.16816.F32.BF16 R48, R12.reuse, R16, R48 ;  /* 0x000000100c30723c */ /* 0x048ff00000041830 */
[C---:B------:R-:W-:Y:S01]  /*da00*/  HMMA.16816.F32.BF16 R52, R12.reuse, R18, R52 ;  /* 0x000000120c34723c */ /* 0x040fe20000041834 */
[----:B------:R-:W3:Y:S07]  /*da10*/  LDSM.16.MT88.4 R16, [R148+0x800] ;  /* 0x000800009410783b */ /* 0x000eee0000004200 */
        /* <DEDUP_REMOVED lines=25> */
[----:B------:R-:W-:Y:S01]  /*dbb0*/  HMMA.16816.F32.BF16 R124, R12, R18, R124 ;  /* 0x000000120c7c723c */ /* 0x000fe2000004187c */
[----:B------:R-:W3:Y:S02]  /*dbc0*/  LDSM.16.MT88.4 R16, [R160+0xd000] ;  /* 0x00d00000a010783b */ /* 0x000ee40000004200 */
[----:B------:R-:W-:Y:S02]  /*dbd0*/  F2FP.BF16.F32.PACK_AB R12, R174, R155 ;  /* 0x0000009bae0c723e */ /* 0x000fe400000010ff */
[C---:B------:R-:W-:Y:S01]  /*dbe0*/  F2FP.BF16.F32.PACK_AB R13, R152.reuse, R173 ;  /* 0x000000ad980d723e */ /* 0x040fe200000010ff */
[----:B------:R-:W-:Y:S01]  /*dbf0*/  FADD.FTZ R173, R173, R136 ;  /* 0x00000088adad7221 */ /* 0x000fe20000010000 */
[----:B------:R-:W-:Y:S02]  /*dc00*/  F2FP.BF16.F32.PACK_AB R14, R163, R154 ;  /* 0x0000009aa30e723e */ /* 0x000fe400000010ff */
[C---:B------:R-:W-:Y:S01]  /*dc10*/  F2FP.BF16.F32.PACK_AB R15, R153.reuse, R176 ;  /* 0x000000b0990f723e */ /* 0x040fe200000010ff */
[----:B------:R-:W-:Y:S04]  /*dc20*/  FADD.FTZ R173, R152, R173 ;  /* 0x000000ad98ad7221 */ /* 0x000fe80000010000 */
[----:B------:R-:W-:Y:S04]  /*dc30*/  FADD.FTZ R176, R176, R173 ;  /* 0x000000adb0b07221 */ /* 0x000fe80000010000 */
[----:B------:R-:W-:Y:S01]  /*dc40*/  FADD.FTZ R153, R153, R176 ;  /* 0x000000b099997221 */ /* 0x000fe20000010000 */
[C---:B---3--:R-:W-:Y:S08]  /*dc50*/  HMMA.16816.F32.BF16 R8, R12.reuse, R16, R8 ;  /* 0x000000100c08723c */ /* 0x048ff00000041808 */
[C---:B------:R-:W-:Y:S01]  /*dc60*/  HMMA.16816.F32.BF16 R36, R12.reuse, R18, R36 ;  /* 0x000000120c24723c */ /* 0x040fe20000041824 */
[----:B------:R-:W3:Y:S07]  /*dc70*/  LDSM.16.MT88.4 R16, [R7+0x1000] ;  /* 0x001000000710783b */ /* 0x000eee0000004200 */
[C---:B------:R-:W-:Y:S08]  /*dc80*/  HMMA.16816.F32.BF16 R40, R12.reuse, R20, R40 ;  /* 0x000000140c28723c */ /* 0x040ff00000041828 */
[C---:B------:R-:W-:Y:S01]  /*dc90*/  HMMA.16816.F32.BF16 R44, R12.reuse, R22, R44 ;  /* 0x000000160c2c723c */ /* 0x040fe2000004182c */
[----:B------:R-:W1:Y:S07]  /*dca0*/  LDSM.16.MT88.4 R20, [R148+0x1000] ;  /* 0x001000009414783b */ /* 0x000e6e0000004200 */
[C---:B---3--:R-:W-:Y:S08]  /*dcb0*/  HMMA.16816.F32.BF16 R48, R12.reuse, R16, R48 ;  /* 0x000000100c30723c */ /* 0x048ff00000041830 */
[C---:B------:R-:W-:Y:S01]  /*dcc0*/  HMMA.16816.F32.BF16 R52, R12.reuse, R18, R52 ;  /* 0x000000120c34723c */ /* 0x040fe20000041834 */
[----:B------:R-:W3:Y:S07]  /*dcd0*/  LDSM.16.MT88.4 R16, [R160+0xf000] ;  /* 0x00f00000a010783b */ /* 0x000eee0000004200 */
[C---:B-1----:R-:W-:Y:S08]  /*dce0*/  HMMA.16816.F32.BF16 R56, R12.reuse, R20, R56 ;  /* 0x000000140c38723c */ /* 0x042ff00000041838 */
        /* <DEDUP_REMOVED lines=24> */
[----:B------:R-:W-:Y:S01]  /*de70*/  HMMA.16816.F32.BF16 R124, R12, R22, R124 ;  /* 0x000000160c7c723c */ /* 0x000fe2000004187c */
[----:B------:R-:W-:Y:S02]  /*de80*/  LDSM.16.MT88.4 R20, [R160+0xf800] ;  /* 0x00f80000a014783b */ /* 0x000fe40000004200 */
[----:B------:R-:W-:Y:S02]  /*de90*/  F2FP.BF16.F32.PACK_AB R12, R35, R140 ;  /* 0x0000008c230c723e */ /* 0x000fe400000010ff */
[----:B--2---:R-:W-:Y:S01]  /*dea0*/  F2FP.BF16.F32.PACK_AB R13, R33, R132 ;  /* 0x00000084210d723e */ /* 0x004fe200000010ff */
[----:B------:R-:W-:Y:S01]  /*deb0*/  FADD.FTZ R132, R132, R153 ;  /* 0x0000009984847221 */ /* 0x000fe20000010000 */
[----:B----4-:R-:W-:Y:S02]  /*dec0*/  F2FP.BF16.F32.PACK_AB R14, R147, R34 ;  /* 0x00000022930e723e */ /* 0x010fe400000010ff */
[----:B-----5:R-:W-:Y:S01]  /*ded0*/  F2FP.BF16.F32.PACK_AB R15, R141, R32 ;  /* 0x000000208d0f723e */ /* 0x020fe200000010ff */
[----:B------:R-:W-:Y:S04]  /*dee0*/  FADD.FTZ R33, R33, R132 ;  /* 0x0000008421217221 */ /* 0x000fe80000010000 */
[----:B------:R-:W-:Y:S02]  /*def0*/  FADD.FTZ R32, R32, R33 ;  /* 0x0000002120207221 */ /* 0x000fe40000010000 */
[C---:B------:R-:W-:Y:S01]  /*df00*/  HMMA.16816.F32.BF16 R128, R12.reuse, R24, R8 ;  /* 0x000000180c80723c */ /* 0x040fe20000041808 */
[----:B------:R-:W1:Y:S02]  /*df10*/  LDSM.16.MT88.4 R8, [R148+0x1800] ;  /* 0x001800009408783b */ /* 0x000e640000004200 */
[----:B------:R-:W-:Y:S05]  /*df20*/  FADD.FTZ R172, R141, R32 ;  /* 0x000000208dac7221 */ /* 0x000fea0000010000 */
[C---:B------:R-:W-:Y:S01]  /*df30*/  HMMA.16816.F32.BF16 R36, R12.reuse, R26, R36 ;  /* 0x0000001a0c24723c */ /* 0x040fe20000041824 */
[----:B------:R-:W-:Y:S07]  /*df40*/  LDSM.16.MT88.4 R24, [R7+0x3800] ;  /* 0x003800000718783b */ /* 0x000fee0000004200 */
[C---:B---3--:R-:W-:Y:S08]  /*df50*/  HMMA.16816.F32.BF16 R40, R12.reuse, R16, R40 ;  /* 0x000000100c28723c */ /* 0x048ff00000041828 */
[C---:B------:R-:W-:Y:S01]  /*df60*/  HMMA.16816.F32.BF16 R44, R12.reuse, R18, R44 ;  /* 0x000000120c2c723c */ /* 0x040fe2000004182c */
[----:B------:R-:W2:Y:S07]  /*df70*/  LDSM.16.MT88.4 R16, [R156+0xf800] ;  /* 0x00f800009c10783b */ /* 0x000eae0000004200 */
        /* <DEDUP_REMOVED lines=13> */
[C---:B------:R-:W-:Y:S01]  /*e050*/  HMMA.16816.F32.BF16 R84, R12.reuse, R26, R84 ;  /* 0x0000001a0c54723c */ /* 0x040fe20000041854 */
[----:B------:R4:W5:Y:S07]  /*e060*/  LDSM.16.MT88.4 R24, [R7+0x5800] ;  /* 0x005800000718783b */ /* 0x00096e0000004200 */
[C---:B-1----:R-:W-:Y:S08]  /*e070*/  HMMA.16816.F32.BF16 R88, R12.reuse, R8, R88 ;  /* 0x000000080c58723c */ /* 0x042ff00000041858 */
[C---:B------:R-:W-:Y:S08]  /*e080*/  HMMA.16816.F32.BF16 R92, R12.reuse, R10, R92 ;  /* 0x0000000a0c5c723c */ /* 0x040ff0000004185c */
[C---:B---3--:R-:W-:Y:S03]  /*e090*/  HMMA.16816.F32.BF16 R96, R12.reuse, R20, R96 ;  /* 0x000000140c60723c */ /* 0x048fe60000041860 */
[----:B----4-:R-:W-:Y:S04]  /*e0a0*/  FADD.FTZ R7, R155, R6 ;  /* 0x000000069b077221 */ /* 0x010fe80000010000 */
[----:B------:R-:W-:Y:S01]  /*e0b0*/  FADD.FTZ R7, R174, R7 ;  /* 0x00000007ae077221 */ /* 0x000fe20000010000 */
[C---:B------:R-:W-:Y:S03]  /*e0c0*/  HMMA.16816.F32.BF16 R100, R12.reuse, R22, R100 ;  /* 0x000000160c64723c */ /* 0x040fe60000041864 */
[----:B------:R-:W-:Y:S04]  /*e0d0*/  FADD.FTZ R154, R154, R7 ;  /* 0x000000079a9a7221 */ /* 0x000fe80000010000 */
[----:B------:R-:W-:Y:S01]  /*e0e0*/  FADD.FTZ R163, R163, R154 ;  /* 0x0000009aa3a37221 */ /* 0x000fe20000010000 */
[C---:B--2---:R-:W-:Y:S03]  /*e0f0*/  HMMA.16816.F32.BF16 R104, R12.reuse, R16, R104 ;  /* 0x000000100c68723c */ /* 0x044fe60000041868 */
[----:B------:R-:W-:Y:S04]  /*e100*/  FADD.FTZ R140, R140, R163 ;  /* 0x000000a38c8c7221 */ /* 0x000fe80000010000 */
[----:B------:R-:W-:Y:S01]  /*e110*/  FADD.FTZ R35, R35, R140 ;  /* 0x0000008c23237221 */ /* 0x000fe20000010000 */
[C---:B------:R-:W-:Y:S03]  /*e120*/  HMMA.16816.F32.BF16 R108, R12.reuse, R18, R108 ;  /* 0x000000120c6c723c */ /* 0x040fe6000004186c */
[----:B------:R-:W-:Y:S04]  /*e130*/  FADD.FTZ R34, R34, R35 ;  /* 0x0000002322227221 */ /* 0x000fe80000010000 */
[----:B------:R-:W-:Y:S01]  /*e140*/  FADD.FTZ R169, R147, R34 ;  /* 0x0000002293a97221 */ /* 0x000fe20000010000 */
[C---:B-----5:R-:W-:Y:S08]  /*e150*/  HMMA.16816.F32.BF16 R112, R12.reuse, R24, R112 ;  /* 0x000000180c70723c */ /* 0x060ff00000041870 */
[C---:B------:R-:W-:Y:S08]  /*e160*/  HMMA.16816.F32.BF16 R116, R12.reuse, R26, R116 ;  /* 0x0000001a0c74723c */ /* 0x040ff00000041874 */
[C---:B------:R-:W-:Y:S08]  /*e170*/  HMMA.16816.F32.BF16 R120, R12.reuse, R28, R120 ;  /* 0x0000001c0c78723c */ /* 0x040ff00000041878 */
[----:B------:R-:W-:Y:S01]  /*e180*/  HMMA.16816.F32.BF16 R124, R12, R30, R124 ;  /* 0x0000001e0c7c723c */ /* 0x000fe2000004187c */
[----:B------:R-:W-:Y:S08]  /*e190*/  @!UPT UIADD3 URZ, UPT, UPT, URZ, URZ, URZ ;  /* 0x000000fffffff290 */ /* 0x000ff0000fffe0ff */
[----:B------:R-:W-:Y:S11]  /*e1a0*/  BRA.U UP0, `(.L_x_1137) ;  /* 0xffffffc900107547 */ /* 0x000ff6000b83ffff */
.L_x_1133:
[----:B------:R-:W1:Y:S01]  /*e1b0*/  SHFL.BFLY PT, R4, R169, 0x2, 0x1f ;  /* 0x0c401f00a9047f89 */ /* 0x000e6200000e0000 */
[----:B------:R-:W-:Y:S01]  /*e1c0*/  SHF.L.U32 R9, R159, 0x4, RZ ;  /* 0x000000049f097819 */ /* 0x000fe200000006ff */
[----:B------:R-:W-:Y:S01]  /*e1d0*/  S2UR UR9, SR_CTAID.Y ;  /* 0x00000000000979c3 */ /* 0x000fe20000002600 */
[----:B------:R-:W-:Y:S01]  /*e1e0*/  LOP3.LUT R8, R161, 0x30, RZ, 0xc0, !PT ;  /* 0x00000030a1087812 */ /* 0x000fe200078ec0ff */
[----:B------:R-:W2:Y:S01]  /*e1f0*/  SHFL.BFLY PT, R13, R172, 0x2, 0x1f ;  /* 0x0c401f00ac0d7f89 */ /* 0x000ea200000e0000 */
[----:B------:R-:W-:Y:S01]  /*e200*/  SHF.R.U32.HI R3, RZ, 0x2, R159 ;  /* 0x00000002ff037819 */ /* 0x000fe2000001169f */
[----:B------:R-:W3:Y:S01]  /*e210*/  LDCU UR4, c[0x0][0x44c] ;  /* 0x00008980ff0477ac */ /* 0x000ee20008000800 */
[----:B------:R-:W-:Y:S01]  /*e220*/  SHF.L.U32 R7, R159, 0x1, RZ ;  /* 0x000000019f077819 */ /* 0x000fe200000006ff */
[----:B------:R-:W-:Y:S01]  /*e230*/  BSSY.RECONVERGENT B0, `(.L_x_1138) ;  /* 0x00000fb000007945 */ /* 0x000fe20003800200 */
[----:B------:R-:W-:Y:S01]  /*e240*/  LOP3.LUT R10, R9, 0x1c0, RZ, 0xc0, !PT ;  /* 0x000001c0090a7812 */ /* 0x000fe200078ec0ff */
[----:B------:R-:W-:Y:S01]  /*e250*/  S2UR UR7, SR_CTAID.Z ;  /* 0x00000000000779c3 */ /* 0x000fe20000002700 */
[----:B------:R-:W-:-:S02]  /*e260*/  LOP3.LUT R3, R8, 0x7, R3, 0xf8, !PT ;  /* 0x0000000708037812 */ /* 0x000fc400078ef803 */
[C---:B------:R-:W-:Y:S02]  /*e270*/  R2P PR, R159.reuse, 0x18 ;  /* 0x000000189f007804 */ /* 0x040fe40000000000 */
[----:B------:R-:W-:Y:S02]  /*e280*/  LOP3.LUT P6, RZ, R159, 0x3, RZ, 0xc0, !PT ;  /* 0x000000039fff7812 */ /* 0x000fe400078cc0ff */
[--C-:B------:R-:W-:Y:S01]  /*e290*/  LOP3.LUT R158, R158, 0x6, R7.reuse, 0xf8, !PT ;  /* 0x000000069e9e7812 */ /* 0x100fe200078ef807 */
[----:B------:R-:W4:Y:S01]  /*e2a0*/  LDC R15, c[0x0][0x3e0] ;  /* 0x0000f800ff0f7b82 */ /* 0x000f220000000800 */
[----:B------:R-:W-:Y:S02]  /*e2b0*/  LOP3.LUT R7, R10, 0x38, R7, 0xf8, !PT ;  /* 0x000000380a077812 */ /* 0x000fe400078ef807 */
[----:B------:R-:W-:Y:S02]  /*e2c0*/  LOP3.LUT R14, R9, 0x10, RZ, 0xc0, !PT ;  /* 0x00000010090e7812 */ /* 0x000fe400078ec0ff */
[----:B------:R-:W-:Y:S01]  /*e2d0*/  LOP3.LUT R7, R158, R7, RZ, 0xfc, !PT ;  /* 0x000000079e077212 */ /* 0x000fe200078efcff */
[----:B-1----:R-:W-:Y:S01]  /*e2e0*/  FADD.FTZ R4, R4, R169 ;  /* 0x000000a904047221 */ /* 0x002fe20000010000 */
[----:B------:R-:W-:Y:S01]  /*e2f0*/  SEL R157, R157, 0xffffffe0, !P0 ;  /* 0xffffffe09d9d7807 */ /* 0x000fe20004000000 */
[----:B------:R-:W1:Y:S01]  /*e300*/  S2UR UR6, SR_CTAID.X ;  /* 0x00000000000679c3 */ /* 0x000e620000002500 */
[----:B--2---:R-:W-:-:S02]  /*e310*/  FADD.FTZ R13, R13, R172 ;  /* 0x000000ac0d0d7221 */ /* 0x004fc40000010000 */
[----:B------:R-:W2:Y:S04]  /*e320*/  SHFL.BFLY PT, R5, R4, 0x1, 0x1f ;  /* 0x0c201f0004057f89 */ /* 0x000ea800000e0000 */
[----:B------:R-:W5:Y:S01]  /*e330*/  SHFL.BFLY PT, R6, R13, 0x1, 0x1f ;  /* 0x0c201f000d067f89 */ /* 0x000f6200000e0000 */
[----:B-1----:R-:W-:Y:S01]  /*e340*/  USHF.L.U32 UR6, UR6, 0x6, URZ ;  /* 0x0000000606067899 */ /* 0x002fe200080006ff */
[----:B--2---:R-:W-:Y:S01]  /*e350*/  FADD.FTZ R5, R4, R5 ;  /* 0x0000000504057221 */ /* 0x004fe20000010000 */
[----:B------:R-:W-:Y:S02]  /*e360*/  SHF.L.U32 R4, R159, 0x2, RZ ;  /* 0x000000029f047819 */ /* 0x000fe400000006ff */
[----:B------:R-:W-:Y:S01]  /*e370*/  SHF.R.U32.HI R159, RZ, 0x4, R159 ;  /* 0x00000004ff9f7819 */ /* 0x000fe2000001169f */
[----:B-----5:R-:W-:Y:S01]  /*e380*/  FADD.FTZ R6, R13, R6 ;  /* 0x000000060d067221 */ /* 0x020fe20000010000 */
[----:B------:R-:W1:Y:S01]  /*e390*/  MUFU.RCP R11, R5 ;  /* 0x00000005000b7308 */ /* 0x000e620000001000 */
[----:B------:R-:W-:-:S02]  /*e3a0*/  LOP3.LUT R8, R4, 0x1f8, RZ, 0xc0, !PT ;  /* 0x000001f804087812 */ /* 0x000fc400078ec0ff */
[C---:B------:R-:W-:Y:S02]  /*e3b0*/  IADD3 R10, PT, PT, R159.reuse, 0x10, RZ ;  /* 0x000000109f0a7810 */ /* 0x040fe40007ffe0ff */
[----:B------:R-:W-:Y:S02]  /*e3c0*/  LOP3.LUT R133, R8, 0x38, R161, 0x78, !PT ;  /* 0x0000003808857812 */ /* 0x000fe400078e78a1 */
[C---:B------:R-:W-:Y:S01]  /*e3d0*/  IADD3 R8, PT, PT, R159.reuse, 0x18, RZ ;  /* 0x000000189f087810 */ /* 0x040fe20007ffe0ff */
[----:B------:R-:W2:Y:S01]  /*e3e0*/  MUFU.RCP R12, R6 ;  /* 0x00000006000c7308 */ /* 0x000ea20000001000 */
[----:B------:R-:W-:Y:S01]  /*e3f0*/  IADD3 R9, PT, PT, R159, 0x20, RZ ;  /* 0x000000209f097810 */ /* 0x000fe20007ffe0ff */
[----:B------:R-:W-:Y:S01]  /*e400*/  BAR.SYNC.DEFER_BLOCKING 0x0 ;  /* 0x0000000000007b1d */ /* 0x000fe20000010000 */
[----:B------:R-:W-:Y:S02]  /*e410*/  ISETP.GE.AND P1, PT, R8, UR12, PT ;  /* 0x0000000c08007c0c */ /* 0x000fe4000bf26270 */
[----:B------:R-:W-:-:S02]  /*e420*/  LEA R8, R7, UR5, 0x2 ;  /* 0x0000000507087c11 */ /* 0x000fc4000f8e10ff */
[----:B------:R-:W-:Y:S02]  /*e430*/  SEL R7, R134, 0xffffffc0, !P3 ;  /* 0xffffffc086077807 */ /* 0x000fe40005800000 */
[----:B------:R-:W-:Y:S02]  /*e440*/  ISETP.GE.AND P2, PT, R10, UR12, PT ;  /* 0x0000000c0a007c0c */ /* 0x000fe4000bf46270 */
[----:B------:R-:W-:Y:S02]  /*e450*/  FSETP.NE.FTZ.AND P3, PT, R5, RZ, PT ;  /* 0x000000ff0500720b */ /* 0x000fe40003f75000 */
[----:B------:R-:W-:Y:S02]  /*e460*/  FSETP.NE.FTZ.AND P0, PT, R6, RZ, PT ;  /* 0x000000ff0600720b */ /* 0x000fe40003f15000 */
[C---:B------:R-:W-:Y:S02]  /*e470*/  IADD3 R10, PT, PT, R8.reuse, 0x80, RZ ;  /* 0x00000080080a7810 */ /* 0x040fe40007ffe0ff */
[----:B------:R-:W-:-:S02]  /*e480*/  @P4 IADD3 R10, PT, PT, R8, -0x80, RZ ;  /* 0xffffff80080a4810 */ /* 0x000fc40007ffe0ff */
[----:B------:R-:W-:Y:S02]  /*e490*/  ISETP.GE.AND P4, PT, R9, UR12, PT ;  /* 0x0000000c09007c0c */ /* 0x000fe4000bf86270 */
[----:B-1----:R-:W-:Y:S02]  /*e4a0*/  FSEL R11, R11, 1, P3 ;  /* 0x3f8000000b0b7808 */ /* 0x002fe40001800000 */
[----:B--2---:R-:W-:Y:S01]  /*e4b0*/  FSEL R9, R12, 1, P0 ;  /* 0x3f8000000c097808 */ /* 0x004fe20000000000 */
[----:B------:R-:W1:Y:S01]  /*e4c0*/  @P3 LDC R17, c[0x0][0x458] ;  /* 0x00011600ff113b82 */ /* 0x000e620000000800 */
[----:B------:R-:W-:Y:S01]  /*e4d0*/  IADD3 R13, PT, PT, R159, 0x8, RZ ;  /* 0x000000089f0d7810 */ /* 0x000fe20007ffe0ff */
[----:B------:R-:W-:Y:S01]  /*e4e0*/  FMUL.FTZ R128, R11, R128 ;  /* 0x000000800b807220 */ /* 0x000fe20000410000 */
[----:B------:R-:W-:Y:S01]  /*e4f0*/  LEA R133, R133, R14, 0x2 ;  /* 0x0000000e85857211 */ /* 0x000fe200078e10ff */
[----:B------:R-:W-:Y:S01]  /*e500*/  FMUL.FTZ R129, R11, R129 ;  /* 0x000000810b817220 */ /* 0x000fe20000410000 */
[C---:B------:R-:W-:Y:S01]  /*e510*/  IADD3 R14, PT, PT, R8.reuse, R7, RZ ;  /* 0x00000007080e7210 */ /* 0x040fe20007ffe0ff */
        /* <DEDUP_REMOVED lines=50> */
[----:B------:R-:W-:Y:S01]  /*e840*/  IADD3 R9, PT, PT, R8, R157, RZ ;  /* 0x0000009d08097210 */ /* 0x000fe20007ffe0ff */
        /* <DEDUP_REMOVED lines=44> */
[----:B------:R-:W-:Y:S01]  /*eb10*/  ISETP.GE.AND P5, PT, R13, UR12, PT ;  /* 0x0000000c0d007c0c */ /* 0x000fe2000bfa6270 */
[----:B------:R-:W-:Y:S01]  /*eb20*/  STS.64 [R8], R128 ;  /* 0x0000008008007388 */ /* 0x000fe20000000a00 */
[----:B------:R-:W-:Y:S01]  /*eb30*/  IADD3 R11, PT, PT, R157, R14, RZ ;  /* 0x0000000e9d0b7210 */ /* 0x000fe20007ffe0ff */
[----:B------:R-:W2:Y:S01]  /*eb40*/  LDC.64 R12, c[0x0][0x430] ;  /* 0x00010c00ff0c7b82 */ /* 0x000ea20000000a00 */
[-C--:B------:R-:W-:Y:S01]  /*eb50*/  IADD3 R16, PT, PT, R7, R10.reuse, RZ ;  /* 0x0000000a07107210 */ /* 0x080fe20007ffe0ff */
[----:B------:R-:W-:Y:S01]  /*eb60*/  STS.64 [R8+0x800], R130 ;  /* 0x0008008208007388 */ /* 0x000fe20000000a00 */
[C---:B------:R-:W-:Y:S01]  /*eb70*/  IADD3 R7, PT, PT, R157.reuse, R10, RZ ;  /* 0x0000000a9d077210 */ /* 0x040fe20007ffe0ff */
[----:B------:R-:W5:Y:S01]  /*eb80*/  @P3 MUFU.LG2 R5, R5 ;  /* 0x0000000500053308 */ /* 0x000f620000000c00 */
[----:B------:R-:W-:Y:S01]  /*eb90*/  IADD3 R157, PT, PT, R157, R16, RZ ;  /* 0x000000109d9d7210 */ /* 0x000fe20007ffe0ff */
[----:B------:R-:W-:Y:S01]  /*eba0*/  STS.64 [R9], R36 ;  /* 0x0000002409007388 */ /* 0x000fe20000000a00 */
[----:B------:R-:W-:Y:S01]  /*ebb0*/  P2R R132, PR, RZ, 0x10 ;  /* 0x00000010ff847803 */ /* 0x000fe20000000000 */
[----:B------:R-:W3:Y:S02]  /*ebc0*/  @P0 LDC R19, c[0x0][0x458] ;  /* 0x00011600ff130b82 */ /* 0x000ee40000000800 */
[----:B------:R-:W-:Y:S02]  /*ebd0*/  STS.64 [R9+0x800], R38 ;  /* 0x0008002609007388 */ /* 0x000fe40000000a00 */
[----:B------:R-:W1:Y:S02]  /*ebe0*/  @P0 MUFU.LG2 R6, R6 ;  /* 0x0000000600060308 */ /* 0x000e640000000c00 */
[----:B------:R-:W-:Y:S04]  /*ebf0*/  STS.64 [R14], R40 ;  /* 0x000000280e007388 */ /* 0x000fe80000000a00 */
[----:B------:R-:W-:Y:S04]  /*ec00*/  STS.64 [R14+0x800], R42 ;  /* 0x0008002a0e007388 */ /* 0x000fe80000000a00 */
[----:B------:R-:W-:Y:S01]  /*ec10*/  STS.64 [R11], R44 ;  /* 0x0000002c0b007388 */ /* 0x000fe20000000a00 */
[----:B--2---:R-:W-:-:S03]  /*ec20*/  R2UR UR8, R12 ;  /* 0x000000000c0872ca */ /* 0x004fc600000e0000 */
[----:B------:R-:W-:Y:S04]  /*ec30*/  STS.64 [R11+0x800], R46 ;  /* 0x0008002e0b007388 */ /* 0x000fe80000000a00 */
[----:B------:R-:W-:Y:S04]  /*ec40*/  STS.64 [R10], R48 ;  /* 0x000000300a007388 */ /* 0x000fe80000000a00 */
[----:B------:R-:W-:Y:S02]  /*ec50*/  STS.64 [R10+0x800], R50 ;  /* 0x000800320a007388 */ /* 0x000fe40000000a00 */
[----:B------:R-:W-:-:S02]  /*ec60*/  UIMAD UR8, UR9, UR8, UR15 ;  /* 0x00000008090872a4 */ /* 0x000fc4000f8e020f */
[----:B------:R-:W-:Y:S04]  /*ec70*/  STS.64 [R7], R52 ;  /* 0x0000003407007388 */ /* 0x000fe80000000a00 */
[----:B------:R-:W-:Y:S04]  /*ec80*/  STS.64 [R7+0x800], R54 ;  /* 0x0008003607007388 */ /* 0x000fe80000000a00 */
[----:B------:R-:W-:Y:S04]  /*ec90*/  STS.64 [R16], R56 ;  /* 0x0000003810007388 */ /* 0x000fe80000000a00 */
[----:B------:R-:W-:Y:S04]  /*eca0*/  STS.64 [R16+0x800], R58 ;  /* 0x0008003a10007388 */ /* 0x000fe80000000a00 */
[----:B------:R-:W-:Y:S04]  /*ecb0*/  STS.64 [R157], R60 ;  /* 0x0000003c9d007388 */ /* 0x000fe80000000a00 */
[----:B------:R-:W-:Y:S04]  /*ecc0*/  STS.64 [R157+0x800], R62 ;  /* 0x0008003e9d007388 */ /* 0x000fe80000000a00 */
        /* <DEDUP_REMOVED lines=17> */
[----:B------:R2:W-:Y:S04]  /*ede0*/  STS.64 [R8+0x8800], R98 ;  /* 0x0088006208007388 */ /* 0x0005e80000000a00 */
[----:B------:R4:W-:Y:S04]  /*edf0*/  STS.64 [R9+0x8000], R100 ;  /* 0x0080006409007388 */ /* 0x0009e80000000a00 */
[----:B------:R5:W-:Y:S04]  /*ee00*/  STS.64 [R9+0x8800], R102 ;  /* 0x0088006609007388 */ /* 0x000be80000000a00 */
[----:B------:R1:W-:Y:S04]  /*ee10*/  STS.64 [R14+0x8000], R104 ;  /* 0x008000680e007388 */ /* 0x0003e80000000a00 */
[----:B------:R3:W-:Y:S04]  /*ee20*/  STS.64 [R14+0x8800], R106 ;  /* 0x0088006a0e007388 */ /* 0x0007e80000000a00 */
[----:B------:R3:W-:Y:S04]  /*ee30*/  STS.64 [R11+0x8000], R108 ;  /* 0x0080006c0b007388 */ /* 0x0007e80000000a00 */
[----:B------:R3:W-:Y:S01]  /*ee40*/  STS.64 [R11+0x8800], R110 ;  /* 0x0088006e0b007388 */ /* 0x0007e20000000a00 */
[----:B--2---:R-:W-:-:S03]  /*ee50*/  IADD3 R8, PT, PT, RZ, -UR15, RZ ;  /* 0x8000000fff087c10 */ /* 0x004fc6000fffe0ff */
[----:B------:R2:W-:Y:S01]  /*ee60*/  STS.64 [R10+0x8000], R112 ;  /* 0x008000700a007388 */ /* 0x0005e20000000a00 */
[----:B----4-:R-:W-:-:S03]  /*ee70*/  MOV R101, 0xff800000 ;  /* 0xff80000000657802 */ /* 0x010fc60000000f00 */
[----:B------:R2:W-:Y:S01]  /*ee80*/  STS.64 [R10+0x8800], R114 ;  /* 0x008800720a007388 */ /* 0x0005e20000000a00 */
[----:B------:R-:W-:Y:S01]  /*ee90*/  IMAD R8, R15, R8, UR7 ;  /* 0x000000070f087e24 */ /* 0x000fe2000f8e0208 */
[----:B------:R-:W-:Y:S01]  /*eea0*/  MOV R100, 0xff800000 ;  /* 0xff80000000647802 */ /* 0x000fe20000000f00 */
[----:B-----5:R-:W-:Y:S01]  /*eeb0*/  @P3 FMUL.FTZ R9, R5, 0.69314718246459960938 ;  /* 0x3f31721805093820 */ /* 0x020fe20000410000 */
[----:B------:R2:W-:Y:S01]  /*eec0*/  STS.64 [R7+0x8000], R116 ;  /* 0x0080007407007388 */ /* 0x0005e20000000a00 */
[----:B------:R-:W-:Y:S02]  /*eed0*/  IMAD R8, R15, UR8, R8 ;  /* 0x000000080f087c24 */ /* 0x000fe4000f8e0208 */
[----:B-1----:R-:W-:Y:S01]  /*eee0*/  @P0 FMUL.FTZ R5, R6, 0.69314718246459960938 ;  /* 0x3f31721806050820 */ /* 0x002fe20000410000 */
[----:B------:R-:W-:Y:S01]  /*eef0*/  @P3 FFMA.FTZ R101, R2, R17, R9 ;  /* 0x0000001102653223 */ /* 0x000fe20000010009 */
[----:B------:R2:W-:Y:S01]  /*ef00*/  STS.64 [R7+0x8800], R118 ;  /* 0x0088007607007388 */ /* 0x0005e20000000a00 */
[----:B------:R-:W-:-:S02]  /*ef10*/  IMAD R2, R8, R13, UR6 ;  /* 0x0000000608027e24 */ /* 0x000fc4000f8e020d */
[----:B---3--:R-:W-:Y:S01]  /*ef20*/  @P0 FFMA.FTZ R100, R0, R19, R5 ;  /* 0x0000001300640223 */ /* 0x008fe20000010005 */
[----:B------:R-:W-:Y:S01]  /*ef30*/  LOP3.LUT R0, R4, 0x3c, RZ, 0xc0, !PT ;  /* 0x0000003c04007812 */ /* 0x000fe200078ec0ff */
[----:B------:R2:W-:Y:S01]  /*ef40*/  STS.64 [R16+0x8000], R120 ;  /* 0x0080007810007388 */ /* 0x0005e20000000a00 */
[----:B------:R-:W-:Y:S01]  /*ef50*/  IMAD R102, R2, UR4, RZ ;  /* 0x0000000402667c24 */ /* 0x000fe2000f8e02ff */
[----:B------:R-:W-:Y:S02]  /*ef60*/  IADD3 R103, PT, PT, R159, 0x28, RZ ;  /* 0x000000289f677810 */ /* 0x000fe40007ffe0ff */
[----:B------:R2:W-:Y:S04]  /*ef70*/  STS.64 [R16+0x8800], R122 ;  /* 0x0088007a10007388 */ /* 0x0005e80000000a00 */
[----:B------:R2:W-:Y:S04]  /*ef80*/  STS.64 [R157+0x8000], R124 ;  /* 0x0080007c9d007388 */ /* 0x0005e80000000a00 */
[----:B------:R2:W-:Y:S01]  /*ef90*/  STS.64 [R157+0x8800], R126 ;  /* 0x0088007e9d007388 */ /* 0x0005e20000000a00 */
[----:B------:R-:W-:Y:S06]  /*efa0*/  BAR.SYNC.DEFER_BLOCKING 0x0 ;  /* 0x0000000000007b1d */ /* 0x000fec0000010000 */
[----:B------:R2:W1:Y:S04]  /*efb0*/  LDS.128 R96, [R133+UR5] ;  /* 0x0000000585607984 */ /* 0x0004680008000c00 */
[----:B------:R2:W3:Y:S04]  /*efc0*/  LDS.128 R92, [R133+UR5+0x800] ;  /* 0x00080005855c7984 */ /* 0x0004e80008000c00 */
[----:B------:R2:W4:Y:S04]  /*efd0*/  LDS.128 R88, [R133+UR5+0x1000] ;  /* 0x0010000585587984 */ /* 0x0005280008000c00 */
[----:B------:R2:W1:Y:S04]  /*efe0*/  LDS.128 R84, [R133+UR5+0x1800] ;  /* 0x0018000585547984 */ /* 0x0004680008000c00 */
        /* <DEDUP_REMOVED lines=19> */
[----:B------:R2:W1:Y:S01]  /*f120*/  LDS.128 R4, [R133+UR5+0xb800] ;  /* 0x00b8000585047984 */ /* 0x0004620008000c00 */
[----:B---34-:R-:W-:Y:S05]  /*f130*/  @P6 BRA `(.L_x_1139) ;  /* 0x0000000000286947 */ /* 0x018fea0003800000 */
[----:B------:R-:W3:Y:S01]  /*f140*/  LDCU.64 UR4, c[0x0][0x428] ;  /* 0x00008500ff0477ac */ /* 0x000ee20008000a00 */
[C---:B------:R-:W-:Y:S01]  /*f150*/  VIADD R105, R3.reuse, 0x8 ;  /* 0x0000000803697836 */ /* 0x040fe20000000000 */
[C---:B------:R-:W-:Y:S02]  /*f160*/  IADD3 R104, P0, PT, R2.reuse, R3, RZ ;  /* 0x0000000302687210 */ /* 0x040fe40007f1e0ff */
[----:B------:R-:W-:Y:S02]  /*f170*/  ISETP.GE.AND P4, PT, R3, UR12, PT ;  /* 0x0000000c03007c0c */ /* 0x000fe4000bf86270 */
[----:B------:R-:W-:Y:S02]  /*f180*/  ISETP.GE.AND P3, PT, R105, UR12, PT ;  /* 0x0000000c69007c0c */ /* 0x000fe4000bf66270 */
[----:B------:R-:W-:Y:S02]  /*f190*/  LEA.HI.X.SX32 R3, R2, RZ, 0x1, P0 ;  /* 0x000000ff02037211 */ /* 0x000fe400000f0eff */
[----:B---3--:R-:W-:-:S04]  /*f1a0*/  LEA R2, P0, R104, UR4, 0x2 ;  /* 0x0000000468027c11 */ /* 0x008fc8000f8010ff */
[----:B------:R-:W-:-:S05]  /*f1b0*/  LEA.HI.X R3, R104, UR5, R3, 0x2, P0 ;  /* 0x0000000568037c11 */ /* 0x000fca00080f1403 */
[----:B------:R3:W-:Y:S04]  /*f1c0*/  @!P4 STG.E desc[UR18][R2.64], R101 ;  /* 0x000000650200c986 */ /* 0x0007e8000c101912 */
[----:B------:R3:W-:Y:S02]  /*f1d0*/  @!P3 STG.E desc[UR18][R2.64+0x20], R100 ;  /* 0x000020640200b986 */ /* 0x0007e4000c101912 */
.L_x_1139:
[----:B------:R-:W-:Y:S05]  /*f1e0*/  BSYNC.RECONVERGENT B0 ;  /* 0x0000000000007941 */ /* 0x000fea0003800200 */
.L_x_1138:
[C---:B------:R-:W-:Y:S01]  /*f1f0*/  ISETP.GE.AND P3, PT, R159.reuse, UR12, PT ;  /* 0x0000000c9f007c0c */ /* 0x040fe2000bf66270 */
[----:B---3--:R-:W-:Y:S01]  /*f200*/  IMAD R3, R159, 0xc0, R0 ;  /* 0x000000c09f037824 */ /* 0x008fe200078e0200 */
[----:B------:R-:W-:Y:S01]  /*f210*/  ISETP.GE.AND P4, PT, R103, UR12, PT ;  /* 0x0000000c67007c0c */ /* 0x000fe2000bf86270 */
[----:B------:R-:W-:Y:S01]  /*f220*/  BSSY.RECONVERGENT B0, `(.L_x_1140) ;  /* 0x0000012000007945 */ /* 0x000fe20003800200 */
[----:B------:R-:W-:Y:S01]  /*f230*/  VIADD R2, R159, 0x30 ;  /* 0x000000309f027836 */ /* 0x000fe20000000000 */
[----:B------:R-:W-:Y:S02]  /*f240*/  LOP3.LUT R101, R0, 0x40, RZ, 0xfc, !PT ;  /* 0x0000004000657812 */ /* 0x000fe400078efcff */
[----:B------:R-:W-:Y:S02]  /*f250*/  IADD3 R103, P0, PT, R102, R3, RZ ;  /* 0x0000000366677210 */ /* 0x000fe40007f1e0ff */
[----:B------:R-:W-:Y:S02]  /*f260*/  P2R R104, PR, RZ, 0x10 ;  /* 0x00000010ff687803 */ /* 0x000fe40000000000 */
[----:B------:R-:W-:-:S02]  /*f270*/  LOP3.LUT R100, R0, 0x80, RZ, 0xfc, !PT ;  /* 0x0000008000647812 */ /* 0x000fc400078efcff */
[----:B------:R-:W-:Y:S01]  /*f280*/  LEA.HI.X.SX32 R102, R102, RZ, 0x1, P0 ;  /* 0x000000ff66667211 */ /* 0x000fe200000f0eff */
[----:B------:R-:W-:Y:S06]  /*f290*/  @P3 BRA `(.L_x_1141) ;  /* 0x0000000000283947 */ /* 0x000fec0003800000 */
[----:B------:R-:W3:Y:S01]  /*f2a0*/  LDCU UR6, c[0x0][0x440] ;  /* 0x00008800ff0677ac */ /* 0x000ee20008000800 */
[----:B------:R-:W4:Y:S01]  /*f2b0*/  LDCU.64 UR4, c[0x0][0x3f8] ;  /* 0x00007f00ff0477ac */ /* 0x000f220008000a00 */
[----:B---3--:R-:W-:Y:S02]  /*f2c0*/  ISETP.GE.AND P0, PT, R0, UR6, PT ;  /* 0x0000000600007c0c */ /* 0x008fe4000bf06270 */
[----:B----4-:R-:W-:-:S04]  /*f2d0*/  LEA R106, P3, R103, UR4, 0x2 ;  /* 0x00000004676a7c11 */ /* 0x010fc8000f8610ff */
[----:B------:R-:W-:Y:S02]  /*f2e0*/  LEA.HI.X R107, R103, UR5, R102, 0x2, P3 ;  /* 0x00000005676b7c11 */ /* 0x000fe400098f1466 */
[----:B------:R-:W-:-:S05]  /*f2f0*/  ISETP.GE.AND P3, PT, R101, UR6, PT ;  /* 0x0000000665007c0c */ /* 0x000fca000bf66270 */
[----:B-1----:R3:W-:Y:S01]  /*f300*/  @!P0 STG.E.128 desc[UR18][R106.64], R96 ;  /* 0x000000606a008986 */ /* 0x0027e2000c101d12 */
[----:B------:R-:W-:-:S07]  /*f310*/  ISETP.GE.AND P0, PT, R100, UR6, PT ;  /* 0x0000000664007c0c */ /* 0x000fce000bf06270 */
[----:B------:R3:W-:Y:S06]  /*f320*/  @!P3 STG.E.128 desc[UR18][R106.64+0x100], R64 ;  /* 0x000100406a00b986 */ /* 0x0007ec000c101d12 */
[----:B------:R3:W-:Y:S02]  /*f330*/  @!P0 STG.E.128 desc[UR18][R106.64+0x200], R32 ;  /* 0x000200206a008986 */ /* 0x0007e4000c101d12 */
.L_x_1141:
[----:B------:R-:W-:Y:S05]  /*f340*/  BSYNC.RECONVERGENT B0 ;  /* 0x0000000000007941 */ /* 0x000fea0003800200 */
.L_x_1140:
[----:B------:R-:W-:Y:S01]  /*f350*/  BSSY.RECONVERGENT B0, `(.L_x_1142) ;  /* 0x0000014000007945 */ /* 0x000fe20003800200 */
[----:B------:R-:W-:Y:S02]  /*f360*/  ISETP.GE.AND P6, PT, R2, UR12, PT ;  /* 0x0000000c02007c0c */ /* 0x000fe4000bfc6270 */
[----:B------:R-:W-:Y:S01]  /*f370*/  IADD3 R159, PT, PT, R159, 0x38, RZ ;  /* 0x000000389f9f7810 */ /* 0x000fe20007ffe0ff */
[----:B------:R-:W-:Y:S10]  /*f380*/  @P5 BRA `(.L_x_1143) ;  /* 0x0000000000405947 */ /* 0x000ff40003800000 */
[----:B------:R-:W4:Y:S02]  /*f390*/  LDCU UR4, c[0x0][0x440] ;  /* 0x00008800ff0477ac */ /* 0x000f240008000800 */
[----:B----4-:R-:W-:Y:S02]  /*f3a0*/  ISETP.GE.AND P5, PT, R0, UR4, PT ;  /* 0x0000000400007c0c */ /* 0x010fe4000bfa6270 */
[----:B------:R-:W-:Y:S02]  /*f3b0*/  ISETP.GE.AND P4, PT, R101, UR4, PT ;  /* 0x0000000465007c0c */ /* 0x000fe4000bf86270 */
[----:B------:R-:W-:-:S09]  /*f3c0*/  ISETP.GE.AND P3, PT, R100, UR4, PT ;  /* 0x0000000464007c0c */ /* 0x000fd2000bf66270 */
[----:B------:R-:W1:Y:S02]  /*f3d0*/  @!P5 LDC.64 R2, c[0x0][0x3f8] ;  /* 0x0000fe00ff02db82 */ /* 0x000e640000000a00 */
[----:B-1-3--:R-:W-:-:S04]  /*f3e0*/  @!P5 LEA R32, P0, R103, R2, 0x2 ;  /* 0x000000026720d211 */ /* 0x00afc800078010ff */
[C---:B------:R-:W-:Y:S02]  /*f3f0*/  @!P5 LEA.HI.X R33, R103.reuse, R3, R102, 0x2, P0 ;  /* 0x000000036721d211 */ /* 0x040fe400000f1466 */
[----:B------:R-:W1:Y:S03]  /*f400*/  @!P4 LDC.64 R2, c[0x0][0x3f8] ;  /* 0x0000fe00ff02cb82 */ /* 0x000e660000000a00 */
[----:B------:R4:W-:Y:S01]  /*f410*/  @!P5 STG.E.128 desc[UR18][R32.64+0x1800], R92 ;  /* 0x0018005c2000d986 */ /* 0x0009e2000c101d12 */
[----:B-1----:R-:W-:-:S04]  /*f420*/  @!P4 LEA R34, P0, R103, R2, 0x2 ;  /* 0x000000026722c211 */ /* 0x002fc800078010ff */
[C---:B------:R-:W-:Y:S02]  /*f430*/  @!P4 LEA.HI.X R35, R103.reuse, R3, R102, 0x2, P0 ;  /* 0x000000036723c211 */ /* 0x040fe400000f1466 */
[----:B------:R-:W1:Y:S03]  /*f440*/  @!P3 LDC.64 R2, c[0x0][0x3f8] ;  /* 0x0000fe00ff02bb82 */ /* 0x000e660000000a00 */
[----:B------:R4:W-:Y:S01]  /*f450*/  @!P4 STG.E.128 desc[UR18][R34.64+0x1900], R60 ;  /* 0x0019003c2200c986 */ /* 0x0009e2000c101d12 */
[----:B-1----:R-:W-:-:S04]  /*f460*/  @!P3 LEA R2, P0, R103, R2, 0x2 ;  /* 0x000000026702b211 */ /* 0x002fc800078010ff */
[----:B------:R-:W-:-:S05]  /*f470*/  @!P3 LEA.HI.X R3, R103, R3, R102, 0x2, P0 ;  /* 0x000000036703b211 */ /* 0x000fca00000f1466 */
[----:B------:R4:W-:Y:S04]  /*f480*/  @!P3 STG.E.128 desc[UR18][R2.64+0x1a00], R28 ;  /* 0x001a001c0200b986 */ /* 0x0009e8000c101d12 */
.L_x_1143:
[----:B------:R-:W-:Y:S05]  /*f490*/  BSYNC.RECONVERGENT B0 ;  /* 0x0000000000007941 */ /* 0x000fea0003800200 */
.L_x_1142:
[----:B------:R-:W-:Y:S01]  /*f4a0*/  BSSY.RECONVERGENT B0, `(.L_x_1144) ;  /* 0x0000013000007945 */ /* 0x000fe20003800200 */
[----:B------:R-:W-:-:S03]  /*f4b0*/  ISETP.GE.AND P5, PT, R159, UR12, PT ;  /* 0x0000000c9f007c0c */ /* 0x000fc6000bfa6270 */
[----:B------:R-:W-:Y:S10]  /*f4c0*/  @P2 BRA `(.L_x_1145) ;  /* 0x0000000000402947 */ /* 0x000ff40003800000 */
[----:B------:R-:W5:Y:S02]  /*f4d0*/  LDCU UR4, c[0x0][0x440] ;  /* 0x00008800ff0477ac */ /* 0x000f640008000800 */
[----:B-----5:R-:W-:Y:S02]  /*f4e0*/  ISETP.GE.AND P4, PT, R0, UR4, PT ;  /* 0x0000000400007c0c */ /* 0x020fe4000bf86270 */
[----:B------:R-:W-:Y:S02]  /*f4f0*/  ISETP.GE.AND P3, PT, R101, UR4, PT ;  /* 0x0000000465007c0c */ /* 0x000fe4000bf66270 */
[----:B------:R-:W-:-:S09]  /*f500*/  ISETP.GE.AND P2, PT, R100, UR4, PT ;  /* 0x0000000464007c0c */ /* 0x000fd2000bf46270 */
[----:B----4-:R-:W1:Y:S02]  /*f510*/  @!P4 LDC.64 R2, c[0x0][0x3f8] ;  /* 0x0000fe00ff02cb82 */ /* 0x010e640000000a00 */
[----:B-1----:R-:W-:-:S04]  /*f520*/  @!P4 LEA R28, P0, R103, R2, 0x2 ;  /* 0x00000002671cc211 */ /* 0x002fc800078010ff */
        /* <DEDUP_REMOVED lines=10> */
.L_x_1145:
[----:B------:R-:W-:Y:S05]  /*f5d0*/  BSYNC.RECONVERGENT B0 ;  /* 0x0000000000007941 */ /* 0x000fea0003800200 */
.L_x_1144:
[----:B------:R-:W-:Y:S04]  /*f5e0*/  BSSY.RECONVERGENT B0, `(.L_x_1146) ;  /* 0x0000012000007945 */ /* 0x000fe80003800200 */
[----:B------:R-:W-:Y:S05]  /*f5f0*/  @P1 BRA `(.L_x_1147) ;  /* 0x0000000000401947 */ /* 0x000fea0003800000 */
[----:B------:R-:W5:Y:S02]  /*f600*/  LDCU UR4, c[0x0][0x440] ;  /* 0x00008800ff0477ac */ /* 0x000f640008000800 */
[----:B-----5:R-:W-:Y:S02]  /*f610*/  ISETP.GE.AND P3, PT, R0, UR4, PT ;  /* 0x0000000400007c0c */ /* 0x020fe4000bf66270 */
[----:B------:R-:W-:Y:S02]  /*f620*/  ISETP.GE.AND P2, PT, R101, UR4, PT ;  /* 0x0000000465007c0c */ /* 0x000fe4000bf46270 */
[----:B------:R-:W-:-:S09]  /*f630*/  ISETP.GE.AND P1, PT, R100, UR4, PT ;  /* 0x0000000464007c0c */ /* 0x000fd2000bf26270 */
[----:B-1--4-:R-:W1:Y:S08]  /*f640*/  @!P3 LDC.64 R24, c[0x0][0x3f8] ;  /* 0x0000fe00ff18bb82 */ /* 0x012e700000000a00 */
[----:B------:R-:W4:Y:S01]  /*f650*/  @!P2 LDC.64 R2, c[0x0][0x3f8] ;  /* 0x0000fe00ff02ab82 */ /* 0x000f220000000a00 */
[----:B-1----:R-:W-:-:S04]  /*f660*/  @!P3 LEA R24, P0, R103, R24, 0x2 ;  /* 0x000000186718b211 */ /* 0x002fc800078010ff */
[C---:B------:R-:W-:Y:S02]  /*f670*/  @!P3 LEA.HI.X R25, R103.reuse, R25, R102, 0x2, P0 ;  /* 0x000000196719b211 */ /* 0x040fe400000f1466 */
[----:B----4-:R-:W-:-:S03]  /*f680*/  @!P2 LEA R26, P0, R103, R2, 0x2 ;  /* 0x00000002671aa211 */ /* 0x010fc600078010ff */
[----:B------:R1:W-:Y:S01]  /*f690*/  @!P3 STG.E.128 desc[UR18][R24.64+0x4800], R84 ;  /* 0x004800541800b986 */ /* 0x0003e2000c101d12 */
[C---:B------:R-:W-:Y:S02]  /*f6a0*/  @!P2 LEA.HI.X R27, R103.reuse, R3, R102, 0x2, P0 ;  /* 0x00000003671ba211 */ /* 0x040fe400000f1466 */
[----:B------:R-:W4:Y:S03]  /*f6b0*/  @!P1 LDC.64 R2, c[0x0][0x3f8] ;  /* 0x0000fe00ff029b82 */ /* 0x000f260000000a00 */
[----:B------:R1:W-:Y:S01]  /*f6c0*/  @!P2 STG.E.128 desc[UR18][R26.64+0x4900], R52 ;  /* 0x004900341a00a986 */ /* 0x0003e2000c101d12 */
[----:B----4-:R-:W-:-:S04]  /*f6d0*/  @!P1 LEA R2, P0, R103, R2, 0x2 ;  /* 0x0000000267029211 */ /* 0x010fc800078010ff */
[----:B------:R-:W-:-:S05]  /*f6e0*/  @!P1 LEA.HI.X R3, R103, R3, R102, 0x2, P0 ;  /* 0x0000000367039211 */ /* 0x000fca00000f1466 */
[----:B------:R1:W-:Y:S04]  /*f6f0*/  @!P1 STG.E.128 desc[UR18][R2.64+0x4a00], R20 ;  /* 0x004a001402009986 */ /* 0x0003e8000c101d12 */
.L_x_1147:
[----:B------:R-:W-:Y:S05]  /*f700*/  BSYNC.RECONVERGENT B0 ;  /* 0x0000000000007941 */ /* 0x000fea0003800200 */
.L_x_1146:
[----:B------:R-:W-:Y:S01]  /*f710*/  ISETP.NE.AND P0, PT, R132, RZ, PT ;  /* 0x000000ff8400720c */ /* 0x000fe20003f05270 */
[----:B------:R-:W-:-:S12]  /*f720*/  BSSY.RECONVERGENT B0, `(.L_x_1148) ;  /* 0x0000012000007945 */ /* 0x000fd80003800200 */
[----:B------:R-:W-:Y:S05]  /*f730*/  @P0 BRA `(.L_x_1149) ;  /* 0x0000000000400947 */ /* 0x000fea0003800000 */
[----:B------:R-:W5:Y:S02]  /*f740*/  LDCU UR4, c[0x0][0x440] ;  /* 0x00008800ff0477ac */ /* 0x000f640008000800 */
[----:B-----5:R-:W-:Y:S02]  /*f750*/  ISETP.GE.AND P3, PT, R0, UR4, PT ;  /* 0x0000000400007c0c */ /* 0x020fe4000bf66270 */
[----:B------:R-:W-:Y:S02]  /*f760*/  ISETP.GE.AND P2, PT, R101, UR4, PT ;  /* 0x0000000465007c0c */ /* 0x000fe4000bf46270 */
[----:B------:R-:W-:-:S09]  /*f770*/  ISETP.GE.AND P1, PT, R100, UR4, PT ;  /* 0x0000000464007c0c */ /* 0x000fd2000bf26270 */
[----:B-1----:R-:W1:Y:S08]  /*f780*/  @!P3 LDC.64 R22, c[0x0][0x3f8] ;  /* 0x0000fe00ff16bb82 */ /* 0x002e700000000a00 */
[----:B------:R-:W5:Y:S08]  /*f790*/  @!P2 LDC.64 R20, c[0x0][0x3f8] ;  /* 0x0000fe00ff14ab82 */ /* 0x000f700000000a00 */
[----:B----4-:R-:W4:Y:S01]  /*f7a0*/  @!P1 LDC.64 R2, c[0x0][0x3f8] ;  /* 0x0000fe00ff029b82 */ /* 0x010f220000000a00 */
[----:B-1----:R-:W-:-:S04]  /*f7b0*/  @!P3 LEA R22, P0, R103, R22, 0x2 ;  /* 0x000000166716b211 */ /* 0x002fc800078010ff */
[C---:B------:R-:W-:Y:S02]  /*f7c0*/  @!P3 LEA.HI.X R23, R103.reuse, R23, R102, 0x2, P0 ;  /* 0x000000176717b211 */ /* 0x040fe400000f1466 */
[----:B-----5:R-:W-:-:S03]  /*f7d0*/  @!P2 LEA R20, P0, R103, R20, 0x2 ;  /* 0x000000146714a211 */ /* 0x020fc600078010ff */
[----:B------:R1:W-:Y:S01]  /*f7e0*/  @!P3 STG.E.128 desc[UR18][R22.64+0x6000], R80 ;  /* 0x006000501600b986 */ /* 0x0003e2000c101d12 */
[C---:B------:R-:W-:Y:S02]  /*f7f0*/  @!P2 LEA.HI.X R21, R103.reuse, R21, R102, 0x2, P0 ;  /* 0x000000156715a211 */ /* 0x040fe400000f1466 */
[----:B----4-:R-:W-:-:S03]  /*f800*/  @!P1 LEA R2, P0, R103, R2, 0x2 ;  /* 0x0000000267029211 */ /* 0x010fc600078010ff */
[----:B------:R1:W-:Y:S01]  /*f810*/  @!P2 STG.E.128 desc[UR18][R20.64+0x6100], R48 ;  /* 0x006100301400a986 */ /* 0x0003e2000c101d12 */
[----:B------:R-:W-:-:S05]  /*f820*/  @!P1 LEA.HI.X R3, R103, R3, R102, 0x2, P0 ;  /* 0x0000000367039211 */ /* 0x000fca00000f1466 */
[----:B------:R1:W-:Y:S04]  /*f830*/  @!P1 STG.E.128 desc[UR18][R2.64+0x6200], R16 ;  /* 0x0062001002009986 */ /* 0x0003e8000c101d12 */
.L_x_1149:
[----:B------:R-:W-:Y:S05]  /*f840*/  BSYNC.RECONVERGENT B0 ;  /* 0x0000000000007941 */ /* 0x000fea0003800200 */
.L_x_1148:
        /* <DEDUP_REMOVED lines=8> */
[----:B--2---:R-:W2:Y:S08]  /*f8d0*/  @!P3 LDC.64 R16, c[0x0][0x3f8] ;  /* 0x0000fe00ff10bb82 */ /* 0x004eb00000000a00 */
[----:B----4-:R-:W4:Y:S01]  /*f8e0*/  @!P1 LDC.64 R2, c[0x0][0x3f8] ;  /* 0x0000fe00ff029b82 */ /* 0x010f220000000a00 */
[----:B-1----:R-:W-:-:S04]  /*f8f0*/  @!P4 LEA R18, P0, R103, R18, 0x2 ;  /* 0x000000126712c211 */ /* 0x002fc800078010ff */
[C---:B------:R-:W-:Y:S02]  /*f900*/  @!P4 LEA.HI.X R19, R103.reuse, R19, R102, 0x2, P0 ;  /* 0x000000136713c211 */ /* 0x040fe400000f1466 */
[----:B--2---:R-:W-:-:S03]  /*f910*/  @!P3 LEA R16, P2, R103, R16, 0x2 ;  /* 0x000000106710b211 */ /* 0x004fc600078410ff */
[----:B------:R1:W-:Y:S01]  /*f920*/  @!P4 STG.E.128 desc[UR18][R18.64+0x7800], R76 ;  /* 0x0078004c1200c986 */ /* 0x0003e2000c101d12 */
[C---:B------:R-:W-:Y:S02]  /*f930*/  @!P3 LEA.HI.X R17, R103.reuse, R17, R102, 0x2, P2 ;  /* 0x000000116711b211 */ /* 0x040fe400010f1466 */
[----:B----4-:R-:W-:-:S03]  /*f940*/  @!P1 LEA R2, P0, R103, R2, 0x2 ;  /* 0x0000000267029211 */ /* 0x010fc600078010ff */
[----:B------:R1:W-:Y:S01]  /*f950*/  @!P3 STG.E.128 desc[UR18][R16.64+0x7900], R44 ;  /* 0x0079002c1000b986 */ /* 0x0003e2000c101d12 */
[----:B------:R-:W-:-:S05]  /*f960*/  @!P1 LEA.HI.X R3, R103, R3, R102, 0x2, P0 ;  /* 0x0000000367039211 */ /* 0x000fca00000f1466 */
[----:B------:R1:W-:Y:S04]  /*f970*/  @!P1 STG.E.128 desc[UR18][R2.64+0x7a00], R12 ;  /* 0x007a000c02009986 */ /* 0x0003e8000c101d12 */
.L_x_1151:
[----:B------:R-:W-:Y:S05]  /*f980*/  BSYNC.RECONVERGENT B0 ;  /* 0x0000000000007941 */ /* 0x000fea0003800200 */
.L_x_1150:
[----:B------:R-:W-:Y:S04]  /*f990*/  BSSY.RECONVERGENT B0, `(.L_x_1152) ;  /* 0x0000012000007945 */ /* 0x000fe80003800200 */
        /* <DEDUP_REMOVED lines=17> */
.L_x_1153:
[----:B------:R-:W-:Y:S05]  /*fab0*/  BSYNC.RECONVERGENT B0 ;  /* 0x0000000000007941 */ /* 0x000fea0003800200 */
.L_x_1152:
[----:B------:R-:W-:Y:S05]  /*fac0*/  @P5 EXIT ;  /* 0x000000000000594d */ /* 0x000fea0003800000 */
[----:B------:R-:W5:Y:S02]  /*fad0*/  LDCU UR4, c[0x0][0x440] ;  /* 0x00008800ff0477ac */ /* 0x000f640008000800 */
[----:B-----5:R-:W-:Y:S02]  /*fae0*/  ISETP.GE.AND P4, PT, R0, UR4, PT ;  /* 0x0000000400007c0c */ /* 0x020fe4000bf86270 */
[----:B------:R-:W-:Y:S02]  /*faf0*/  ISETP.GE.AND P2, PT, R101, UR4, PT ;  /* 0x0000000465007c0c */ /* 0x000fe4000bf46270 */
[----:B------:R-:W-:-:S09]  /*fb00*/  ISETP.GE.AND P0, PT, R100, UR4, PT ;  /* 0x0000000464007c0c */ /* 0x000fd2000bf06270 */
[----:B-1----:R-:W1:Y:S08]  /*fb10*/  @!P4 LDC.64 R8, c[0x0][0x3f8] ;  /* 0x0000fe00ff08cb82 */ /* 0x002e700000000a00 */
[----:B----4-:R-:W4:Y:S01]  /*fb20*/  @!P2 LDC.64 R2, c[0x0][0x3f8] ;  /* 0x0000fe00ff02ab82 */ /* 0x010f220000000a00 */
[----:B-1----:R-:W-:-:S04]  /*fb30*/  @!P4 LEA R8, P3, R103, R8, 0x2 ;  /* 0x000000086708c211 */ /* 0x002fc800078610ff */
[C---:B------:R-:W-:Y:S02]  /*fb40*/  @!P4 LEA.HI.X R9, R103.reuse, R9, R102, 0x2, P3 ;  /* 0x000000096709c211 */ /* 0x040fe400018f1466 */
[----:B----4-:R-:W-:-:S03]  /*fb50*/  @!P2 LEA R2, P1, R103, R2, 0x2 ;  /* 0x000000026702a211 */ /* 0x010fc600078210ff */
[----:B------:R1:W-:Y:S01]  /*fb60*/  @!P4 STG.E.128 desc[UR18][R8.64+0xa800], R68 ;  /* 0x00a800440800c986 */ /* 0x0003e2000c101d12 */
[----:B------:R-:W-:-:S05]  /*fb70*/  @!P2 LEA.HI.X R3, R103, R3, R102, 0x2, P1 ;  /* 0x000000036703a211 */ /* 0x000fca00008f1466 */
[----:B------:R1:W-:Y:S01]  /*fb80*/  @!P2 STG.E.128 desc[UR18][R2.64+0xa900], R36 ;  /* 0x00a900240200a986 */ /* 0x0003e2000c101d12 */
[----:B------:R-:W-:Y:S05]  /*fb90*/  @P0 EXIT ;  /* 0x000000000000094d */ /* 0x000fea0003800000 */
[----:B------:R-:W1:Y:S02]  /*fba0*/  LDCU.64 UR4, c[0x0][0x3f8] ;  /* 0x00007f00ff0477ac */ /* 0x000e640008000a00 */
[----:B-1----:R-:W-:-:S04]  /*fbb0*/  LEA R2, P0, R103, UR4, 0x2 ;  /* 0x0000000467027c11 */ /* 0x002fc8000f8010ff */
[----:B------:R-:W-:-:S05]  /*fbc0*/  LEA.HI.X R3, R103, UR5, R102, 0x2, P0 ;  /* 0x0000000567037c11 */ /* 0x000fca00080f1466 */
[----:B------:R-:W-:Y:S01]  /*fbd0*/  STG.E.128 desc[UR18][R2.64+0xaa00], R4 ;  /* 0x00aa000402007986 */ /* 0x000fe2000c101d12 */
[----:B------:R-:W-:Y:S05]  /*fbe0*/  EXIT ;  /* 0x000000000000794d */ /* 0x000fea0003800000 */
.L_x_1154:
        /* <DEDUP_REMOVED lines=9> */
.L_x_3741:


//--------------------- .text._ZN5flash24flash_fwd_splitkv_kernelI23Flash_fwd_kernel_traitsILi192ELi64ELi64ELi4ELb0ELb0EN7cutlass10bfloat16_tE19Flash_kernel_traitsILi192ELi64ELi64ELi4ES3_EELb1ELb0ELb0ELb0ELb0ELb1ELb1ELb0EEEvNS_16Flash_fwd_paramsE --------------------------
	.section	.text._ZN5flash24flash_fwd_splitkv_kernelI23Flash_fwd_kernel_traitsILi192ELi64ELi64ELi4ELb0ELb0EN7cutlass10bfloat16_tE19Flash_kernel_traitsILi192ELi64ELi64ELi4ES3_EELb1ELb0ELb0ELb0ELb0ELb1ELb1ELb0EEEvNS_16Flash_fwd_paramsE,"ax",@progbits
	.align	128
        .global         _ZN5flash24flash_fwd_splitkv_kernelI23Flash_fwd_kernel_traitsILi192ELi64ELi64ELi4ELb0ELb0EN7cutlass10bfloat16_tE19Flash_kernel_traitsILi192ELi64ELi64ELi4ES3_EELb1ELb0ELb0ELb0ELb0ELb1ELb1ELb0EEEvNS_16Flash_fwd_paramsE
        .type           _ZN5flash24flash_fwd_splitkv_kernelI23Flash_fwd_kernel_traitsILi192ELi64ELi64ELi4ELb0ELb0EN7cutlass10bfloat16_tE19Flash_kernel_traitsILi192ELi64ELi64ELi4ES3_EELb1ELb0ELb0ELb0ELb0ELb1ELb1ELb0EEEvNS_16Flash_fwd_paramsE,@function
        .size           _ZN5flash24flash_fwd_splitkv_kernelI23Flash_fwd_kernel_traitsILi192ELi64ELi64ELi4ELb0ELb0EN7cutlass10bfloat16_tE19Flash_kernel_traitsILi192ELi64ELi64ELi4ES3_EELb1ELb0ELb0ELb0ELb0ELb1ELb1ELb0EEEvNS_16Flash_fwd_paramsE,(.L_x_3742 - _ZN5flash24flash_fwd_splitkv_kernelI23Flash_fwd_kernel_traitsILi192ELi64ELi64ELi4ELb0ELb0EN7cutlass10bfloat16_tE19Flash_kernel_traitsILi192ELi64ELi64ELi4ES3_EELb1ELb0ELb0ELb0ELb0ELb1ELb1ELb0EEEvNS_16Flash_fwd_paramsE)
        .other          _ZN5flash24flash_fwd_splitkv_kernelI23Flash_fwd_kernel_traitsILi192ELi64ELi64ELi4ELb0ELb0EN7cutlass10bfloat16_tE19Flash_kernel_traitsILi192ELi64ELi64ELi4ES3_EELb1ELb0ELb0ELb0ELb0ELb1ELb1ELb0EEEvNS_16Flash_fwd_paramsE,@"STO_CUDA_ENTRY STV_DEFAULT"
_ZN5flash24flash_fwd_splitkv_kernelI23Flash_fwd_kernel_traitsILi192ELi64ELi64ELi4ELb0ELb0EN7cutlass10bfloat16_tE19Flash_kernel_traitsILi192ELi64ELi64ELi4ES3_EELb1ELb0ELb0ELb0ELb0ELb1ELb1ELb0EEEvNS_16Flash_fwd_paramsE:
.text._ZN5flash24flash_fwd_splitkv_kernelI23Flash_fwd_kernel_traitsILi192ELi64ELi64ELi4ELb0ELb0EN7cutlass10bfloat16_tE19Flash_kernel_traitsILi192ELi64ELi64ELi4ES3_EELb1ELb0ELb0ELb0ELb0ELb1ELb1ELb0EEEvNS_16Flash_fwd_paramsE:
        /* <DEDUP_REMOVED lines=87> */
.L_x_1155:
        /* <DEDUP_REMOVED lines=109> */
.L_x_1158:
[----:B------:R-:W-:Y:S05]  /*0c40*/  BSYNC.RECONVERGENT B0 ;  /* 0x0000000000007941 */ /* 0x000fea0003800200 */
.L_x_1157:
        /* <DEDUP_REMOVED lines=20> */
.L_x_1160:
[----:B------:R-:W-:Y:S05]  /*0d90*/  BSYNC.RECONVERGENT B0 ;  /* 0x0000000000007941 */ /* 0x000fea0003800200 */
.L_x_1159:
        /* <DEDUP_REMOVED lines=20> */
.L_x_1162:
[----:B------:R-:W-:Y:S05]  /*0ee0*/  BSYNC.RECONVERGENT B0 ;  /* 0x0000000000007941 */ /* 0x000fea0003800200 */
.L_x_1161:
        /* <DEDUP_REMOVED lines=20> */
.L_x_1164:
[----:B------:R-:W-:Y:S05]  /*1030*/  BSYNC.RECONVERGENT B0 ;  /* 0x0000000000007941 */ /* 0x000fea0003800200 */
.L_x_1163:
        /* <DEDUP_REMOVED lines=19> */
.L_x_1166:
[----:B------:R-:W-:Y:S05]  /*1170*/  BSYNC.RECONVERGENT B0 ;  /* 0x0000000000007941 */ /* 0x000fea0003800200 */
.L_x_1165:
        /* <DEDUP_REMOVED lines=18> */
.L_x_1168:
[----:B------:R-:W-:Y:S05]  /*12a0*/  BSYNC.RECONVERGENT B0 ;  /* 0x0000000000007941 */ /* 0x000fea0003800200 */
.L_x_1167:
        /* <DEDUP_REMOVED lines=18> */
.L_x_1170:
[----:B------:R-:W-:Y:S05]  /*13d0*/  BSYNC.RECONVERGENT B0 ;  /* 0x0000000000007941 */ /* 0x000fea0003800200 */
.L_x_1169:
        /* <DEDUP_REMOVED lines=18> */
.L_x_1172:
[----:B------:R-:W-:Y:S05]  /*1500*/  BSYNC.RECONVERGENT B0 ;  /* 0x0000000000007941 */ /* 0x000fea0003800200 */
.L_x_1171:
        /* <DEDUP_REMOVED lines=33> */
.L_x_1156:
        /* <DEDUP_REMOVED lines=13> */
.L_x_1173:
        /* <DEDUP_REMOVED lines=104> */
.L_x_1174:
        /* <DEDUP_REMOVED lines=15> */
.L_x_1176:
[----:B------:R-:W2:Y:S01]  /*1f60*/  LDC.64 R144, c[0x0][0x3b8] ;  /* 0x0000ee00ff907b82 */ /* 0x000ea20000000a00 */
[----:B------:R-:W-:-:S06]  /*1f70*/  UIADD3 UR4, UPT, UPT, UR10, UR11, URZ ;  /* 0x0000000b0a047290 */ /* 0x000fcc000fffe0ff */
[----:B--2---:R-:W-:Y:S02]  /*1f80*/  IMAD R15, R145, UR4, RZ ;  /* 0x00000004910f7c24 */ /* 0x004fe4000f8e02ff */
[----:B------:R-:W-:-:S05]  /*1f90*/  IMAD.WIDE.U32 R2, R144, UR4, RZ ;  /* 0x0000000490027c25 */ /* 0x000fca000f8e00ff */
[----:B------:R-:W-:Y:S02]  /*1fa0*/  IADD3 R15, PT, PT, R3, R15, RZ ;  /* 0x0000000f030f7210 */ /* 0x000fe40007ffe0ff */
[----:B------:R-:W-:Y:S02]  /*1fb0*/  MOV R14, R2 ;  /* 0x00000002000e7202 */ /* 0x000fe40000000f00 */
.L_x_1177:
        /* <DEDUP_REMOVED lines=14> */
.L_x_1178:
[----:B------:R-:W2:Y:S01]  /*20a0*/  LDC.64 R24, c[0x0][0x3c0] ;  /* 0x0000f000ff187b82 */ /* 0x000ea20000000a00 */
[----:B------:R-:W-:-:S06]  /*20b0*/  UIADD3 UR10, UPT, UPT, UR10, UR11, URZ ;  /* 0x0000000b0a0a7290 */ /* 0x000fcc000fffe0ff */
[----:B--2---:R-:W-:Y:S02]  /*20c0*/  IMAD R13, R25, UR10, RZ ;  /* 0x0000000a190d7c24 */ /* 0x004fe4000f8e02ff */
[----:B------:R-:W-:-:S05]  /*20d0*/  IMAD.WIDE.U32 R2, R24, UR10, RZ ;  /* 0x0000000a18027c25 */ /* 0x000fca000f8e00ff */
[----:B------:R-:W-:Y:S02]  /*20e0*/  IADD3 R13, PT, PT, R3, R13, RZ ;  /* 0x0000000d030d7210 */ /* 0x000fe40007ffe0ff */
[----:B------:R-:W-:-:S07]  /*20f0*/  MOV R12, R2 ;  /* 0x00000002000c7202 */ /* 0x000fce0000000f00 */
.L_x_1179:
        /* <DEDUP_REMOVED lines=47> */
.L_x_1175:
[----:B------:R-:W-:Y:S01]  /*23f0*/  ISETP.NE.AND P2, PT, R0, -0x1, PT ;  /* 0xffffffff0000780c */ /* 0x000fe20003f45270 */
[C---:B------:R-:W-:Y:S01]  /*2400*/  IMAD.SHL.U32 R11, R164.reuse, 0x8, RZ ;  /* 0x00000008a40b7824 */ /* 0x040fe200078e00ff */
[----:B------:R-:W1:Y:S01]  /*2410*/  LDCU.64 UR10, c[0x0][0x388] ;  /* 0x00007100ff0a77ac */ /* 0x000e620008000a00 */
[--C-:B------:R-:W-:Y:S01]  /*2420*/  SHF.R.U32.HI R6, RZ, 0x3, R164.reuse ;  /* 0x00000003ff067819 */ /* 0x100fe200000116a4 */
[----:B------:R-:W-:Y:S01]  /*2430*/  IMAD.SHL.U32 R32, R164, 0x40, RZ ;  /* 0x00000040a4207824 */ /* 0x000fe200078e00ff */
[----:B------:R-:W2:Y:S01]  /*2440*/  S2R R9, SR_CTAID.X ;  /* 0x0000000000097919 */ /* 0x000ea20000002500 */
[C---:B------:R-:W-:Y:S01]  /*2450*/  LOP3.LUT R35, R11.reuse, 0x38, RZ, 0xc0, !PT ;  /* 0x000000380b237812 */ /* 0x040fe200078ec0ff */
[----:B------:R-:W3:Y:S01]  /*2460*/  LDCU.64 UR6, c[0x0][0x390] ;  /* 0x00007200ff0677ac */ /* 0x000ee20008000a00 */
[----:B------:R-:W-:Y:S01]  /*2470*/  LOP3.LUT R15, R11, 0x1f8, RZ, 0xc0, !PT ;  /* 0x000001f80b0f7812 */ /* 0x000fe200078ec0ff */
[----:B------:R-:W4:Y:S01]  /*2480*/  S2UR UR13, SR_CgaCtaId ;  /* 0x00000000000d79c3 */ /* 0x000f220000008800 */
[----:B------:R-:W-:Y:S01]  /*2490*/  IADD3 R14, P1, PT, R35, R14, RZ ;  /* 0x0000000e230e7210 */ /* 0x000fe20007f3e0ff */
[----:B------:R-:W5:Y:S01]  /*24a0*/  LDCU.64 UR4, c[0x0][0x3c8] ;  /* 0x00007900ff0477ac */ /* 0x000f620008000a00 */
[----:B------:R-:W-:Y:S01]  /*24b0*/  LOP3.LUT R148, R15, 0x38, R164, 0x78, !PT ;  /* 0x000000380f947812 */ /* 0x000fe200078e78a4 */
[----:B------:R-:W-:Y:S01]  /*24c0*/  IMAD.MOV.U32 R7, RZ, RZ, RZ ;  /* 0x000000ffff077224 */ /* 0x000fe200078e00ff */
[C---:B------:R-:W-:Y:S01]  /*24d0*/  IADD3 R12, P0, PT, R35.reuse, R12, RZ ;  /* 0x0000000c230c7210 */ /* 0x040fe20007f1e0ff */
[----:B------:R-:W-:Y:S01]  /*24e0*/  IMAD.X R15, RZ, RZ, R13, P1 ;  /* 0x000000ffff0f7224 */ /* 0x000fe200008e060d */
[----:B------:R-:W-:Y:S01]  /*24f0*/  LOP3.LUT R26, R32, 0x1c0, RZ, 0xc0, !PT ;  /* 0x000001c0201a7812 */ /* 0x000fe200078ec0ff */
[----:B------:R-:W4:Y:S01]  /*2500*/  @!P2 LDC.64 R4, c[0x0][0x398] ;  /* 0x0000e600ff04ab82 */ /* 0x000f220000000a00 */
[----:B------:R-:W-:Y:S01]  /*2510*/  LOP3.LUT R148, R148, 0x1e00, R11, 0xf8, !PT ;  /* 0x00001e0094947812 */ /* 0x000fe200078ef80b */
[----:B------:R-:W-:Y:S01]  /*2520*/  IMAD.WIDE.U32 R14, R6, R144, R14 ;  /* 0x00000090060e7225 */ /* 0x000fe200078e000e */
[----:B------:R-:W-:Y:S01]  /*2530*/  LOP3.LUT R26, R26, 0x38, R11, 0xf8, !PT ;  /* 0x000000381a1a7812 */ /* 0x000fe200078ef80b */
[----:B------:R-:W-:Y:S01]  /*2540*/  UIADD3 UR12, UPT, UPT, -UR20, UR22, URZ ;  /* 0x00000016140c7290 */ /* 0x000fe2000fffe1ff */
[----:B------:R-:W-:Y:S01]  /*2550*/  SHF.R.U32.HI R166, RZ, 0x1, R164 ;  /* 0x00000001ffa67819 */ /* 0x000fe200000116a4 */
[----:B------:R-:W-:Y:S01]  /*2560*/  IMAD.X R13, RZ, RZ, R10, P0 ;  /* 0x000000ffff0d7224 */ /* 0x000fe200000e060a */
[----:B-1----:R-:W-:Y:S01]  /*2570*/  LEA R170, P1, R14, UR10, 0x1 ;  /* 0x0000000a0eaa7c11 */ /* 0x002fe2000f8208ff */
[----:B------:R-:W1:Y:S01]  /*2580*/  @P2 LDC.64 R2, c[0x0][0x3b0] ;  /* 0x0000ec00ff022b82 */ /* 0x000e620000000a00 */
[----:B------:R-:W-:Y:S01]  /*2590*/  IMAD R169, R6, R145, R15 ;  /* 0x0000009106a97224 */ /* 0x000fe200078e020f */
[----:B------:R-:W-:Y:S01]  /*25a0*/  LOP3.LUT R85, R166, 0x8, RZ, 0xc0, !PT ;  /* 0x00000008a6557812 */ /* 0x000fe200078ec0ff */
[----:B------:R-:W-:Y:S01]  /*25b0*/  IMAD.WIDE.U32 R10, R6, R24, R12 ;  /* 0x00000018060a7225 */ /* 0x000fe200078e000c */
[----:B------:R-:W-:Y:S01]  /*25c0*/  BSSY.RECONVERGENT B0, `(.L_x_1180) ;  /* 0x000003a000007945 */ /* 0x000fe20003800200 */
[----:B------:R-:W-:-:S02]  /*25d0*/  LOP3.LUT R34, R35, 0x40, RZ, 0xfc, !PT ;  /* 0x0000004023227812 */ /* 0x000fc400078efcff */
[----:B------:R-:W-:Y:S01]  /*25e0*/  LEA.HI.X R169, R14, UR11, R169, 0x1, P1 ;  /* 0x0000000b0ea97c11 */ /* 0x000fe200088f0ca9 */
[----:B------:R-:W-:Y:S01]  /*25f0*/  IMAD R173, R6, R25, R11 ;  /* 0x0000001906ad7224 */ /* 0x000fe200078e020b */
[C---:B---3--:R-:W-:Y:S01]  /*2600*/  LEA R172, P0, R10.reuse, UR6, 0x1 ;  /* 0x000000060aac7c11 */ /* 0x048fe2000f8008ff */
[----:B------:R-:W-:Y:S01]  /*2610*/  USHF.R.S32.HI UR6, URZ, 0x1f, UR23 ;  /* 0x0000001fff067899 */ /* 0x000fe20008011417 */
[----:B------:R-:W-:Y:S01]  /*2620*/  LOP3.LUT R33, R35, 0x80, RZ, 0xfc, !PT ;  /* 0x0000008023217812 */ /* 0x000fe200078efcff */
[----:B--2---:R-:W-:Y:S01]  /*2630*/  IMAD.WIDE.U32 R8, R9, 0x40, R6 ;  /* 0x0000004009087825 */ /* 0x004fe200078e0006 */
[----:B------:R-:W-:Y:S01]  /*2640*/  LEA.HI.X R173, R10, UR7, R173, 0x1, P0 ;  /* 0x000000070aad7c11 */ /* 0x000fe200080f0cad */
[----:B-----5:R-:W-:Y:S01]  /*2650*/  UIMAD UR6, UR6, UR4, URZ ;  /* 0x00000004060672a4 */ /* 0x020fe2000f8e02ff */
[----:B------:R-:W-:Y:S01]  /*2660*/  LOP3.LUT R85, R26, R85, RZ, 0x3c, !PT ;  /* 0x000000551a557212 */ /* 0x000fe200078e3cff */
[----:B----4-:R-:W-:Y:S01]  /*2670*/  @!P2 IMAD.WIDE.U32 R12, R4, UR15, RZ ;  /* 0x0000000f040cac25 */ /* 0x010fe2000f8e00ff */
[----:B------:R-:W-:Y:S01]  /*2680*/  UMOV UR7, 0x400 ;  /* 0x0000040000077882 */ /* 0x000fe20000000000 */
[----:B------:R-:W-:-:S02]  /*2690*/  UIMAD UR6, UR23, UR5, UR6 ;  /* 0x00000005170672a4 */ /* 0x000fc4000f8e0206 */
[----:B------:R-:W-:Y:S01]  /*26a0*/  @!P2 IMAD R5, R5, UR15, R13 ;  /* 0x0000000f0505ac24 */ /* 0x000fe2000f8e020d */
[----:B------:R-:W-:Y:S01]  /*26b0*/  ULEA UR5, UR13, UR7, 0x18 ;  /* 0x000000070d057291 */ /* 0x000fe2000f8ec0ff */
[----:B------:R-:W-:Y:S02]  /*26c0*/  IMAD.U32 R10, RZ, RZ, UR4 ;  /* 0x00000004ff0a7e24 */ /* 0x000fe4000f8e00ff */
[----:B-1----:R-:W-:-:S03]  /*26d0*/  @P2 IMAD.WIDE.U32 R14, R0, R2, RZ ;  /* 0x00000002000e2225 */ /* 0x002fc600078e00ff */
[----:B------:R-:W-:Y:S01]  /*26e0*/  LEA R148, R148, UR5, 0x1 ;  /* 0x0000000594947c11 */ /* 0x000fe2000f8e08ff */
[----:B------:R-:W-:Y:S02]  /*26f0*/  @!P2 IMAD.MOV.U32 R2, RZ, RZ, R12 ;  /* 0x000000ffff02a224 */ /* 0x000fe400078e000c */
[----:B------:R-:W-:Y:S02]  /*2700*/  @P2 IMAD.MOV.U32 R2, RZ, RZ, R14 ;  /* 0x000000ffff022224 */ /* 0x000fe400078e000e */
[----:B------:R-:W-:-:S03]  /*2710*/  @P2 IMAD R5, R0, R3, R15 ;  /* 0x0000000300052224 */ /* 0x000fc600078e020f */
[----:B------:R-:W-:-:S05]  /*2720*/  IADD3 R2, P0, PT, R35, R2, RZ ;  /* 0x0000000223027210 */ /* 0x000fca0007f1e0ff */
        /* <DEDUP_REMOVED lines=34> */
.L_x_1182:
[----:B------:R3:W-:Y:S02]  /*2950*/  STS.128 [R148+0x4000], RZ ;  /* 0x004000ff94007388 */ /* 0x0007e40000000c00 */
.L_x_1181:
[----:B------:R-:W-:Y:S05]  /*2960*/  BSYNC.RECONVERGENT B0 ;  /* 0x0000000000007941 */ /* 0x000fea0003800200 */
.L_x_1180:
[----:B------:R-:W-:Y:S01]  /*2970*/  IADD3 R5, PT, PT, R6, 0x10, RZ ;  /* 0x0000001006057810 */ /* 0x000fe20007ffe0ff */
[----:B------:R-:W-:Y:S03]  /*2980*/  BSSY.RECONVERGENT B0, `(.L_x_1183) ;  /* 0x0000024000007945 */ /* 0x000fe60003800200 */
[----:B------:R-:W-:-:S13]  /*2990*/  ISETP.GE.AND P0, PT, R5, UR12, PT ;  /* 0x0000000c05007c0c */ /* 0x000fda000bf06270 */
[----:B------:R-:W-:Y:S05]  /*29a0*/  @P0 BRA `(.L_x_1184) ;  /* 0x0000000000840947 */ /* 0x000fea0003800000 */
[----:B------:R-:W4:Y:S01]  /*29b0*/  LDCU.64 UR10, c[0x0][0x3b0] ;  /* 0x00007600ff0a77ac */ /* 0x000f220008000a00 */
[----:B-12---:R-:W-:Y:S01]  /*29c0*/  IADD3 R3, P0, PT, R8, 0x10, RZ ;  /* 0x0000001008037810 */ /* 0x006fe20007f1e0ff */
[----:B------:R-:W-:Y:S01]  /*29d0*/  IMAD.MOV.U32 R14, RZ, RZ, R10 ;  /* 0x000000ffff0e7224 */ /* 0x000fe200078e000a */
        /* <DEDUP_REMOVED lines=29> */
.L_x_1185:
[----:B------:R2:W-:Y:S02]  /*2bb0*/  STS.128 [R148+0x4800], RZ ;  /* 0x004800ff94007388 */ /* 0x0005e40000000c00 */
.L_x_1184:
[----:B------:R-:W-:Y:S05]  /*2bc0*/  BSYNC.RECONVERGENT B0 ;  /* 0x0000000000007941 */ /* 0x000fea0003800200 */
.L_x_1183:
[----:B------:R-:W-:Y:S01]  /*2bd0*/  IADD3 R4, PT, PT, R6, 0x20, RZ ;  /* 0x0000002006047810 */ /* 0x000fe20007ffe0ff */
[----:B------:R-:W-:Y:S03]  /*2be0*/  BSSY.RECONVERGENT B0, `(.L_x_1186) ;  /* 0x0000024000007945 */ /* 0x000fe60003800200 */
[----:B------:R-:W-:-:S13]  /*2bf0*/  ISETP.GE.AND P0, PT, R4, UR12, PT ;  /* 0x0000000c04007c0c */ /* 0x000fda000bf06270 */
[----:B------:R-:W-:Y:S05]  /*2c00*/  @P0 BRA `(.L_x_1187) ;  /* 0x0000000000840947 */ /* 0x000fea0003800000 */
[----:B------:R-:W5:Y:S01]  /*2c10*/  LDCU.64 UR10, c[0x0][0x3b0] ;  /* 0x00007600ff0a77ac */ /* 0x000f620008000a00 */
[----:B-12-4-:R-:W-:Y:S01]  /*2c20*/  IADD3 R3, P0, PT, R8, 0x20, RZ ;  /* 0x0000002008037810 */ /* 0x016fe20007f1e0ff */
[----:B------:R-:W-:Y:S01]  /*2c30*/  IMAD.MOV.U32 R14, RZ, RZ, R10 ;  /* 0x000000ffff0e7224 */ /* 0x000fe200078e000a */
[----:B------:R-:W-:Y:S01]  /*2c40*/  MOV R15, R13 ;  /* 0x0000000d000f7202 */ /* 0x000fe20000000f00 */
[----:B------:R-:W1:Y:S02]  /*2c50*/  LDCU UR4, c[0x0][0x440] ;  /* 0x00008800ff0477ac */ /* 0x000e640008000800 */
        /* <DEDUP_REMOVED lines=27> */
.L_x_1188:
[----:B------:R2:W-:Y:S02]  /*2e10*/  STS.128 [R148+0x5000], RZ ;  /* 0x005000ff94007388 */ /* 0x0005e40000000c00 */
.L_x_1187:
[----:B------:R-:W-:Y:S05]  /*2e20*/  BSYNC.RECONVERGENT B0 ;  /* 0x0000000000007941 */ /* 0x000fea0003800200 */
.L_x_1186:
[----:B-12-4-:R-:W-:Y:S01]  /*2e30*/  IADD3 R3, PT, PT, R6, 0x30, RZ ;  /* 0x0000003006037810 */ /* 0x016fe20007ffe0ff */
[----:B------:R-:W-:Y:S03]  /*2e40*/  BSSY.RECONVERGENT B0, `(.L_x_1189) ;  /* 0x0000023000007945 */ /* 0x000fe60003800200 */
[----:B------:R-:W-:-:S13]  /*2e50*/  ISETP.GE.AND P0, PT, R3, UR12, PT ;  /* 0x0000000c03007c0c */ /* 0x000fda000bf06270 */
[----:B------:R-:W-:Y:S05]  /*2e60*/  @P0 BRA `(.L_x_1190) ;  /* 0x0000000000800947 */ /* 0x000fea0003800000 */
[----:B------:R-:W1:Y:S01]  /*2e70*/  LDCU.64 UR10, c[0x0][0x3b0] ;  /* 0x00007600ff0a77ac */ /* 0x000e620008000a00 */
[----:B------:R-:W-:Y:S01]  /*2e80*/  IADD3 R0, P0, PT, R8, 0x30, RZ ;  /* 0x0000003008007810 */ /* 0x000fe20007f1e0ff */
[----:B------:R-:W-:Y:S01]  /*2e90*/  IMAD.MOV.U32 R11, RZ, RZ, R13 ;  /* 0x000000ffff0b7224 */ /* 0x000fe200078e000d */
[----:B------:R-:W2:Y:S03]  /*2ea0*/  LDCU UR4, c[0x0][0x440] ;  /* 0x00008800ff0477ac */ /* 0x000ea60008000800 */
[----:B------:R-:W-:Y:S01]  /*2eb0*/  IMAD.X R9, RZ, RZ, R9, P0 ;  /* 0x000000ffff097224 */ /* 0x000fe200000e0609 */
[----:B------:R-:W4:Y:S03]  /*2ec0*/  LDCU.64 UR6, c[0x0][0x380] ;  /* 0x00007000ff0677ac */ /* 0x000f260008000a00 */
[----:B-1----:R-:W-:-:S02]  /*2ed0*/  IMAD R9, R9, UR10, RZ ;  /* 0x0000000a09097c24 */ /* 0x002fc4000f8e02ff */
[----:B------:R-:W-:Y:S01]  /*2ee0*/  IMAD.WIDE.U32 R10, R0, UR10, R10 ;  /* 0x0000000a000a7c25 */ /* 0x000fe2000f8e000a */
[----:B--2---:R-:W-:-:S03]  /*2ef0*/  ISETP.GE.AND P1, PT, R35, UR4, PT ;  /* 0x0000000423007c0c */ /* 0x004fc6000bf26270 */
        /* <DEDUP_REMOVED lines=22> */
.L_x_1191:
[----:B------:R4:W-:Y:S02]  /*3060*/  STS.128 [R148+0x5800], RZ ;  /* 0x005800ff94007388 */ /* 0x0009e40000000c00 */
.L_x_1190:
[----:B------:R-:W-:Y:S05]  /*3070*/  BSYNC.RECONVERGENT B0 ;  /* 0x0000000000007941 */ /* 0x000fea0003800200 */
.L_x_1189:
        /* <DEDUP_REMOVED lines=29> */
.L_x_1194:
[----:B------:R1:W-:Y:S02]  /*3250*/  STS.128 [R148+0xa000], RZ ;  /* 0x00a000ff94007388 */ /* 0x0003e40000000c00 */
.L_x_1193:
[----:B------:R-:W-:Y:S05]  /*3260*/  BSYNC.RECONVERGENT B0 ;  /* 0x0000000000007941 */ /* 0x000fea0003800200 */
.L_x_1192:
[----:B------:R-:W-:Y:S01]  /*3270*/  ISETP.GE.AND P0, PT, R5, UR7, PT ;  /* 0x0000000705007c0c */ /* 0x000fe2000bf06270 */
[----:B------:R-:W-:Y:S01]  /*3280*/  BSSY.RECONVERGENT B0, `(.L_x_1195) ;  /* 0x000001b000007945 */ /* 0x000fe20003800200 */
[C---:B------:R-:W-:Y:S01]  /*3290*/  SHF.L.U64.HI R0, R144.reuse, 0x4, R145 ;  /* 0x0000000490007819 */ /* 0x040fe20000010291 */
[----:B------:R-:W-:-:S10]  /*32a0*/  IMAD.SHL.U32 R87, R144, 0x10, RZ ;  /* 0x0000001090577824 */ /* 0x000fd400078e00ff */
        /* <DEDUP_REMOVED lines=23> */
.L_x_1197:
[----:B------:R1:W-:Y:S02]  /*3420*/  STS.128 [R148+0xa800], RZ ;  /* 0x00a800ff94007388 */ /* 0x0003e40000000c00 */
.L_x_1196:
[----:B------:R-:W-:Y:S05]  /*3430*/  BSYNC.RECONVERGENT B0 ;  /* 0x0000000000007941 */ /* 0x000fea0003800200 */
.L_x_1195:
        /* <DEDUP_REMOVED lines=25> */
.L_x_1200:
[----:B------:R1:W-:Y:S02]  /*35d0*/  STS.128 [R148+0xb000], RZ ;  /* 0x00b000ff94007388 */ /* 0x0003e40000000c00 */
.L_x_1199:
[----:B------:R-:W-:Y:S05]  /*35e0*/  BSYNC.RECONVERGENT B0 ;  /* 0x0000000000007941 */ /* 0x000fea0003800200 */
.L_x_1198:
[----:B------:R-:W-:Y:S01]  /*35f0*/  ISETP.GE.AND P0, PT, R3, UR7, PT ;  /* 0x0000000703007c0c */ /* 0x000fe2000bf06270 */
        /* <DEDUP_REMOVED lines=29> */
.L_x_1203:
[----:B------:R2:W-:Y:S02]  /*37d0*/  STS.128 [R148+0xb800], RZ ;  /* 0x00b800ff94007388 */ /* 0x0005e40000000c00 */
.L_x_1202:
[----:B------:R-:W-:Y:S05]  /*37e0*/  BSYNC.RECONVERGENT B0 ;  /* 0x0000000000007941 */ /* 0x000fea0003800200 */
.L_x_1201:
[----:B------:R-:W0:Y:S01]  /*37f0*/  LDGDEPBAR ;  /* 0x00000000000079af */ /* 0x000e220000000000 */
[----:B------:R-:W-:Y:S01]  /*3800*/  IMAD.U32 R7, RZ, RZ, UR20 ;  /* 0x00000014ff077e24 */ /* 0x000fe2000f8e00ff */
[----:B------:R-:W-:Y:S01]  /*3810*/  LOP3.LUT R2, R166, 0x1f0, RZ, 0xc0, !PT ;  /* 0x000001f0a6027812 */ /* 0x000fe200078ec0ff */
[----:B------:R-:W-:Y:S01]  /*3820*/  BSSY.RECONVERGENT B0, `(.L_x_1204) ;  /* 0x0000025000007945 */ /* 0x000fe20003800200 */
[----:B-12---:R-:W-:Y:S02]  /*3830*/  SHF.R.U32.HI R8, RZ, 0x2, R164 ;  /* 0x00000002ff087819 */ /* 0x006fe400000116a4 */
[----:B------:R-:W-:Y:S01]  /*3840*/  IADD3 R7, PT, PT, R2, 0x1, R7 ;  /* 0x0000000102077810 */ /* 0x000fe20007ffe007 */
[----:B------:R-:W-:Y:S01]  /*3850*/  IMAD.U32 R2, RZ, RZ, UR21 ;  /* 0x00000015ff027e24 */ /* 0x000fe2000f8e00ff */
        /* <DEDUP_REMOVED lines=28> */
.L_x_1206:
[----:B------:R2:W-:Y:S01]  /*3a20*/  STS.128 [R148+0x10000], RZ ;  /* 0x010000ff94007388 */ /* 0x0005e20000000c00 */
[----:B------:R-:W-:Y:S05]  /*3a30*/  BRA `(.L_x_1207) ;  /* 0x00000000000c7947 */ /* 0x000fea0003800000 */
.L_x_1205:
[----:B------:R1:W-:Y:S04]  /*3a40*/  STS.128 [R148+0xc000], RZ ;  /* 0x00c000ff94007388 */ /* 0x0003e80000000c00 */
[----:B------:R1:W-:Y:S04]  /*3a50*/  STS.128 [R148+0xe000], RZ ;  /* 0x00e000ff94007388 */ /* 0x0003e80000000c00 */
[----:B------:R1:W-:Y:S02]  /*3a60*/  STS.128 [R148+0x10000], RZ ;  /* 0x010000ff94007388 */ /* 0x0003e40000000c00 */
.L_x_1207:
[----:B------:R-:W-:Y:S05]  /*3a70*/  BSYNC.RECONVERGENT B0 ;  /* 0x0000000000007941 */ /* 0x000fea0003800200 */
.L_x_1204:
        /* <DEDUP_REMOVED lines=8> */
[----:B-1----:R-:W-:-:S04]  /*3b00*/  SHF.L.U64.HI R8, R24, 0x4, R25 ;  /* 0x0000000418087819 */ /* 0x002fc80000010219 */
        /* <DEDUP_REMOVED lines=21> */
.L_x_1210:
[----:B------:R1:W-:Y:S02]  /*3c60*/  STS.128 [R148+0x10800], RZ ;  /* 0x010800ff94007388 */ /* 0x0003e40000000c00 */
.L_x_1209:
[----:B------:R-:W-:Y:S05]  /*3c70*/  BSYNC.RECONVERGENT B0 ;  /* 0x0000000000007941 */ /* 0x000fea0003800200 */
.L_x_1208:
        /* <DEDUP_REMOVED lines=28> */
.L_x_1213:
[----:B------:R1:W-:Y:S02]  /*3e40*/  STS.128 [R148+0x11000], RZ ;  /* 0x011000ff94007388 */ /* 0x0003e40000000c00 */
.L_x_1212:
[----:B------:R-:W-:Y:S05]  /*3e50*/  BSYNC.RECONVERGENT B0 ;  /* 0x0000000000007941 */ /* 0x000fea0003800200 */
.L_x_1211:
[----:B------:R-:W-:Y:S01]  /*3e60*/  ISETP.GE.AND P0, PT, R3, UR7, PT ;  /* 0x0000000703007c0c */ /* 0x000fe2000bf06270 */
[----:B------:R-:W-:Y:S01]  /*3e70*/  BSSY.RECONVERGENT B0, `(.L_x_1214) ;  /* 0x0000020000007945 */ /* 0x000fe20003800200 */
[----:B------:R-:W-:Y:S01]  /*3e80*/  IMAD.IADD R6, R85, 0x1, R6 ;  /* 0x0000000155067824 */ /* 0x000fe200078e0206 */
[----:B------:R-:W-:Y:S02]  /*3e90*/  SHF.R.U32.HI R3, RZ, 0x4, R164 ;  /* 0x00000004ff037819 */ /* 0x000fe400000116a4 */
[----:B------:R-:W-:-:S08]  /*3ea0*/  LOP3.LUT R27, R164, 0x8, RZ, 0xc0, !PT ;  /* 0x00000008a41b7812 */ /* 0x000fd000078ec0ff */
[----:B------:R1:W-:Y:S04]  /*3eb0*/  @P0 STS.128 [R148+0xd800], RZ ;  /* 0x00d800ff94000388 */ /* 0x0003e80000000c00 */
[----:B------:R1:W-:Y:S04]  /*3ec0*/  @P0 STS.128 [R148+0xf800], RZ ;  /* 0x00f800ff94000388 */ /* 0x0003e80000000c00 */
[----:B------:R1:W-:Y:S01]  /*3ed0*/  @P0 STS.128 [R148+0x11800], RZ ;  /* 0x011800ff94000388 */ /* 0x0003e20000000c00 */
[----:B------:R-:W-:Y:S05]  /*3ee0*/  @P0 BRA `(.L_x_1215) ;  /* 0x0000000000600947 */ /* 0x000fea0003800000 */
[----:B------:R-:W5:Y:S01]  /*3ef0*/  LDCU UR6, c[0x0][0x440] ;  /* 0x00008800ff0677ac */ /* 0x000f620008000800 */
[----:B-1----:R-:W-:Y:S02]  /*3f00*/  IMAD R4, R25, 0x60, RZ ;  /* 0x0000006019047824 */ /* 0x002fe400078e02ff */
        /* <DEDUP_REMOVED lines=21> */
.L_x_1216:
[----:B------:R1:W-:Y:S02]  /*4060*/  STS.128 [R148+0x11800], RZ ;  /* 0x011800ff94007388 */ /* 0x0003e40000000c00 */
.L_x_1215:
[----:B------:R-:W-:Y:S05]  /*4070*/  BSYNC.RECONVERGENT B0 ;  /* 0x0000000000007941 */ /* 0x000fea0003800200 */
.L_x_1214:
[----:B------:R-:W-:Y:S01]  /*4080*/  SHF.L.U32 R3, R3, 0xa, RZ ;  /* 0x0000000a03037819 */ /* 0x000fe200000006ff */
[----:B------:R-:W5:Y:S01]  /*4090*/  LDCU UR6, c[0x0][0x50c] ;  /* 0x0000a180ff0677ac */ /* 0x000f620008000800 */
[----:B------:R-:W-:Y:S01]  /*40a0*/  LOP3.LUT R27, R26, R27, RZ, 0x3c, !PT ;  /* 0x0000001b1a1b7212 */ /* 0x000fe200078e3cff */
[----:B------:R-:W0:Y:S01]  /*40b0*/  LDGDEPBAR ;  /* 0x00000000000079af */ /* 0x000e220000000000 */
[----:B------:R-:W-:Y:S01]  /*40c0*/  LOP3.LUT R88, R3, 0x400, RZ, 0xc0, !PT ;  /* 0x0000040003587812 */ /* 0x000fe200078ec0ff */
[----:B------:R-:W-:Y:S01]  /*40d0*/  UISETP.GT.AND UP0, UPT, UR10, UR14, UPT ;  /* 0x0000000e0a00728c */ /* 0x000fe2000bf04270 */
[----:B------:R-:W-:Y:S02]  /*40e0*/  LEA R92, R6, UR5, 0x1 ;  /* 0x00000005065c7c11 */ /* 0x000fe4000f8e08ff */
[----:B------:R-:W-:Y:S02]  /*40f0*/  LEA R88, R27, R88, 0x1 ;  /* 0x000000581b587211 */ /* 0x000fe400078e08ff */
[----:B------:R-:W-:Y:S01]  /*4100*/  LOP3.LUT P1, RZ, R164, 0x2, RZ, 0xc0, !PT ;  /* 0x00000002a4ff7812 */ /* 0x000fe2000782c0ff */
[----:B------:R-:W-:Y:S01]  /*4110*/  LDSM.16.M88.4 R56, [R92] ;  /* 0x000000005c38783b */ /* 0x000fe20000000200 */
[----:B------:R-:W-:-:S02]  /*4120*/  MOV R162, 0x20 ;  /* 0x0000002000a27802 */ /* 0x000fc40000000f00 */
[----:B------:R-:W-:Y:S01]  /*4130*/  IADD3 R89, PT, PT, R88, UR5, RZ ;  /* 0x0000000558597c10 */ /* 0x000fe2000fffe0ff */
[----:B------:R-:W2:Y:S01]  /*4140*/  LDSM.16.M88.4 R20, [R88+UR5+0x6000] ;  /* 0x006000055814783b */ /* 0x000ea20008000200 */
[----:B------:R-:W-:Y:S02]  /*4150*/  SEL R150, R162, 0xffffffe0, !P1 ;  /* 0xffffffe0a2967807 */ /* 0x000fe40004800000 */
[----:B------:R-:W-:Y:S01]  /*4160*/  LOP3.LUT P0, RZ, R164, 0x4, RZ, 0xc0, !PT ;  /* 0x00000004a4ff7812 */ /* 0x000fe2000780c0ff */
[----:B------:R-:W3:Y:S01]  /*4170*/  LDSM.16.M88.4 R12, [R88+UR5+0x6800] ;  /* 0x00680005580c783b */ /* 0x000ee20008000200 */
[-C--:B------:R-:W-:Y:S02]  /*4180*/  IADD3 R90, PT, PT, R92, R150.reuse, RZ ;  /* 0x000000965c5a7210 */ /* 0x080fe40007ffe0ff */
[----:B------:R-:W-:Y:S01]  /*4190*/  IADD3 R84, PT, PT, R89, R150, RZ ;  /* 0x0000009659547210 */ /* 0x000fe20007ffe0ff */
[----:B------:R-:W4:Y:S01]  /*41a0*/  LDSM.16.M88.4 R64, [R88+UR5+0x7000] ;  /* 0x007000055840783b */ /* 0x000f220008000200 */
[----:B------:R-:W-:-:S02]  /*41b0*/  MOV R143, 0x40 ;  /* 0x00000040008f7802 */ /* 0x000fc40000000f00 */
[----:B------:R-:W-:Y:S01]  /*41c0*/  VIMNMX R146, PT, PT, R2, UR21, PT ;  /* 0x0000001502927c48 */ /* 0x000fe2000bfe0100 */
[----:B------:R-:W5:Y:S01]  /*41d0*/  LDSM.16.M88.4 R36, [R88+UR5+0x7800] ;  /* 0x007800055824783b */ /* 0x000f620008000200 */
[----:B------:R-:W-:-:S03]  /*41e0*/  SEL R143, R143, 0xffffffc0, !P0 ;  /* 0xffffffc08f8f7807 */ /* 0x000fc60004000000 */
[----:B------:R-:W-:Y:S01]  /*41f0*/  LDSM.16.M88.4 R72, [R90] ;  /* 0x000000005a48783b */ /* 0x000fe20000000200 */
[-C--:B------:R-:W-:Y:S02]  /*4200*/  IADD3 R91, PT, PT, R92, R143.reuse, RZ ;  /* 0x0000008f5c5b7210 */ /* 0x080fe40007ffe0ff */
[----:B------:R-:W-:Y:S01]  /*4210*/  IADD3 R89, PT, PT, R89, R143, RZ ;  /* 0x0000008f59597210 */ /* 0x000fe20007ffe0ff */
[----:B------:R-:W5:Y:S01]  /*4220*/  LDSM.16.M88.4 R40, [R84+0x6000] ;  /* 0x006000005428783b */ /* 0x000f620000000200 */
[C---:B------:R-:W-:Y:S02]  /*4230*/  IADD3 R86, PT, PT, R150.reuse, R91, RZ ;  /* 0x0000005b96567210 */ /* 0x040fe40007ffe0ff */
[----:B------:R-:W-:Y:S01]  /*4240*/  IADD3 R3, PT, PT, R150, R89, RZ ;  /* 0x0000005996037210 */ /* 0x000fe20007ffe0ff */
[----:B-1----:R-:W1:Y:S04]  /*4250*/  LDSM.16.M88.4 R8, [R84+0x6800] ;  /* 0x006800005408783b */ /* 0x002e680000000200 */
[----:B------:R-:W1:Y:S04]  /*4260*/  LDSM.16.M88.4 R4, [R84+0x7000] ;  /* 0x007000005404783b */ /* 0x000e680000000200 */
[----:B------:R-:W1:Y:S04]  /*4270*/  LDSM.16.M88.4 R76, [R84+0x7800] ;  /* 0x00780000544c783b */ /* 0x000e680000000200 */
[----:B------:R-:W-:Y:S01]  /*4280*/  LDSM.16.M88.4 R52, [R89+0x6000] ;  /* 0x006000005934783b */ /* 0x000fe20000000200 */
[C---:B--2---:R-:W-:Y:S03]  /*4290*/  HMMA.16816.F32.BF16 R28, R56.reuse, R20, RZ ;  /* 0x00000014381c723c */ /* 0x044fe600000418ff */
[----:B------:R-:W-:Y:S04]  /*42a0*/  LDSM.16.M88.4 R48, [R89+0x6800] ;  /* 0x006800005930783b */ /* 0x000fe80000000200 */
[----:B------:R-:W-:Y:S01]  /*42b0*/  LDSM.16.M88.4 R44, [R89+0x7000] ;  /* 0x00700000592c783b */ /* 0x000fe20000000200 */
[C---:B---3--:R-:W-:Y:S03]  /*42c0*/  HMMA.16816.F32.BF16 R16, R56.reuse, R12, RZ ;  /* 0x0000000c3810723c */ /* 0x048fe600000418ff */
[----:B------:R-:W-:Y:S05]  /*42d0*/  LDSM.16.M88.4 R80, [R86] ;  /* 0x000000005650783b */ /* 0x000fea0000000200 */
[C---:B----4-:R-:W-:Y:S08]  /*42e0*/  HMMA.16816.F32.BF16 R68, R56.reuse, R64, RZ ;  /* 0x000000403844723c */ /* 0x050ff000000418ff */
[C---:B------:R-:W-:Y:S08]  /*42f0*/  HMMA.16816.F32.BF16 R20, R56.reuse, R22, RZ ;  /* 0x000000163814723c */ /* 0x040ff000000418ff */
[C---:B------:R-:W-:Y:S08]  /*4300*/  HMMA.16816.F32.BF16 R12, R56.reuse, R14, RZ ;  /* 0x0000000e380c723c */ /* 0x040ff000000418ff */
[C---:B------:R-:W-:Y:S08]  /*4310*/  HMMA.16816.F32.BF16 R64, R56.reuse, R66, RZ ;  /* 0x000000423840723c */ /* 0x040ff000000418ff */
[C---:B-----5:R-:W-:Y:S08]  /*4320*/  HMMA.16816.F32.BF16 R60, R56.reuse, R36, RZ ;  /* 0x00000024383c723c */ /* 0x060ff000000418ff */
[----:B------:R-:W-:Y:S01]  /*4330*/  HMMA.16816.F32.BF16 R56, R56, R38, RZ ;  /* 0x000000263838723c */ /* 0x000fe200000418ff */
[----:B------:R-:W2:Y:S07]  /*4340*/  LDSM.16.M88.4 R36, [R91] ;  /* 0x000000005b24783b */ /* 0x000eae0000000200 */
[C---:B------:R-:W-:Y:S08]  /*4350*/  HMMA.16816.F32.BF16 R28, R72.reuse, R40, R28 ;  /* 0x00000028481c723c */ /* 0x040ff0000004181c */
[C---:B------:R-:W-:Y:S01]  /*4360*/  HMMA.16816.F32.BF16 R20, R72.reuse, R42, R20 ;  /* 0x0000002a4814723c */ /* 0x040fe20000041814 */
[----:B------:R-:W3:Y:S07]  /*4370*/  LDSM.16.M88.4 R40, [R89+0x7800] ;  /* 0x007800005928783b */ /* 0x000eee0000000200 */
[C---:B-1----:R-:W-:Y:S08]  /*4380*/  HMMA.16816.F32.BF16 R16, R72.reuse, R8, R16 ;  /* 0x000000084810723c */ /* 0x042ff00000041810 */
[C---:B------:R-:W-:Y:S01]  /*4390*/  HMMA.16816.F32.BF16 R12, R72.reuse, R10, R12 ;  /* 0x0000000a480c723c */ /* 0x040fe2000004180c */
[----:B------:R-:W1:Y:S07]  /*43a0*/  LDSM.16.M88.4 R8, [R3+0x6000] ;  /* 0x006000000308783b */ /* 0x000e6e0000000200 */
[C---:B------:R-:W-:Y:S08]  /*43b0*/  HMMA.16816.F32.BF16 R68, R72.reuse, R4, R68 ;  /* 0x000000044844723c */ /* 0x040ff00000041844 */
[C---:B------:R-:W-:Y:S01]  /*43c0*/  HMMA.16816.F32.BF16 R64, R72.reuse, R6, R64 ;  /* 0x000000064840723c */ /* 0x040fe20000041840 */
[----:B------:R-:W4:Y:S07]  /*43d0*/  LDSM.16.M88.4 R4, [R3+0x6800] ;  /* 0x006800000304783b */ /* 0x000f2e0000000200 */
[C---:B------:R-:W-:Y:S08]  /*43e0*/  HMMA.16816.F32.BF16 R60, R72.reuse, R76, R60 ;  /* 0x0000004c483c723c */ /* 0x040ff0000004183c */
[----:B------:R-:W-:Y:S01]  /*43f0*/  HMMA.16816.F32.BF16 R56, R72, R78, R56 ;  /* 0x0000004e4838723c */ /* 0x000fe20000041838 */
[----:B------:R-:W5:Y:S04]  /*4400*/  LDSM.16.M88.4 R72, [R3+0x7800] ;  /* 0x007800000348783b */ /* 0x000f680000000200 */
[----:B------:R-:W5:Y:S03]  /*4410*/  LDSM.16.M88.4 R76, [R3+0x7000] ;  /* 0x00700000034c783b */ /* 0x000f660000000200 */
[C---:B--2---:R-:W-:Y:S08]  /*4420*/  HMMA.16816.F32.BF16 R28, R36.reuse, R52, R28 ;  /* 0x00000034241c723c */ /* 0x044ff0000004181c */
[C---:B------:R-:W-:Y:S01]  /*4430*/  HMMA.16816.F32.BF16 R20, R36.reuse, R54, R20 ;  /* 0x000000362414723c */ /* 0x040fe20000041814 */
[----:B------:R-:W-:Y:S07]  /*4440*/  LDSM.16.M88.4 R52, [R92+0x2000] ;  /* 0x002000005c34783b */ /* 0x000fee0000000200 */
[C---:B------:R-:W-:Y:S08]  /*4450*/  HMMA.16816.F32.BF16 R16, R36.reuse, R48, R16 ;  /* 0x000000302410723c */ /* 0x040ff00000041810 */
[C---:B------:R-:W-:Y:S01]  /*4460*/  HMMA.16816.F32.BF16 R12, R36.reuse, R50, R12 ;  /* 0x00000032240c723c */ /* 0x040fe2000004180c */
[----:B------:R-:W2:Y:S07]  /*4470*/  LDSM.16.M88.4 R48, [R88+UR5+0x8000] ;  /* 0x008000055830783b */ /* 0x000eae0008000200 */
[C---:B------:R-:W-:Y:S08]  /*4480*/  HMMA.16816.F32.BF16 R68, R36.reuse, R44, R68 ;  /* 0x0000002c2444723c */ /* 0x040ff00000041844 */
[C---:B------:R-:W-:Y:S01]  /*4490*/  HMMA.16816.F32.BF16 R64, R36.reuse, R46, R64 ;  /* 0x0000002e2440723c */ /* 0x040fe20000041840 */
[----:B------:R-:W-:Y:S07]  /*44a0*/  LDSM.16.M88.4 R44, [R88+UR5+0x8800] ;  /* 0x00880005582c783b */ /* 0x000fee0008000200 */
[C---:B---3--:R-:W-:Y:S08]  /*44b0*/  HMMA.16816.F32.BF16 R60, R36.reuse, R40, R60 ;  /* 0x00000028243c723c */ /* 0x048ff0000004183c */
[----:B------:R-:W-:Y:S01]  /*44c0*/  HMMA.16816.F32.BF16 R56, R36, R42, R56 ;  /* 0x0000002a2438723c */ /* 0x000fe20000041838 */
[----:B------:R-:W3:Y:S04]  /*44d0*/  LDSM.16.M88.4 R40, [R88+UR5+0x9000] ;  /* 0x009000055828783b */ /* 0x000ee80008000200 */
[----:B------:R-:W3:Y:S03]  /*44e0*/  LDSM.16.M88.4 R36, [R88+UR5+0x9800] ;  /* 0x009800055824783b */ /* 0x000ee60008000200 */
[C---:B-1----:R-:W-:Y:S08]  /*44f0*/  HMMA.16816.F32.BF16 R28, R80.reuse, R8, R28 ;  /* 0x00000008501c723c */ /* 0x042ff0000004181c */
[C---:B------:R-:W-:Y:S01]  /*4500*/  HMMA.16816.F32.BF16 R20, R80.reuse, R10, R20 ;  /* 0x0000000a5014723c */ /* 0x040fe20000041814 */
[----:B------:R-:W-:Y:S07]  /*4510*/  LDSM.16.M88.4 R8, [R90+0x2000] ;  /* 0x002000005a08783b */ /* 0x000fee0000000200 */
[C---:B----4-:R-:W-:Y:S08]  /*4520*/  HMMA.16816.F32.BF16 R16, R80.reuse, R4, R16 ;  /* 0x000000045010723c */ /* 0x050ff00000041810 */
[C---:B------:R-:W-:Y:S01]  /*4530*/  HMMA.16816.F32.BF16 R12, R80.reuse, R6, R12 ;  /* 0x00000006500c723c */ /* 0x040fe2000004180c */
[----:B------:R-:W1:Y:S07]  /*4540*/  LDSM.16.M88.4 R4, [R84+0x8000] ;  /* 0x008000005404783b */ /* 0x000e6e0000000200 */
[C---:B-----5:R-:W-:Y:S08]  /*4550*/  HMMA.16816.F32.BF16 R60, R80.reuse, R72, R60 ;  /* 0x00000048503c723c */ /* 0x060ff0000004183c */
[C---:B------:R-:W-:Y:S08]  /*4560*/  HMMA.16816.F32.BF16 R68, R80.reuse, R76, R68 ;  /* 0x0000004c5044723c */ /* 0x040ff00000041844 */
[C---:B------:R-:W-:Y:S01]  /*4570*/  HMMA.16816.F32.BF16 R64, R80.reuse, R78, R64 ;  /* 0x0000004e5040723c */ /* 0x040fe20000041840 */
[----:B------:R-:W-:Y:S07]  /*4580*/  LDSM.16.M88.4 R76, [R84+0x9000] ;  /* 0x00900000544c783b */ /* 0x000fee0000000200 */
[----:B------:R-:W-:Y:S01]  /*4590*/  HMMA.16816.F32.BF16 R72, R80, R74, R56 ;  /* 0x0000004a5048723c */ /* 0x000fe20000041838 */
[----:B------:R-:W4:Y:S04]  /*45a0*/  LDSM.16.M88.4 R56, [R84+0x8800] ;  /* 0x008800005438783b */ /* 0x000f280000000200 */
[----:B------:R-:W-:Y:S03]  /*45b0*/  LDSM.16.M88.4 R80, [R91+0x4000] ;  /* 0x004000005b50783b */ /* 0x000fe60000000200 */
[C---:B--2---:R-:W-:Y:S08]  /*45c0*/  HMMA.16816.F32.BF16 R28, R52.reuse, R48, R28 ;  /* 0x00000030341c723c */ /* 0x044ff0000004181c */
[C---:B------:R-:W-:Y:S01]  /*45d0*/  HMMA.16816.F32.BF16 R20, R52.reuse, R50, R20 ;  /* 0x000000323414723c */ /* 0x040fe20000041814 */
[----:B------:R-:W2:Y:S07]  /*45e0*/  LDSM.16.M88.4 R48, [R84+0x9800] ;  /* 0x009800005430783b */ /* 0x000eae0000000200 */
[C---:B---3--:R-:W-:Y:S08]  /*45f0*/  HMMA.16816.F32.BF16 R68, R52.reuse, R40, R68 ;  /* 0x000000283444723c */ /* 0x048ff00000041844 */
[C---:B------:R-:W-:Y:S01]  /*4600*/  HMMA.16816.F32.BF16 R64, R52.reuse, R42, R64 ;  /* 0x0000002a3440723c */ /* 0x040fe20000041840 */
[----:B------:R-:W-:Y:S07]  /*4610*/  LDSM.16.M88.4 R40, [R91+0x2000] ;  /* 0x002000005b28783b */ /* 0x000fee0000000200 */
[C---:B------:R-:W-:Y:S08]  /*4620*/  HMMA.16816.F32.BF16 R60, R52.reuse, R36, R60 ;  /* 0x00000024343c723c */ /* 0x040ff0000004183c */
[C---:B------:R-:W-:Y:S01]  /*4630*/  HMMA.16816.F32.BF16 R72, R52.reuse, R38, R72 ;  /* 0x000000263448723c */ /* 0x040fe20000041848 */
[----:B------:R-:W3:Y:S07]  /*4640*/  LDSM.16.M88.4 R36, [R89+0x8000] ;  /* 0x008000005924783b */ /* 0x000eee0000000200 */
[C---:B------:R-:W-:Y:S08]  /*4650*/  HMMA.16816.F32.BF16 R16, R52.reuse, R44, R16 ;  /* 0x0000002c3410723c */ /* 0x040ff00000041810 */
[----:B------:R-:W-:Y:S01]  /*4660*/  HMMA.16816.F32.BF16 R12, R52, R46, R12 ;  /* 0x0000002e340c723c */ /* 0x000fe2000004180c */
[----:B------:R-:W5:Y:S04]  /*4670*/  LDSM.16.M88.4 R44, [R89+0x9000] ;  /* 0x00900000592c783b */ /* 0x000f680000000200 */
[----:B------:R-:W-:Y:S03]  /*4680*/  LDSM.16.M88.4 R52, [R89+0x9800] ;  /* 0x009800005934783b */ /* 0x000fe60000000200 */
[C---:B-1----:R-:W-:Y:S08]  /*4690*/  HMMA.16816.F32.BF16 R28, R8.reuse, R4, R28 ;  /* 0x00000004081c723c */ /* 0x042ff0000004181c */
[C---:B------:R-:W-:Y:S01]  /*46a0*/  HMMA.16816.F32.BF16 R20, R8.reuse, R6, R20 ;  /* 0x000000060814723c */ /* 0x040fe20000041814 */
[----:B------:R-:W1:Y:S07]  /*46b0*/  LDSM.16.M88.4 R4, [R89+0x8800] ;  /* 0x008800005904783b */ /* 0x000e6e0000000200 */
[C---:B----4-:R-:W-:Y:S08]  /*46c0*/  HMMA.16816.F32.BF16 R16, R8.reuse, R56, R16 ;  /* 0x000000380810723c */ /* 0x050ff00000041810 */
[C---:B------:R-:W-:Y:S01]  /*46d0*/  HMMA.16816.F32.BF16 R12, R8.reuse, R58, R12 ;  /* 0x0000003a080c723c */ /* 0x040fe2000004180c */
[----:B------:R-:W-:Y:S07]  /*46e0*/  LDSM.16.M88.4 R56, [R88+UR5+0xa000] ;  /* 0x00a000055838783b */ /* 0x000fee0008000200 */
[C---:B------:R-:W-:Y:S08]  /*46f0*/  HMMA.16816.F32.BF16 R68, R8.reuse, R76, R68 ;  /* 0x0000004c0844723c */ /* 0x040ff00000041844 */
[C---:B------:R-:W-:Y:S08]  /*4700*/  HMMA.16816.F32.BF16 R64, R8.reuse, R78, R64 ;  /* 0x0000004e0840723c */ /* 0x040ff00000041840 */
[C---:B--2---:R-:W-:Y:S08]  /*4710*/  HMMA.16816.F32.BF16 R60, R8.reuse, R48, R60 ;  /* 0x00000030083c723c */ /* 0x044ff0000004183c */
[----:B------:R-:W-:Y:S01]  /*4720*/  HMMA.16816.F32.BF16 R72, R8, R50, R72 ;  /* 0x000000320848723c */ /* 0x000fe20000041848 */
[----:B------:R-:W-:Y:S04]  /*4730*/  LDSM.16.M88.4 R48, [R86+0x2000] ;  /* 0x002000005630783b */ /* 0x000fe80000000200 */
[----:B------:R-:W2:Y:S03]  /*4740*/  LDSM.16.M88.4 R8, [R3+0x8000] ;  /* 0x008000000308783b */ /* 0x000ea60000000200 */
[C---:B---3--:R-:W-:Y:S08]  /*4750*/  HMMA.16816.F32.BF16 R28, R40.reuse, R36, R28 ;  /* 0x00000024281c723c */ /* 0x048ff0000004181c */
[C---:B------:R-:W-:Y:S01]  /*4760*/  HMMA.16816.F32.BF16 R20, R40.reuse, R38, R20 ;  /* 0x000000262814723c */ /* 0x040fe20000041814 */
[----:B------:R-:W3:Y:S07]  /*4770*/  LDSM.16.M88.4 R36, [R3+0x8800] ;  /* 0x008800000324783b */ /* 0x000eee0000000200 */
[C---:B-----5:R-:W-:Y:S01]  /*4780*/  HMMA.16816.F32.BF16 R76, R40.reuse, R44, R68 ;  /* 0x0000002c284c723c */ /* 0x060fe20000041844 */
[----:B------:R-:W4:Y:S07]  /*4790*/  LDSM.16.M88.4 R68, [R92+0x4000] ;  /* 0x004000005c44783b */ /* 0x000f2e0000000200 */
[C---:B-1----:R-:W-:Y:S08]  /*47a0*/  HMMA.16816.F32.BF16 R16, R40.reuse, R4, R16 ;  /* 0x000000042810723c */ /* 0x042ff00000041810 */
[C---:B------:R-:W-:Y:S01]  /*47b0*/  HMMA.16816.F32.BF16 R12, R40.reuse, R6, R12 ;  /* 0x00000006280c723c */ /* 0x040fe2000004180c */
[----:B------:R-:W1:Y:S07]  /*47c0*/  LDSM.16.M88.4 R4, [R3+0x9000] ;  /* 0x009000000304783b */ /* 0x000e6e0000000200 */
[C---:B------:R-:W-:Y:S01]  /*47d0*/  HMMA.16816.F32.BF16 R64, R40.reuse, R46, R64 ;  /* 0x0000002e2840723c */ /* 0x040fe20000041840 */
[----:B------:R-:W-:Y:S07]  /*47e0*/  LDSM.16.M88.4 R44, [R90+0x4000] ;  /* 0x004000005a2c783b */ /* 0x000fee0000000200 */
[C---:B------:R-:W-:Y:S08]  /*47f0*/  HMMA.16816.F32.BF16 R60, R40.reuse, R52, R60 ;  /* 0x00000034283c723c */ /* 0x040ff0000004183c */
[----:B------:R-:W-:Y:S01]  /*4800*/  HMMA.16816.F32.BF16 R72, R40, R54, R72 ;  /* 0x000000362848723c */ /* 0x000fe20000041848 */
[----:B------:R-:W5:Y:S07]  /*4810*/  LDSM.16.M88.4 R40, [R3+0x9800] ;  /* 0x009800000328783b */ /* 0x000f6e0000000200 */
[C---:B--2---:R-:W-:Y:S01]  /*4820*/  HMMA.16816.F32.BF16 R52, R48.reuse, R8, R28 ;  /* 0x000000083034723c */ /* 0x044fe2000004181c */
[----:B------:R-:W2:Y:S07]  /*4830*/  LDSM.16.M88.4 R28, [R84+0xa000] ;  /* 0x00a00000541c783b */ /* 0x000eae0000000200 */
[C---:B---3--:R-:W-:Y:S08]  /*4840*/  HMMA.16816.F32.BF16 R16, R48.reuse, R36, R16 ;  /* 0x000000243010723c */ /* 0x048ff00000041810 */
[----:B------:R-:W-:Y:S01]  /*4850*/  HMMA.16816.F32.BF16 R12, R48, R38, R12 ;  /* 0x00000026300c723c */ /* 0x000fe2000004180c */
[----:B------:R-:W-:Y:S07]  /*4860*/  LDSM.16.M88.4 R36, [R89+0xa000] ;  /* 0x00a000005924783b */ /* 0x000fee0000000200 */
[----:B----4-:R-:W-:Y:S08]  /*4870*/  HMMA.16816.F32.BF16 R52, R68, R56, R52 ;  /* 0x000000384434723c */ /* 0x010ff00000041834 */
[C---:B------:R-:W-:Y:S01]  /*4880*/  HMMA.16816.F32.BF16 R20, R48.reuse, R10, R20 ;  /* 0x0000000a3014723c */ /* 0x040fe20000041814 */
[----:B------:R-:W3:Y:S07]  /*4890*/  LDSM.16.M88.4 R8, [R88+UR5+0xa800] ;  /* 0x00a800055808783b */ /* 0x000eee0008000200 */
[C---:B-1----:R-:W-:Y:S08]  /*48a0*/  HMMA.16816.F32.BF16 R76, R48.reuse, R4, R76 ;  /* 0x00000004304c723c */ /* 0x042ff0000004184c */
[C---:B------:R-:W-:Y:S01]  /*48b0*/  HMMA.16816.F32.BF16 R64, R48.reuse, R6, R64 ;  /* 0x000000063040723c */ /* 0x040fe20000041840 */
[----:B------:R-:W-:Y:S07]  /*48c0*/  LDSM.16.M88.4 R4, [R88+UR5+0xb000] ;  /* 0x00b000055804783b */ /* 0x000fee0008000200 */
[C---:B-----5:R-:W-:Y:S08]  /*48d0*/  HMMA.16816.F32.BF16 R60, R48.reuse, R40, R60 ;  /* 0x00000028303c723c */ /* 0x060ff0000004183c */
[----:B------:R-:W-:Y:S01]  /*48e0*/  HMMA.16816.F32.BF16 R72, R48, R42, R72 ;  /* 0x0000002a3048723c */ /* 0x000fe20000041848 */
[----:B------:R-:W-:Y:S04]  /*48f0*/  LDSM.16.M88.4 R48, [R86+0x4000] ;  /* 0x004000005630783b */ /* 0x000fe80000000200 */
[----:B------:R-:W1:Y:S03]  /*4900*/  LDSM.16.M88.4 R40, [R3+0xa000] ;  /* 0x00a000000328783b */ /* 0x000e660000000200 */
[----:B--2---:R-:W-:Y:S08]  /*4910*/  HMMA.16816.F32.BF16 R52, R44, R28, R52 ;  /* 0x0000001c2c34723c */ /* 0x004ff00000041834 */
[C---:B------:R-:W-:Y:S01]  /*4920*/  HMMA.16816.F32.BF16 R20, R68.reuse, R58, R20 ;  /* 0x0000003a4414723c */ /* 0x040fe20000041814 */
[----:B------:R-:W2:Y:S07]  /*4930*/  LDSM.16.M88.4 R56, [R84+0xa800] ;  /* 0x00a800005438783b */ /* 0x000eae0000000200 */
[----:B---3--:R-:W-:Y:S08]  /*4940*/  HMMA.16816.F32.BF16 R16, R68, R8, R16 ;  /* 0x000000084410723c */ /* 0x008ff00000041810 */
[----:B------:R-:W-:Y:S08]  /*4950*/  HMMA.16816.F32.BF16 R52, R80, R36, R52 ;  /* 0x000000245034723c */ /* 0x000ff00000041834 */
[----:B------:R-:W-:Y:S01]  /*4960*/  HMMA.16816.F32.BF16 R20, R44, R30, R20 ;  /* 0x0000001e2c14723c */ /* 0x000fe20000041814 */
[----:B------:R-:W3:Y:S07]  /*4970*/  LDSM.16.M88.4 R28, [R88+UR5+0xb800] ;  /* 0x00b80005581c783b */ /* 0x000eee0008000200 */
[----:B------:R-:W-:Y:S01]  /*4980*/  HMMA.16816.F32.BF16 R12, R68, R10, R12 ;  /* 0x0000000a440c723c */ /* 0x000fe2000004180c */
[----:B------:R-:W4:Y:S07]  /*4990*/  LDSM.16.M88.4 R8, [R89+0xa800] ;  /* 0x00a800005908783b */ /* 0x000f2e0000000200 */
[----:B-1----:R-:W-:Y:S08]  /*49a0*/  HMMA.16816.F32.BF16 R52, R48, R40, R52 ;  /* 0x000000283034723c */ /* 0x002ff00000041834 */
[----:B------:R-:W-:Y:S08]  /*49b0*/  HMMA.16816.F32.BF16 R20, R80, R38, R20 ;  /* 0x000000265014723c */ /* 0x000ff00000041814 */
[----:B------:R-:W-:Y:S03]  /*49c0*/  HMMA.16816.F32.BF16 R76, R68, R4, R76 ;  /* 0x00000004444c723c */ /* 0x000fe6000004184c */
[----:B------:R-:W-:Y:S01]  /*49d0*/  FMUL.FTZ R52, R52, UR6 ;  /* 0x0000000634347c20 */ /* 0x000fe20008410000 */
[----:B------:R-:W-:Y:S01]  /*49e0*/  FMUL.FTZ R53, R53, UR6 ;  /* 0x0000000635357c20 */ /* 0x000fe20008410000 */
[----:B------:R-:W-:-:S03]  /*49f0*/  FMUL.FTZ R86, R54, UR6 ;  /* 0x0000000636567c20 */ /* 0x000fc60008410000 */
[----:B--2---:R-:W-:Y:S01]  /*4a00*/  HMMA.16816.F32.BF16 R36, R44, R56, R16 ;  /* 0x000000382c24723c */ /* 0x004fe20000041810 */
[----:B------:R-:W1:Y:S01]  /*4a10*/  MUFU.TANH R56, R52 ;  /* 0x0000003400387308 */ /* 0x000e620000002400 */
[----:B------:R-:W-:Y:S06]  /*4a20*/  LDSM.16.M88.4 R16, [R3+0xa800] ;  /* 0x00a800000310783b */ /* 0x000fec0000000200 */
[----:B------:R-:W-:Y:S01]  /*4a30*/  HMMA.16816.F32.BF16 R64, R68, R6, R64 ;  /* 0x000000064440723c */ /* 0x000fe20000041840 */
[----:B------:R-:W2:Y:S01]  /*4a40*/  LDSM.16.M88.4 R4, [R84+0xb000] ;  /* 0x00b000005404783b */ /* 0x000ea20000000200 */
[----:B------:R5:W1:Y:S06]  /*4a50*/  MUFU.TANH R57, R53 ;  /* 0x0000003500397308 */ /* 0x000a6c0000002400 */
[----:B------:R-:W-:Y:S01]  /*4a60*/  HMMA.16816.F32.BF16 R12, R44, R58, R12 ;  /* 0x0000003a2c0c723c */ /* 0x000fe2000004180c */
[----:B------:R-:W-:Y:S01]  /*4a70*/  FMUL.FTZ R58, R55, UR6 ;  /* 0x00000006373a7c20 */ /* 0x000fe20008410000 */
[----:B------:R-:W1:Y:S06]  /*4a80*/  MUFU.TANH R86, R86 ;  /* 0x0000005600567308 */ /* 0x000e6c0000002400 */
[----:B------:R-:W-:Y:S01]  /*4a90*/  HMMA.16816.F32.BF16 R20, R48, R42, R20 ;  /* 0x0000002a3014723c */ /* 0x000fe20000041814 */
[----:B------:R-:W-:Y:S01]  /*4aa0*/  LDSM.16.M88.4 R40, [R89+0xb000] ;  /* 0x00b000005928783b */ /* 0x000fe20000000200 */
[----:B------:R-:W1:Y:S03]  /*4ab0*/  MUFU.TANH R58, R58 ;  /* 0x0000003a003a7308 */ /* 0x000e660000002400 */
[----:B-----5:R-:W5:Y:S03]  /*4ac0*/  LDSM.16.M88.4 R52, [R84+0xb800] ;  /* 0x00b800005434783b */ /* 0x020f660000000200 */
[C---:B---3--:R-:W-:Y:S01]  /*4ad0*/  HMMA.16816.F32.BF16 R60, R68.reuse, R28, R60 ;  /* 0x0000001c443c723c */ /* 0x048fe2000004183c */
[----:B------:R-:W3:Y:S07]  /*4ae0*/  LDSM.16.M88.4 R88, [R89+0xb800] ;  /* 0x00b800005958783b */ /* 0x000eee0000000200 */
[----:B------:R-:W-:Y:S03]  /*4af0*/  HMMA.16816.F32.BF16 R72, R68, R30, R72 ;  /* 0x0000001e4448723c */ /* 0x000fe60000041848 */
[----:B------:R-:W-:-:S05]  /*4b00*/  FMUL.FTZ R20, R20, UR6 ;  /* 0x0000000614147c20 */ /* 0x000fca0008410000 */
[C---:B----4-:R-:W-:Y:S01]  /*4b10*/  HMMA.16816.F32.BF16 R36, R80.reuse, R8, R36 ;  /* 0x000000085024723c */ /* 0x050fe20000041824 */
[----:B------:R-:W4:Y:S07]  /*4b20*/  MUFU.TANH R20, R20 ;  /* 0x0000001400147308 */ /* 0x000f2e0000002400 */
[----:B------:R-:W-:Y:S01]  /*4b30*/  HMMA.16816.F32.BF16 R12, R80, R10, R12 ;  /* 0x0000000a500c723c */ /* 0x000fe2000004180c */
[----:B------:R-:W1:Y:S07]  /*4b40*/  LDSM.16.M88.4 R8, [R3+0xb000] ;  /* 0x00b000000308783b */ /* 0x000e6e0000000200 */
[C---:B--2---:R-:W-:Y:S08]  /*4b50*/  HMMA.16816.F32.BF16 R76, R44.reuse, R4, R76 ;  /* 0x000000042c4c723c */ /* 0x044ff0000004184c */
[----:B------:R-:W-:Y:S01]  /*4b60*/  HMMA.16816.F32.BF16 R64, R44, R6, R64 ;  /* 0x000000062c40723c */ /* 0x000fe20000041840 */
[----:B------:R2:W4:Y:S01]  /*4b70*/  LDSM.16.M88.4 R4, [R3+0xb800] ;  /* 0x00b800000304783b */ /* 0x0005220000000200 */
[----:B------:R-:W-:-:S06]  /*4b80*/  DEPBAR.LE SB0, 0x0 ;  /* 0x000080000000791a */ /* 0x000fcc0000000000 */
[C---:B-----5:R-:W-:Y:S08]  /*4b90*/  HMMA.16816.F32.BF16 R60, R44.reuse, R52, R60 ;  /* 0x000000342c3c723c */ /* 0x060ff0000004183c */
[----:B------:R-:W-:Y:S08]  /*4ba0*/  HMMA.16816.F32.BF16 R72, R44, R54, R72 ;  /* 0x000000362c48723c */ /* 0x000ff00000041848 */
[----:B------:R-:W-:Y:S01]  /*4bb0*/  HMMA.16816.F32.BF16 R76, R80, R40, R76 ;  /* 0x00000028504c723c */ /* 0x000fe2000004184c */
[----:B--2---:R-:W-:-:S04]  /*4bc0*/  MOV R3, UR21 ;  /* 0x0000001500037c02 */ /* 0x004fc80008000f00 */
[----:B------:R-:W-:-:S03]  /*4bd0*/  VIADDMNMX R3, R2, 0x8, R3, PT ;  /* 0x0000000802037846 */ /* 0x000fc60003800103 */
[C---:B------:R-:W-:Y:S08]  /*4be0*/  HMMA.16816.F32.BF16 R64, R80.reuse, R42, R64 ;  /* 0x0000002a5040723c */ /* 0x040ff00000041840 */
[C---:B---3--:R-:W-:Y:S08]  /*4bf0*/  HMMA.16816.F32.BF16 R60, R80.reuse, R88, R60 ;  /* 0x00000058503c723c */ /* 0x048ff0000004183c */
[----:B------:R-:W-:Y:S08]  /*4c00*/  HMMA.16816.F32.BF16 R72, R80, R90, R72 ;  /* 0x0000005a5048723c */ /* 0x000ff00000041848 */
[----:B------:R-:W-:Y:S01]  /*4c10*/  HMMA.16816.F32.BF16 R36, R48, R16, R36 ;  /* 0x000000103024723c */ /* 0x000fe20000041824 */
[----:B------:R-:W-:Y:S01]  /*4c20*/  FMUL.FTZ R16, R21, UR6 ;  /* 0x0000000615107c20 */ /* 0x000fe20008410000 */
[----:B------:R-:W-:Y:S01]  /*4c30*/  FMUL.FTZ R17, R22, UR6 ;  /* 0x0000000616117c20 */ /* 0x000fe20008410000 */
[----:B------:R-:W-:-:S04]  /*4c40*/  FMUL.FTZ R21, R23, UR6 ;  /* 0x0000000617157c20 */ /* 0x000fc80008410000 */
[----:B------:R-:W2:Y:S01]  /*4c50*/  MUFU.TANH R16, R16 ;  /* 0x0000001000107308 */ /* 0x000ea20000002400 */
[C---:B------:R-:W-:Y:S07]  /*4c60*/  HMMA.16816.F32.BF16 R12, R48.reuse, R18, R12 ;  /* 0x00000012300c723c */ /* 0x040fee000004180c */
[----:B------:R-:W3:Y:S01]  /*4c70*/  MUFU.TANH R17, R17 ;  /* 0x0000001100117308 */ /* 0x000ee20000002400 */
[C---:B-1----:R-:W-:Y:S03]  /*4c80*/  HMMA.16816.F32.BF16 R76, R48.reuse, R8, R76 ;  /* 0x00000008304c723c */ /* 0x042fe6000004184c */
[----:B------:R-:W-:Y:S01]  /*4c90*/  FMUL.FTZ R22, R36, UR6 ;  /* 0x0000000624167c20 */ /* 0x000fe20008410000 */
[----:B------:R-:W-:Y:S01]  /*4ca0*/  FMUL.FTZ R18, R37, UR6 ;  /* 0x0000000625127c20 */ /* 0x000fe20008410000 */
[----:B------:R-:W-:Y:S01]  /*4cb0*/  FMUL.FTZ R19, R38, UR6 ;  /* 0x0000000626137c20 */ /* 0x000fe20008410000 */
[----:B------:R-:W-:Y:S01]  /*4cc0*/  FMUL.FTZ R23, R39, UR6 ;  /* 0x0000000627177c20 */ /* 0x000fe20008410000 */
[----:B------:R-:W1:Y:S01]  /*4cd0*/  MUFU.TANH R21, R21 ;  /* 0x0000001500157308 */ /* 0x000e620000002400 */
[C---:B------:R-:W-:Y:S03]  /*4ce0*/  HMMA.16816.F32.BF16 R64, R48.reuse, R10, R64 ;  /* 0x0000000a3040723c */ /* 0x040fe60000041840 */
[----:B------:R-:W-:Y:S01]  /*4cf0*/  FMUL.FTZ R8, R13, UR6 ;  /* 0x000000060d087c20 */ /* 0x000fe20008410000 */
[----:B------:R-:W-:Y:S01]  /*4d00*/  FMUL.FTZ R9, R14, UR6 ;  /* 0x000000060e097c20 */ /* 0x000fe20008410000 */
[----:B------:R-:W-:Y:S01]  /*4d10*/  FMUL.FTZ R12, R12, UR6 ;  /* 0x000000060c0c7c20 */ /* 0x000fe20008410000 */
[----:B------:R-:W-:Y:S01]  /*4d20*/  FMUL.FTZ R13, R15, UR6 ;  /* 0x000000060f0d7c20 */ /* 0x000fe20008410000 */
[----:B------:R-:W1:Y:S01]  /*4d30*/  MUFU.TANH R22, R22 ;  /* 0x0000001600167308 */ /* 0x000e620000002400 */
[C---:B----4-:R-:W-:Y:S03]  /*4d40*/  HMMA.16816.F32.BF16 R60, R48.reuse, R4, R60 ;  /* 0x00000004303c723c */ /* 0x050fe6000004183c */
[----:B------:R-:W-:Y:S01]  /*4d50*/  FMUL.FTZ R10, R76, UR6 ;  /* 0x000000064c0a7c20 */ /* 0x000fe20008410000 */
[----:B------:R-:W-:Y:S01]  /*4d60*/  FMUL.FTZ R14, R78, UR6 ;  /* 0x000000064e0e7c20 */ /* 0x000fe20008410000 */
[----:B------:R-:W-:Y:S01]  /*4d70*/  FMUL.FTZ R11, R79, UR6 ;  /* 0x000000064f0b7c20 */ /* 0x000fe20008410000 */
[----:B------:R-:W-:Y:S01]  /*4d80*/  FMUL.FTZ R77, R77, UR6 ;  /* 0x000000064d4d7c20 */ /* 0x000fe20008410000 */
[----:B------:R-:W4:Y:S01]  /*4d90*/  MUFU.TANH R18, R18 ;  /* 0x0000001200127308 */ /* 0x000f220000002400 */
        /* <DEDUP_REMOVED lines=15> */
[----:B------:R-:W1:Y:S08]  /*4e90*/  MUFU.TANH R12, R12 ;  /* 0x0000000c000c7308 */ /* 0x000e700000002400 */
[----:B------:R-:W1:Y:S08]  /*4ea0*/  MUFU.TANH R8, R8 ;  /* 0x0000000800087308 */ /* 0x000e700000002400 */
[----:B------:R-:W1:Y:S08]  /*4eb0*/  MUFU.TANH R9, R9 ;  /* 0x0000000900097308 */ /* 0x000e700000002400 */
[----:B------:R-:W1:Y:S08]  /*4ec0*/  MUFU.TANH R13, R13 ;  /* 0x0000000d000d7308 */ /* 0x000e700000002400 */
[----:B------:R-:W1:Y:S08]  /*4ed0*/  MUFU.TANH R10, R10 ;  /* 0x0000000a000a7308 */ /* 0x000e700000002400 */
[----:B------:R1:W1:Y:S08]  /*4ee0*/  MUFU.TANH R55, R77 ;  /* 0x0000004d00377308 */ /* 0x0002700000002400 */
[----:B------:R-:W1:Y:S08]  /*4ef0*/  MUFU.TANH R14, R14 ;  /* 0x0000000e000e7308 */ /* 0x000e700000002400 */
        /* <DEDUP_REMOVED lines=12> */
[----:B------:R-:W1:Y:S01]  /*4fc0*/  MUFU.TANH R28, R28 ;  /* 0x0000001c001c7308 */ /* 0x000e620000002400 */
[----:B------:R-:W-:Y:S06]  /*4fd0*/  BAR.SYNC.DEFER_BLOCKING 0x0 ;  /* 0x0000000000007b1d */ /* 0x000fec0000010000 */
[----:B--234-:R-:W-:Y:S05]  /*4fe0*/  BRA.U !UP0, `(.L_x_1217) ;  /* 0x00000009084c7547 */ /* 0x01cfea000b800000 */
        /* <DEDUP_REMOVED lines=11> */
.L_x_1218:
[----:B------:R-:W2:Y:S01]  /*50a0*/  LDC R4, c[0x0][0x4f0] ;  /* 0x00013c00ff047b82 */ /* 0x000ea20000000800 */
[----:B------:R-:W-:Y:S01]  /*50b0*/  UIADD3 UR6, UPT, UPT, UR4, -0x40, URZ ;  /* 0xffffffc004067890 */ /* 0x000fe2000fffe0ff */
[----:B------:R-:W-:-:S05]  /*50c0*/  IABS R15, UR4 ;  /* 0x00000004000f7c13 */ /* 0x000fca0008000000 */
[----:B------:R-:W-:-:S04]  /*50d0*/  MOV R6, UR6 ;  /* 0x0000000600067c02 */ /* 0x000fc80008000f00 */
[----:B------:R-:W-:Y:S02]  /*50e0*/  IABS R6, R6 ;  /* 0x0000000600067213 */ /* 0x000fe40000000000 */
[----:B--2---:R-:W-:-:S04]  /*50f0*/  IABS R2, R4 ;  /* 0x0000000400027213 */ /* 0x004fc80000000000 */
[----:B------:R-:W2:Y:S08]  /*5100*/  I2F.RP R7, R2 ;  /* 0x0000000200077306 */ /* 0x000eb00000209400 */
        /* <DEDUP_REMOVED lines=21> */
[C---:B------:R-:W-:Y:S01]  /*5260*/  LOP3.LUT R2, R4.reuse, UR6, RZ, 0x3c, !PT ;  /* 0x0000000604027c12 */ /* 0x040fe2000f8e3cff */
[----:B------:R-:W2:Y:S01]  /*5270*/  LDCU.64 UR6, c[0x0][0x3a0] ;  /* 0x00007400ff0677ac */ /* 0x000ea20008000a00 */
[----:B------:R-:W-:-:S02]  /*5280*/  LOP3.LUT R5, R4, UR4, RZ, 0x3c, !PT ;  /* 0x0000000404057c12 */ /* 0x000fc4000f8e3cff */
[----:B------:R-:W-:Y:S02]  /*5290*/  ISETP.GE.AND P2, PT, R2, RZ, PT ;  /* 0x000000ff0200720c */ /* 0x000fe40003f46270 */
[----:B------:R-:W-:Y:S02]  /*52a0*/  ISETP.GE.AND P4, PT, R5, RZ, PT ;  /* 0x000000ff0500720c */ /* 0x000fe40003f86270 */
[----:B------:R-:W-:Y:S01]  /*52b0*/  ISETP.NE.AND P3, PT, R4, RZ, PT ;  /* 0x000000ff0400720c */ /* 0x000fe20003f65270 */
[----:B------:R-:W-:Y:S01]  /*52c0*/  @P5 VIADD R29, R29, 0x1 ;  /* 0x000000011d1d5836 */ /* 0x000fe20000000000 */
[----:B------:R-:W-:Y:S02]  /*52d0*/  LOP3.LUT R5, RZ, R4, RZ, 0x33, !PT ;  /* 0x00000004ff057212 */ /* 0x000fe400078e33ff */
[----:B------:R-:W-:-:S05]  /*52e0*/  @P6 IADD3 R40, PT, PT, R40, 0x1, RZ ;  /* 0x0000000128286810 */ /* 0x000fca0007ffe0ff */
        /* <DEDUP_REMOVED lines=23> */
.L_x_1219:
[----:B------:R-:W2:Y:S01]  /*5460*/  LDCU UR6, c[0x0][0x440] ;  /* 0x00008800ff0677ac */ /* 0x000ea20008000800 */
        /* <DEDUP_REMOVED lines=8> */
[----:B--2---:R-:W-:Y:S02]  /*54f0*/  ISETP.GE.AND P4, PT, R35, UR6, PT ;  /* 0x0000000623007c0c */ /* 0x004fe4000bf86270 */
[----:B------:R-:W-:Y:S02]  /*5500*/  ISETP.GE.AND P3, PT, R34, UR6, PT ;  /* 0x0000000622007c0c */ /* 0x000fe4000bf66270 */
[----:B------:R-:W-:-:S09]  /*5510*/  ISETP.GE.AND P2, PT, R33, UR6, PT ;  /* 0x0000000621007c0c */ /* 0x000fd2000bf46270 */
[----:B------:R-:W-:-:S05]  /*5520*/  @!P4 IMAD.MOV.U32 R168, RZ, RZ, R170 ;  /* 0x000000ffffa8c224 */ /* 0x000fca00078e00aa */
[----:B------:R-:W-:Y:S01]  /*5530*/  @!PT LDS RZ, [RZ] ;  /* 0x00000000fffff984 */ /* 0x000fe20000000800 */
[----:B------:R-:W-:Y:S01]  /*5540*/  @!PT LDS RZ, [RZ] ;  /* 0x00000000fffff984 */ /* 0x000fe20000000800 */
[----:B------:R-:W-:Y:S01]  /*5550*/  @!PT LDS RZ, [RZ] ;  /* 0x00000000fffff984 */ /* 0x000fe20000000800 */
[----:B------:R2:W-:Y:S04]  /*5560*/  @!P4 LDGSTS.E.BYPASS.LTC128B.128 [R148+0x6000], desc[UR18][R168.64] ;  /* 0x06000000a894cfae */ /* 0x0005e8000b981a12 */
[----:B------:R3:W-:Y:S01]  /*5570*/  @P4 STS.128 [R148+0x6000], RZ ;  /* 0x006000ff94004388 */ /* 0x0007e20000000c00 */
[----:B--2---:R-:W-:-:S05]  /*5580*/  @!P3 IMAD.MOV.U32 R168, RZ, RZ, R170 ;  /* 0x000000ffffa8b224 */ /* 0x004fca00078e00aa */
        /* <DEDUP_REMOVED lines=57> */
.L_x_1217:
[----:B---3--:R-:W-:Y:S01]  /*5920*/  IMAD.SHL.U32 R5, R164, 0x2, RZ ;  /* 0x00000002a4057824 */ /* 0x008fe200078e00ff */
[----:B------:R-:W2:Y:S01]  /*5930*/  LDCU UR6, c[0x0][0x45c] ;  /* 0x00008b80ff0677ac */ /* 0x000ea20008000800 */
[----:B------:R-:W-:Y:S01]  /*5940*/  IMAD.U32 R0, RZ, RZ, UR4 ;  /* 0x00000004ff007e24 */ /* 0x000fe2000f8e00ff */
[----:B------:R-:W-:Y:S01]  /*5950*/  LOP3.LUT R147, R85, 0x200, R32, 0xf8, !PT ;  /* 0x0000020055937812 */ /* 0x000fe200078ef820 */
[----:B------:R-:W-:-:S03]  /*5960*/  UISETP.GT.AND UP0, UPT, UR10, UR14, UPT ;  /* 0x0000000e0a00728c */ /* 0x000fc6000bf04270 */
[----:B------:R-:W-:Y:S02]  /*5970*/  LOP3.LUT R0, R0, 0x6, R5, 0xf8, !PT ;  /* 0x0000000600007812 */ /* 0x000fe400078ef805 */
[----:B------:R-:W-:Y:S02]  /*5980*/  LEA R165, R147, UR5, 0x1 ;  /* 0x0000000593a57c11 */ /* 0x000fe4000f8e08ff */
[C---:B------:R-:W-:Y:S02]  /*5990*/  LOP3.LUT R4, R0.reuse, 0x1, RZ, 0xfc, !PT ;  /* 0x0000000100047812 */ /* 0x040fe400078efcff */
[----:B------:R-:W-:Y:S01]  /*59a0*/  LOP3.LUT R2, R0, 0x8, RZ, 0xfc, !PT ;  /* 0x0000000800027812 */ /* 0x000fe200078efcff */
[--C-:B------:R-:W-:Y:S01]  /*59b0*/  IMAD.IADD R52, R150, 0x1, R165.reuse ;  /* 0x0000000196347824 */ /* 0x100fe200078e02a5 */
[CC--:B------:R-:W-:Y:S01]  /*59c0*/  ISETP.GE.AND P6, PT, R4.reuse, R146.reuse, PT ;  /* 0x000000920400720c */ /* 0x0c0fe20003fc6270 */
[----:B------:R-:W-:Y:S01]  /*59d0*/  LDSM.16.MT88.4 R124, [R165+0xc000] ;  /* 0x00c00000a57c783b */ /* 0x000fe20000004200 */
[-C--:B------:R-:W-:Y:S01]  /*59e0*/  ISETP.GE.AND P3, PT, R4, R3.reuse, PT ;  /* 0x000000030400720c */ /* 0x080fe20003f66270 */
[----:B------:R-:W-:Y:S01]  /*59f0*/  IMAD.IADD R155, R143, 0x1, R165 ;  /* 0x000000018f9b7824 */ /* 0x000fe200078e02a5 */
[----:B------:R-:W-:Y:S01]  /*5a00*/  LOP3.LUT R4, R0, 0x9, RZ, 0xfc, !PT ;  /* 0x0000000900047812 */ /* 0x000fe200078efcff */
[----:B------:R-:W-:Y:S01]  /*5a10*/  LDSM.16.MT88.4 R116, [R52+0xc000] ;  /* 0x00c000003474783b */ /* 0x000fe20000004200 */
[----:B------:R-:W-:Y:S01]  /*5a20*/  ISETP.GE.AND P5, PT, R2, R146, PT ;  /* 0x000000920200720c */ /* 0x000fe20003fa6270 */
[----:B------:R-:W-:Y:S01]  /*5a30*/  IMAD.IADD R154, R150, 0x1, R155 ;  /* 0x00000001969a7824 */ /* 0x000fe200078e029b */
[----:B------:R-:W-:Y:S01]  /*5a40*/  ISETP.GE.AND P4, PT, R2, R3, PT ;  /* 0x000000030200720c */ /* 0x000fe20003f86270 */
[----:B------:R-:W-:Y:S01]  /*5a50*/  LDSM.16.MT88.4 R48, [R52+0xe000] ;  /* 0x00e000003430783b */ /* 0x000fe20000004200 */
[----:B------:R-:W-:-:S02]  /*5a60*/  LOP3.LUT R2, R0, 0x10, RZ, 0xfc, !PT ;  /* 0x0000001000027812 */ /* 0x000fc400078efcff */
[----:B------:R-:W-:Y:S01]  /*5a70*/  ISETP.GE.AND P2, PT, R4, R146, PT ;  /* 0x000000920400720c */ /* 0x000fe20003f46270 */
[----:B------:R-:W-:Y:S01]  /*5a80*/  LDSM.16.MT88.4 R80, [R52+0x10000] ;  /* 0x010000003450783b */ /* 0x000fe20000004200 */
[----:B------:R-:W-:Y:S02]  /*5a90*/  FSEL R45, R57, -INF , !P6 ;  /* 0xff800000392d7808 */ /* 0x000fe40007000000 */
[----:B------:R-:W-:Y:S01]  /*5aa0*/  LOP3.LUT R5, R0, 0x11, RZ, 0xfc, !PT ;  /* 0x0000001100057812 */ /* 0x000fe200078efcff */
[----:B------:R-:W-:Y:S01]  /*5ab0*/  LDSM.16.MT88.4 R108, [R155+0xc000] ;  /* 0x00c000009b6c783b */ /* 0x000fe20000004200 */
[----:B------:R-:W-:Y:S02]  /*5ac0*/  ISETP.GE.AND P6, PT, R4, R3, PT ;  /* 0x000000030400720c */ /* 0x000fe40003fc6270 */
[----:B------:R-:W-:Y:S01]  /*5ad0*/  FSEL R44, R58, -INF , !P3 ;  /* 0xff8000003a2c7808 */ /* 0x000fe20005800000 */
[----:B------:R-:W-:Y:S01]  /*5ae0*/  LDSM.16.MT88.4 R100, [R154+0xc000] ;  /* 0x00c000009a64783b */ /* 0x000fe20000004200 */
[----:B------:R-:W-:-:S02]  /*5af0*/  FSEL R29, R20, -INF , !P5 ;  /* 0xff800000141d7808 */ /* 0x000fc40006800000 */
[CC--:B------:R-:W-:Y:S01]  /*5b00*/  ISETP.GE.AND P3, PT, R2.reuse, R146.reuse, PT ;  /* 0x000000920200720c */ /* 0x0c0fe20003f66270 */
[----:B------:R-:W-:Y:S01]  /*5b10*/  LDSM.16.MT88.4 R64, [R154+0xe800] ;  /* 0x00e800009a40783b */ /* 0x000fe20000004200 */
[----:B------:R-:W-:Y:S02]  /*5b20*/  ISETP.GE.AND P5, PT, R2, R3, PT ;  /* 0x000000030200720c */ /* 0x000fe40003fa6270 */
[----:B------:R-:W-:Y:S01]  /*5b30*/  FSEL R4, R17, -INF , !P4 ;  /* 0xff80000011047808 */ /* 0x000fe20006000000 */
[----:B------:R-:W-:Y:S01]  /*5b40*/  LDSM.16.MT88.4 R72, [R165+0x10000] ;  /* 0x01000000a548783b */ /* 0x000fe20000004200 */
[----:B------:R-:W-:Y:S02]  /*5b50*/  LOP3.LUT R2, R0, 0x18, RZ, 0xfc, !PT ;  /* 0x0000001800027812 */ /* 0x000fe400078efcff */
[----:B------:R-:W-:Y:S02]  /*5b60*/  FSEL R17, R16, -INF , !P2 ;  /* 0xff80000010117808 */ /* 0x000fe40005000000 */
[----:B------:R-:W-:-:S02]  /*5b70*/  ISETP.GE.AND P4, PT, R5, R146, PT ;  /* 0x000000920500720c */ /* 0x000fc40003f86270 */
[-C--:B------:R-:W-:Y:S02]  /*5b80*/  ISETP.GE.AND P2, PT, R5, R3.reuse, PT ;  /* 0x000000030500720c */ /* 0x080fe40003f46270 */
[----:B------:R-:W-:Y:S02]  /*5b90*/  LOP3.LUT R5, R0, 0x19, RZ, 0xfc, !PT ;  /* 0x0000001900057812 */ /* 0x000fe400078efcff */
[----:B-1----:R-:W-:Y:S02]  /*5ba0*/  FSEL R6, R21, -INF , !P6 ;  /* 0xff80000015067808 */ /* 0x002fe40007000000 */
[----:B------:R-:W-:Y:S02]  /*5bb0*/  FSEL R15, R22, -INF , !P3 ;  /* 0xff800000160f7808 */ /* 0x000fe40005800000 */
[C---:B------:R-:W-:Y:S02]  /*5bc0*/  ISETP.GE.AND P6, PT, R2.reuse, R146, PT ;  /* 0x000000920200720c */ /* 0x040fe40003fc6270 */
[----:B------:R-:W-:-:S02]  /*5bd0*/  ISETP.GE.AND P3, PT, R2, R3, PT ;  /* 0x000000030200720c */ /* 0x000fc40003f66270 */
[----:B------:R-:W-:Y:S02]  /*5be0*/  FSEL R20, R19, -INF , !P5 ;  /* 0xff80000013147808 */ /* 0x000fe40006800000 */
[----:B------:R-:W-:Y:S02]  /*5bf0*/  LOP3.LUT R2, R0, 0x20, RZ, 0xfc, !PT ;  /* 0x0000002000027812 */ /* 0x000fe400078efcff */
[----:B------:R-:W-:Y:S02]  /*5c00*/  FSEL R19, R18, -INF , !P4 ;  /* 0xff80000012137808 */ /* 0x000fe40006000000 */
[C---:B------:R-:W-:Y:S02]  /*5c10*/  ISETP.GE.AND P5, PT, R5.reuse, R146, PT ;  /* 0x000000920500720c */ /* 0x040fe40003fa6270 */
[----:B------:R-:W-:Y:S02]  /*5c20*/  LOP3.LUT R18, R0, 0x21, RZ, 0xfc, !PT ;  /* 0x0000002100127812 */ /* 0x000fe400078efcff */
[----:B------:R-:W-:-:S02]  /*5c30*/  ISETP.GE.AND P4, PT, R5, R3, PT ;  /* 0x000000030500720c */ /* 0x000fc40003f86270 */
[----:B------:R-:W-:Y:S02]  /*5c40*/  FSEL R5, R12, -INF , !P6 ;  /* 0xff8000000c057808 */ /* 0x000fe40007000000 */
[----:B------:R-:W-:Y:S02]  /*5c50*/  ISETP.GE.AND P6, PT, R2, R3, PT ;  /* 0x000000030200720c */ /* 0x000fe40003fc6270 */
[----:B------:R-:W-:Y:S02]  /*5c60*/  FSEL R12, R9, -INF , !P3 ;  /* 0xff800000090c7808 */ /* 0x000fe40005800000 */
[----:B------:R-:W-:Y:S02]  /*5c70*/  ISETP.GE.AND P3, PT, R18, R146, PT ;  /* 0x000000921200720c */ /* 0x000fe40003f66270 */
[----:B------:R-:W-:Y:S02]  /*5c80*/  FSEL R7, R8, -INF , !P5 ;  /* 0xff80000008077808 */ /* 0x000fe40006800000 */
[----:B------:R-:W-:-:S02]  /*5c90*/  LOP3.LUT R8, R0, 0x29, RZ, 0xfc, !PT ;  /* 0x0000002900087812 */ /* 0x000fc400078efcff */
[----:B------:R-:W-:Y:S02]  /*5ca0*/  FSEL R58, R14, -INF , !P6 ;  /* 0xff8000000e3a7808 */ /* 0x000fe40007000000 */
[-C--:B------:R-:W-:Y:S02]  /*5cb0*/  ISETP.GE.AND P6, PT, R0, R146.reuse, PT ;  /* 0x000000920000720c */ /* 0x080fe40003fc6270 */
[----:B------:R-:W-:Y:S02]  /*5cc0*/  FSEL R55, R55, -INF , !P3 ;  /* 0xff80000037377808 */ /* 0x000fe40005800000 */
[-C--:B------:R-:W-:Y:S02]  /*5cd0*/  ISETP.GE.AND P3, PT, R8, R146.reuse, PT ;  /* 0x000000920800720c */ /* 0x080fe40003f66270 */
[----:B------:R-:W-:Y:S02]  /*5ce0*/  FSEL R16, R23, -INF , !P2 ;  /* 0xff80000017107808 */ /* 0x000fe40005000000 */
[----:B------:R-:W-:-:S02]  /*5cf0*/  ISETP.GE.AND P2, PT, R2, R146, PT ;  /* 0x000000920200720c */ /* 0x000fc40003f46270 */
[----:B------:R-:W-:Y:S02]  /*5d00*/  FSEL R9, R56, -INF , !P6 ;  /* 0xff80000038097808 */ /* 0x000fe40007000000 */
[C---:B------:R-:W-:Y:S02]  /*5d10*/  LOP3.LUT R2, R0.reuse, 0x28, RZ, 0xfc, !PT ;  /* 0x0000002800027812 */ /* 0x040fe400078efcff */
[----:B------:R-:W-:Y:S02]  /*5d20*/  FSEL R43, R43, -INF , !P3 ;  /* 0xff8000002b2b7808 */ /* 0x000fe40005800000 */
[----:B------:R-:W-:Y:S02]  /*5d30*/  ISETP.GE.AND P3, PT, R0, R3, PT ;  /* 0x000000030000720c */ /* 0x000fe40003f66270 */
[----:B------:R-:W-:Y:S02]  /*5d40*/  FSEL R57, R10, -INF , !P2 ;  /* 0xff8000000a397808 */ /* 0x000fe40005000000 */
[----:B------:R-:W-:-:S02]  /*5d50*/  FSEL R156, R13, -INF , !P4 ;  /* 0xff8000000d9c7808 */ /* 0x000fc40006000000 */
[----:B------:R-:W-:Y:S02]  /*5d60*/  FMNMX3.FTZ R10, R9, R45, R29, !PT ;  /* 0x0000002d090a7276 */ /* 0x000fe4000781001d */
[-C--:B------:R-:W-:Y:S02]  /*5d70*/  ISETP.GE.AND P5, PT, R18, R3.reuse, PT ;  /* 0x000000031200720c */ /* 0x080fe40003fa6270 */
[C---:B------:R-:W-:Y:S02]  /*5d80*/  ISETP.GE.AND P4, PT, R2.reuse, R146, PT ;  /* 0x000000920200720c */ /* 0x040fe40003f86270 */
[----:B------:R-:W-:Y:S02]  /*5d90*/  ISETP.GE.AND P2, PT, R2, R3, PT ;  /* 0x000000030200720c */ /* 0x000fe40003f46270 */
[----:B------:R-:W-:Y:S02]  /*5da0*/  LOP3.LUT R2, R0, 0x30, RZ, 0xfc, !PT ;  /* 0x0000003000027812 */ /* 0x000fe400078efcff */
[----:B------:R-:W-:-:S02]  /*5db0*/  FSEL R86, R86, -INF , !P3 ;  /* 0xff80000056567808 */ /* 0x000fc40005800000 */
[----:B------:R-:W-:Y:S02]  /*5dc0*/  FMNMX3.FTZ R10, R10, R17, R15, !PT ;  /* 0x000000110a0a7276 */ /* 0x000fe4000781000f */
[----:B------:R-:W-:Y:S02]  /*5dd0*/  FSEL R56, R11, -INF , !P5 ;  /* 0xff8000000b387808 */ /* 0x000fe40006800000 */
[----:B------:R-:W-:Y:S02]  /*5de0*/  FSEL R53, R53, -INF , !P4 ;  /* 0xff80000035357808 */ /* 0x000fe40006000000 */
[----:B------:R-:W-:Y:S02]  /*5df0*/  ISETP.GE.AND P6, PT, R8, R3, PT ;  /* 0x000000030800720c */ /* 0x000fe40003fc6270 */
[----:B------:R-:W-:Y:S02]  /*5e00*/  ISETP.GE.AND P4, PT, R2, R146, PT ;  /* 0x000000920200720c */ /* 0x000fe40003f86270 */
[----:B------:R-:W-:-:S02]  /*5e10*/  FMNMX3.FTZ R11, R86, R44, R4, !PT ;  /* 0x0000002c560b7276 */ /* 0x000fc40007810004 */
[----:B------:R-:W-:Y:S02]  /*5e20*/  LOP3.LUT R8, R0, 0x31, RZ, 0xfc, !PT ;  /* 0x0000003100087812 */ /* 0x000fe400078efcff */
[----:B------:R-:W-:Y:S02]  /*5e30*/  FMNMX3.FTZ R10, R10, R19, R5, !PT ;  /* 0x000000130a0a7276 */ /* 0x000fe40007810005 */
[----:B------:R-:W-:Y:S02]  /*5e40*/  FSEL R41, R41, -INF , !P4 ;  /* 0xff80000029297808 */ /* 0x000fe40006000000 */
[----:B------:R-:W-:Y:S02]  /*5e50*/  FMNMX3.FTZ R11, R11, R6, R20, !PT ;  /* 0x000000060b0b7276 */ /* 0x000fe40007810014 */
[----:B------:R-:W-:Y:S02]  /*5e60*/  ISETP.GE.AND P5, PT, R2, R3, PT ;  /* 0x000000030200720c */ /* 0x000fe40003fa6270 */
[----:B------:R-:W-:-:S02]  /*5e70*/  ISETP.GE.AND P4, PT, R8, R146, PT ;  /* 0x000000920800720c */ /* 0x000fc40003f86270 */
[----:B------:R-:W-:Y:S02]  /*5e80*/  LOP3.LUT R2, R0, 0x38, RZ, 0xfc, !PT ;  /* 0x0000003800027812 */ /* 0x000fe400078efcff */
[----:B------:R-:W-:Y:S02]  /*5e90*/  FMNMX3.FTZ R10, R10, R7, R57, !PT ;  /* 0x000000070a0a7276 */ /* 0x000fe40007810039 */
[----:B------:R-:W-:Y:S02]  /*5ea0*/  LOP3.LUT R0, R0, 0x39, RZ, 0xfc, !PT ;  /* 0x0000003900007812 */ /* 0x000fe400078efcff */
[----:B------:R-:W-:Y:S02]  /*5eb0*/  FMNMX3.FTZ R11, R11, R16, R12, !PT ;  /* 0x000000100b0b7276 */ /* 0x000fe4000781000c */
[----:B------:R-:W-:Y:S02]  /*5ec0*/  FSEL R39, R39, -INF , !P4 ;  /* 0xff80000027277808 */ /* 0x000fe40006000000 */
[----:B------:R-:W-:-:S02]  /*5ed0*/  ISETP.GE.AND P4, PT, R2, R146, PT ;  /* 0x000000920200720c */ /* 0x000fc40003f86270 */
[----:B------:R-:W-:Y:S02]  /*5ee0*/  FMNMX3.FTZ R10, R10, R55, R53, !PT ;  /* 0x000000370a0a7276 */ /* 0x000fe40007810035 */
[----:B------:R-:W-:Y:S02]  /*5ef0*/  ISETP.GE.AND P3, PT, R0, R146, PT ;  /* 0x000000920000720c */ /* 0x000fe40003f66270 */
[----:B------:R-:W-:Y:S02]  /*5f00*/  FSEL R54, R54, -INF , !P2 ;  /* 0xff80000036367808 */ /* 0x000fe40005000000 */
[----:B------:R-:W-:Y:S02]  /*5f10*/  FMNMX3.FTZ R11, R11, R156, R58, !PT ;  /* 0x0000009c0b0b7276 */ /* 0x000fe4000781003a */
[----:B------:R-:W-:Y:S02]  /*5f20*/  FSEL R37, R37, -INF , !P4 ;  /* 0xff80000025257808 */ /* 0x000fe40006000000 */
[----:B------:R-:W-:-:S02]  /*5f30*/  FMNMX3.FTZ R10, R10, R43, R41, !PT ;  /* 0x0000002b0a0a7276 */ /* 0x000fc40007810029 */
[----:B------:R-:W-:Y:S02]  /*5f40*/  FSEL R31, R31, -INF , !P3 ;  /* 0xff8000001f1f7808 */ /* 0x000fe40005800000 */
[-C--:B------:R-:W-:Y:S02]  /*5f50*/  ISETP.GE.AND P4, PT, R8, R3.reuse, PT ;  /* 0x000000030800720c */ /* 0x080fe40003f86270 */
[----:B------:R-:W-:Y:S02]  /*5f60*/  ISETP.GE.AND P3, PT, R2, R3, PT ;  /* 0x000000030200720c */ /* 0x000fe40003f66270 */
[----:B------:R-:W-:Y:S02]  /*5f70*/  FSEL R42, R42, -INF , !P6 ;  /* 0xff8000002a2a7808 */ /* 0x000fe40007000000 */
[----:B------:R-:W-:Y:S02]  /*5f80*/  FSEL R38, R38, -INF , !P5 ;  /* 0xff80000026267808 */ /* 0x000fe40006800000 */
[----:B------:R-:W-:-:S02]  /*5f90*/  FMNMX3.FTZ R13, R11, R56, R54, !PT ;  /* 0x000000380b0d7276 */ /* 0x000fc40007810036 */
[----:B------:R-:W-:Y:S02]  /*5fa0*/  FMNMX3.FTZ R10, R10, R39, R37, !PT ;  /* 0x000000270a0a7276 */ /* 0x000fe40007810025 */
[----:B------:R-:W-:Y:S02]  /*5fb0*/  ISETP.GE.AND P2, PT, R0, R3, PT ;  /* 0x000000030000720c */ /* 0x000fe40003f46270 */
[----:B------:R-:W-:Y:S02]  /*5fc0*/  FSEL R36, R36, -INF , !P4 ;  /* 0xff80000024247808 */ /* 0x000fe40006000000 */
[----:B------:R-:W-:Y:S02]  /*5fd0*/  FSEL R30, R30, -INF , !P3 ;  /* 0xff8000001e1e7808 */ /* 0x000fe40005800000 */
[----:B------:R-:W-:Y:S02]  /*5fe0*/  FMNMX3.FTZ R13, R13, R42, R38, !PT ;  /* 0x0000002a0d0d7276 */ /* 0x000fe40007810026 */
[----:B------:R-:W-:-:S02]  /*5ff0*/  FMNMX.FTZ R2, R31, R10, !PT ;  /* 0x0000000a1f027209 */ /* 0x000fc40007810000 */
[----:B------:R-:W-:Y:S02]  /*6000*/  FSEL R28, R28, -INF , !P2 ;  /* 0xff8000001c1c7808 */ /* 0x000fe40005000000 */
[----:B------:R-:W-:Y:S01]  /*6010*/  FMNMX3.FTZ R13, R13, R36, R30, !PT ;  /* 0x000000240d0d7276 */ /* 0x000fe2000781001e */
[----:B------:R-:W1:Y:S03]  /*6020*/  SHFL.BFLY PT, R11, R2, 0x2, 0x1f ;  /* 0x0c401f00020b7f89 */ /* 0x000e6600000e0000 */
[----:B------:R-:W-:-:S05]  /*6030*/  FMNMX.FTZ R21, R28, R13, !PT ;  /* 0x0000000d1c157209 */ /* 0x000fca0007810000 */
[----:B------:R-:W3:Y:S01]  /*6040*/  SHFL.BFLY PT, R0, R21, 0x2, 0x1f ;  /* 0x0c401f0015007f89 */ /* 0x000ee200000e0000 */
[----:B-1----:R-:W-:-:S05]  /*6050*/  FMNMX.FTZ R13, R2, R11, !PT ;  /* 0x0000000b020d7209 */ /* 0x002fca0007810000 */
[----:B------:R-:W1:Y:S01]  /*6060*/  SHFL.BFLY PT, R8, R13, 0x1, 0x1f ;  /* 0x0c201f000d087f89 */ /* 0x000e6200000e0000 */
[----:B---3--:R-:W-:-:S05]  /*6070*/  FMNMX.FTZ R11, R21, R0, !PT ;  /* 0x00000000150b7209 */ /* 0x008fca0007810000 */
[----:B------:R-:W3:Y:S01]  /*6080*/  SHFL.BFLY PT, R0, R11, 0x1, 0x1f ;  /* 0x0c201f000b007f89 */ /* 0x000ee200000e0000 */
[----:B-1----:R-:W-:-:S04]  /*6090*/  FMNMX.FTZ R2, R13, R8, !PT ;  /* 0x000000080d027209 */ /* 0x002fc80007810000 */
[C---:B------:R-:W-:Y:S01]  /*60a0*/  FSETP.NEU.FTZ.AND P2, PT, R2.reuse, -INF , PT ;  /* 0xff8000000200780b */ /* 0x040fe20003f5d000 */
[----:B--2---:R-:W-:Y:S01]  /*60b0*/  FMUL.FTZ R40, R2, UR6 ;  /* 0x0000000602287c20 */ /* 0x004fe20008410000 */
        /* <DEDUP_REMOVED lines=15> */
[--C-:B------:R-:W-:Y:S01]  /*61b0*/  FFMA.FTZ R86, R6, UR6, -R29.reuse ;  /* 0x0000000606567c23 */ /* 0x100fe2000801081d */
[----:B------:R-:W-:Y:S01]  /*61c0*/  MUFU.EX2 R69, R69 ;  /* 0x0000004500457308 */ /* 0x000fe20000000800 */
[----:B------:R-:W1:Y:S01]  /*61d0*/  LDSM.16.MT88.4 R4, [R52+0xc800] ;  /* 0x00c800003404783b */ /* 0x000e620000004200 */
[--C-:B------:R-:W-:Y:S01]  /*61e0*/  FFMA.FTZ R87, R15, UR6, -R40.reuse ;  /* 0x000000060f577c23 */ /* 0x100fe20008010828 */
[--C-:B------:R-:W-:Y:S01]  /*61f0*/  FFMA.FTZ R84, R19, UR6, -R40.reuse ;  /* 0x0000000613547c23 */ /* 0x100fe20008010828 */
[----:B------:R-:W2:Y:S01]  /*6200*/  MUFU.EX2 R68, R68 ;  /* 0x0000004400447308 */ /* 0x000ea20000000800 */
[----:B------:R-:W3:Y:S01]  /*6210*/  LDSM.16.MT88.4 R8, [R165+0xc800] ;  /* 0x00c80000a508783b */ /* 0x000ee20000004200 */
[--C-:B------:R-:W-:Y:S01]  /*6220*/  FFMA.FTZ R85, R20, UR6, -R29.reuse ;  /* 0x0000000614557c23 */ /* 0x100fe2000801081d */
[--C-:B------:R-:W-:Y:S01]  /*6230*/  FFMA.FTZ R94, R16, UR6, -R29.reuse ;  /* 0x00000006105e7c23 */ /* 0x100fe2000801081d */
[----:B------:R-:W4:Y:S01]  /*6240*/  MUFU.EX2 R90, R90 ;  /* 0x0000005a005a7308 */ /* 0x000f220000000800 */
[--C-:B------:R-:W-:Y:S01]  /*6250*/  FFMA.FTZ R93, R12, UR6, -R29.reuse ;  /* 0x000000060c5d7c23 */ /* 0x100fe2000801081d */
[--C-:B------:R-:W-:Y:S01]  /*6260*/  FFMA.FTZ R156, R156, UR6, -R29.reuse ;  /* 0x000000069c9c7c23 */ /* 0x100fe2000801081d */
[----:B------:R-:W5:Y:S01]  /*6270*/  LDSM.16.MT88.4 R20, [R52+0xe800] ;  /* 0x00e800003414783b */ /* 0x000f620000004200 */
[----:B------:R-:W-:Y:S01]  /*6280*/  MUFU.EX2 R91, R91 ;  /* 0x0000005b005b7308 */ /* 0x000fe20000000800 */
[--C-:B------:R-:W-:Y:S01]  /*6290*/  FFMA.FTZ R158, R57, UR6, -R40.reuse ;  /* 0x00000006399e7c23 */ /* 0x100fe20008010828 */
[--C-:B------:R-:W-:Y:S01]  /*62a0*/  FFMA.FTZ R153, R55, UR6, -R40.reuse ;  /* 0x0000000637997c23 */ /* 0x100fe20008010828 */
[----:B------:R-:W5:Y:S01]  /*62b0*/  LDSM.16.MT88.4 R16, [R52+0x10800] ;  /* 0x010800003410783b */ /* 0x000f620000004200 */
[----:B------:R-:W4:Y:S01]  /*62c0*/  MUFU.EX2 R88, R88 ;  /* 0x0000005800587308 */ /* 0x000f220000000800 */
[--C-:B------:R-:W-:Y:S01]  /*62d0*/  FFMA.FTZ R149, R53, UR6, -R40.reuse ;  /* 0x0000000635957c23 */ /* 0x100fe20008010828 */
[----:B--2---:R-:W-:Y:S01]  /*62e0*/  F2FP.BF16.F32.PACK_AB R96, R68, R69 ;  /* 0x000000454460723e */ /* 0x004fe200000010ff */
[--C-:B------:R-:W-:Y:S01]  /*62f0*/  FFMA.FTZ R142, R43, UR6, -R40.reuse ;  /* 0x000000062b8e7c23 */ /* 0x100fe20008010828 */
[----:B------:R-:W-:Y:S01]  /*6300*/  MUFU.EX2 R89, R89 ;  /* 0x0000005900597308 */ /* 0x000fe20000000800 */
[--C-:B------:R-:W-:Y:S01]  /*6310*/  FFMA.FTZ R152, R58, UR6, -R29.reuse ;  /* 0x000000063a987c23 */ /* 0x100fe2000801081d */
[----:B----4-:R-:W-:Y:S01]  /*6320*/  F2FP.BF16.F32.PACK_AB R98, R90, R157 ;  /* 0x0000009d5a62723e */ /* 0x010fe200000010ff */
[--C-:B------:R-:W-:Y:S01]  /*6330*/  FFMA.FTZ R151, R56, UR6, -R29.reuse ;  /* 0x0000000638977c23 */ /* 0x100fe2000801081d */
[----:B------:R-:W2:Y:S01]  /*6340*/  MUFU.EX2 R86, R86 ;  /* 0x0000005600567308 */ /* 0x000ea20000000800 */
[--C-:B------:R-:W-:Y:S01]  /*6350*/  FFMA.FTZ R141, R54, UR6, -R29.reuse ;  /* 0x00000006368d7c23 */ /* 0x100fe2000801081d */
[--C-:B------:R-:W-:Y:S01]  /*6360*/  FFMA.FTZ R140, R42, UR6, -R29.reuse ;  /* 0x000000062a8c7c23 */ /* 0x100fe2000801081d */
[--C-:B------:R-:W-:Y:S01]  /*6370*/  FFMA.FTZ R139, R41, UR6, -R40.reuse ;  /* 0x00000006298b7c23 */ /* 0x100fe20008010828 */
[----:B------:R-:W-:Y:S01]  /*6380*/  MUFU.EX2 R87, R87 ;  /* 0x0000005700577308 */ /* 0x000fe20000000800 */
[--C-:B------:R-:W-:Y:S01]  /*6390*/  FFMA.FTZ R138, R39, UR6, -R40.reuse ;  /* 0x00000006278a7c23 */ /* 0x100fe20008010828 */
[----:B------:R-:W-:Y:S01]  /*63a0*/  F2FP.BF16.F32.PACK_AB R97, R88, R91 ;  /* 0x0000005b5861723e */ /* 0x000fe200000010ff */
[--C-:B------:R-:W-:Y:S01]  /*63b0*/  FFMA.FTZ R137, R37, UR6, -R40.reuse ;  /* 0x0000000625897c23 */ /* 0x100fe20008010828 */
[----:B------:R-:W4:Y:S01]  /*63c0*/  MUFU.EX2 R84, R84 ;  /* 0x0000005400547308 */ /* 0x000f220000000800 */
[----:B------:R-:W-:Y:S01]  /*63d0*/  FFMA.FTZ R136, R31, UR6, -R40 ;  /* 0x000000061f887c23 */ /* 0x000fe20008010828 */
[--C-:B------:R-:W-:Y:S01]  /*63e0*/  FFMA.FTZ R135, R38, UR6, -R29.reuse ;  /* 0x0000000626877c23 */ /* 0x100fe2000801081d */
[--C-:B------:R-:W-:Y:S01]  /*63f0*/  FFMA.FTZ R134, R36, UR6, -R29.reuse ;  /* 0x0000000624867c23 */ /* 0x100fe2000801081d */
[----:B------:R-:W-:Y:S01]  /*6400*/  MUFU.EX2 R95, R95 ;  /* 0x0000005f005f7308 */ /* 0x000fe20000000800 */
[--C-:B------:R-:W-:Y:S01]  /*6410*/  FFMA.FTZ R133, R30, UR6, -R29.reuse ;  /* 0x000000061e857c23 */ /* 0x100fe2000801081d */
[----:B--2---:R-:W-:Y:S01]  /*6420*/  F2FP.BF16.F32.PACK_AB R99, R86, R89 ;  /* 0x000000595663723e */ /* 0x004fe200000010ff */
[----:B------:R-:W-:Y:S01]  /*6430*/  FFMA.FTZ R132, R28, UR6, -R29 ;  /* 0x000000061c847c23 */ /* 0x000fe2000801081d */
[----:B------:R-:W2:Y:S01]  /*6440*/  MUFU.EX2 R92, R92 ;  /* 0x0000005c005c7308 */ /* 0x000ea20000000800 */
[----:B------:R-:W-:Y:S01]  /*6450*/  LDSM.16.MT88.4 R56, [R155+0xe000] ;  /* 0x00e000009b38783b */ /* 0x000fe20000004200 */
[----:B------:R-:W-:-:S02]  /*6460*/  FADD.FTZ R88, R91, R88 ;  /* 0x000000585b587221 */ /* 0x000fc40000010000 */
[----:B------:R-:W-:Y:S01]  /*6470*/  MUFU.EX2 R85, R85 ;  /* 0x0000005500557308 */ /* 0x000fe20000000800 */
[C---:B------:R-:W-:Y:S01]  /*6480*/  HMMA.16816.F32.BF16 R120, R96.reuse, R116, RZ ;  /* 0x000000746078723c */ /* 0x040fe200000418ff */
[----:B----4-:R-:W-:Y:S01]  /*6490*/  F2FP.BF16.F32.PACK_AB R12, R84, R87 ;  /* 0x00000057540c723e */ /* 0x010fe200000010ff */
[----:B------:R-:W-:Y:S01]  /*64a0*/  LDSM.16.MT88.4 R36, [R52+0xf800] ;  /* 0x00f800003424783b */ /* 0x000fe20000004200 */
[----:B------:R-:W4:Y:S03]  /*64b0*/  MUFU.EX2 R94, R94 ;  /* 0x0000005e005e7308 */ /* 0x000f260000000800 */
[----:B------:R-:W-:Y:S01]  /*64c0*/  LDSM.16.MT88.4 R40, [R165+0xe000] ;  /* 0x00e00000a528783b */ /* 0x000fe20000004200 */
[----:B------:R-:W-:Y:S01]  /*64d0*/  MUFU.EX2 R93, R93 ;  /* 0x0000005d005d7308 */ /* 0x000fe20000000800 */
[C---:B------:R-:W-:Y:S01]  /*64e0*/  HMMA.16816.F32.BF16 R116, R96.reuse, R118, RZ ;  /* 0x000000766074723c */ /* 0x040fe200000418ff */
[----:B--2---:R-:W-:Y:S01]  /*64f0*/  F2FP.BF16.F32.PACK_AB R14, R92, R95 ;  /* 0x0000005f5c0e723e */ /* 0x004fe200000010ff */
[----:B------:R-:W-:Y:S01]  /*6500*/  LDSM.16.MT88.4 R28, [R165+0xe800] ;  /* 0x00e80000a51c783b */ /* 0x000fe20000004200 */
[----:B------:R-:W2:Y:S04]  /*6510*/  MUFU.EX2 R156, R156 ;  /* 0x0000009c009c7308 */ /* 0x000ea80000000800 */
[----:B------:R-:W-:Y:S01]  /*6520*/  MUFU.EX2 R158, R158 ;  /* 0x0000009e009e7308 */ /* 0x000fe20000000800 */
[----:B------:R-:W-:Y:S01]  /*6530*/  HMMA.16816.F32.BF16 R128, R96, R124, RZ ;  /* 0x0000007c6080723c */ /* 0x000fe200000418ff */
[----:B----4-:R-:W-:-:S02]  /*6540*/  F2FP.BF16.F32.PACK_AB R13, R94, R85 ;  /* 0x000000555e0d723e */ /* 0x010fc400000010ff */
[----:B------:R-:W4:Y:S04]  /*6550*/  MUFU.EX2 R153, R153 ;  /* 0x0000009900997308 */ /* 0x000f280000000800 */
[----:B------:R-:W-:Y:S01]  /*6560*/  MUFU.EX2 R149, R149 ;  /* 0x0000009500957308 */ /* 0x000fe20000000800 */
[C---:B------:R-:W-:Y:S01]  /*6570*/  HMMA.16816.F32.BF16 R124, R96.reuse, R126, RZ ;  /* 0x0000007e607c723c */ /* 0x040fe200000418ff */
[----:B--2---:R-:W-:Y:S02]  /*6580*/  F2FP.BF16.F32.PACK_AB R15, R156, R93 ;  /* 0x0000005d9c0f723e */ /* 0x004fe400000010ff */
[----:B------:R-:W-:Y:S04]  /*6590*/  MUFU.EX2 R142, R142 ;  /* 0x0000008e008e7308 */ /* 0x000fe80000000800 */
[----:B------:R-:W-:Y:S01]  /*65a0*/  MUFU.EX2 R152, R152 ;  /* 0x0000009800987308 */ /* 0x000fe20000000800 */
[C---:B------:R-:W-:Y:S03]  /*65b0*/  HMMA.16816.F32.BF16 R44, R96.reuse, R48, RZ ;  /* 0x00000030602c723c */ /* 0x040fe600000418ff */
[----:B------:R-:W2:Y:S04]  /*65c0*/  MUFU.EX2 R151, R151 ;  /* 0x0000009700977308 */ /* 0x000ea80000000800 */
[----:B------:R-:W-:Y:S01]  /*65d0*/  MUFU.EX2 R141, R141 ;  /* 0x0000008d008d7308 */ /* 0x000fe20000000800 */
[C---:B------:R-:W-:Y:S03]  /*65e0*/  HMMA.16816.F32.BF16 R48, R96.reuse, R50, RZ ;  /* 0x000000326030723c */ /* 0x040fe600000418ff */
[----:B------:R-:W2:Y:S04]  /*65f0*/  MUFU.EX2 R140, R140 ;  /* 0x0000008c008c7308 */ /* 0x000ea80000000800 */
[----:B------:R-:W-:Y:S01]  /*6600*/  MUFU.EX2 R139, R139 ;  /* 0x0000008b008b7308 */ /* 0x000fe20000000800 */
[----:B------:R-:W-:Y:S03]  /*6610*/  HMMA.16816.F32.BF16 R76, R96, R80, RZ ;  /* 0x00000050604c723c */ /* 0x000fe600000418ff */
[----:B------:R-:W2:Y:S04]  /*6620*/  MUFU.EX2 R138, R138 ;  /* 0x0000008a008a7308 */ /* 0x000ea80000000800 */
[----:B------:R-:W-:Y:S01]  /*6630*/  MUFU.EX2 R137, R137 ;  /* 0x0000008900897308 */ /* 0x000fe20000000800 */
[C---:B-1----:R-:W-:Y:S03]  /*6640*/  HMMA.16816.F32.BF16 R120, R12.reuse, R4, R120 ;  /* 0x000000040c78723c */ /* 0x042fe60000041878 */
[----:B------:R-:W-:Y:S04]  /*6650*/  MUFU.EX2 R136, R136 ;  /* 0x0000008800887308 */ /* 0x000fe80000000800 */
[----:B------:R-:W-:Y:S01]  /*6660*/  MUFU.EX2 R135, R135 ;  /* 0x0000008700877308 */ /* 0x000fe20000000800 */
[----:B------:R-:W-:Y:S01]  /*6670*/  HMMA.16816.F32.BF16 R116, R12, R6, R116 ;  /* 0x000000060c74723c */ /* 0x000fe20000041874 */
[----:B------:R-:W1:Y:S02]  /*6680*/  LDSM.16.MT88.4 R4, [R155+0xc800] ;  /* 0x00c800009b04783b */ /* 0x000e640000004200 */
[----:B------:R-:W2:Y:S04]  /*6690*/  MUFU.EX2 R134, R134 ;  /* 0x0000008600867308 */ /* 0x000ea80000000800 */
[----:B------:R-:W-:Y:S01]  /*66a0*/  MUFU.EX2 R133, R133 ;  /* 0x0000008500857308 */ /* 0x000fe20000000800 */
[----:B------:R-:W-:Y:S03]  /*66b0*/  HMMA.16816.F32.BF16 R80, R96, R82, RZ ;  /* 0x000000526050723c */ /* 0x000fe600000418ff */
[----:B------:R-:W2:Y:S05]  /*66c0*/  MUFU.EX2 R132, R132 ;  /* 0x0000008400847308 */ /* 0x000eaa0000000800 */
[C---:B---3--:R-:W-:Y:S08]  /*66d0*/  HMMA.16816.F32.BF16 R128, R12.reuse, R8, R128 ;  /* 0x000000080c80723c */ /* 0x048ff00000041880 */
[C---:B------:R-:W-:Y:S01]  /*66e0*/  HMMA.16816.F32.BF16 R124, R12.reuse, R10, R124 ;  /* 0x0000000a0c7c723c */ /* 0x040fe2000004187c */
[----:B------:R-:W3:Y:S07]  /*66f0*/  LDSM.16.MT88.4 R8, [R154+0xc800] ;  /* 0x00c800009a08783b */ /* 0x000eee0000004200 */
[C---:B-----5:R-:W-:Y:S08]  /*6700*/  HMMA.16816.F32.BF16 R44, R12.reuse, R20, R44 ;  /* 0x000000140c2c723c */ /* 0x060ff0000004182c */
[----:B------:R-:W-:Y:S01]  /*6710*/  HMMA.16816.F32.BF16 R48, R12, R22, R48 ;  /* 0x000000160c30723c */ /* 0x000fe20000041830 */
[----:B------:R-:W5:Y:S07]  /*6720*/  LDSM.16.MT88.4 R20, [R52+0xd000] ;  /* 0x00d000003414783b */ /* 0x000f6e0000004200 */
[----:B------:R-:W-:Y:S08]  /*6730*/  HMMA.16816.F32.BF16 R112, R96, R108, RZ ;  /* 0x0000006c6070723c */ /* 0x000ff000000418ff */
[C---:B------:R-:W-:Y:S08]  /*6740*/  HMMA.16816.F32.BF16 R76, R12.reuse, R16, R76 ;  /* 0x000000100c4c723c */ /* 0x040ff0000004184c */
[----:B------:R-:W-:Y:S01]  /*6750*/  HMMA.16816.F32.BF16 R80, R12, R18, R80 ;  /* 0x000000120c50723c */ /* 0x000fe20000041850 */
[----:B------:R-:W5:Y:S07]  /*6760*/  LDSM.16.MT88.4 R16, [R52+0xf000] ;  /* 0x00f000003410783b */ /* 0x000f6e0000004200 */
[C---:B------:R-:W-:Y:S08]  /*6770*/  HMMA.16816.F32.BF16 R108, R96.reuse, R110, RZ ;  /* 0x0000006e606c723c */ /* 0x040ff000000418ff */
[C---:B------:R-:W-:Y:S08]  /*6780*/  HMMA.16816.F32.BF16 R104, R96.reuse, R100, RZ ;  /* 0x000000646068723c */ /* 0x040ff000000418ff */
[----:B------:R-:W-:Y:S08]  /*6790*/  HMMA.16816.F32.BF16 R100, R96, R102, RZ ;  /* 0x000000666064723c */ /* 0x000ff000000418ff */
[C---:B-1----:R-:W-:Y:S08]  /*67a0*/  HMMA.16816.F32.BF16 R112, R12.reuse, R4, R112 ;  /* 0x000000040c70723c */ /* 0x042ff00000041870 */
[C---:B------:R-:W-:Y:S01]  /*67b0*/  HMMA.16816.F32.BF16 R108, R12.reuse, R6, R108 ;  /* 0x000000060c6c723c */ /* 0x040fe2000004186c */
[----:B------:R-:W1:Y:S07]  /*67c0*/  LDSM.16.MT88.4 R4, [R52+0x11000] ;  /* 0x011000003404783b */ /* 0x000e6e0000004200 */
[----:B---3--:R-:W-:Y:S01]  /*67d0*/  HMMA.16816.F32.BF16 R104, R12, R8, R104 ;  /* 0x000000080c68723c */ /* 0x008fe20000041868 */
[----:B----4-:R-:W-:-:S02]  /*67e0*/  F2FP.BF16.F32.PACK_AB R8, R153, R158 ;  /* 0x0000009e9908723e */ /* 0x010fc400000010ff */
[----:B--2---:R-:W-:-:S05]  /*67f0*/  F2FP.BF16.F32.PACK_AB R9, R151, R152 ;  /* 0x000000989709723e */ /* 0x004fca00000010ff */
[----:B------:R-:W-:Y:S01]  /*6800*/  HMMA.16816.F32.BF16 R100, R12, R10, R100 ;  /* 0x0000000a0c64723c */ /* 0x000fe20000041864 */
[----:B------:R-:W-:Y:S02]  /*6810*/  F2FP.BF16.F32.PACK_AB R10, R142, R149 ;  /* 0x000000958e0a723e */ /* 0x000fe400000010ff */
[----:B------:R-:W-:-:S07]  /*6820*/  F2FP.BF16.F32.PACK_AB R11, R140, R141 ;  /* 0x0000008d8c0b723e */ /* 0x000fce00000010ff */
[C---:B-----5:R-:W-:Y:S08]  /*6830*/  HMMA.16816.F32.BF16 R120, R8.reuse, R20, R120 ;  /* 0x000000140878723c */ /* 0x060ff00000041878 */
[C---:B------:R-:W-:Y:S01]  /*6840*/  HMMA.16816.F32.BF16 R116, R8.reuse, R22, R116 ;  /* 0x000000160874723c */ /* 0x040fe20000041874 */
[----:B------:R-:W2:Y:S07]  /*6850*/  LDSM.16.MT88.4 R20, [R52+0xd800] ;  /* 0x00d800003414783b */ /* 0x000eae0000004200 */
[C---:B------:R-:W-:Y:S08]  /*6860*/  HMMA.16816.F32.BF16 R44, R8.reuse, R16, R44 ;  /* 0x00000010082c723c */ /* 0x040ff0000004182c */
[C---:B------:R-:W-:Y:S01]  /*6870*/  HMMA.16816.F32.BF16 R48, R8.reuse, R18, R48 ;  /* 0x000000120830723c */ /* 0x040fe20000041830 */
[----:B------:R3:W4:Y:S07]  /*6880*/  LDSM.16.MT88.4 R16, [R52+0x11800] ;  /* 0x011800003410783b */ /* 0x00072e0000004200 */
[----:B-1----:R-:W-:Y:S01]  /*6890*/  HMMA.16816.F32.BF16 R76, R8, R4, R76 ;  /* 0x00000004084c723c */ /* 0x002fe2000004184c */
[----:B------:R-:W-:-:S02]  /*68a0*/  F2FP.BF16.F32.PACK_AB R4, R138, R139 ;  /* 0x0000008b8a04723e */ /* 0x000fc400000010ff */
[----:B------:R-:W-:-:S05]  /*68b0*/  F2FP.BF16.F32.PACK_AB R5, R134, R135 ;  /* 0x000000878605723e */ /* 0x000fca00000010ff */
[----:B------:R-:W-:Y:S01]  /*68c0*/  HMMA.16816.F32.BF16 R80, R8, R6, R80 ;  /* 0x000000060850723c */ /* 0x000fe20000041850 */
[----:B------:R-:W-:Y:S02]  /*68d0*/  F2FP.BF16.F32.PACK_AB R6, R136, R137 ;  /* 0x000000898806723e */ /* 0x000fe400000010ff */
[----:B------:R-:W-:-:S05]  /*68e0*/  F2FP.BF16.F32.PACK_AB R7, R132, R133 ;  /* 0x000000858407723e */ /* 0x000fca00000010ff */
[----:B---3--:R-:W-:Y:S08]  /*68f0*/  HMMA.16816.F32.BF16 R52, R96, R56, RZ ;  /* 0x000000386034723c */ /* 0x008ff000000418ff */
[C---:B--2---:R-:W-:Y:S08]  /*6900*/  HMMA.16816.F32.BF16 R120, R4.reuse, R20, R120 ;  /* 0x000000140478723c */ /* 0x044ff00000041878 */
        /* <DEDUP_REMOVED lines=38> */
[----:B------:R-:W-:Y:S02]  /*6b70*/  LDSM.16.MT88.4 R20, [R165+0xf800] ;  /* 0x00f80000a514783b */ /* 0x000fe40000004200 */
[----:B------:R-:W-:-:S04]  /*6b80*/  FADD.FTZ R28, R153, R28 ;  /* 0x0000001c991c7221 */ /* 0x000fc80000010000 */
[----:B------:R-:W-:-:S04]  /*6b90*/  FADD.FTZ R149, R149, R28 ;  /* 0x0000001c95957221 */ /* 0x000fc80000010000 */
[----:B------:R-:W-:-:S04]  /*6ba0*/  FADD.FTZ R142, R142, R149 ;  /* 0x000000958e8e7221 */ /* 0x000fc80000010000 */
[----:B------:R-:W-:-:S04]  /*6bb0*/  FADD.FTZ R139, R139, R142 ;  /* 0x0000008e8b8b7221 */ /* 0x000fc80000010000 */
[----:B------:R-:W-:Y:S01]  /*6bc0*/  FADD.FTZ R138, R138, R139 ;  /* 0x0000008b8a8a7221 */ /* 0x000fe20000010000 */
[----:B-1----:R-:W-:Y:S03]  /*6bd0*/  HMMA.16816.F32.BF16 R84, R96, R88, RZ ;  /* 0x000000586054723c */ /* 0x002fe600000418ff */
[----:B------:R-:W-:-:S04]  /*6be0*/  FADD.FTZ R137, R137, R138 ;  /* 0x0000008a89897221 */ /* 0x000fc80000010000 */
[----:B------:R-:W-:Y:S01]  /*6bf0*/  FADD.FTZ R175, R136, R137 ;  /* 0x0000008988af7221 */ /* 0x000fe20000010000 */
[----:B------:R-:W-:Y:S08]  /*6c00*/  HMMA.16816.F32.BF16 R88, R96, R90, RZ ;  /* 0x0000005a6058723c */ /* 0x000ff000000418ff */
        /* <DEDUP_REMOVED lines=58> */
[----:B-1----:R-:W-:Y:S01]  /*6fb0*/  HMMA.16816.F32.BF16 R68, R4, R12, R68 ;  /* 0x0000000c0444723c */ /* 0x002fe20000041844 */
[----:B------:R-:W-:-:S04]  /*6fc0*/  FADD.FTZ R12, R152, R29 ;  /* 0x0000001d980c7221 */ /* 0x000fc80000010000 */
[----:B------:R-:W-:-:S03]  /*6fd0*/  FADD.FTZ R12, R151, R12 ;  /* 0x0000000c970c7221 */ /* 0x000fc60000010000 */
[----:B------:R-:W-:Y:S01]  /*6fe0*/  HMMA.16816.F32.BF16 R72, R4, R14, R72 ;  /* 0x0000000e0448723c */ /* 0x000fe20000041848 */
[----:B------:R-:W-:-:S04]  /*6ff0*/  FADD.FTZ R141, R141, R12 ;  /* 0x0000000c8d8d7221 */ /* 0x000fc80000010000 */
[----:B------:R-:W-:-:S03]  /*7000*/  FADD.FTZ R140, R140, R141 ;  /* 0x0000008d8c8c7221 */ /* 0x000fc60000010000 */
[----:B--2---:R-:W-:Y:S01]  /*7010*/  HMMA.16816.F32.BF16 R92, R4, R8, R92 ;  /* 0x00000008045c723c */ /* 0x004fe2000004185c */
[----:B------:R-:W-:-:S04]  /*7020*/  FADD.FTZ R135, R135, R140 ;  /* 0x0000008c87877221 */ /* 0x000fc80000010000 */
[----:B------:R-:W-:-:S03]  /*7030*/  FADD.FTZ R134, R134, R135 ;  /* 0x0000008786867221 */ /* 0x000fc60000010000 */
[----:B------:R-:W-:Y:S01]  /*7040*/  HMMA.16816.F32.BF16 R96, R4, R10, R96 ;  /* 0x0000000a0460723c */ /* 0x000fe20000041860 */
[----:B------:R-:W-:-:S04]  /*7050*/  FADD.FTZ R133, R133, R134 ;  /* 0x0000008685857221 */ /* 0x000fc80000010000 */
[----:B------:R-:W-:Y:S01]  /*7060*/  FADD.FTZ R178, R132, R133 ;  /* 0x0000008584b27221 */ /* 0x000fe20000010000 */
[----:B------:R-:W-:Y:S05]  /*7070*/  BRA.U !UP0, `(.L_x_1220) ;  /* 0x0000004108047547 */ /* 0x000fea000b800000 */
        /* <DEDUP_REMOVED lines=65> */
.L_x_1221:
[----:B------:R-:W-:Y:S01]  /*7490*/  UMOV UR6, URZ ;  /* 0x000000ff00067c82 */ /* 0x000fe20008000000 */
[----:B------:R-:W-:Y:S01]  /*74a0*/  IMAD.SHL.U32 R4, R24, 0x40, RZ ;  /* 0x0000004018047824 */ /* 0x000fe200078e00ff */
[----:B------:R-:W-:-:S05]  /*74b0*/  IADD3 R5, P2, PT, RZ, -UR6, RZ ;  /* 0x80000006ff057c10 */ /* 0x000fca000ff5e0ff */
[----:B------:R-:W-:-:S05]  /*74c0*/  IMAD.X R4, RZ, RZ, ~R4, P2 ;  /* 0x000000ffff047224 */ /* 0x000fca00010e0e04 */
[----:B------:R-:W-:-:S04]  /*74d0*/  SHF.R.S64 R5, R5, 0x1f, R4 ;  /* 0x0000001f05057819 */ /* 0x000fc80000001004 */
[----:B------:R-:W-:-:S04]  /*74e0*/  IADD3 R172, P2, PT, R5, R172, RZ ;  /* 0x000000ac05ac7210 */ /* 0x000fc80007f5e0ff */
[----:B------:R-:W-:-:S09]  /*74f0*/  LEA.HI.X.SX32 R173, R4, R173, 0x1, P2 ;  /* 0x000000ad04ad7211 */ /* 0x000fd200010f0eff */
.L_x_1222:
[----:B------:R-:W1:Y:S01]  /*7500*/  LDCU UR6, c[0x0][0x440] ;  /* 0x00008800ff0677ac */ /* 0x000e620008000800 */
[----:B------:R-:W-:Y:S01]  /*7510*/  IMAD.SHL.U32 R163, R164, 0x20, RZ ;  /* 0x00000020a4a37824 */ /* 0x000fe200078e00ff */
[----:B------:R-:W-:Y:S01]  /*7520*/  LOP3.LUT R4, R32, 0x400, RZ, 0xc0, !PT ;  /* 0x0000040020047812 */ /* 0x000fe200078ec0ff */
[----:B------:R-:W-:Y:S01]  /*7530*/  IMAD.SHL.U32 R9, R24, 0x20, RZ ;  /* 0x0000002018097824 */ /* 0x000fe200078e00ff */
[----:B------:R-:W-:Y:S01]  /*7540*/  SHF.R.U32.HI R166, RZ, 0x1, R164 ;  /* 0x00000001ffa67819 */ /* 0x000fe200000116a4 */
[----:B------:R-:W-:Y:S01]  /*7550*/  UIADD3 UR10, UPT, UPT, UR16, -0x2, URZ ;  /* 0xfffffffe100a7890 */ /* 0x000fe2000fffe0ff */
[----:B------:R-:W-:Y:S01]  /*7560*/  LOP3.LUT R163, R163, 0x7c00, RZ, 0xc0, !PT ;  /* 0x00007c00a3a37812 */ /* 0x000fe200078ec0ff */
[----:B------:R-:W-:Y:S01]  /*7570*/  IMAD R141, R27, 0x2, R4 ;  /* 0x000000021b8d7824 */ /* 0x000fe200078e0204 */
[----:B------:R-:W-:Y:S01]  /*7580*/  LOP3.LUT R5, R166, 0x8, RZ, 0xc0, !PT ;  /* 0x00000008a6057812 */ /* 0x000fe200078ec0ff */
[----:B------:R-:W-:Y:S01]  /*7590*/  UISETP.GT.AND UP0, UPT, UR10, UR14, UPT ;  /* 0x0000000e0a00728c */ /* 0x000fe2000bf04270 */
[----:B------:R-:W-:Y:S01]  /*75a0*/  LOP3.LUT R32, R163, 0x200, R32, 0xf8, !PT ;  /* 0x00000200a3207812 */ /* 0x000fe200078ef820 */
[----:B------:R-:W-:Y:S01]  /*75b0*/  VIADD R149, R141, UR5 ;  /* 0x000000058d957c36 */ /* 0x000fe20008000000 */
[----:B------:R-:W-:-:S02]  /*75c0*/  LEA R4, P2, R24, R172, 0x5 ;  /* 0x000000ac18047211 */ /* 0x000fc400078428ff */
[----:B------:R-:W-:Y:S01]  /*75d0*/  LOP3.LUT R32, R32, R26, R5, 0xf6, !PT ;  /* 0x0000001a20207212 */ /* 0x000fe200078ef605 */
[----:B------:R-:W-:Y:S01]  /*75e0*/  IMAD.IADD R151, R150, 0x1, R149 ;  /* 0x0000000196977824 */ /* 0x000fe200078e0295 */
[----:B------:R-:W-:Y:S01]  /*75f0*/  LEA.HI.X R5, R24, R173, R25, 0x5, P2 ;  /* 0x000000ad18057211 */ /* 0x000fe200010f2c19 */
[----:B------:R-:W-:Y:S01]  /*7600*/  IMAD.IADD R149, R143, 0x1, R149 ;  /* 0x000000018f957824 */ /* 0x000fe200078e0295 */
[----:B-1----:R-:W-:Y:S02]  /*7610*/  ISETP.GE.AND P5, PT, R35, UR6, PT ;  /* 0x0000000623007c0c */ /* 0x002fe4000bfa6270 */
[----:B------:R-:W-:Y:S02]  /*7620*/  ISETP.GE.AND P4, PT, R34, UR6, PT ;  /* 0x0000000622007c0c */ /* 0x000fe4000bf86270 */
[----:B------:R-:W-:Y:S01]  /*7630*/  ISETP.GE.AND P3, PT, R33, UR6, PT ;  /* 0x0000000621007c0c */ /* 0x000fe2000bf66270 */
[----:B------:R-:W1:Y:S01]  /*7640*/  LDCU UR6, c[0x0][0x50c] ;  /* 0x0000a180ff0677ac */ /* 0x000e620008000800 */
[----:B------:R-:W-:-:S02]  /*7650*/  SHF.L.U64.HI R7, R24, 0x5, R25 ;  /* 0x0000000518077819 */ /* 0x000fc40000010219 */
[----:B------:R-:W-:Y:S02]  /*7660*/  IADD3 R10, P2, PT, R9, R4, RZ ;  /* 0x00000004090a7210 */ /* 0x000fe40007f5e0ff */
[----:B------:R-:W-:-:S03]  /*7670*/  LEA R142, R32, UR5, 0x1 ;  /* 0x00000005208e7c11 */ /* 0x000fc6000f8e08ff */
[----:B------:R-:W-:Y:S01]  /*7680*/  @!PT LDS RZ, [RZ] ;  /* 0x00000000fffff984 */ /* 0x000fe20000000800 */
[----:B------:R-:W-:Y:S01]  /*7690*/  @!PT LDS RZ, [RZ] ;  /* 0x00000000fffff984 */ /* 0x000fe20000000800 */
[----:B------:R-:W-:Y:S01]  /*76a0*/  @!PT LDS RZ, [RZ] ;  /* 0x00000000fffff984 */ /* 0x000fe20000000800 */
[----:B------:R-:W-:Y:S01]  /*76b0*/  @!P5 LDGSTS.E.BYPASS.LTC128B.128 [R148+0xc000], desc[UR18][R172.64] ;  /* 0x0c000000ac94dfae */ /* 0x000fe2000b981a12 */
[----:B------:R-:W-:Y:S01]  /*76c0*/  IMAD.X R11, R7, 0x1, R5, P2 ;  /* 0x00000001070b7824 */ /* 0x000fe200010e0605 */
[----:B------:R-:W-:Y:S01]  /*76d0*/  IADD3 R12, P2, PT, R9, R10, RZ ;  /* 0x0000000a090c7210 */ /* 0x000fe20007f5e0ff */
[C-C-:B------:R-:W-:Y:S01]  /*76e0*/  IMAD.IADD R140, R150.reuse, 0x1, R142.reuse ;  /* 0x00000001968c7824 */ /* 0x140fe200078e028e */
[----:B------:R-:W-:Y:S01]  /*76f0*/  @P5 STS.128 [R148+0xc000], RZ ;  /* 0x00c000ff94005388 */ /* 0x000fe20000000c00 */
[----:B------:R-:W-:Y:S02]  /*7700*/  IMAD.IADD R153, R143, 0x1, R142 ;  /* 0x000000018f997824 */ /* 0x000fe400078e028e */
[----:B------:R-:W-:Y:S01]  /*7710*/  IMAD.X R13, R7, 0x1, R11, P2 ;  /* 0x00000001070d7824 */ /* 0x000fe200010e060b */
        /* <DEDUP_REMOVED lines=57> */
[----:B--2---:R-:W-:Y:S04]  /*7ab0*/  LDSM.16.M88.4 R4, [R142] ;  /* 0x000000008e04783b */ /* 0x004fe80000000200 */
[----:B------:R-:W2:Y:S04]  /*7ac0*/  LDSM.16.M88.4 R28, [R141+UR5+0x6000] ;  /* 0x006000058d1c783b */ /* 0x000ea80008000200 */
[----:B------:R-:W5:Y:S04]  /*7ad0*/  LDSM.16.M88.4 R20, [R141+UR5+0x6800] ;  /* 0x006800058d14783b */ /* 0x000f680008000200 */
[----:B------:R-:W-:Y:S04]  /*7ae0*/  LDSM.16.M88.4 R132, [R140] ;  /* 0x000000008c84783b */ /* 0x000fe80000000200 */
[----:B---3--:R-:W3:Y:S04]  /*7af0*/  LDSM.16.M88.4 R8, [R151+0x6000] ;  /* 0x006000009708783b */ /* 0x008ee80000000200 */
[----:B------:R-:W1:Y:S04]  /*7b00*/  LDSM.16.M88.4 R16, [R151+0x6800] ;  /* 0x006800009710783b */ /* 0x000e680000000200 */
[----:B----4-:R-:W4:Y:S04]  /*7b10*/  LDSM.16.M88.4 R12, [R141+UR5+0x7000] ;  /* 0x007000058d0c783b */ /* 0x010f280008000200 */
[----:B------:R-:W-:Y:S04]  /*7b20*/  LDSM.16.M88.4 R136, [R141+UR5+0x7800] ;  /* 0x007800058d88783b */ /* 0x000fe80008000200 */
[----:B------:R-:W0:Y:S01]  /*7b30*/  LDGDEPBAR ;  /* 0x00000000000079af */ /* 0x000e220000000000 */
[C---:B--2---:R-:W-:Y:S08]  /*7b40*/  HMMA.16816.F32.BF16 R32, R4.reuse, R28, RZ ;  /* 0x0000001c0420723c */ /* 0x044ff000000418ff */
[C---:B------:R-:W-:Y:S08]  /*7b50*/  HMMA.16816.F32.BF16 R28, R4.reuse, R30, RZ ;  /* 0x0000001e041c723c */ /* 0x040ff000000418ff */
[C---:B-----5:R-:W-:Y:S08]  /*7b60*/  HMMA.16816.F32.BF16 R24, R4.reuse, R20, RZ ;  /* 0x000000140418723c */ /* 0x060ff000000418ff */
[----:B------:R-:W-:Y:S08]  /*7b70*/  HMMA.16816.F32.BF16 R20, R4, R22, RZ ;  /* 0x000000160414723c */ /* 0x000ff000000418ff */
[C---:B---3--:R-:W-:Y:S08]  /*7b80*/  HMMA.16816.F32.BF16 R32, R132.reuse, R8, R32 ;  /* 0x000000088420723c */ /* 0x048ff00000041820 */
[C---:B------:R-:W-:Y:S01]  /*7b90*/  HMMA.16816.F32.BF16 R28, R132.reuse, R10, R28 ;  /* 0x0000000a841c723c */ /* 0x040fe2000004181c */
[----:B------:R-:W2:Y:S07]  /*7ba0*/  LDSM.16.M88.4 R8, [R151+0x7000] ;  /* 0x007000009708783b */ /* 0x000eae0000000200 */
[C---:B-1----:R-:W-:Y:S08]  /*7bb0*/  HMMA.16816.F32.BF16 R24, R132.reuse, R16, R24 ;  /* 0x000000108418723c */ /* 0x042ff00000041818 */
[----:B------:R-:W-:Y:S08]  /*7bc0*/  HMMA.16816.F32.BF16 R20, R132, R18, R20 ;  /* 0x000000128414723c */ /* 0x000ff00000041814 */
[C---:B----4-:R-:W-:Y:S08]  /*7bd0*/  HMMA.16816.F32.BF16 R16, R4.reuse, R12, RZ ;  /* 0x0000000c0410723c */ /* 0x050ff000000418ff */
[----:B------:R-:W-:-:S12]  /*7be0*/  HMMA.16816.F32.BF16 R12, R4, R14, RZ ;  /* 0x0000000e040c723c */ /* 0x000fd800000418ff */
[C---:B--2---:R-:W-:Y:S08]  /*7bf0*/  HMMA.16816.F32.BF16 R16, R132.reuse, R8, R16 ;  /* 0x000000088410723c */ /* 0x044ff00000041810 */
        /* <DEDUP_REMOVED lines=132> */
[----:B------:R-:W-:-:S04]  /*8440*/  DEPBAR.LE SB0, 0x0 ;  /* 0x000080000000791a */ /* 0x000fc80000000000 */
[----:B------:R-:W-:-:S05]  /*8450*/  FMUL.FTZ R30, R30, UR6 ;  /* 0x000000061e1e7c20 */ /* 0x000fca0008410000 */
[----:B------:R-:W-:Y:S01]  /*8460*/  FMUL.FTZ R24, R24, UR6 ;  /* 0x0000000618187c20 */ /* 0x000fe20008410000 */
[----:B------:R-:W-:Y:S01]  /*8470*/  MUFU.TANH R30, R30 ;  /* 0x0000001e001e7308 */ /* 0x000fe20000002400 */
[----:B------:R-:W-:Y:S01]  /*8480*/  FMUL.FTZ R26, R26, UR6 ;  /* 0x000000061a1a7c20 */ /* 0x000fe20008410000 */
[----:B------:R-:W-:Y:S01]  /*8490*/  FMUL.FTZ R25, R25, UR6 ;  /* 0x0000000619197c20 */ /* 0x000fe20008410000 */
[----:B------:R-:W-:-:S04]  /*84a0*/  FMUL.FTZ R27, R27, UR6 ;  /* 0x000000061b1b7c20 */ /* 0x000fc80008410000 */
[----:B------:R-:W-:Y:S01]  /*84b0*/  FMUL.FTZ R154, R21, UR6 ;  /* 0x00000006159a7c20 */ /* 0x000fe20008410000 */
[----:B------:R-:W-:Y:S02]  /*84c0*/  IMAD.SHL.U32 R21, R164, 0x2, RZ ;  /* 0x00000002a4157824 */ /* 0x000fe400078e00ff */
[----:B------:R-:W-:Y:S01]  /*84d0*/  FMUL.FTZ R181, R22, UR6 ;  /* 0x0000000616b57c20 */ /* 0x000fe20008410000 */
[----:B------:R-:W-:Y:S02]  /*84e0*/  IMAD.U32 R22, RZ, RZ, UR16 ;  /* 0x00000010ff167e24 */ /* 0x000fe4000f8e00ff */
[----:B------:R-:W-:Y:S01]  /*84f0*/  FMUL.FTZ R23, R23, UR6 ;  /* 0x0000000617177c20 */ /* 0x000fe20008410000 */
[----:B------:R-:W-:Y:S01]  /*8500*/  FMUL.FTZ R20, R20, UR6 ;  /* 0x0000000614147c20 */ /* 0x000fe20008410000 */
[----:B-1----:R-:W-:Y:S01]  /*8510*/  HMMA.16816.F32.BF16 R16, R140, R136, R16 ;  /* 0x000000888c10723c */ /* 0x002fe20000041810 */
[----:B------:R-:W-:Y:S01]  /*8520*/  LOP3.LUT R21, R21, 0x6, RZ, 0xc0, !PT ;  /* 0x0000000615157812 */ /* 0x000fe200078ec0ff */
[----:B------:R-:W-:Y:S04]  /*8530*/  MUFU.TANH R151, R23 ;  /* 0x0000001700977308 */ /* 0x000fe80000002400 */
[----:B------:R-:W-:-:S02]  /*8540*/  IMAD R22, R22, 0x40, R21 ;  /* 0x0000004016167824 */ /* 0x000fc400078e0215 */
[C---:B------:R-:W-:Y:S02]  /*8550*/  HMMA.16816.F32.BF16 R12, R140.reuse, R138, R12 ;  /* 0x0000008a8c0c723c */ /* 0x040fe4000004180c */
[----:B------:R1:W-:Y:S06]  /*8560*/  MUFU.TANH R152, R24 ;  /* 0x0000001800987308 */ /* 0x0003ec0000002400 */
[----:B--2---:R-:W-:Y:S01]  /*8570*/  HMMA.16816.F32.BF16 R8, R140, R132, R8 ;  /* 0x000000848c08723c */ /* 0x004fe20000041808 */
[----:B------:R-:W-:Y:S01]  /*8580*/  FMUL.FTZ R132, R32, UR6 ;  /* 0x0000000620847c20 */ /* 0x000fe20008410000 */
[----:B------:R-:W-:Y:S01]  /*8590*/  FMUL.FTZ R133, R34, UR6 ;  /* 0x0000000622857c20 */ /* 0x000fe20008410000 */
[----:B------:R-:W-:Y:S01]  /*85a0*/  FMUL.FTZ R32, R33, UR6 ;  /* 0x0000000621207c20 */ /* 0x000fe20008410000 */
[----:B------:R-:W-:Y:S01]  /*85b0*/  FMUL.FTZ R34, R35, UR6 ;  /* 0x0000000623227c20 */ /* 0x000fe20008410000 */
[----:B------:R-:W-:Y:S01]  /*85c0*/  FMUL.FTZ R33, R28, UR6 ;  /* 0x000000061c217c20 */ /* 0x000fe20008410000 */
[----:B------:R-:W-:Y:S01]  /*85d0*/  FMUL.FTZ R160, R16, UR6 ;  /* 0x0000000610a07c20 */ /* 0x000fe20008410000 */
[----:B------:R-:W2:Y:S01]  /*85e0*/  MUFU.TANH R132, R132 ;  /* 0x0000008400847308 */ /* 0x000ea20000002400 */
[----:B------:R-:W-:-:S02]  /*85f0*/  VIADD R16, R22, 0xffffff80 ;  /* 0xffffff8016107836 */ /* 0x000fc40000000000 */
[----:B------:R-:W-:Y:S01]  /*8600*/  FMUL.FTZ R28, R29, UR6 ;  /* 0x000000061d1c7c20 */ /* 0x000fe20008410000 */
[----:B------:R-:W-:Y:S01]  /*8610*/  FMUL.FTZ R29, R31, UR6 ;  /* 0x000000061f1d7c20 */ /* 0x000fe20008410000 */
[----:B------:R-:W-:Y:S01]  /*8620*/  FMUL.FTZ R168, R17, UR6 ;  /* 0x0000000611a87c20 */ /* 0x000fe20008410000 */
[----:B------:R-:W-:Y:S01]  /*8630*/  VIADD R17, R22, 0xffffff81 ;  /* 0xffffff8116117836 */ /* 0x000fe20000000000 */
[-C--:B------:R-:W-:Y:S01]  /*8640*/  ISETP.GE.AND P6, PT, R16, R146.reuse, PT ;  /* 0x000000921000720c */ /* 0x080fe20003fc6270 */
[----:B------:R-:W-:Y:S01]  /*8650*/  FMUL.FTZ R171, R18, UR6 ;  /* 0x0000000612ab7c20 */ /* 0x000fe20008410000 */
[----:B------:R-:W3:Y:S01]  /*8660*/  MUFU.TANH R133, R133 ;  /* 0x0000008500857308 */ /* 0x000ee20000002400 */
[----:B------:R-:W-:Y:S01]  /*8670*/  ISETP.GE.AND P2, PT, R16, R3, PT ;  /* 0x000000031000720c */ /* 0x000fe20003f46270 */
[----:B------:R-:W-:Y:S01]  /*8680*/  FMUL.FTZ R159, R19, UR6 ;  /* 0x00000006139f7c20 */ /* 0x000fe20008410000 */
[----:B-1----:R-:W-:Y:S02]  /*8690*/  VIADD R24, R22, 0xffffff90 ;  /* 0xffffff9016187836 */ /* 0x002fe40000000000 */
[----:B------:R-:W-:Y:S01]  /*86a0*/  FMUL.FTZ R174, R12, UR6 ;  /* 0x000000060cae7c20 */ /* 0x000fe20008410000 */
[----:B------:R-:W-:Y:S01]  /*86b0*/  FMUL.FTZ R182, R13, UR6 ;  /* 0x000000060db67c20 */ /* 0x000fe20008410000 */
[----:B------:R-:W-:Y:S01]  /*86c0*/  VIADD R13, R22, 0xffffff91 ;  /* 0xffffff91160d7836 */ /* 0x000fe20000000000 */
[----:B------:R-:W-:Y:S01]  /*86d0*/  HMMA.16816.F32.BF16 R4, R140, R134, R4 ;  /* 0x000000868c04723c */ /* 0x000fe20000041804 */
[----:B------:R-:W-:Y:S01]  /*86e0*/  MUFU.TANH R32, R32 ;  /* 0x0000002000207308 */ /* 0x000fe20000002400 */
[----:B------:R-:W-:Y:S01]  /*86f0*/  FMUL.FTZ R135, R8, UR6 ;  /* 0x0000000608877c20 */ /* 0x000fe20008410000 */
[----:B--2---:R-:W-:Y:S01]  /*8700*/  FSEL R16, R132, -INF , !P6 ;  /* 0xff80000084107808 */ /* 0x004fe20007000000 */
[----:B------:R-:W-:Y:S01]  /*8710*/  FMUL.FTZ R14, R14, UR6 ;  /* 0x000000060e0e7c20 */ /* 0x000fe20008410000 */
[----:B------:R-:W-:Y:S01]  /*8720*/  ISETP.GE.AND P6, PT, R17, R146, PT ;  /* 0x000000921100720c */ /* 0x000fe20003fc6270 */
[----:B------:R-:W-:-:S02]  /*8730*/  VIADD R8, R22, 0xffffffa0 ;  /* 0xffffffa016087836 */ /* 0x000fc40000000000 */
[----:B------:R-:W-:Y:S01]  /*8740*/  FMUL.FTZ R15, R15, UR6 ;  /* 0x000000060f0f7c20 */ /* 0x000fe20008410000 */
[----:B------:R-:W-:Y:S01]  /*8750*/  FMUL.FTZ R10, R10, UR6 ;  /* 0x000000060a0a7c20 */ /* 0x000fe20008410000 */
[----:B------:R-:W1:Y:S01]  /*8760*/  MUFU.TANH R34, R34 ;  /* 0x0000002200227308 */ /* 0x000e620000002400 */
[----:B------:R-:W-:Y:S01]  /*8770*/  FMUL.FTZ R9, R9, UR6 ;  /* 0x0000000609097c20 */ /* 0x000fe20008410000 */
[----:B---3--:R-:W-:Y:S01]  /*8780*/  FSEL R23, R133, -INF , !P2 ;  /* 0xff80000085177808 */ /* 0x008fe20005000000 */
[----:B------:R-:W-:Y:S01]  /*8790*/  FMUL.FTZ R11, R11, UR6 ;  /* 0x000000060b0b7c20 */ /* 0x000fe20008410000 */
[----:B------:R-:W-:Y:S01]  /*87a0*/  ISETP.GE.AND P2, PT, R17, R3, PT ;  /* 0x000000031100720c */ /* 0x000fe20003f46270 */
[----:B------:R-:W-:-:S03]  /*87b0*/  VIADD R17, R22, 0xffffff88 ;  /* 0xffffff8816117836 */ /* 0x000fc60000000000 */
[----:B------:R-:W2:Y:S01]  /*87c0*/  MUFU.TANH R33, R33 ;  /* 0x0000002100217308 */ /* 0x000ea20000002400 */
[----:B------:R-:W-:Y:S01]  /*87d0*/  FMUL.FTZ R139, R4, UR6 ;  /* 0x00000006048b7c20 */ /* 0x000fe20008410000 */
[----:B------:R-:W-:Y:S02]  /*87e0*/  VIADD R4, R22, 0xffffffb0 ;  /* 0xffffffb016047836 */ /* 0x000fe40000000000 */
[----:B------:R-:W-:Y:S01]  /*87f0*/  FMUL.FTZ R5, R5, UR6 ;  /* 0x0000000605057c20 */ /* 0x000fe20008410000 */
[----:B------:R-:W-:Y:S01]  /*8800*/  FMUL.FTZ R6, R6, UR6 ;  /* 0x0000000606067c20 */ /* 0x000fe20008410000 */
[----:B------:R-:W-:Y:S02]  /*8810*/  FMUL.FTZ R7, R7, UR6 ;  /* 0x0000000607077c20 */ /* 0x000fe40008410000 */
[----:B------:R-:W3:Y:S01]  /*8820*/  MUFU.TANH R28, R28 ;  /* 0x0000001c001c7308 */ /* 0x000ee20000002400 */
[----:B-1----:R-:W-:Y:S02]  /*8830*/  FSEL R21, R34, -INF , !P2 ;  /* 0xff80000022157808 */ /* 0x002fe40005000000 */
[----:B------:R-:W-:-:S05]  /*8840*/  ISETP.GE.AND P2, PT, R17, R3, PT ;  /* 0x000000031100720c */ /* 0x000fca0003f46270 */
[----:B------:R-:W1:Y:S01]  /*8850*/  MUFU.TANH R29, R29 ;  /* 0x0000001d001d7308 */ /* 0x000e620000002400 */
[----:B------:R-:W-:-:S07]  /*8860*/  FSEL R19, R30, -INF , !P2 ;  /* 0xff8000001e137808 */ /* 0x000fce0005000000 */
[----:B------:R-:W4:Y:S08]  /*8870*/  MUFU.TANH R153, R26 ;  /* 0x0000001a00997308 */ /* 0x000f300000002400 */
[----:B------:R5:W-:Y:S08]  /*8880*/  MUFU.TANH R156, R20 ;  /* 0x00000014009c7308 */ /* 0x000bf00000002400 */
[----:B------:R-:W4:Y:S08]  /*8890*/  MUFU.TANH R158, R25 ;  /* 0x00000019009e7308 */ /* 0x000f300000002400 */
[----:B------:R-:W4:Y:S01]  /*88a0*/  MUFU.TANH R155, R27 ;  /* 0x0000001b009b7308 */ /* 0x000f220000002400 */
[----:B-----5:R-:W-:-:S02]  /*88b0*/  FSEL R20, R32, -INF , !P6 ;  /* 0xff80000020147808 */ /* 0x020fc40007000000 */
[----:B------:R-:W-:Y:S01]  /*88c0*/  ISETP.GE.AND P6, PT, R17, R146, PT ;  /* 0x000000921100720c */ /* 0x000fe20003fc6270 */
[----:B------:R-:W-:-:S03]  /*88d0*/  VIADD R17, R22, 0xffffff89 ;  /* 0xffffff8916117836 */ /* 0x000fc60000000000 */
[----:B--2---:R-:W-:Y:S01]  /*88e0*/  FSEL R18, R33, -INF , !P6 ;  /* 0xff80000021127808 */ /* 0x004fe20007000000 */
[----:B------:R-:W2:Y:S01]  /*88f0*/  MUFU.TANH R181, R181 ;  /* 0x000000b500b57308 */ /* 0x000ea20000002400 */
[CC--:B------:R-:W-:Y:S02]  /*8900*/  ISETP.GE.AND P6, PT, R17.reuse, R146.reuse, PT ;  /* 0x000000921100720c */ /* 0x0c0fe40003fc6270 */
[----:B------:R-:W-:Y:S02]  /*8910*/  ISETP.GE.AND P2, PT, R17, R3, PT ;  /* 0x000000031100720c */ /* 0x000fe40003f46270 */
[----:B---3--:R-:W-:Y:S02]  /*8920*/  FSEL R12, R28, -INF , !P6 ;  /* 0xff8000001c0c7808 */ /* 0x008fe40007000000 */
[----:B-1----:R-:W-:Y:S01]  /*8930*/  FSEL R17, R29, -INF , !P2 ;  /* 0xff8000001d117808 */ /* 0x002fe20005000000 */
[----:B------:R-:W1:Y:S01]  /*8940*/  MUFU.TANH R154, R154 ;  /* 0x0000009a009a7308 */ /* 0x000e620000002400 */
[----:B------:R-:W-:-:S02]  /*8950*/  ISETP.GE.AND P6, PT, R24, R146, PT ;  /* 0x000000921800720c */ /* 0x000fc40003fc6270 */
[-C--:B------:R-:W-:Y:S02]  /*8960*/  ISETP.GE.AND P2, PT, R24, R3.reuse, PT ;  /* 0x000000031800720c */ /* 0x080fe40003f46270 */
[----:B------:R-:W-:Y:S02]  /*8970*/  FSEL R152, R152, -INF , !P6 ;  /* 0xff80000098987808 */ /* 0x000fe40007000000 */
[----:B----4-:R-:W-:Y:S01]  /*8980*/  FSEL R153, R153, -INF , !P2 ;  /* 0xff80000099997808 */ /* 0x010fe20005000000 */
[----:B------:R-:W3:Y:S01]  /*8990*/  MUFU.TANH R160, R160 ;  /* 0x000000a000a07308 */ /* 0x000ee20000002400 */
[C---:B------:R-:W-:Y:S02]  /*89a0*/  ISETP.GE.AND P6, PT, R13.reuse, R146, PT ;  /* 0x000000920d00720c */ /* 0x040fe40003fc6270 */
[----:B------:R-:W-:Y:S01]  /*89b0*/  ISETP.GE.AND P2, PT, R13, R3, PT ;  /* 0x000000030d00720c */ /* 0x000fe20003f46270 */
[----:B------:R-:W-:Y:S01]  /*89c0*/  VIADD R13, R22, 0xffffff98 ;  /* 0xffffff98160d7836 */ /* 0x000fe20000000000 */
[----:B------:R-:W-:-:S02]  /*89d0*/  FSEL R158, R158, -INF , !P6 ;  /* 0xff8000009e9e7808 */ /* 0x000fc40007000000 */
[----:B------:R-:W-:Y:S01]  /*89e0*/  FSEL R155, R155, -INF , !P2 ;  /* 0xff8000009b9b7808 */ /* 0x000fe20005000000 */
[----:B------:R-:W4:Y:S01]  /*89f0*/  MUFU.TANH R171, R171 ;  /* 0x000000ab00ab7308 */ /* 0x000f220000002400 */
[CC--:B------:R-:W-:Y:S02]  /*8a00*/  ISETP.GE.AND P6, PT, R13.reuse, R146.reuse, PT ;  /* 0x000000920d00720c */ /* 0x0c0fe40003fc6270 */
[----:B------:R-:W-:Y:S01]  /*8a10*/  ISETP.GE.AND P2, PT, R13, R3, PT ;  /* 0x000000030d00720c */ /* 0x000fe20003f46270 */
[----:B------:R-:W-:Y:S01]  /*8a20*/  VIADD R13, R22, 0xffffff99 ;  /* 0xffffff99160d7836 */ /* 0x000fe20000000000 */
[----:B------:R-:W-:Y:S02]  /*8a30*/  FSEL R156, R156, -INF , !P6 ;  /* 0xff8000009c9c7808 */ /* 0x000fe40007000000 */
[----:B--2---:R-:W-:Y:S01]  /*8a40*/  FSEL R181, R181, -INF , !P2 ;  /* 0xff800000b5b57808 */ /* 0x004fe20005000000 */
[----:B------:R-:W2:Y:S01]  /*8a50*/  MUFU.TANH R168, R168 ;  /* 0x000000a800a87308 */ /* 0x000ea20000002400 */
[----:B------:R-:W-:-:S02]  /*8a60*/  ISETP.GE.AND P6, PT, R13, R146, PT ;  /* 0x000000920d00720c */ /* 0x000fc40003fc6270 */
[-C--:B------:R-:W-:Y:S02]  /*8a70*/  ISETP.GE.AND P2, PT, R13, R3.reuse, PT ;  /* 0x000000030d00720c */ /* 0x080fe40003f46270 */
[----:B-1----:R-:W-:Y:S02]  /*8a80*/  FSEL R154, R154, -INF , !P6 ;  /* 0xff8000009a9a7808 */ /* 0x002fe40007000000 */
[----:B------:R-:W-:Y:S01]  /*8a90*/  FSEL R151, R151, -INF , !P2 ;  /* 0xff80000097977808 */ /* 0x000fe20005000000 */
[----:B------:R-:W1:Y:S01]  /*8aa0*/  MUFU.TANH R159, R159 ;  /* 0x0000009f009f7308 */ /* 0x000e620000002400 */
[C---:B------:R-:W-:Y:S02]  /*8ab0*/  ISETP.GE.AND P6, PT, R8.reuse, R146, PT ;  /* 0x000000920800720c */ /* 0x040fe40003fc6270 */
[----:B------:R-:W-:Y:S01]  /*8ac0*/  ISETP.GE.AND P2, PT, R8, R3, PT ;  /* 0x000000030800720c */ /* 0x000fe20003f46270 */
[----:B------:R-:W-:Y:S01]  /*8ad0*/  VIADD R8, R22, 0xffffffa1 ;  /* 0xffffffa116087836 */ /* 0x000fe20000000000 */
[----:B---3--:R-:W-:-:S02]  /*8ae0*/  FSEL R160, R160, -INF , !P6 ;  /* 0xff800000a0a07808 */ /* 0x008fc40007000000 */
[----:B----4-:R-:W-:Y:S01]  /*8af0*/  FSEL R171, R171, -INF , !P2 ;  /* 0xff800000abab7808 */ /* 0x010fe20005000000 */
[----:B------:R-:W3:Y:S01]  /*8b00*/  MUFU.TANH R174, R174 ;  /* 0x000000ae00ae7308 */ /* 0x000ee20000002400 */
[C---:B------:R-:W-:Y:S02]  /*8b10*/  ISETP.GE.AND P6, PT, R8.reuse, R146, PT ;  /* 0x000000920800720c */ /* 0x040fe40003fc6270 */
[----:B------:R-:W-:Y:S01]  /*8b20*/  ISETP.GE.AND P2, PT, R8, R3, PT ;  /* 0x000000030800720c */ /* 0x000fe20003f46270 */
[----:B------:R-:W-:Y:S01]  /*8b30*/  VIADD R8, R22, 0xffffffa8 ;  /* 0xffffffa816087836 */ /* 0x000fe20000000000 */
[----:B--2---:R-:W-:-:S03]  /*8b40*/  FSEL R168, R168, -INF , !P6 ;  /* 0xff800000a8a87808 */ /* 0x004fc60007000000 */
[----:B------:R-:W2:Y:S01]  /*8b50*/  MUFU.TANH R161, R14 ;  /* 0x0000000e00a17308 */ /* 0x000ea20000002400 */
[CC--:B------:R-:W-:Y:S02]  /*8b60*/  ISETP.GE.AND P6, PT, R8.reuse, R146.reuse, PT ;  /* 0x000000920800720c */ /* 0x0c0fe40003fc6270 */
[----:B-1----:R-:W-:Y:S02]  /*8b70*/  FSEL R159, R159, -INF , !P2 ;  /* 0xff8000009f9f7808 */ /* 0x002fe40005000000 */
[----:B------:R-:W-:Y:S01]  /*8b80*/  ISETP.GE.AND P2, PT, R8, R3, PT ;  /* 0x000000030800720c */ /* 0x000fe20003f46270 */
[----:B------:R-:W-:Y:S02]  /*8b90*/  VIADD R8, R22, 0xffffffa9 ;  /* 0xffffffa916087836 */ /* 0x000fe40000000000 */
[----:B------:R-:W1:Y:S01]  /*8ba0*/  MUFU.TANH R182, R182 ;  /* 0x000000b600b67308 */ /* 0x000e620000002400 */
[----:B---3--:R-:W-:Y:S02]  /*8bb0*/  FSEL R174, R174, -INF , !P6 ;  /* 0xff800000aeae7808 */ /* 0x008fe40007000000 */
[----:B------:R-:W-:-:S05]  /*8bc0*/  ISETP.GE.AND P6, PT, R8, R146, PT ;  /* 0x000000920800720c */ /* 0x000fca0003fc6270 */
[----:B------:R-:W3:Y:S01]  /*8bd0*/  MUFU.TANH R167, R15 ;  /* 0x0000000f00a77308 */ /* 0x000ee20000002400 */
[----:B--2---:R-:W-:Y:S02]  /*8be0*/  FSEL R161, R161, -INF , !P2 ;  /* 0xff800000a1a17808 */ /* 0x004fe40005000000 */
[----:B------:R-:W-:-:S05]  /*8bf0*/  ISETP.GE.AND P2, PT, R8, R3, PT ;  /* 0x000000030800720c */ /* 0x000fca0003f46270 */
[----:B------:R-:W2:Y:S01]  /*8c00*/  MUFU.TANH R135, R135 ;  /* 0x0000008700877308 */ /* 0x000ea20000002400 */
[----:B-1----:R-:W-:Y:S02]  /*8c10*/  FSEL R182, R182, -INF , !P6 ;  /* 0xff800000b6b67808 */ /* 0x002fe40007000000 */
[----:B------:R-:W-:-:S05]  /*8c20*/  ISETP.GE.AND P6, PT, R4, R146, PT ;  /* 0x000000920400720c */ /* 0x000fca0003fc6270 */
[----:B------:R-:W1:Y:S01]  /*8c30*/  MUFU.TANH R134, R10 ;  /* 0x0000000a00867308 */ /* 0x000e620000002400 */
[----:B---3--:R-:W-:Y:S02]  /*8c40*/  FSEL R167, R167, -INF , !P2 ;  /* 0xff800000a7a77808 */ /* 0x008fe40005000000 */
[----:B------:R-:W-:Y:S01]  /*8c50*/  ISETP.GE.AND P2, PT, R4, R3, PT ;  /* 0x000000030400720c */ /* 0x000fe20003f46270 */
[----:B------:R-:W-:-:S04]  /*8c60*/  VIADD R4, R22, 0xffffffb1 ;  /* 0xffffffb116047836 */ /* 0x000fc80000000000 */
[----:B------:R-:W3:Y:S01]  /*8c70*/  MUFU.TANH R136, R9 ;  /* 0x0000000900887308 */ /* 0x000ee20000002400 */
[----:B--2---:R-:W-:Y:S01]  /*8c80*/  FSEL R135, R135, -INF , !P6 ;  /* 0xff80000087877808 */ /* 0x004fe20007000000 */
[----:B------:R-:W-:Y:S01]  /*8c90*/  BAR.SYNC.DEFER_BLOCKING 0x0 ;  /* 0x0000000000007b1d */ /* 0x000fe20000010000 */
[----:B------:R-:W-:-:S05]  /*8ca0*/  ISETP.GE.AND P6, PT, R4, R146, PT ;  /* 0x000000920400720c */ /* 0x000fca0003fc6270 */
[----:B------:R-:W2:Y:S01]  /*8cb0*/  MUFU.TANH R137, R11 ;  /* 0x0000000b00897308 */ /* 0x000ea20000002400 */
[----:B-1----:R-:W-:Y:S02]  /*8cc0*/  FSEL R134, R134, -INF , !P2 ;  /* 0xff80000086867808 */ /* 0x002fe40005000000 */
[----:B------:R-:W-:Y:S01]  /*8cd0*/  ISETP.GE.AND P2, PT, R4, R3, PT ;  /* 0x000000030400720c */ /* 0x000fe20003f46270 */
[C---:B------:R-:W-:Y:S02]  /*8ce0*/  VIADD R4, R22.reuse, 0xffffffb8 ;  /* 0xffffffb816047836 */ /* 0x040fe40000000000 */
        /* <DEDUP_REMOVED lines=12> */
[----:B------:R-:W-:Y:S02]  /*8db0*/  ISETP.GE.AND P2, PT, R22, R3, PT ;  /* 0x000000031600720c */ /* 0x000fe40003f46270 */
[----:B--2---:R-:W-:Y:S02]  /*8dc0*/  FSEL R141, R141, -INF , !P6 ;  /* 0xff8000008d8d7808 */ /* 0x004fe40007000000 */
[----:B-1----:R-:W-:Y:S01]  /*8dd0*/  FSEL R140, R140, -INF , !P2 ;  /* 0xff8000008c8c7808 */ /* 0x002fe20005000000 */
        /* <DEDUP_REMOVED lines=66> */
.L_x_1224:
[----:B------:R-:W-:Y:S01]  /*9200*/  UMOV UR4, URZ ;  /* 0x000000ff00047c82 */ /* 0x000fe20008000000 */
[----:B------:R-:W-:Y:S01]  /*9210*/  IMAD.SHL.U32 R3, R144, 0x40, RZ ;  /* 0x0000004090037824 */ /* 0x000fe200078e00ff */
[----:B------:R-:W-:-:S05]  /*9220*/  IADD3 R4, P2, PT, RZ, -UR4, RZ ;  /* 0x80000004ff047c10 */ /* 0x000fca000ff5e0ff */
[----:B------:R-:W-:-:S05]  /*9230*/  IMAD.X R3, RZ, RZ, ~R3, P2 ;  /* 0x000000ffff037224 */ /* 0x000fca00010e0e03 */
[----:B------:R-:W-:-:S04]  /*9240*/  SHF.R.S64 R5, R4, 0x1f, R3 ;  /* 0x0000001f04057819 */ /* 0x000fc80000001003 */
[----:B------:R-:W-:-:S04]  /*9250*/  IADD3 R170, P2, PT, R5, R170, RZ ;  /* 0x000000aa05aa7210 */ /* 0x000fc80007f5e0ff */
[----:B------:R-:W-:-:S09]  /*9260*/  LEA.HI.X.SX32 R169, R3, R169, 0x1, P2 ;  /* 0x000000a903a97211 */ /* 0x000fd200010f0eff */
.L_x_1225:
[----:B------:R-:W-:Y:S01]  /*9270*/  @!P5 IMAD.MOV.U32 R8, RZ, RZ, R170 ;  /* 0x000000ffff08d224 */ /* 0x000fe200078e00aa */
[C---:B------:R-:W-:Y:S01]  /*9280*/  LEA R6, P2, R144.reuse, R170, 0x5 ;  /* 0x000000aa90067211 */ /* 0x040fe200078428ff */
[----:B------:R-:W-:Y:S01]  /*9290*/  @!P5 IMAD.MOV.U32 R9, RZ, RZ, R169 ;  /* 0x000000ffff09d224 */ /* 0x000fe200078e00a9 */
[C-C-:B------:R-:W-:Y:S01]  /*92a0*/  SHF.L.U64.HI R4, R144.reuse, 0x5, R145.reuse ;  /* 0x0000000590047819 */ /* 0x140fe20000010291 */
[C---:B------:R-:W-:Y:S01]  /*92b0*/  IMAD.SHL.U32 R3, R144.reuse, 0x20, RZ ;  /* 0x0000002090037824 */ /* 0x040fe200078e00ff */
[----:B------:R-:W-:Y:S02]  /*92c0*/  LEA.HI.X R7, R144, R169, R145, 0x5, P2 ;  /* 0x000000a990077211 */ /* 0x000fe400010f2c91 */
[----:B------:R-:W-:Y:S01]  /*92d0*/  @!PT LDS RZ, [RZ] ;  /* 0x00000000fffff984 */ /* 0x000fe20000000800 */
[----:B------:R-:W-:Y:S01]  /*92e0*/  @!PT LDS RZ, [RZ] ;  /* 0x00000000fffff984 */ /* 0x000fe20000000800 */
[----:B------:R-:W-:Y:S01]  /*92f0*/  @!PT LDS RZ, [RZ] ;  /* 0x00000000fffff984 */ /* 0x000fe20000000800 */
[----:B------:R1:W-:Y:S02]  /*9300*/  @!P5 LDGSTS.E.BYPASS.LTC128B.128 [R148+0x6000], desc[UR18][R8.64] ;  /* 0x060000000894dfae */ /* 0x0003e4000b981a12 */
[C---:B------:R-:W-:Y:S02]  /*9310*/  IADD3 R10, P6, PT, R3.reuse, R6, RZ ;  /* 0x00000006030a7210 */ /* 0x040fe40007fde0ff */
[----:B------:R2:W-:Y:S02]  /*9320*/  @P5 STS.128 [R148+0x6000], RZ ;  /* 0x006000ff94005388 */ /* 0x0005e40000000c00 */
[----:B------:R-:W-:Y:S01]  /*9330*/  IADD3 R14, P2, PT, R3, R10, RZ ;  /* 0x0000000a030e7210 */ /* 0x000fe20007f5e0ff */
[----:B------:R-:W-:-:S05]  /*9340*/  IMAD.X R11, R4, 0x1, R7, P6 ;  /* 0x00000001040b7824 */ /* 0x000fca00030e0607 */
[----:B------:R-:W-:Y:S02]  /*9350*/  IADD3.X R15, PT, PT, R4, R11, RZ, P2, !PT ;  /* 0x0000000b040f7210 */ /* 0x000fe400017fe4ff */
[----:B-1----:R-:W-:Y:S01]  /*9360*/  @!P4 MOV R8, R170 ;  /* 0x000000aa0008c202 */ /* 0x002fe20000000f00 */
[----:B------:R-:W-:-:S05]  /*9370*/  @!P4 IMAD.MOV.U32 R9, RZ, RZ, R169 ;  /* 0x000000ffff09c224 */ /* 0x000fca00078e00a9 */
[----:B------:R-:W-:Y:S01]  /*9380*/  @!PT LDS RZ, [RZ] ;  /* 0x00000000fffff984 */ /* 0x000fe20000000800 */
[----:B------:R-:W-:Y:S01]  /*9390*/  @!PT LDS RZ, [RZ] ;  /* 0x00000000fffff984 */ /* 0x000fe20000000800 */
[----:B------:R-:W-:Y:S01]  /*93a0*/  @!PT LDS RZ, [RZ] ;  /* 0x00000000fffff984 */ /* 0x000fe20000000800 */
[----:B------:R1:W-:Y:S04]  /*93b0*/  @!P4 LDGSTS.E.BYPASS.LTC128B.128 [R148+0x8000], desc[UR18][R8.64+0x80] ;  /* 0x080000800894cfae */ /* 0x0003e8000b981a12 */
[----:B------:R2:W-:Y:S01]  /*93c0*/  @P4 STS.128 [R148+0x8000], RZ ;  /* 0x008000ff94004388 */ /* 0x0005e20000000c00 */
[----:B-1----:R-:W-:Y:S01]  /*93d0*/  @!P3 IMAD.MOV.U32 R8, RZ, RZ, R170 ;  /* 0x000000ffff08b224 */ /* 0x002fe200078e00aa */
[----:B------:R-:W-:-:S05]  /*93e0*/  @!P3 MOV R9, R169 ;  /* 0x000000a90009b202 */ /* 0x000fca0000000f00 */
        /* <DEDUP_REMOVED lines=51> */
.L_x_1223:
[----:B------:R-:W-:Y:S01]  /*9720*/  FMNMX3.FTZ R3, R2, R16, R20, !PT ;  /* 0x0000001002037276 */ /* 0x000fe20007810014 */
        /* <DEDUP_REMOVED lines=11> */
[----:B--2---:R-:W-:Y:S02]  /*97e0*/  FMNMX3.FTZ R6, R3, R174, R182, !PT ;  /* 0x000000ae03067276 */ /* 0x004fe400078100b6 */
        /* <DEDUP_REMOVED lines=10> */
[----:B------:R-:W-:Y:S02]  /*9890*/  IADD3 R150, PT, PT, R165, 0xc040, RZ ;  /* 0x0000c040a5967810 */ /* 0x000fe40007ffe0ff */
[----:B------:R-:W-:-:S05]  /*98a0*/  @P0 IADD3 R150, PT, PT, R24, -0x40, RZ ;  /* 0xffffffc018960810 */ /* 0x000fca0007ffe0ff */
[----:B------:R-:W-:Y:S01]  /*98b0*/  LDSM.16.MT88.4 R28, [R150] ;  /* 0x00000000961c783b */ /* 0x000fe20000004200 */
        /* <DEDUP_REMOVED lines=18> */
[--C-:B------:R-:W-:Y:S01]  /*99e0*/  FFMA.FTZ R144, R20, UR4, -R145.reuse ;  /* 0x0000000414907c23 */ /* 0x100fe20008010891 */
[--C-:B------:R-:W-:Y:S01]  /*99f0*/  FFMA.FTZ R143, R18, UR4, -R145.reuse ;  /* 0x00000004128f7c23 */ /* 0x100fe20008010891 */
[--C-:B------:R-:W-:Y:S01]  /*9a00*/  FFMA.FTZ R149, R23, UR4, -R142.reuse ;  /* 0x0000000417957c23 */ /* 0x100fe2000801088e */
[----:B------:R-:W-:Y:S01]  /*9a10*/  FMUL.FTZ R179, R179, UR4 ;  /* 0x00000004b3b37c20 */ /* 0x000fe20008410000 */
[----:B------:R-:W-:Y:S01]  /*9a20*/  FMUL.FTZ R148, R148, UR4 ;  /* 0x0000000494947c20 */ /* 0x000fe20008410000 */
[--C-:B------:R-:W-:Y:S01]  /*9a30*/  FFMA.FTZ R146, R21, UR4, -R142.reuse ;  /* 0x0000000415927c23 */ /* 0x100fe2000801088e */
[--C-:B------:R-:W-:Y:S01]  /*9a40*/  FFMA.FTZ R147, R19, UR4, -R142.reuse ;  /* 0x0000000413937c23 */ /* 0x100fe2000801088e */
[--C-:B------:R-:W-:Y:S01]  /*9a50*/  FFMA.FTZ R0, R17, UR4, -R142.reuse ;  /* 0x0000000411007c23 */ /* 0x100fe2000801088e */
[--C-:B------:R-:W-:Y:S01]  /*9a60*/  FFMA.FTZ R4, R12, UR4, -R145.reuse ;  /* 0x000000040c047c23 */ /* 0x100fe20008010891 */
[----:B------:R-:W-:Y:S01]  /*9a70*/  MUFU.EX2 R180, R180 ;  /* 0x000000b400b47308 */ /* 0x000fe20000000800 */
[----:B------:R-:W-:Y:S01]  /*9a80*/  LDSM.16.MT88.4 R12, [R165+0xc000] ;  /* 0x00c00000a50c783b */ /* 0x000fe20000004200 */
[--C-:B------:R-:W-:Y:S01]  /*9a90*/  FFMA.FTZ R152, R152, UR4, -R145.reuse ;  /* 0x0000000498987c23 */ /* 0x100fe20008010891 */
[--C-:B------:R-:W-:Y:S01]  /*9aa0*/  FFMA.FTZ R157, R158, UR4, -R145.reuse ;  /* 0x000000049e9d7c23 */ /* 0x100fe20008010891 */
[----:B------:R-:W1:Y:S01]  /*9ab0*/  MUFU.EX2 R144, R144 ;  /* 0x0000009000907308 */ /* 0x000e620000000800 */
[--C-:B------:R-:W-:Y:S01]  /*9ac0*/  FFMA.FTZ R156, R156, UR4, -R145.reuse ;  /* 0x000000049c9c7c23 */ /* 0x100fe20008010891 */
[--C-:B------:R-:W-:Y:S01]  /*9ad0*/  FFMA.FTZ R151, R151, UR4, -R142.reuse ;  /* 0x0000000497977c23 */ /* 0x100fe2000801088e */
[--C-:B------:R-:W-:Y:S01]  /*9ae0*/  FFMA.FTZ R183, R160, UR4, -R145.reuse ;  /* 0x00000004a0b77c23 */ /* 0x100fe20008010891 */
[----:B------:R-:W-:Y:S01]  /*9af0*/  MUFU.EX2 R143, R143 ;  /* 0x0000008f008f7308 */ /* 0x000fe20000000800 */
[--C-:B------:R-:W-:Y:S01]  /*9b00*/  FFMA.FTZ R160, R182, UR4, -R145.reuse ;  /* 0x00000004b6a07c23 */ /* 0x100fe20008010891 */
[--C-:B------:R-:W-:Y:S01]  /*9b10*/  FFMA.FTZ R182, R159, UR4, -R142.reuse ;  /* 0x000000049fb67c23 */ /* 0x100fe2000801088e */
[--C-:B------:R-:W-:Y:S01]  /*9b20*/  FFMA.FTZ R168, R168, UR4, -R145.reuse ;  /* 0x00000004a8a87c23 */ /* 0x100fe20008010891 */
[----:B------:R-:W2:Y:S01]  /*9b30*/  MUFU.EX2 R2, R4 ;  /* 0x0000000400027308 */ /* 0x000ea20000000800 */
[--C-:B------:R-:W-:Y:S01]  /*9b40*/  FFMA.FTZ R171, R171, UR4, -R142.reuse ;  /* 0x00000004abab7c23 */ /* 0x100fe2000801088e */
[----:B------:R-:W-:Y:S01]  /*9b50*/  FFMA.FTZ R159, R167, UR4, -R142 ;  /* 0x00000004a79f7c23 */ /* 0x000fe2000801088e */
[----:B------:R-:W-:Y:S01]  /*9b60*/  FFMA.FTZ R136, R136, UR4, -R145 ;  /* 0x0000000488887c23 */ /* 0x000fe20008010891 */
[----:B------:R-:W-:Y:S01]  /*9b70*/  MUFU.EX2 R149, R149 ;  /* 0x0000009500957308 */ /* 0x000fe20000000800 */
[----:B------:R-:W-:-:S02]  /*9b80*/  PLOP3.LUT P2, PT, PT, PT, UP0, 0x80, 0x8 ;  /* 0x000000000008781c */ /* 0x000fc40003f4f008 */
[----:B-1----:R-:W-:Y:S01]  /*9b90*/  F2FP.BF16.F32.PACK_AB R8, R144, R180 ;  /* 0x000000b49008723e */ /* 0x002fe200000010ff */
[----:B------:R-:W1:Y:S04]  /*9ba0*/  MUFU.EX2 R179, R179 ;  /* 0x000000b300b37308 */ /* 0x000e680000000800 */
[----:B------:R-:W3:Y:S01]  /*9bb0*/  MUFU.EX2 R148, R148 ;  /* 0x0000009400947308 */ /* 0x000ee20000000800 */
[----:B--2---:R-:W-:-:S03]  /*9bc0*/  F2FP.BF16.F32.PACK_AB R10, R2, R143 ;  /* 0x0000008f020a723e */ /* 0x004fc600000010ff */
[----:B------:R-:W2:Y:S04]  /*9bd0*/  MUFU.EX2 R146, R146 ;  /* 0x0000009200927308 */ /* 0x000ea80000000800 */
[----:B------:R-:W-:Y:S01]  /*9be0*/  MUFU.EX2 R147, R147 ;  /* 0x0000009300937308 */ /* 0x000fe20000000800 */
[-C--:B-1----:R-:W-:Y:S01]  /*9bf0*/  FMUL.FTZ R24, R112, R179.reuse ;  /* 0x000000b370187220 */ /* 0x082fe20000410000 */
[-C--:B------:R-:W-:Y:S02]  /*9c00*/  FMUL.FTZ R25, R113, R179.reuse ;  /* 0x000000b371197220 */ /* 0x080fe40000410000 */
[----:B------:R-:W1:Y:S01]  /*9c10*/  MUFU.EX2 R0, R0 ;  /* 0x0000000000007308 */ /* 0x000e620000000800 */
[-C--:B------:R-:W-:Y:S01]  /*9c20*/  FMUL.FTZ R108, R108, R179.reuse ;  /* 0x000000b36c6c7220 */ /* 0x080fe20000410000 */
[-C--:B---3--:R-:W-:Y:S01]  /*9c30*/  FMUL.FTZ R26, R114, R148.reuse ;  /* 0x00000094721a7220 */ /* 0x088fe20000410000 */
[-C--:B------:R-:W-:Y:S01]  /*9c40*/  FMUL.FTZ R27, R115, R148.reuse ;  /* 0x00000094731b7220 */ /* 0x080fe20000410000 */
[----:B------:R-:W-:Y:S01]  /*9c50*/  FMUL.FTZ R109, R109, R179 ;  /* 0x000000b36d6d7220 */ /* 0x000fe20000410000 */
[-C--:B------:R-:W-:Y:S01]  /*9c60*/  FMUL.FTZ R110, R110, R148.reuse ;  /* 0x000000946e6e7220 */ /* 0x080fe20000410000 */
[----:B--2---:R-:W-:Y:S01]  /*9c70*/  F2FP.BF16.F32.PACK_AB R9, R146, R149 ;  /* 0x000000959209723e */ /* 0x004fe200000010ff */
[-C--:B------:R-:W-:Y:S01]  /*9c80*/  FMUL.FTZ R111, R111, R148.reuse ;  /* 0x000000946f6f7220 */ /* 0x080fe20000410000 */
[----:B------:R-:W-:Y:S01]  /*9c90*/  FMUL.FTZ R4, R128, R179 ;  /* 0x000000b380047220 */ /* 0x000fe20000410000 */
[----:B------:R-:W-:Y:S01]  /*9ca0*/  IADD3 R128, PT, PT, R133, R165, RZ ;  /* 0x000000a585807210 */ /* 0x000fe20007ffe0ff */
[-C--:B------:R-:W-:Y:S01]  /*9cb0*/  FMUL.FTZ R32, R104, R179.reuse ;  /* 0x000000b368207220 */ /* 0x080fe20000410000 */
[----:B------:R-:W-:Y:S01]  /*9cc0*/  FMUL.FTZ R33, R105, R179 ;  /* 0x000000b369217220 */ /* 0x000fe20000410000 */
[-C--:B------:R-:W-:Y:S01]  /*9cd0*/  FMUL.FTZ R34, R106, R148.reuse ;  /* 0x000000946a227220 */ /* 0x080fe20000410000 */
[-C--:B------:R-:W-:Y:S01]  /*9ce0*/  FMUL.FTZ R35, R107, R148.reuse ;  /* 0x000000946b237220 */ /* 0x080fe20000410000 */
[----:B-1----:R-:W-:Y:S01]  /*9cf0*/  F2FP.BF16.F32.PACK_AB R11, R0, R147 ;  /* 0x00000093000b723e */ /* 0x002fe200000010ff */
[----:B------:R-:W1:Y:S01]  /*9d00*/  LDSM.16.MT88.4 R104, [R128+0xe000] ;  /* 0x00e000008068783b */ /* 0x000e620000004200 */
[-C--:B------:R-:W-:Y:S01]  /*9d10*/  FMUL.FTZ R36, R36, R179.reuse ;  /* 0x000000b324247220 */ /* 0x080fe20000410000 */
[-C--:B------:R-:W-:Y:S01]  /*9d20*/  FMUL.FTZ R37, R37, R179.reuse ;  /* 0x000000b325257220 */ /* 0x080fe20000410000 */
[-C--:B------:R-:W-:Y:S01]  /*9d30*/  FMUL.FTZ R38, R38, R148.reuse ;  /* 0x0000009426267220 */ /* 0x080fe20000410000 */
[-C--:B------:R-:W-:Y:S01]  /*9d40*/  FMUL.FTZ R39, R39, R148.reuse ;  /* 0x0000009427277220 */ /* 0x080fe20000410000 */
[-C--:B------:R-:W-:Y:S01]  /*9d50*/  FMUL.FTZ R40, R40, R179.reuse ;  /* 0x000000b328287220 */ /* 0x080fe20000410000 */
[C---:B------:R-:W-:Y:S01]  /*9d60*/  HMMA.16816.F32.BF16 R24, R8.reuse, R28, R24 ;  /* 0x0000001c0818723c */ /* 0x040fe20000041818 */
[-C--:B------:R-:W-:Y:S01]  /*9d70*/  FMUL.FTZ R41, R41, R179.reuse ;  /* 0x000000b329297220 */ /* 0x080fe20000410000 */
[-C--:B------:R-:W-:Y:S01]  /*9d80*/  FMUL.FTZ R42, R42, R148.reuse ;  /* 0x000000942a2a7220 */ /* 0x080fe20000410000 */
[-C--:B------:R-:W-:Y:S01]  /*9d90*/  FMUL.FTZ R43, R43, R148.reuse ;  /* 0x000000942b2b7220 */ /* 0x080fe20000410000 */
[-C--:B------:R-:W-:Y:S01]  /*9da0*/  FMUL.FTZ R44, R44, R179.reuse ;  /* 0x000000b32c2c7220 */ /* 0x080fe20000410000 */
[-C--:B------:R-:W-:Y:S01]  /*9db0*/  FMUL.FTZ R45, R45, R179.reuse ;  /* 0x000000b32d2d7220 */ /* 0x080fe20000410000 */
[-C--:B------:R-:W-:Y:S01]  /*9dc0*/  FMUL.FTZ R46, R46, R148.reuse ;  /* 0x000000942e2e7220 */ /* 0x080fe20000410000 */
[-C--:B------:R-:W-:Y:S01]  /*9dd0*/  FMUL.FTZ R47, R47, R148.reuse ;  /* 0x000000942f2f7220 */ /* 0x080fe20000410000 */
[C---:B------:R-:W-:Y:S01]  /*9de0*/  HMMA.16816.F32.BF16 R28, R8.reuse, R30, R108 ;  /* 0x0000001e081c723c */ /* 0x040fe2000004186c */
[----:B------:R-:W2:Y:S01]  /*9df0*/  LDSM.16.MT88.4 R108, [R165+0xe000] ;  /* 0x00e00000a56c783b */ /* 0x000ea20000004200 */
[-C--:B------:R-:W-:Y:S01]  /*9e00*/  FMUL.FTZ R48, R48, R179.reuse ;  /* 0x000000b330307220 */ /* 0x080fe20000410000 */
[-C--:B------:R-:W-:Y:S01]  /*9e10*/  FMUL.FTZ R49, R49, R179.reuse ;  /* 0x000000b331317220 */ /* 0x080fe20000410000 */
[-C--:B------:R-:W-:Y:S01]  /*9e20*/  FMUL.FTZ R50, R50, R148.reuse ;  /* 0x0000009432327220 */ /* 0x080fe20000410000 */
[----:B------:R-:W-:Y:S01]  /*9e30*/  FMUL.FTZ R51, R51, R148 ;  /* 0x0000009433337220 */ /* 0x000fe20000410000 */
[----:B------:R-:W-:Y:S01]  /*9e40*/  IADD3 R133, PT, PT, R133, R150, RZ ;  /* 0x0000009685857210 */ /* 0x000fe20007ffe0ff */
[-C--:B------:R-:W-:Y:S01]  /*9e50*/  FMUL.FTZ R52, R52, R179.reuse ;  /* 0x000000b334347220 */ /* 0x080fe20000410000 */
        /* <DEDUP_REMOVED lines=18> */
[C---:B-1----:R-:W-:Y:S01]  /*9f80*/  HMMA.16816.F32.BF16 R44, R8.reuse, R104, R44 ;  /* 0x00000068082c723c */ /* 0x042fe2000004182c */
        /* <DEDUP_REMOVED lines=8> */
[----:B------:R-:W1:Y:S01]  /*a010*/  LDSM.16.MT88.4 R104, [R133+0x2000] ;  /* 0x002000008568783b */ /* 0x000e620000004200 */
[-C--:B------:R-:W-:Y:S01]  /*a020*/  FMUL.FTZ R78, R78, R148.reuse ;  /* 0x000000944e4e7220 */ /* 0x080fe20000410000 */
[-C--:B------:R-:W-:Y:S01]  /*a030*/  FMUL.FTZ R79, R79, R148.reuse ;  /* 0x000000944f4f7220 */ /* 0x080fe20000410000 */
[-C--:B------:R-:W-:Y:S01]  /*a040*/  FMUL.FTZ R80, R80, R179.reuse ;  /* 0x000000b350507220 */ /* 0x080fe20000410000 */
[-C--:B------:R-:W-:Y:S01]  /*a050*/  FMUL.FTZ R81, R81, R179.reuse ;  /* 0x000000b351517220 */ /* 0x080fe20000410000 */
[-C--:B------:R-:W-:Y:S01]  /*a060*/  FMUL.FTZ R82, R82, R148.reuse ;  /* 0x0000009452527220 */ /* 0x080fe20000410000 */
[-C--:B------:R-:W-:Y:S01]  /*a070*/  FMUL.FTZ R83, R83, R148.reuse ;  /* 0x0000009453537220 */ /* 0x080fe20000410000 */
[C---:B--2---:R-:W-:Y:S01]  /*a080*/  HMMA.16816.F32.BF16 R36, R8.reuse, R108, R36 ;  /* 0x0000006c0824723c */ /* 0x044fe20000041824 */
[----:B------:R-:W-:Y:S01]  /*a090*/  LDSM.16.MT88.4 R20, [R128+0xc000] ;  /* 0x00c000008014783b */ /* 0x000fe20000004200 */
[-C--:B------:R-:W-:Y:S01]  /*a0a0*/  FMUL.FTZ R5, R129, R179.reuse ;  /* 0x000000b381057220 */ /* 0x080fe20000410000 */
[-C--:B------:R-:W-:Y:S01]  /*a0b0*/  FMUL.FTZ R6, R130, R148.reuse ;  /* 0x0000009482067220 */ /* 0x080fe20000410000 */
[-C--:B------:R-:W-:Y:S01]  /*a0c0*/  FMUL.FTZ R7, R131, R148.reuse ;  /* 0x0000009483077220 */ /* 0x080fe20000410000 */
[----:B------:R-:W-:Y:S01]  /*a0d0*/  LDSM.16.MT88.4 R112, [R133] ;  /* 0x000000008570783b */ /* 0x000fe20000004200 */
[-C--:B------:R-:W-:Y:S01]  /*a0e0*/  FMUL.FTZ R16, R120, R179.reuse ;  /* 0x000000b378107220 */ /* 0x080fe20000410000 */
[-C--:B------:R-:W-:Y:S01]  /*a0f0*/  FMUL.FTZ R17, R121, R179.reuse ;  /* 0x000000b379117220 */ /* 0x080fe20000410000 */
[C---:B------:R-:W-:Y:S01]  /*a100*/  HMMA.16816.F32.BF16 R40, R8.reuse, R110, R40 ;  /* 0x0000006e0828723c */ /* 0x040fe20000041828 */
[----:B------:R-:W2:Y:S01]  /*a110*/  LDSM.16.MT88.4 R108, [R150+0x2000] ;  /* 0x00200000966c783b */ /* 0x000ea20000004200 */
        /* <DEDUP_REMOVED lines=33> */
[----:B------:R3:W-:Y:S01]  /*a330*/  MUFU.EX2 R158, R152 ;  /* 0x00000098009e7308 */ /* 0x0007e20000000800 */
[----:B------:R-:W-:Y:S01]  /*a340*/  FFMA.FTZ R175, R175, R179, R180 ;  /* 0x000000b3afaf7223 */ /* 0x000fe200000100b4 */
[----:B------:R-:W-:Y:S01]  /*a350*/  FFMA.FTZ R180, R137, UR4, -R142 ;  /* 0x0000000489b47c23 */ /* 0x000fe2000801088e */
[----:B------:R-:W-:Y:S01]  /*a360*/  FFMA.FTZ R149, R178, R148, R149 ;  /* 0x00000094b2957223 */ /* 0x000fe20000010095 */
[----:B------:R-:W4:Y:S01]  /*a370*/  MUFU.EX2 R157, R157 ;  /* 0x0000009d009d7308 */ /* 0x000f220000000800 */
[----:B------:R-:W-:Y:S01]  /*a380*/  FADD.FTZ R144, R144, R175 ;  /* 0x000000af90907221 */ /* 0x000fe20000010000 */
[----:B--2---:R-:W-:Y:S01]  /*a390*/  HMMA.16816.F32.BF16 R52, R8, R108, R52 ;  /* 0x0000006c0834723c */ /* 0x004fe20000041834 */
[----:B------:R-:W-:Y:S01]  /*a3a0*/  FADD.FTZ R146, R146, R149 ;  /* 0x0000009592927221 */ /* 0x000fe20000010000 */
[----:B------:R-:W-:Y:S01]  /*a3b0*/  MUFU.EX2 R156, R156 ;  /* 0x0000009c009c7308 */ /* 0x000fe20000000800 */
[----:B------:R-:W-:-:S02]  /*a3c0*/  FADD.FTZ R143, R143, R144 ;  /* 0x000000908f8f7221 */ /* 0x000fc40000010000 */
[----:B------:R-:W-:Y:S01]  /*a3d0*/  FADD.FTZ R147, R147, R146 ;  /* 0x0000009293937221 */ /* 0x000fe20000010000 */
[----:B------:R-:W-:Y:S01]  /*a3e0*/  MUFU.EX2 R151, R151 ;  /* 0x0000009700977308 */ /* 0x000fe20000000800 */
[----:B------:R-:W-:Y:S01]  /*a3f0*/  FADD.FTZ R143, R2, R143 ;  /* 0x0000008f028f7221 */ /* 0x000fe20000010000 */
[C---:B------:R-:W-:Y:S01]  /*a400*/  HMMA.16816.F32.BF16 R56, R8.reuse, R110, R56 ;  /* 0x0000006e0838723c */ /* 0x040fe20000041838 */
[----:B------:R-:W2:Y:S01]  /*a410*/  LDSM.16.MT88.4 R108, [R165+0x10000] ;  /* 0x01000000a56c783b */ /* 0x000ea20000004200 */
[--C-:B---3--:R-:W-:Y:S01]  /*a420*/  FFMA.FTZ R152, R181, UR4, -R142.reuse ;  /* 0x00000004b5987c23 */ /* 0x108fe2000801088e */
[--C-:B------:R-:W-:Y:S01]  /*a430*/  FFMA.FTZ R181, R174, UR4, -R145.reuse ;  /* 0x00000004aeb57c23 */ /* 0x100fe20008010891 */
[--C-:B------:R-:W-:Y:S01]  /*a440*/  FFMA.FTZ R174, R161, UR4, -R142.reuse ;  /* 0x00000004a1ae7c23 */ /* 0x100fe2000801088e */
[----:B------:R-:W-:Y:S01]  /*a450*/  MUFU.EX2 R183, R183 ;  /* 0x000000b700b77308 */ /* 0x000fe20000000800 */
[--C-:B------:R-:W-:Y:S01]  /*a460*/  FFMA.FTZ R161, R135, UR4, -R145.reuse ;  /* 0x0000000487a17c23 */ /* 0x100fe20008010891 */
[----:B------:R-:W-:Y:S01]  /*a470*/  FFMA.FTZ R135, R139, UR4, -R145 ;  /* 0x000000048b877c23 */ /* 0x000fe20008010891 */
[----:B------:R-:W-:Y:S01]  /*a480*/  HMMA.16816.F32.BF16 R4, R8, R12, R4 ;  /* 0x0000000c0804723c */ /* 0x000fe20000041804 */
[----:B------:R-:W3:Y:S01]  /*a490*/  MUFU.EX2 R152, R152 ;  /* 0x0000009800987308 */ /* 0x000ee20000000800 */
[----:B------:R-:W-:Y:S01]  /*a4a0*/  FFMA.FTZ R139, R140, UR4, -R142 ;  /* 0x000000048c8b7c23 */ /* 0x000fe2000801088e */
[----:B------:R-:W-:Y:S01]  /*a4b0*/  FADD.FTZ R0, R0, R147 ;  /* 0x0000009300007221 */ /* 0x000fe20000010000 */
[-C--:B------:R-:W-:Y:S01]  /*a4c0*/  MOV R2, R132.reuse ;  /* 0x0000008400027202 */ /* 0x080fe20000000f00 */
[----:B------:R-:W-:Y:S01]  /*a4d0*/  MUFU.EX2 R168, R168 ;  /* 0x000000a800a87308 */ /* 0x000fe20000000800 */
[----:B------:R-:W-:-:S02]  /*a4e0*/  @P2 MOV R2, R132 ;  /* 0x0000008400022202 */ /* 0x000fc40000000f00 */
[C---:B------:R-:W-:Y:S01]  /*a4f0*/  HMMA.16816.F32.BF16 R16, R8.reuse, R20, R16 ;  /* 0x000000140810723c */ /* 0x040fe20000041810 */
[----:B------:R-:W-:Y:S04]  /*a500*/  MUFU.EX2 R181, R181 ;  /* 0x000000b500b57308 */ /* 0x000fe80000000800 */
[----:B------:R-:W-:Y:S03]  /*a510*/  MUFU.EX2 R160, R160 ;  /* 0x000000a000a07308 */ /* 0x000fe60000000800 */
[C---:B------:R-:W-:Y:S01]  /*a520*/  HMMA.16816.F32.BF16 R12, R8.reuse, R14, R124 ;  /* 0x0000000e080c723c */ /* 0x040fe2000004187c */
[----:B------:R-:W-:Y:S01]  /*a530*/  MUFU.EX2 R171, R171 ;  /* 0x000000ab00ab7308 */ /* 0x000fe20000000800 */
[----:B------:R-:W-:Y:S03]  /*a540*/  LDSM.16.MT88.4 R124, [R165+0xd800] ;  /* 0x00d80000a57c783b */ /* 0x000fe60000004200 */
[----:B------:R-:W-:Y:S03]  /*a550*/  MUFU.EX2 R182, R182 ;  /* 0x000000b600b67308 */ /* 0x000fe60000000800 */
[C---:B-1----:R-:W-:Y:S01]  /*a560*/  HMMA.16816.F32.BF16 R76, R8.reuse, R104, R76 ;  /* 0x00000068084c723c */ /* 0x042fe2000004184c */
[----:B------:R-:W-:Y:S04]  /*a570*/  MUFU.EX2 R174, R174 ;  /* 0x000000ae00ae7308 */ /* 0x000fe80000000800 */
[----:B------:R-:W-:Y:S03]  /*a580*/  MUFU.EX2 R159, R159 ;  /* 0x0000009f009f7308 */ /* 0x000fe60000000800 */
[C---:B------:R-:W-:Y:S01]  /*a590*/  HMMA.16816.F32.BF16 R80, R8.reuse, R106, R80 ;  /* 0x0000006a0850723c */ /* 0x040fe20000041850 */
[----:B------:R-:W1:Y:S01]  /*a5a0*/  LDSM.16.MT88.4 R104, [R133+0x4000] ;  /* 0x004000008568783b */ /* 0x000e620000004200 */
[----:B------:R-:W-:Y:S04]  /*a5b0*/  MUFU.EX2 R161, R161 ;  /* 0x000000a100a17308 */ /* 0x000fe80000000800 */
[----:B------:R-:W-:Y:S02]  /*a5c0*/  MUFU.EX2 R136, R136 ;  /* 0x0000008800887308 */ /* 0x000fe40000000800 */
[C---:B--2---:R-:W-:Y:S02]  /*a5d0*/  HMMA.16816.F32.BF16 R68, R8.reuse, R108, R68 ;  /* 0x0000006c0844723c */ /* 0x044fe40000041844 */
[----:B------:R-:W-:Y:S04]  /*a5e0*/  MUFU.EX2 R135, R135 ;  /* 0x0000008700877308 */ /* 0x000fe80000000800 */
[----:B------:R-:W-:Y:S02]  /*a5f0*/  MUFU.EX2 R180, R180 ;  /* 0x000000b400b47308 */ /* 0x000fe40000000800 */
[C---:B------:R-:W-:Y:S01]  /*a600*/  HMMA.16816.F32.BF16 R72, R8.reuse, R110, R72 ;  /* 0x0000006e0848723c */ /* 0x040fe20000041848 */
[----:B------:R-:W2:Y:S01]  /*a610*/  LDSM.16.MT88.4 R108, [R150+0x4000] ;  /* 0x00400000966c783b */ /* 0x000ea20000004200 */
[----:B------:R-:W-:Y:S06]  /*a620*/  MUFU.EX2 R139, R139 ;  /* 0x0000008b008b7308 */ /* 0x000fec0000000800 */
[C---:B------:R-:W-:Y:S01]  /*a630*/  HMMA.16816.F32.BF16 R20, R8.reuse, R22, R116 ;  /* 0x000000160814723c */ /* 0x040fe20000041874 */
[----:B------:R-:W-:Y:S07]  /*a640*/  LDSM.16.MT88.4 R116, [R128+0xd800] ;  /* 0x00d800008074783b */ /* 0x000fee0000004200 */
[----:B------:R-:W-:Y:S01]  /*a650*/  HMMA.16816.F32.BF16 R32, R8, R112, R32 ;  /* 0x000000700820723c */ /* 0x000fe20000041820 */
[----:B------:R-:W-:-:S07]  /*a660*/  FFMA.FTZ R112, R153, UR4, -R142 ;  /* 0x0000000499707c23 */ /* 0x000fce000801088e */
[C---:B------:R-:W-:Y:S08]  /*a670*/  HMMA.16816.F32.BF16 R100, R8.reuse, R114, R100 ;  /* 0x000000720864723c */ /* 0x040ff00000041864 */
[C---:B-1----:R-:W-:Y:S08]  /*a680*/  HMMA.16816.F32.BF16 R92, R8.reuse, R104, R92 ;  /* 0x00000068085c723c */ /* 0x042ff0000004185c */
[C---:B--2---:R-:W-:Y:S08]  /*a690*/  HMMA.16816.F32.BF16 R84, R8.reuse, R108, R84 ;  /* 0x0000006c0854723c */ /* 0x044ff00000041854 */
[C---:B------:R-:W-:Y:S01]  /*a6a0*/  HMMA.16816.F32.BF16 R88, R8.reuse, R110, R88 ;  /* 0x0000006e0858723c */ /* 0x040fe20000041858 */
[----:B------:R-:W1:Y:S07]  /*a6b0*/  LDSM.16.MT88.4 R108, [R165+0xc800] ;  /* 0x00c80000a56c783b */ /* 0x000e6e0000004200 */
[----:B------:R-:W-:Y:S01]  /*a6c0*/  HMMA.16816.F32.BF16 R8, R8, R106, R96 ;  /* 0x0000006a0808723c */ /* 0x000fe20000041860 */
[----:B------:R-:W2:Y:S01]  /*a6d0*/  LDSM.16.MT88.4 R104, [R128+0xc800] ;  /* 0x00c800008068783b */ /* 0x000ea20000004200 */
[--C-:B------:R-:W-:Y:S01]  /*a6e0*/  FFMA.FTZ R97, R154, UR4, -R145.reuse ;  /* 0x000000049a617c23 */ /* 0x100fe20008010891 */
[--C-:B------:R-:W-:Y:S01]  /*a6f0*/  FFMA.FTZ R154, R155, UR4, -R142.reuse ;  /* 0x000000049b9a7c23 */ /* 0x100fe2000801088e */
[----:B----4-:R-:W-:Y:S01]  /*a700*/  F2FP.BF16.F32.PACK_AB R96, R157, R158 ;  /* 0x0000009e9d60723e */ /* 0x010fe200000010ff */
[----:B------:R-:W-:Y:S01]  /*a710*/  MUFU.EX2 R155, R112 ;  /* 0x00000070009b7308 */ /* 0x000fe20000000800 */
[----:B---3--:R-:W-:Y:S01]  /*a720*/  F2FP.BF16.F32.PACK_AB R99, R151, R152 ;  /* 0x000000989763723e */ /* 0x008fe200000010ff */
[----:B------:R-:W-:Y:S01]  /*a730*/  FFMA.FTZ R145, R138, UR4, -R145 ;  /* 0x000000048a917c23 */ /* 0x000fe20008010891 */
[----:B------:R-:W-:Y:S01]  /*a740*/  FFMA.FTZ R138, R141, UR4, -R142 ;  /* 0x000000048d8a7c23 */ /* 0x000fe2000801088e */
[----:B------:R-:W3:Y:S01]  /*a750*/  MUFU.EX2 R153, R97 ;  /* 0x0000006100997308 */ /* 0x000ee20000000800 */
[----:B------:R-:W-:-:S03]  /*a760*/  FADD.FTZ R158, R158, R143 ;  /* 0x0000008f9e9e7221 */ /* 0x000fc60000010000 */
[----:B------:R-:W4:Y:S01]  /*a770*/  MUFU.EX2 R154, R154 ;  /* 0x0000009a009a7308 */ /* 0x000f220000000800 */
[----:B------:R-:W-:-:S03]  /*a780*/  FADD.FTZ R157, R157, R158 ;  /* 0x0000009e9d9d7221 */ /* 0x000fc60000010000 */
[----:B------:R-:W5:Y:S01]  /*a790*/  MUFU.EX2 R138, R138 ;  /* 0x0000008a008a7308 */ /* 0x000f620000000800 */
[----:B---3--:R-:W-:Y:S01]  /*a7a0*/  F2FP.BF16.F32.PACK_AB R98, R153, R156 ;  /* 0x0000009c9962723e */ /* 0x008fe200000010ff */
[----:B------:R-:W-:Y:S01]  /*a7b0*/  FADD.FTZ R156, R156, R157 ;  /* 0x0000009d9c9c7221 */ /* 0x000fe20000010000 */
[----:B----4-:R-:W-:-:S03]  /*a7c0*/  F2FP.BF16.F32.PACK_AB R97, R154, R155 ;  /* 0x0000009b9a61723e */ /* 0x010fc600000010ff */
[----:B------:R-:W-:-:S04]  /*a7d0*/  FADD.FTZ R156, R153, R156 ;  /* 0x0000009c999c7221 */ /* 0x000fc80000010000 */
[C---:B-1----:R-:W-:Y:S08]  /*a7e0*/  HMMA.16816.F32.BF16 R4, R96.reuse, R108, R4 ;  /* 0x0000006c6004723c */ /* 0x042ff00000041804 */
[C---:B--2---:R-:W-:Y:S08]  /*a7f0*/  HMMA.16816.F32.BF16 R16, R96.reuse, R104, R16 ;  /* 0x000000686010723c */ /* 0x044ff00000041810 */
[C---:B------:R-:W-:Y:S01]  /*a800*/  HMMA.16816.F32.BF16 R20, R96.reuse, R106, R20 ;  /* 0x0000006a6014723c */ /* 0x040fe20000041814 */
[----:B------:R-:W1:Y:S07]  /*a810*/  LDSM.16.MT88.4 R104, [R133+0x800] ;  /* 0x000800008568783b */ /* 0x000e6e0000004200 */
        /* <DEDUP_REMOVED lines=31> */
[----:B------:R-:W2:Y:S01]  /*aa10*/  LDSM.16.MT88.4 R108, [R165+0xd000] ;  /* 0x00d00000a56c783b */ /* 0x000ea20000004200 */
[----:B------:R-:W-:Y:S01]  /*aa20*/  F2FP.BF16.F32.PACK_AB R96, R168, R183 ;  /* 0x000000b7a860723e */ /* 0x000fe200000010ff */
[----:B------:R-:W-:Y:S01]  /*aa30*/  FADD.FTZ R183, R183, R156 ;  /* 0x0000009cb7b77221 */ /* 0x000fe20000010000 */
[----:B------:R-:W-:-:S02]  /*aa40*/  F2FP.BF16.F32.PACK_AB R97, R182, R171 ;  /* 0x000000abb661723e */ /* 0x000fc400000010ff */
[----:B------:R-:W-:Y:S01]  /*aa50*/  F2FP.BF16.F32.PACK_AB R98, R160, R181 ;  /* 0x000000b5a062723e */ /* 0x000fe200000010ff */
[----:B------:R-:W-:Y:S01]  /*aa60*/  FADD.FTZ R168, R168, R183 ;  /* 0x000000b7a8a87221 */ /* 0x000fe20000010000 */
[----:B------:R-:W-:-:S03]  /*aa70*/  F2FP.BF16.F32.PACK_AB R99, R159, R174 ;  /* 0x000000ae9f63723e */ /* 0x000fc600000010ff */
[----:B------:R-:W-:-:S04]  /*aa80*/  FADD.FTZ R181, R181, R168 ;  /* 0x000000a8b5b57221 */ /* 0x000fc80000010000 */
[----:B------:R-:W-:Y:S01]  /*aa90*/  FADD.FTZ R160, R160, R181 ;  /* 0x000000b5a0a07221 */ /* 0x000fe20000010000 */
        /* <DEDUP_REMOVED lines=35> */
[----:B------:R-:W-:Y:S01]  /*acd0*/  FFMA.FTZ R96, R134, UR4, -R142 ;  /* 0x0000000486607c23 */ /* 0x000fe2000801088e */
[----:B-----5:R-:W-:Y:S01]  /*ace0*/  F2FP.BF16.F32.PACK_AB R99, R139, R138 ;  /* 0x0000008a8b63723e */ /* 0x020fe200000010ff */
[----:B------:R-:W2:Y:S01]  /*acf0*/  MUFU.EX2 R134, R145 ;  /* 0x0000009100867308 */ /* 0x000ea20000000800 */
[----:B------:R-:W3:Y:S03]  /*ad00*/  LDSM.16.MT88.4 R108, [R150+0x1800] ;  /* 0x00180000966c783b */ /* 0x000ee60000004200 */
[----:B------:R4:W5:Y:S01]  /*ad10*/  MUFU.EX2 R137, R96 ;  /* 0x0000006000897308 */ /* 0x0009620000000800 */
[----:B--2---:R-:W-:-:S02]  /*ad20*/  F2FP.BF16.F32.PACK_AB R98, R134, R135 ;  /* 0x000000878662723e */ /* 0x004fc400000010ff */
[----:B----4-:R-:W-:Y:S01]  /*ad30*/  F2FP.BF16.F32.PACK_AB R96, R136, R161 ;  /* 0x000000a18860723e */ /* 0x010fe200000010ff */
[----:B------:R-:W-:Y:S01]  /*ad40*/  FADD.FTZ R161, R161, R160 ;  /* 0x000000a0a1a17221 */ /* 0x000fe20000010000 */
[----:B-----5:R-:W-:-:S03]  /*ad50*/  F2FP.BF16.F32.PACK_AB R97, R180, R137 ;  /* 0x00000089b461723e */ /* 0x020fc600000010ff */
[----:B------:R-:W-:-:S04]  /*ad60*/  FADD.FTZ R136, R136, R161 ;  /* 0x000000a188887221 */ /* 0x000fc80000010000 */
[----:B------:R-:W-:Y:S01]  /*ad70*/  HMMA.16816.F32.BF16 R120, R96, R116, R16 ;  /* 0x000000746078723c */ /* 0x000fe20000041810 */
[----:B------:R2:W4:Y:S01]  /*ad80*/  LDSM.16.MT88.4 R16, [R128+0x11800] ;  /* 0x011800008010783b */ /* 0x0005220000004200 */
[----:B------:R-:W-:-:S04]  /*ad90*/  FADD.FTZ R135, R135, R136 ;  /* 0x0000008887877221 */ /* 0x000fc80000010000 */
[----:B------:R-:W-:Y:S02]  /*ada0*/  FADD.FTZ R175, R134, R135 ;  /* 0x0000008786af7221 */ /* 0x000fe40000010000 */
[C---:B-1----:R-:W-:Y:S08]  /*adb0*/  HMMA.16816.F32.BF16 R44, R96.reuse, R104, R44 ;  /* 0x00000068602c723c */ /* 0x042ff0000004182c */
[C---:B------:R-:W-:Y:S01]  /*adc0*/  HMMA.16816.F32.BF16 R48, R96.reuse, R106, R48 ;  /* 0x0000006a6030723c */ /* 0x040fe20000041830 */
[----:B------:R-:W1:Y:S07]  /*add0*/  LDSM.16.MT88.4 R104, [R150+0x3800] ;  /* 0x003800009668783b */ /* 0x000e6e0000004200 */
[C---:B------:R-:W-:Y:S01]  /*ade0*/  HMMA.16816.F32.BF16 R116, R96.reuse, R118, R20 ;  /* 0x000000766074723c */ /* 0x040fe20000041814 */
[----:B------:R-:W5:Y:S07]  /*adf0*/  LDSM.16.MT88.4 R20, [R133+0x1800] ;  /* 0x001800008514783b */ /* 0x000f6e0000004200 */
[C---:B--2---:R-:W-:Y:S01]  /*ae00*/  HMMA.16816.F32.BF16 R128, R96.reuse, R124, R4 ;  /* 0x0000007c6080723c */ /* 0x044fe20000041804 */
[----:B------:R-:W2:Y:S07]  /*ae10*/  LDSM.16.MT88.4 R4, [R133+0x3800] ;  /* 0x003800008504783b */ /* 0x000eae0000004200 */
[C---:B---3--:R-:W-:Y:S01]  /*ae20*/  HMMA.16816.F32.BF16 R112, R96.reuse, R108, R24 ;  /* 0x0000006c6070723c */ /* 0x048fe20000041818 */
[----:B------:R-:W3:Y:S07]  /*ae30*/  LDSM.16.MT88.4 R24, [R150+0x5800] ;  /* 0x005800009618783b */ /* 0x000eee0000004200 */
[C---:B----4-:R-:W-:Y:S08]  /*ae40*/  HMMA.16816.F32.BF16 R76, R96.reuse, R16, R76 ;  /* 0x00000010604c723c */ /* 0x050ff0000004184c */
[C---:B------:R-:W-:Y:S01]  /*ae50*/  HMMA.16816.F32.BF16 R80, R96.reuse, R18, R80 ;  /* 0x000000126050723c */ /* 0x040fe20000041850 */
[----:B------:R-:W4:Y:S07]  /*ae60*/  LDSM.16.MT88.4 R16, [R165+0xf800] ;  /* 0x00f80000a510783b */ /* 0x000f2e0000004200 */
[C---:B-1----:R-:W-:Y:S08]  /*ae70*/  HMMA.16816.F32.BF16 R52, R96.reuse, R104, R52 ;  /* 0x000000686034723c */ /* 0x042ff00000041834 */
[C---:B------:R-:W-:Y:S08]  /*ae80*/  HMMA.16816.F32.BF16 R56, R96.reuse, R106, R56 ;  /* 0x0000006a6038723c */ /* 0x040ff00000041838 */
[C---:B------:R-:W-:Y:S01]  /*ae90*/  HMMA.16816.F32.BF16 R124, R96.reuse, R126, R12 ;  /* 0x0000007e607c723c */ /* 0x040fe2000004180c */
[----:B------:R-:W-:Y:S07]  /*aea0*/  LDSM.16.MT88.4 R12, [R133+0x5800] ;  /* 0x00580000850c783b */ /* 0x000fee0000004200 */
[C---:B-----5:R-:W-:Y:S08]  /*aeb0*/  HMMA.16816.F32.BF16 R104, R96.reuse, R20, R32 ;  /* 0x000000146068723c */ /* 0x060ff00000041820 */
[C---:B------:R-:W-:Y:S01]  /*aec0*/  HMMA.16816.F32.BF16 R100, R96.reuse, R22, R100 ;  /* 0x000000166064723c */ /* 0x040fe20000041864 */
[----:B------:R-:W1:Y:S07]  /*aed0*/  LDSM.16.MT88.4 R20, [R165+0x11800] ;  /* 0x01180000a514783b */ /* 0x000e6e0000004200 */
[----:B--2---:R-:W-:Y:S01]  /*aee0*/  HMMA.16816.F32.BF16 R60, R96, R4, R60 ;  /* 0x00000004603c723c */ /* 0x004fe2000004183c */
[----:B------:R-:W-:-:S04]  /*aef0*/  FADD.FTZ R5, R155, R0 ;  /* 0x000000009b057221 */ /* 0x000fc80000010000 */
[----:B------:R-:W-:-:S03]  /*af00*/  FADD.FTZ R5, R154, R5 ;  /* 0x000000059a057221 */ /* 0x000fc60000010000 */
[----:B------:R-:W-:Y:S01]  /*af10*/  HMMA.16816.F32.BF16 R108, R96, R110, R28 ;  /* 0x0000006e606c723c */ /* 0x000fe2000004181c */
[----:B------:R-:W-:-:S04]  /*af20*/  FADD.FTZ R0, R152, R5 ;  /* 0x0000000598007221 */ /* 0x000fc80000010000 */
[----:B------:R-:W-:-:S03]  /*af30*/  FADD.FTZ R0, R151, R0 ;  /* 0x0000000097007221 */ /* 0x000fc60000010000 */
[----:B---3--:R-:W-:Y:S01]  /*af40*/  HMMA.16816.F32.BF16 R84, R96, R24, R84 ;  /* 0x000000186054723c */ /* 0x008fe20000041854 */
[----:B------:R-:W-:-:S04]  /*af50*/  FADD.FTZ R5, R171, R0 ;  /* 0x00000000ab057221 */ /* 0x000fc80000010000 */
[----:B------:R-:W-:-:S03]  /*af60*/  FADD.FTZ R5, R182, R5 ;  /* 0x00000005b6057221 */ /* 0x000fc60000010000 */
[----:B------:R-:W-:Y:S01]  /*af70*/  HMMA.16816.F32.BF16 R88, R96, R26, R88 ;  /* 0x0000001a6058723c */ /* 0x000fe20000041858 */
[----:B------:R-:W-:-:S04]  /*af80*/  FADD.FTZ R0, R174, R5 ;  /* 0x00000005ae007221 */ /* 0x000fc80000010000 */
[----:B------:R-:W-:-:S03]  /*af90*/  FADD.FTZ R0, R159, R0 ;  /* 0x000000009f007221 */ /* 0x000fc60000010000 */
[----:B----4-:R-:W-:Y:S01]  /*afa0*/  HMMA.16816.F32.BF16 R36, R96, R16, R36 ;  /* 0x000000106024723c */ /* 0x010fe20000041824 */
[----:B------:R-:W-:Y:S01]  /*afb0*/  FADD.FTZ R137, R137, R0 ;  /* 0x0000000089897221 */ /* 0x000fe20000010000 */
[-C--:B------:R-:W-:Y:S02]  /*afc0*/  MOV R0, R3.reuse ;  /* 0x0000000300007202 */ /* 0x080fe40000000f00 */
[----:B------:R-:W-:Y:S01]  /*afd0*/  @P3 MOV R0, R3 ;  /* 0x0000000300003202 */ /* 0x000fe20000000f00 */
[----:B------:R-:W-:-:S03]  /*afe0*/  FADD.FTZ R137, R180, R137 ;  /* 0x00000089b4897221 */ /* 0x000fc60000010000 */
[----:B------:R-:W-:Y:S01]  /*aff0*/  HMMA.16816.F32.BF16 R40, R96, R18, R40 ;  /* 0x000000126028723c */ /* 0x000fe20000041828 */
[----:B------:R-:W-:-:S04]  /*b000*/  FADD.FTZ R138, R138, R137 ;  /* 0x000000898a8a7221 */ /* 0x000fc80000010000 */
[----:B------:R-:W-:-:S03]  /*b010*/  FADD.FTZ R178, R139, R138 ;  /* 0x0000008a8bb27221 */ /* 0x000fc60000010000 */
[C---:B------:R-:W-:Y:S08]  /*b020*/  HMMA.16816.F32.BF16 R64, R96.reuse, R6, R64 ;  /* 0x000000066040723c */ /* 0x040ff00000041840 */
[C---:B-1----:R-:W-:Y:S08]  /*b030*/  HMMA.16816.F32.BF16 R68, R96.reuse, R20, R68 ;  /* 0x000000146044723c */ /* 0x042ff00000041844 */
[C---:B------:R-:W-:Y:S08]  /*b040*/  HMMA.16816.F32.BF16 R72, R96.reuse, R22, R72 ;  /* 0x000000166048723c */ /* 0x040ff00000041848 */
[C---:B------:R-:W-:Y:S08]  /*b050*/  HMMA.16816.F32.BF16 R92, R96.reuse, R12, R92 ;  /* 0x0000000c605c723c */ /* 0x040ff0000004185c */
[----:B------:R-:W-:Y:S01]  /*b060*/  HMMA.16816.F32.BF16 R96, R96, R14, R8 ;  /* 0x0000000e6060723c */ /* 0x000fe20000041808 */
[----:B------:R-:W-:-:S04]  /*b070*/  NOP ;  /* 0x0000000000007918 */ /* 0x000fc80000000000 */
[----:B------:R-:W-:-:S15]  /*b080*/  BRA.U UP0, `(.L_x_1226) ;  /* 0x0000000100047547 */ /* 0x000fde000b800000 */
.L_x_1220:
[----:B------:R-:W-:-:S12]  /*b090*/  UIADD3 UR16, UPT, UPT, UR10, -0x1, URZ ;  /* 0xffffffff0a107890 */ /* 0x000fd8000fffe0ff */
.L_x_1226:
[----:B------:R-:W-:Y:S01]  /*b0a0*/  UISETP.GE.AND UP0, UPT, UR16, UR14, UPT ;  /* 0x0000000e1000728c */ /* 0x000fe2000bf06270 */
[----:B------:R-:W-:-:S08]  /*b0b0*/  MOV R160, 0x40 ;  /* 0x0000004000a07802 */ /* 0x000fd00000000f00 */
[----:B------:R-:W-:Y:S05]  /*b0c0*/  BRA.U !UP0, `(.L_x_1227) ;  /* 0x0000003d08307547 */ /* 0x000fea000b800000 */
[----:B------:R-:W1:Y:S01]  /*b0d0*/  S2UR UR5, SR_CgaCtaId ;  /* 0x00000000000579c3 */ /* 0x000e620000008800 */
[----:B------:R-:W-:Y:S01]  /*b0e0*/  UISETP.NE.U32.AND UP0, UPT, UR8, URZ, UPT ;  /* 0x000000ff0800728c */ /* 0x000fe2000bf05070 */
[----:B------:R-:W-:Y:S01]  /*b0f0*/  IMAD.MOV.U32 R137, RZ, RZ, R0 ;  /* 0x000000ffff897224 */ /* 0x000fe200078e0000 */
[----:B------:R-:W-:Y:S01]  /*b100*/  MOV R0, 0x20 ;  /* 0x0000002000007802 */ /* 0x000fe20000000f00 */
[----:B------:R-:W-:Y:S01]  /*b110*/  IMAD.MOV.U32 R135, RZ, RZ, R2 ;  /* 0x000000ffff877224 */ /* 0x000fe200078e0002 */
[----:B------:R-:W-:Y:S01]  /*b120*/  UISETP.NE.AND.EX UP0, UPT, UR9, URZ, UPT, UP0 ;  /* 0x000000ff0900728c */ /* 0x000fe2000bf05300 */
[----:B------:R-:W-:Y:S01]  /*b130*/  VIADD R168, R165, 0xc000 ;  /* 0x0000c000a5a87836 */ /* 0x000fe20000000000 */
[----:B------:R-:W-:Y:S01]  /*b140*/  SEL R0, R0, 0xffffffe0, !P1 ;  /* 0xffffffe000007807 */ /* 0x000fe20004800000 */
[----:B------:R-:W-:Y:S01]  /*b150*/  UMOV UR11, 0x400 ;  /* 0x00000400000b7882 */ /* 0x000fe20000000000 */
[----:B------:R-:W-:Y:S01]  /*b160*/  MOV R174, RZ ;  /* 0x000000ff00ae7202 */ /* 0x000fe20000000f00 */
[----:B------:R-:W-:Y:S01]  /*b170*/  ULEA UR10, UR16, 0x40, 0x6 ;  /* 0x00000040100a7891 */ /* 0x000fe2000f8e30ff */
[----:B------:R-:W-:Y:S01]  /*b180*/  PLOP3.LUT P4, PT, PT, PT, UP0, 0x80, 0x8 ;  /* 0x000000000008781c */ /* 0x000fe20003f8f008 */
[----:B------:R-:W-:Y:S01]  /*b190*/  IMAD.IADD R161, R0, 0x1, R165 ;  /* 0x0000000100a17824 */ /* 0x000fe200078e02a5 */
[----:B------:R-:W-:Y:S01]  /*b1a0*/  UIADD3 UR20, UPT, UPT, UR16, 0x1, URZ ;  /* 0x0000000110147890 */ /* 0x000fe2000fffe0ff */
[----:B------:R-:W2:Y:S01]  /*b1b0*/  LDCU UR16, c[0x0][0x440] ;  /* 0x00008800ff1077ac */ /* 0x000ea20008000800 */
[----:B------:R-:W3:Y:S01]  /*b1c0*/  LDCU UR13, c[0x0][0x50c] ;  /* 0x0000a180ff0d77ac */ /* 0x000ee20008000800 */
[----:B------:R-:W4:Y:S01]  /*b1d0*/  LDCU UR4, c[0x0][0x45c] ;  /* 0x00008b80ff0477ac */ /* 0x000f220008000800 */
[----:B------:R-:W2:Y:S01]  /*b1e0*/  LDCU.64 UR6, c[0x0][0x3a0] ;  /* 0x00007400ff0677ac */ /* 0x000ea20008000a00 */
[----:B------:R-:W2:Y:S01]  /*b1f0*/  LDCU.64 UR8, c[0x0][0x3a8] ;  /* 0x00007500ff0877ac */ /* 0x000ea20008000a00 */
[----:B-1----:R-:W-:-:S12]  /*b200*/  ULEA UR5, UR5, UR11, 0x18 ;  /* 0x0000000b05057291 */ /* 0x002fd8000f8ec0ff */
.L_x_1231:
        /* <DEDUP_REMOVED lines=17> */
[C---:B------:R-:W-:Y:S02]  /*b320*/  LOP3.LUT R9, R6.reuse, 0x40, RZ, 0xfc, !PT ;  /* 0x0000004006097812 */ /* 0x040fe400078efcff */
[----:B------:R-:W-:Y:S02]  /*b330*/  LOP3.LUT R5, R5, 0x38, R4, 0xf8, !PT ;  /* 0x0000003805057812 */ /* 0x000fe400078ef804 */
        /* <DEDUP_REMOVED lines=65> */
[----:B------:R-:W5:Y:S03]  /*b750*/  LDG.E R5, desc[UR18][R14.64] ;  /* 0x000000120e057981 */ /* 0x000f66000c1e1900 */
[----:B------:R-:W-:Y:S01]  /*b760*/  SHF.R.S32.HI R9, RZ, 0x1f, R3 ;  /* 0x0000001fff097819 */ /* 0x000fe20000011403 */
[----:B------:R-:W5:Y:S04]  /*b770*/  LDG.E R4, desc[UR18][R12.64] ;  /* 0x000000120c047981 */ /* 0x000f68000c1e1900 */
[-C--:B--2---:R-:W-:Y:S02]  /*b780*/  IMAD R2, R9, R132.reuse, RZ ;  /* 0x0000008409027224 */ /* 0x084fe400078e02ff */
[C---:B------:R-:W-:Y:S04]  /*b790*/  IMAD.WIDE.U32 R8, R3.reuse, R132, RZ ;  /* 0x0000008403087225 */ /* 0x040fe800078e00ff */
[----:B------:R-:W-:Y:S05]  /*b7a0*/  IMAD R2, R3, R133, R2 ;  /* 0x0000008503027224 */ /* 0x000fea00078e0202 */
[----:B------:R-:W-:Y:S01]  /*b7b0*/  IADD3 R9, PT, PT, R9, R2, RZ ;  /* 0x0000000209097210 */ /* 0x000fe20007ffe0ff */
[----:B-----5:R-:W-:Y:S04]  /*b7c0*/  IMAD.IADD R5, R5, 0x1, -R4 ;  /* 0x0000000105057824 */ /* 0x020fe800078e0a04 */
[----:B------:R-:W-:Y:S01]  /*b7d0*/  IMAD.WIDE.U32 R8, R5, UR8, R8 ;  /* 0x0000000805087c25 */ /* 0x000fe2000f8e0008 */
[----:B------:R-:W-:Y:S02]  /*b7e0*/  SHF.R.S32.HI R3, RZ, 0x1f, R5 ;  /* 0x0000001fff037819 */ /* 0x000fe40000011405 */
[C---:B------:R-:W-:Y:S03]  /*b7f0*/  LEA R172, P0, R8.reuse, R6, 0x1 ;  /* 0x0000000608ac7211 */ /* 0x040fe600078008ff */
[----:B------:R-:W-:Y:S04]  /*b800*/  IMAD R2, R3, UR8, RZ ;  /* 0x0000000803027c24 */ /* 0x000fe8000f8e02ff */
[----:B------:R-:W-:Y:S04]  /*b810*/  IMAD R2, R5, UR9, R2 ;  /* 0x0000000905027c24 */ /* 0x000fe8000f8e0202 */
[----:B------:R-:W-:Y:S05]  /*b820*/  IMAD.IADD R2, R9, 0x1, R2 ;  /* 0x0000000109027824 */ /* 0x000fea00078e0202 */
[----:B------:R-:W-:Y:S07]  /*b830*/  LEA.HI.X R173, R8, R7, R2, 0x1, P0 ;  /* 0x0000000708ad7211 */ /* 0x000fee00000f0c02 */
.L_x_1228:
[----:B------:R-:W-:Y:S01]  /*b840*/  @!PT LDS RZ, [RZ] ;  /* 0x00000000fffff984 */ /* 0x000fe20000000800 */
[----:B------:R-:W-:Y:S01]  /*b850*/  @!PT LDS RZ, [RZ] ;  /* 0x00000000fffff984 */ /* 0x000fe20000000800 */
[----:B------:R-:W-:Y:S01]  /*b860*/  @!PT LDS RZ, [RZ] ;  /* 0x00000000fffff984 */ /* 0x000fe20000000800 */
[----:B------:R-:W-:Y:S01]  /*b870*/  @!P3 LDGSTS.E.BYPASS.LTC128B.128 [R179+0xc000], desc[UR18][R172.64] ;  /* 0x0c000000acb3bfae */ /* 0x000fe2000b981a12 */
[C---:B------:R-:W-:Y:S01]  /*b880*/  LEA R180, P0, R132.reuse, R172, 0x5 ;  /* 0x000000ac84b47211 */ /* 0x040fe200078028ff */
[----:B------:R-:W-:Y:S01]  /*b890*/  UIADD3 UR20, UPT, UPT, UR20, -0x1, URZ ;  /* 0xffffffff14147890 */ /* 0x000fe2000fffe0ff */
[C---:B------:R-:W-:Y:S02]  /*b8a0*/  SHF.L.U32 R3, R132.reuse, 0x5, RZ ;  /* 0x0000000584037819 */ /* 0x040fe400000006ff */
[----:B------:R-:W-:Y:S01]  /*b8b0*/  @P3 STS.128 [R179+0xc000], RZ ;  /* 0x00c000ffb3003388 */ /* 0x000fe20000000c00 */
[C-C-:B------:R-:W-:Y:S01]  /*b8c0*/  LEA.HI.X R181, R132.reuse, R173, R171.reuse, 0x5, P0 ;  /* 0x000000ad84b57211 */ /* 0x140fe200000f2cab */
[----:B------:R-:W-:Y:S01]  /*b8d0*/  UISETP.GT.AND UP0, UPT, UR20, UR14, UPT ;  /* 0x0000000e1400728c */ /* 0x000fe2000bf04270 */
[C---:B------:R-:W-:Y:S02]  /*b8e0*/  IADD3 R182, P5, PT, R3.reuse, R180, RZ ;  /* 0x000000b403b67210 */ /* 0x040fe40007fbe0ff */
[----:B------:R-:W-:Y:S01]  /*b8f0*/  @!PT LDS RZ, [RZ] ;  /* 0x00000000fffff984 */ /* 0x000fe20000000800 */
[----:B------:R-:W-:Y:S01]  /*b900*/  @!PT LDS RZ, [RZ] ;  /* 0x00000000fffff984 */ /* 0x000fe20000000800 */
[----:B------:R-:W-:Y:S01]  /*b910*/  @!PT LDS RZ, [RZ] ;  /* 0x00000000fffff984 */ /* 0x000fe20000000800 */
[----:B------:R-:W-:Y:S01]  /*b920*/  @!P2 LDGSTS.E.BYPASS.LTC128B.128 [R179+0xe000], desc[UR18][R172.64+0x80] ;  /* 0x0e000080acb3afae */ /* 0x000fe2000b981a12 */
[----:B------:R-:W-:Y:S02]  /*b930*/  SHF.L.U64.HI R133, R132, 0x5, R171 ;  /* 0x0000000584857819 */ /* 0x000fe400000102ab */
[----:B------:R-:W-:Y:S02]  /*b940*/  IADD3 R132, P0, PT, R3, R182, RZ ;  /* 0x000000b603847210 */ /* 0x000fe40007f1e0ff */
[----:B------:R-:W-:Y:S01]  /*b950*/  @P2 STS.128 [R179+0xe000], RZ ;  /* 0x00e000ffb3002388 */ /* 0x000fe20000000c00 */
[C---:B------:R-:W-:Y:S02]  /*b960*/  IADD3.X R183, PT, PT, R133.reuse, R181, RZ, P5, !PT ;  /* 0x000000b585b77210 */ /* 0x040fe40002ffe4ff */
[----:B------:R-:W-:Y:S02]  /*b970*/  LEA R167, R0, UR5, 0x1 ;  /* 0x0000000500a77c11 */ /* 0x000fe4000f8e08ff */
[----:B------:R-:W-:Y:S01]  /*b980*/  @!PT LDS RZ, [RZ] ;  /* 0x00000000fffff984 */ /* 0x000fe20000000800 */
[----:B------:R-:W-:Y:S01]  /*b990*/  @!PT LDS RZ, [RZ] ;  /* 0x00000000fffff984 */ /* 0x000fe20000000800 */
[----:B------:R-:W-:Y:S01]  /*b9a0*/  @!PT LDS RZ, [RZ] ;  /* 0x00000000fffff984 */ /* 0x000fe20000000800 */
[----:B------:R-:W-:Y:S01]  /*b9b0*/  @!P1 LDGSTS.E.BYPASS.LTC128B.128 [R179+0x10000], desc[UR18][R172.64+0x100] ;  /* 0x10000100acb39fae */ /* 0x000fe2000b981a12 */
[----:B------:R-:W-:Y:S02]  /*b9c0*/  IADD3.X R133, PT, PT, R133, R183, RZ, P0, !PT ;  /* 0x000000b785857210 */ /* 0x000fe400007fe4ff */
[----:B------:R-:W-:Y:S02]  /*b9d0*/  LOP3.LUT P0, RZ, R164, 0x2, RZ, 0xc0, !PT ;  /* 0x00000002a4ff7812 */ /* 0x000fe4000780c0ff */
[----:B------:R-:W-:Y:S01]  /*b9e0*/  @P1 STS.128 [R179+0x10000], RZ ;  /* 0x010000ffb3001388 */ /* 0x000fe20000000c00 */
[----:B------:R-:W-:Y:S02]  /*b9f0*/  IADD3 R139, PT, PT, R136, UR5, RZ ;  /* 0x00000005888b7c10 */ /* 0x000fe4000fffe0ff */
[----:B------:R-:W-:Y:S02]  /*ba00*/  SEL R138, R162, 0xffffffe0, !P0 ;  /* 0xffffffe0a28a7807 */ /* 0x000fe40004000000 */
[----:B------:R-:W-:Y:S01]  /*ba10*/  @!PT LDS RZ, [RZ] ;  /* 0x00000000fffff984 */ /* 0x000fe20000000800 */
[----:B------:R-:W-:Y:S01]  /*ba20*/  @!PT LDS RZ, [RZ] ;  /* 0x00000000fffff984 */ /* 0x000fe20000000800 */
[----:B------:R-:W-:Y:S01]  /*ba30*/  @!PT LDS RZ, [RZ] ;  /* 0x00000000fffff984 */ /* 0x000fe20000000800 */
[----:B------:R-:W-:Y:S01]  /*ba40*/  @!P3 LDGSTS.E.BYPASS.LTC128B.128 [R179+0xc800], desc[UR18][R180.64] ;  /* 0x0c800000b4b3bfae */ /* 0x000fe2000b981a12 */
[----:B------:R-:W-:Y:S02]  /*ba50*/  LOP3.LUT P0, RZ, R164, 0x4, RZ, 0xc0, !PT ;  /* 0x00000004a4ff7812 */ /* 0x000fe4000780c0ff */
[-C--:B------:R-:W-:Y:S02]  /*ba60*/  IADD3 R0, PT, PT, R138, R139.reuse, RZ ;  /* 0x0000008b8a007210 */ /* 0x080fe40007ffe0ff */
[----:B------:R-:W-:Y:S01]  /*ba70*/  @P3 STS.128 [R179+0xc800], RZ ;  /* 0x00c800ffb3003388 */ /* 0x000fe20000000c00 */
[----:B------:R-:W-:Y:S04]  /*ba80*/  SEL R2, R160, 0xffffffc0, !P0 ;  /* 0xffffffc0a0027807 */ /* 0x000fe80004000000 */
[----:B------:R-:W-:Y:S01]  /*ba90*/  @!PT LDS RZ, [RZ] ;  /* 0x00000000fffff984 */ /* 0x000fe20000000800 */
[----:B------:R-:W-:Y:S01]  /*baa0*/  @!PT LDS RZ, [RZ] ;  /* 0x00000000fffff984 */ /* 0x000fe20000000800 */
[----:B------:R-:W-:Y:S01]  /*bab0*/  @!PT LDS RZ, [RZ] ;  /* 0x00000000fffff984 */ /* 0x000fe20000000800 */
[----:B------:R-:W-:Y:S01]  /*bac0*/  @!P2 LDGSTS.E.BYPASS.LTC128B.128 [R179+0xe800], desc[UR18][R180.64+0x80] ;  /* 0x0e800080b4b3afae */ /* 0x000fe2000b981a12 */
[----:B------:R-:W-:Y:S04]  /*bad0*/  IADD3 R139, PT, PT, R2, R139, RZ ;  /* 0x0000008b028b7210 */ /* 0x000fe80007ffe0ff */
        /* <DEDUP_REMOVED lines=38> */
[----:B------:R-:W4:Y:S05]  /*bd40*/  LDSM.16.M88.4 R148, [R136+UR5+0x6800] ;  /* 0x006800058894783b */ /* 0x000f2a0008000200 */
[----:B------:R-:W1:Y:S05]  /*bd50*/  LDSM.16.M88.4 R152, [R136+UR5+0x7000] ;  /* 0x007000058898783b */ /* 0x000e6a0008000200 */
[----:B------:R-:W0:Y:S05]  /*bd60*/  LDGDEPBAR ;  /* 0x00000000000079af */ /* 0x000e2a0000000000 */
[----:B------:R-:W2:Y:S01]  /*bd70*/  LDSM.16.M88.4 R156, [R136+UR5+0x7800] ;  /* 0x00780005889c783b */ /* 0x000ea20008000200 */
[C---:B---3--:R-:W-:Y:S08]  /*bd80*/  HMMA.16816.F32.BF16 R4, R140.reuse, R144, RZ ;  /* 0x000000908c04723c */ /* 0x048ff000000418ff */
[C---:B------:R-:W-:Y:S08]  /*bd90*/  HMMA.16816.F32.BF16 R8, R140.reuse, R146, RZ ;  /* 0x000000928c08723c */ /* 0x040ff000000418ff */
[C---:B----4-:R-:W-:Y:S01]  /*bda0*/  HMMA.16816.F32.BF16 R12, R140.reuse, R148, RZ ;  /* 0x000000948c0c723c */ /* 0x050fe200000418ff */
[-C--:B------:R-:W-:Y:S02]  /*bdb0*/  IADD3 R148, PT, PT, R138, R167.reuse, RZ ;  /* 0x000000a78a947210 */ /* 0x080fe40007ffe0ff */
[----:B------:R-:W-:Y:S02]  /*bdc0*/  IADD3 R149, PT, PT, R2, R167, RZ ;  /* 0x000000a702957210 */ /* 0x000fe40007ffe0ff */
[C---:B------:R-:W-:Y:S01]  /*bdd0*/  IADD3 R2, PT, PT, R138.reuse, R139, RZ ;  /* 0x0000008b8a027210 */ /* 0x040fe20007ffe0ff */
[----:B------:R-:W-:Y:S02]  /*bde0*/  LDSM.16.M88.4 R144, [R148] ;  /* 0x000000009490783b */ /* 0x000fe40000000200 */
[C---:B------:R-:W-:Y:S01]  /*bdf0*/  HMMA.16816.F32.BF16 R16, R140.reuse, R150, RZ ;  /* 0x000000968c10723c */ /* 0x040fe200000418ff */
[----:B------:R-:W-:Y:S07]  /*be00*/  IADD3 R150, PT, PT, R138, R149, RZ ;  /* 0x000000958a967210 */ /* 0x000fee0007ffe0ff */
[C---:B-1----:R-:W-:Y:S08]  /*be10*/  HMMA.16816.F32.BF16 R20, R140.reuse, R152, RZ ;  /* 0x000000988c14723c */ /* 0x042ff000000418ff */
[C---:B------:R-:W-:Y:S08]  /*be20*/  HMMA.16816.F32.BF16 R24, R140.reuse, R154, RZ ;  /* 0x0000009a8c18723c */ /* 0x040ff000000418ff */
[C---:B--2---:R-:W-:Y:S08]  /*be30*/  HMMA.16816.F32.BF16 R28, R140.reuse, R156, RZ ;  /* 0x0000009c8c1c723c */ /* 0x044ff000000418ff */
[----:B------:R-:W-:Y:S01]  /*be40*/  HMMA.16816.F32.BF16 R32, R140, R158, RZ ;  /* 0x0000009e8c20723c */ /* 0x000fe200000418ff */
        /* <DEDUP_REMOVED lines=12> */
[----:B------:R-:W-:Y:S05]  /*bf10*/  LDSM.16.M88.4 R140, [R149] ;  /* 0x00000000958c783b */ /* 0x000fea0000000200 */
[----:B------:R-:W1:Y:S02]  /*bf20*/  LDSM.16.M88.4 R144, [R139+0x6000] ;  /* 0x006000008b90783b */ /* 0x000e640000000200 */
        /* <DEDUP_REMOVED lines=24> */
[----:B------:R-:W-:Y:S05]  /*c0b0*/  LDSM.16.M88.4 R140, [R167+0x2000] ;  /* 0x00200000a78c783b */ /* 0x000fea0000000200 */
[----:B------:R-:W1:Y:S02]  /*c0c0*/  LDSM.16.M88.4 R144, [R136+UR5+0x8000] ;  /* 0x008000058890783b */ /* 0x000e640008000200 */
        /* <DEDUP_REMOVED lines=11> */
[----:B------:R-:W-:Y:S05]  /*c180*/  LDSM.16.M88.4 R140, [R148+0x2000] ;  /* 0x00200000948c783b */ /* 0x000fea0000000200 */
        /* <DEDUP_REMOVED lines=65> */
[----:B------:R-:W1:Y:S05]  /*c5a0*/  LDSM.16.M88.4 R144, [R139+0xa000] ;  /* 0x00a000008b90783b */ /* 0x000e6a0000000200 */
        /* <DEDUP_REMOVED lines=12> */
[----:B------:R-:W1:Y:S05]  /*c670*/  LDSM.16.M88.4 R140, [R2+0xa000] ;  /* 0x00a00000028c783b */ /* 0x000e6a0000000200 */
[----:B------:R-:W2:Y:S02]  /*c680*/  LDSM.16.M88.4 R144, [R2+0xa800] ;  /* 0x00a800000290783b */ /* 0x000ea40000000200 */
[C---:B-1----:R-:W-:Y:S08]  /*c690*/  HMMA.16816.F32.BF16 R4, R148.reuse, R140, R4 ;  /* 0x0000008c9404723c */ /* 0x042ff00000041804 */
[C---:B------:R-:W-:Y:S01]  /*c6a0*/  HMMA.16816.F32.BF16 R8, R148.reuse, R142, R8 ;  /* 0x0000008e9408723c */ /* 0x040fe20000041808 */
[----:B------:R-:W1:Y:S07]  /*c6b0*/  LDSM.16.M88.4 R140, [R2+0xb000] ;  /* 0x00b00000028c783b */ /* 0x000e6e0000000200 */
        /* <DEDUP_REMOVED lines=10> */
[----:B------:R-:W-:Y:S03]  /*c760*/  FMUL.FTZ R201, R9, UR13 ;  /* 0x0000000d09c97c20 */ /* 0x000fe60008410000 */
[----:B------:R-:W4:Y:S01]  /*c770*/  MUFU.TANH R197, R197 ;  /* 0x000000c500c57308 */ /* 0x000f220000002400 */
[----:B------:R-:W-:Y:S01]  /*c780*/  BAR.SYNC.DEFER_BLOCKING 0x0 ;  /* 0x0000000000007b1d */ /* 0x000fe20000010000 */
[----:B------:R-:W-:Y:S01]  /*c790*/  FMUL.FTZ R210, R10, UR13 ;  /* 0x0000000d0ad27c20 */ /* 0x000fe20008410000 */
[----:B------:R-:W-:Y:S01]  /*c7a0*/  FMUL.FTZ R208, R11, UR13 ;  /* 0x0000000d0bd07c20 */ /* 0x000fe20008410000 */
[----:B------:R-:W-:Y:S01]  /*c7b0*/  FMUL.FTZ R191, R12, UR13 ;  /* 0x0000000d0cbf7c20 */ /* 0x000fe20008410000 */
[----:B------:R-:W-:Y:S01]  /*c7c0*/  FMUL.FTZ R189, R13, UR13 ;  /* 0x0000000d0dbd7c20 */ /* 0x000fe20008410000 */
[----:B------:R-:W-:Y:S01]  /*c7d0*/  FMUL.FTZ R198, R14, UR13 ;  /* 0x0000000d0ec67c20 */ /* 0x000fe20008410000 */
[----:B------:R-:W-:Y:S03]  /*c7e0*/  FMUL.FTZ R196, R15, UR13 ;  /* 0x0000000d0fc47c20 */ /* 0x000fe60008410000 */
[----:B------:R-:W2:Y:S01]  /*c7f0*/  MUFU.TANH R206, R206 ;  /* 0x000000ce00ce7308 */ /* 0x000ea20000002400 */
[----:B------:R-:W-:Y:S01]  /*c800*/  FMUL.FTZ R195, R16, UR13 ;  /* 0x0000000d10c37c20 */ /* 0x000fe20008410000 */
[----:B------:R-:W-:Y:S01]  /*c810*/  FMUL.FTZ R193, R17, UR13 ;  /* 0x0000000d11c17c20 */ /* 0x000fe20008410000 */
[----:B------:R-:W-:Y:S01]  /*c820*/  FMUL.FTZ R202, R18, UR13 ;  /* 0x0000000d12ca7c20 */ /* 0x000fe20008410000 */
[----:B------:R-:W-:Y:S06]  /*c830*/  FMUL.FTZ R200, R19, UR13 ;  /* 0x0000000d13c87c20 */ /* 0x000fec0008410000 */
[----:B------:R-:W2:Y:S01]  /*c840*/  MUFU.TANH R204, R204 ;  /* 0x000000cc00cc7308 */ /* 0x000ea20000002400 */
[C---:B-1----:R-:W-:Y:S09]  /*c850*/  HMMA.16816.F32.BF16 R20, R148.reuse, R140, R20 ;  /* 0x0000008c9414723c */ /* 0x042ff20000041814 */
[----:B------:R-:W1:Y:S01]  /*c860*/  MUFU.TANH R203, R203 ;  /* 0x000000cb00cb7308 */ /* 0x000e620000002400 */
[C---:B------:R-:W-:Y:S09]  /*c870*/  HMMA.16816.F32.BF16 R24, R148.reuse, R142, R24 ;  /* 0x0000008e9418723c */ /* 0x040ff20000041818 */
[----:B------:R-:W1:Y:S01]  /*c880*/  MUFU.TANH R201, R201 ;  /* 0x000000c900c97308 */ /* 0x000e620000002400 */
[C---:B---3--:R-:W-:Y:S03]  /*c890*/  HMMA.16816.F32.BF16 R28, R148.reuse, R144, R28 ;  /* 0x00000090941c723c */ /* 0x048fe6000004181c */
[----:B------:R-:W-:Y:S01]  /*c8a0*/  FMUL.FTZ R181, R20, UR13 ;  /* 0x0000000d14b57c20 */ /* 0x000fe20008410000 */
[----:B------:R-:W-:Y:S01]  /*c8b0*/  FMUL.FTZ R180, R21, UR13 ;  /* 0x0000000d15b47c20 */ /* 0x000fe20008410000 */
[----:B------:R-:W-:Y:S01]  /*c8c0*/  FMUL.FTZ R182, R22, UR13 ;  /* 0x0000000d16b67c20 */ /* 0x000fe20008410000 */
[----:B------:R-:W-:Y:S03]  /*c8d0*/  FMUL.FTZ R184, R23, UR13 ;  /* 0x0000000d17b87c20 */ /* 0x000fe60008410000 */
[----:B------:R-:W3:Y:S01]  /*c8e0*/  MUFU.TANH R210, R210 ;  /* 0x000000d200d27308 */ /* 0x000ee20000002400 */
[----:B------:R-:W-:Y:S03]  /*c8f0*/  HMMA.16816.F32.BF16 R32, R148, R146, R32 ;  /* 0x000000929420723c */ /* 0x000fe60000041820 */
[----:B------:R-:W-:Y:S01]  /*c900*/  FMUL.FTZ R183, R24, UR13 ;  /* 0x0000000d18b77c20 */ /* 0x000fe20008410000 */
[----:B------:R-:W-:Y:S01]  /*c910*/  FMUL.FTZ R186, R25, UR13 ;  /* 0x0000000d19ba7c20 */ /* 0x000fe20008410000 */
[----:B------:R-:W-:Y:S01]  /*c920*/  FMUL.FTZ R188, R26, UR13 ;  /* 0x0000000d1abc7c20 */ /* 0x000fe20008410000 */
[----:B------:R-:W-:Y:S03]  /*c930*/  FMUL.FTZ R190, R27, UR13 ;  /* 0x0000000d1bbe7c20 */ /* 0x000fe60008410000 */
[----:B------:R-:W1:Y:S01]  /*c940*/  MUFU.TANH R208, R208 ;  /* 0x000000d000d07308 */ /* 0x000e620000002400 */
[----:B------:R-:W-:Y:S01]  /*c950*/  FMUL.FTZ R185, R28, UR13 ;  /* 0x0000000d1cb97c20 */ /* 0x000fe20008410000 */
[----:B------:R-:W-:Y:S01]  /*c960*/  FMUL.FTZ R192, R29, UR13 ;  /* 0x0000000d1dc07c20 */ /* 0x000fe20008410000 */
[----:B------:R-:W-:Y:S01]  /*c970*/  FMUL.FTZ R134, R30, UR13 ;  /* 0x0000000d1e867c20 */ /* 0x000fe20008410000 */
[----:B-----5:R-:W-:Y:S06]  /*c980*/  FMUL.FTZ R133, R31, UR13 ;  /* 0x0000000d1f857c20 */ /* 0x020fec0008410000 */
        /* <DEDUP_REMOVED lines=27> */
[----:B------:R-:W1:Y:S01]  /*cb40*/  MUFU.TANH R3, R3 ;  /* 0x0000000300037308 */ /* 0x000e620000002400 */
[----:B--234-:R-:W-:Y:S05]  /*cb50*/  BRA.U !UP0, `(.L_x_1229) ;  /* 0x0000000908587547 */ /* 0x01cfea000b800000 */
        /* <DEDUP_REMOVED lines=14> */
[----:B------:R-:W2:Y:S01]  /*cc40*/  LDC R0, c[0x0][0x4f0] ;  /* 0x00013c00ff007b82 */ /* 0x000ea20000000800 */
[----:B------:R-:W-:Y:S02]  /*cc50*/  UIADD3 UR17, UPT, UPT, UR10, -0x80, URZ ;  /* 0xffffff800a117890 */ /* 0x000fe4000fffe0ff */
[----:B------:R-:W-:Y:S06]  /*cc60*/  UIADD3 UR11, UPT, UPT, UR10, -0x40, URZ ;  /* 0xffffffc00a0b7890 */ /* 0x000fec000fffe0ff */
[----:B------:R-:W-:Y:S04]  /*cc70*/  MOV R6, UR11 ;  /* 0x0000000b00067c02 */ /* 0x000fe80008000f00 */
[----:B------:R-:W-:Y:S02]  /*cc80*/  IABS R6, R6 ;  /* 0x0000000600067213 */ /* 0x000fe40000000000 */
[-C--:B--2---:R-:W-:Y:S02]  /*cc90*/  IABS R2, R0.reuse ;  /* 0x0000000000027213 */ /* 0x084fe40000000000 */
[----:B------:R-:W-:Y:S02]  /*cca0*/  LOP3.LUT R11, RZ, R0, RZ, 0x33, !PT ;  /* 0x00000000ff0b7212 */ /* 0x000fe400078e33ff */
[----:B------:R-:W2:Y:S10]  /*ccb0*/  I2F.RP R10, R2 ;  /* 0x00000002000a7306 */ /* 0x000eb40000209400 */
[----:B--2---:R-:W2:Y:S02]  /*ccc0*/  MUFU.RCP R4, R10 ;  /* 0x0000000a00047308 */ /* 0x004ea40000001000 */
[----:B--2---:R-:W-:Y:S02]  /*ccd0*/  VIADD R8, R4, 0xffffffe ;  /* 0x0ffffffe04087836 */ /* 0x004fe40000000000 */
[----:B------:R-:W-:Y:S06]  /*cce0*/  IMAD.U32 R4, RZ, RZ, UR17 ;  /* 0x00000011ff047e24 */ /* 0x000fec000f8e00ff */
[----:B------:R-:W2:Y:S01]  /*ccf0*/  F2I.FTZ.U32.TRUNC.NTZ R9, R8 ;  /* 0x0000000800097305 */ /* 0x000ea2000021f000 */
[----:B------:R-:W-:Y:S01]  /*cd00*/  IABS R4, R4 ;  /* 0x0000000400047213 */ /* 0x000fe20000000000 */
        /* <DEDUP_REMOVED lines=17> */
[----:B------:R-:W-:Y:S02]  /*ce20*/  ISETP.GE.U32.AND P5, PT, R4, R2, PT ;  /* 0x000000020400720c */ /* 0x000fe40003fa6070 */
[C---:B------:R-:W-:Y:S02]  /*ce30*/  LOP3.LUT R2, R0.reuse, UR17, RZ, 0x3c, !PT ;  /* 0x0000001100027c12 */ /* 0x040fe4000f8e3cff */
[----:B------:R-:W-:Y:S07]  /*ce40*/  LOP3.LUT R4, R0, UR11, RZ, 0x3c, !PT ;  /* 0x0000000b00047c12 */ /* 0x000fee000f8e3cff */
        /* <DEDUP_REMOVED lines=24> */
[C---:B------:R-:W-:Y:S01]  /*cfd0*/  IMAD.WIDE.U32 R12, R9.reuse, UR6, R12 ;  /* 0x00000006090c7c25 */ /* 0x040fe2000f8e000c */
[----:B------:R-:W-:Y:S02]  /*cfe0*/  SHF.R.S32.HI R2, RZ, 0x1f, R9 ;  /* 0x0000001fff027819 */ /* 0x000fe40000011409 */
[----:B------:R-:W-:Y:S03]  /*cff0*/  LEA R170, P5, R12, R170, 0x1 ;  /* 0x000000aa0caa7211 */ /* 0x000fe600078a08ff */
[----:B------:R-:W-:Y:S04]  /*d000*/  IMAD R2, R2, UR6, RZ ;  /* 0x0000000602027c24 */ /* 0x000fe8000f8e02ff */
[----:B------:R-:W-:Y:S05]  /*d010*/  IMAD R2, R9, UR7, R2 ;  /* 0x0000000709027c24 */ /* 0x000fea000f8e0202 */
[----:B------:R-:W-:Y:S04]  /*d020*/  IADD3 R2, PT, PT, R13, R2, RZ ;  /* 0x000000020d027210 */ /* 0x000fe80007ffe0ff */
[----:B------:R-:W-:Y:S07]  /*d030*/  LEA.HI.X R169, R12, R169, R2, 0x1, P5 ;  /* 0x000000a90ca97211 */ /* 0x000fee00028f0c02 */
.L_x_1230:
        /* <DEDUP_REMOVED lines=11> */
[----:B------:R-:W-:Y:S02]  /*d0f0*/  IADD3.X R5, PT, PT, R2, R7, RZ, P6, !PT ;  /* 0x0000000702057210 */ /* 0x000fe400037fe4ff */
[----:B------:R-:W-:Y:S04]  /*d100*/  IADD3 R8, P5, PT, R0, R4, RZ ;  /* 0x0000000400087210 */ /* 0x000fe80007fbe0ff */
        /* <DEDUP_REMOVED lines=59> */
.L_x_1229:
[----:B------:R-:W-:Y:S01]  /*d4c0*/  FMNMX3.FTZ R2, R135, R199, R197, !PT ;  /* 0x000000c787027276 */ /* 0x000fe200078100c5 */
[----:B------:R-:W-:Y:S01]  /*d4d0*/  LDSM.16.MT88.4 R12, [R165+0xc000] ;  /* 0x00c00000a50c783b */ /* 0x000fe20000004200 */
[----:B---3--:R-:W-:Y:S01]  /*d4e0*/  FMNMX3.FTZ R5, R137, R206, R204, !PT ;  /* 0x000000ce89057276 */ /* 0x008fe200078100cc */
[----:B------:R-:W-:Y:S01]  /*d4f0*/  UISETP.GT.AND UP0, UPT, UR20, UR14, UPT ;  /* 0x0000000e1400728c */ /* 0x000fe2000bf04270 */
[----:B-1----:R-:W-:Y:S01]  /*d500*/  FMNMX3.FTZ R2, R2, R203, R201, !PT ;  /* 0x000000cb02027276 */ /* 0x002fe200078100c9 */
[----:B------:R-:W-:Y:S01]  /*d510*/  UIADD3 UR10, UPT, UPT, UR10, -0x40, URZ ;  /* 0xffffffc00a0a7890 */ /* 0x000fe2000fffe0ff */
        /* <DEDUP_REMOVED lines=14> */
[----:B------:R-:W-:Y:S01]  /*d600*/  IADD3 R141, PT, PT, R165, 0xc040, RZ ;  /* 0x0000c040a58d7810 */ /* 0x000fe20007ffe0ff */
[----:B------:R-:W1:Y:S01]  /*d610*/  SHFL.BFLY PT, R5, R4, 0x2, 0x1f ;  /* 0x0c401f0004057f89 */ /* 0x000e6200000e0000 */
[----:B------:R-:W-:Y:S07]  /*d620*/  @P0 IADD3 R141, PT, PT, R168, -0x40, RZ ;  /* 0xffffffc0a88d0810 */ /* 0x000fee0007ffe0ff */
[----:B------:R-:W2:Y:S01]  /*d630*/  SHFL.BFLY PT, R0, R9, 0x2, 0x1f ;  /* 0x0c401f0009007f89 */ /* 0x000ea200000e0000 */
[----:B------:R-:W-:Y:S07]  /*d640*/  IADD3 R140, PT, PT, R138, R141, RZ ;  /* 0x0000008d8a8c7210 */ /* 0x000fee0007ffe0ff */
[----:B------:R-:W-:Y:S01]  /*d650*/  LDSM.16.MT88.4 R28, [R141] ;  /* 0x000000008d1c783b */ /* 0x000fe20000004200 */
        /* <DEDUP_REMOVED lines=13> */
[----:B------:R-:W-:Y:S02]  /*d730*/  FMUL.FTZ R136, R5, UR4 ;  /* 0x0000000405887c20 */ /* 0x000fe40008410000 */
        /* <DEDUP_REMOVED lines=22> */
[----:B------:R-:W-:Y:S01]  /*d8a0*/  MUFU.EX2 R144, R144 ;  /* 0x0000009000907308 */ /* 0x000fe20000000800 */
[----:B------:R-:W-:Y:S01]  /*d8b0*/  FFMA.FTZ R159, R183, UR4, -R156 ;  /* 0x00000004b79f7c23 */ /* 0x000fe2000801089c */
[C---:B-1----:R-:W-:Y:S01]  /*d8c0*/  FMUL.FTZ R4, R136.reuse, R128 ;  /* 0x0000008088047220 */ /* 0x042fe20000410000 */
[C---:B------:R-:W-:Y:S07]  /*d8d0*/  FMUL.FTZ R5, R136.reuse, R129 ;  /* 0x0000008188057220 */ /* 0x040fee0000410000 */
[----:B------:R-:W1:Y:S01]  /*d8e0*/  MUFU.EX2 R139, R139 ;  /* 0x0000008b008b7308 */ /* 0x000e620000000800 */
[C---:B------:R-:W-:Y:S01]  /*d8f0*/  FMUL.FTZ R8, R136.reuse, R124 ;  /* 0x0000007c88087220 */ /* 0x040fe20000410000 */
[C---:B--2---:R-:W-:Y:S01]  /*d900*/  FMUL.FTZ R6, R135.reuse, R130 ;  /* 0x0000008287067220 */ /* 0x044fe20000410000 */
[C---:B------:R-:W-:Y:S07]  /*d910*/  FMUL.FTZ R7, R135.reuse, R131 ;  /* 0x0000008387077220 */ /* 0x040fee0000410000 */
[----:B------:R-:W-:Y:S01]  /*d920*/  MUFU.EX2 R142, R142 ;  /* 0x0000008e008e7308 */ /* 0x000fe20000000800 */
[C---:B------:R-:W-:Y:S01]  /*d930*/  FMUL.FTZ R9, R136.reuse, R125 ;  /* 0x0000007d88097220 */ /* 0x040fe20000410000 */
[C---:B------:R-:W-:Y:S01]  /*d940*/  FMUL.FTZ R10, R135.reuse, R126 ;  /* 0x0000007e870a7220 */ /* 0x040fe20000410000 */
[C---:B------:R-:W-:Y:S07]  /*d950*/  FMUL.FTZ R11, R135.reuse, R127 ;  /* 0x0000007f870b7220 */ /* 0x040fee0000410000 */
[----:B------:R-:W-:Y:S01]  /*d960*/  MUFU.EX2 R155, R155 ;  /* 0x0000009b009b7308 */ /* 0x000fe20000000800 */
[C---:B------:R-:W-:Y:S01]  /*d970*/  FMUL.FTZ R24, R136.reuse, R108 ;  /* 0x0000006c88187220 */ /* 0x040fe20000410000 */
[C---:B------:R-:W-:Y:S01]  /*d980*/  FMUL.FTZ R25, R136.reuse, R109 ;  /* 0x0000006d88197220 */ /* 0x040fe20000410000 */
[C---:B------:R-:W-:Y:S07]  /*d990*/  FMUL.FTZ R26, R135.reuse, R110 ;  /* 0x0000006e871a7220 */ /* 0x040fee0000410000 */
[----:B------:R-:W2:Y:S01]  /*d9a0*/  MUFU.EX2 R146, R146 ;  /* 0x0000009200927308 */ /* 0x000ea20000000800 */
[----:B------:R-:W-:Y:S01]  /*d9b0*/  FMUL.FTZ R27, R135, R111 ;  /* 0x0000006f871b7220 */ /* 0x000fe20000410000 */
[----:B-1----:R-:W-:Y:S01]  /*d9c0*/  F2FP.BF16.F32.PACK_AB R130, R139, R144 ;  /* 0x000000908b82723e */ /* 0x002fe200000010ff */
[----:B------:R-:W1:Y:S07]  /*d9d0*/  LDSM.16.MT88.4 R108, [R140] ;  /* 0x000000008c6c783b */ /* 0x000e6e0000004200 */
[----:B------:R-:W3:Y:S01]  /*d9e0*/  MUFU.EX2 R154, R154 ;  /* 0x0000009a009a7308 */ /* 0x000ee20000000800 */
[C---:B------:R-:W-:Y:S01]  /*d9f0*/  FMUL.FTZ R16, R136.reuse, R116 ;  /* 0x0000007488107220 */ /* 0x040fe20000410000 */
[C---:B------:R-:W-:Y:S01]  /*da00*/  FMUL.FTZ R17, R136.reuse, R117 ;  /* 0x0000007588117220 */ /* 0x040fe20000410000 */
[C---:B------:R-:W-:Y:S07]  /*da10*/  FMUL.FTZ R18, R135.reuse, R118 ;  /* 0x0000007687127220 */ /* 0x040fee0000410000 */
[----:B------:R-:W4:Y:S01]  /*da20*/  MUFU.EX2 R137, R137 ;  /* 0x0000008900897308 */ /* 0x000f220000000800 */
[C---:B------:R-:W-:Y:S01]  /*da30*/  FMUL.FTZ R19, R135.reuse, R119 ;  /* 0x0000007787137220 */ /* 0x040fe20000410000 */
[C---:B------:R-:W-:Y:S01]  /*da40*/  FMUL.FTZ R32, R136.reuse, R100 ;  /* 0x0000006488207220 */ /* 0x040fe20000410000 */
[----:B------:R-:W-:Y:S01]  /*da50*/  FMUL.FTZ R33, R136, R101 ;  /* 0x0000006588217220 */ /* 0x000fe20000410000 */
[C---:B------:R-:W-:Y:S01]  /*da60*/  FMUL.FTZ R34, R135.reuse, R102 ;  /* 0x0000006687227220 */ /* 0x040fe20000410000 */
[----:B------:R-:W-:Y:S01]  /*da70*/  FMUL.FTZ R35, R135, R103 ;  /* 0x0000006787237220 */ /* 0x000fe20000410000 */
[----:B--2---:R-:W-:Y:S01]  /*da80*/  F2FP.BF16.F32.PACK_AB R128, R146, R155 ;  /* 0x0000009b9280723e */ /* 0x004fe200000010ff */
[----:B------:R-:W2:Y:S01]  /*da90*/  LDSM.16.MT88.4 R100, [R165+0xe000] ;  /* 0x00e00000a564783b */ /* 0x000ea20000004200 */
[C---:B------:R-:W-:Y:S01]  /*daa0*/  FMUL.FTZ R36, R136.reuse, R36 ;  /* 0x0000002488247220 */ /* 0x040fe20000410000 */
[C---:B------:R-:W-:Y:S01]  /*dab0*/  FMUL.FTZ R37, R136.reuse, R37 ;  /* 0x0000002588257220 */ /* 0x040fe20000410000 */
[----:B---3--:R-:W-:Y:S01]  /*dac0*/  F2FP.BF16.F32.PACK_AB R129, R143, R154 ;  /* 0x0000009a8f81723e */ /* 0x008fe200000010ff */
[C---:B------:R-:W-:Y:S01]  /*dad0*/  FMUL.FTZ R38, R135.reuse, R38 ;  /* 0x0000002687267220 */ /* 0x040fe20000410000 */
[----:B------:R-:W-:Y:S01]  /*dae0*/  FMUL.FTZ R39, R135, R39 ;  /* 0x0000002787277220 */ /* 0x000fe20000410000 */
[C---:B------:R-:W-:Y:S01]  /*daf0*/  FMUL.FTZ R40, R136.reuse, R40 ;  /* 0x0000002888287220 */ /* 0x040fe20000410000 */
[----:B----4-:R-:W-:Y:S01]  /*db00*/  F2FP.BF16.F32.PACK_AB R131, R137, R142 ;  /* 0x0000008e8983723e */ /* 0x010fe200000010ff */
[----:B------:R-:W-:Y:S01]  /*db10*/  LDSM.16.MT88.4 R124, [R165+0xd800] ;  /* 0x00d80000a57c783b */ /* 0x000fe20000004200 */
[C---:B------:R-:W-:Y:S01]  /*db20*/  FMUL.FTZ R41, R136.reuse, R41 ;  /* 0x0000002988297220 */ /* 0x040fe20000410000 */
[C---:B------:R-:W-:Y:S01]  /*db30*/  FMUL.FTZ R42, R135.reuse, R42 ;  /* 0x0000002a872a7220 */ /* 0x040fe20000410000 */
[C---:B------:R-:W-:Y:S01]  /*db40*/  FMUL.FTZ R43, R135.reuse, R43 ;  /* 0x0000002b872b7220 */ /* 0x040fe20000410000 */
[C---:B------:R-:W-:Y:S01]  /*db50*/  FMUL.FTZ R44, R136.reuse, R44 ;  /* 0x0000002c882c7220 */ /* 0x040fe20000410000 */
[C---:B------:R-:W-:Y:S01]  /*db60*/  FMUL.FTZ R45, R136.reuse, R45 ;  /* 0x0000002d882d7220 */ /* 0x040fe20000410000 */
[C---:B------:R-:W-:Y:S01]  /*db70*/  HMMA.16816.F32.BF16 R4, R128.reuse, R12, R4 ;  /* 0x0000000c8004723c */ /* 0x040fe20000041804 */
[----:B------:R-:W-:Y:S01]  /*db80*/  MUFU.EX2 R167, R167 ;  /* 0x000000a700a77308 */ /* 0x000fe20000000800 */
[----:B------:R-:W-:Y:S03]  /*db90*/  LDSM.16.MT88.4 R116, [R161+0xd800] ;  /* 0x00d80000a174783b */ /* 0x000fe60000004200 */
[C---:B------:R-:W-:Y:S01]  /*dba0*/  FMUL.FTZ R12, R136.reuse, R120 ;  /* 0x00000078880c7220 */ /* 0x040fe20000410000 */
[C---:B------:R-:W-:Y:S01]  /*dbb0*/  FMUL.FTZ R13, R136.reuse, R121 ;  /* 0x00000079880d7220 */ /* 0x040fe20000410000 */
[C---:B------:R-:W-:Y:S01]  /*dbc0*/  FMUL.FTZ R46, R135.reuse, R46 ;  /* 0x0000002e872e7220 */ /* 0x040fe20000410000 */
[C---:B------:R-:W-:Y:S03]  /*dbd0*/  HMMA.16816.F32.BF16 R8, R128.reuse, R14, R8 ;  /* 0x0000000e8008723c */ /* 0x040fe60000041808 */
        /* <DEDUP_REMOVED lines=9> */
[C---:B------:R-:W-:Y:S01]  /*dc70*/  HMMA.16816.F32.BF16 R12, R128.reuse, R20, R12 ;  /* 0x00000014800c723c */ /* 0x040fe2000004180c */
[----:B------:R-:W-:Y:S02]  /*dc80*/  MUFU.EX2 R157, R157 ;  /* 0x0000009d009d7308 */ /* 0x000fe40000000800 */
[C---:B------:R-:W-:Y:S01]  /*dc90*/  FMUL.FTZ R53, R136.reuse, R53 ;  /* 0x0000003588357220 */ /* 0x040fe20000410000 */
[C---:B------:R-:W-:Y:S01]  /*dca0*/  FMUL.FTZ R54, R135.reuse, R54 ;  /* 0x0000003687367220 */ /* 0x040fe20000410000 */
        /* <DEDUP_REMOVED lines=27> */
[----:B------:R-:W-:Y:S01]  /*de60*/  LDSM.16.MT88.4 R104, [R165+0xc800] ;  /* 0x00c80000a568783b */ /* 0x000fe20000004200 */
[C---:B------:R-:W-:Y:S01]  /*de70*/  FMUL.FTZ R68, R136.reuse, R68 ;  /* 0x0000004488447220 */ /* 0x040fe20000410000 */
[C---:B------:R-:W-:Y:S01]  /*de80*/  FMUL.FTZ R69, R136.reuse, R69 ;  /* 0x0000004588457220 */ /* 0x040fe20000410000 */
[C---:B------:R-:W-:Y:S01]  /*de90*/  FMUL.FTZ R70, R135.reuse, R70 ;  /* 0x0000004687467220 */ /* 0x040fe20000410000 */
[C---:B------:R-:W-:Y:S01]  /*dea0*/  FMUL.FTZ R71, R135.reuse, R71 ;  /* 0x0000004787477220 */ /* 0x040fe20000410000 */
[C---:B-1----:R-:W-:Y:S01]  /*deb0*/  HMMA.16816.F32.BF16 R28, R128.reuse, R108, R28 ;  /* 0x0000006c801c723c */ /* 0x042fe2000004181c */
[----:B------:R-:W-:Y:S02]  /*dec0*/  MUFU.EX2 R151, R151 ;  /* 0x0000009700977308 */ /* 0x000fe40000000800 */
[C---:B------:R-:W-:Y:S01]  /*ded0*/  FMUL.FTZ R72, R136.reuse, R72 ;  /* 0x0000004888487220 */ /* 0x040fe20000410000 */
[C---:B------:R-:W-:Y:S01]  /*dee0*/  FMUL.FTZ R73, R136.reuse, R73 ;  /* 0x0000004988497220 */ /* 0x040fe20000410000 */
[C---:B------:R-:W-:Y:S01]  /*def0*/  FMUL.FTZ R74, R135.reuse, R74 ;  /* 0x0000004a874a7220 */ /* 0x040fe20000410000 */
[C---:B------:R-:W-:Y:S01]  /*df00*/  FMUL.FTZ R75, R135.reuse, R75 ;  /* 0x0000004b874b7220 */ /* 0x040fe20000410000 */
[C---:B------:R-:W-:Y:S01]  /*df10*/  FMUL.FTZ R76, R136.reuse, R76 ;  /* 0x0000004c884c7220 */ /* 0x040fe20000410000 */
[C---:B------:R-:W-:Y:S01]  /*df20*/  HMMA.16816.F32.BF16 R32, R128.reuse, R110, R32 ;  /* 0x0000006e8020723c */ /* 0x040fe20000041820 */
[----:B------:R-:W-:Y:S02]  /*df30*/  LDSM.16.MT88.4 R108, [R161+0xd000] ;  /* 0x00d00000a16c783b */ /* 0x000fe40000004200 */
[----:B------:R-:W-:Y:S01]  /*df40*/  MUFU.EX2 R150, R150 ;  /* 0x0000009600967308 */ /* 0x000fe20000000800 */
[C---:B------:R-:W-:Y:S01]  /*df50*/  FMUL.FTZ R77, R136.reuse, R77 ;  /* 0x0000004d884d7220 */ /* 0x040fe20000410000 */
[C---:B------:R-:W-:Y:S01]  /*df60*/  FMUL.FTZ R78, R135.reuse, R78 ;  /* 0x0000004e874e7220 */ /* 0x040fe20000410000 */
[C---:B------:R-:W-:Y:S01]  /*df70*/  FMUL.FTZ R79, R135.reuse, R79 ;  /* 0x0000004f874f7220 */ /* 0x040fe20000410000 */
[C---:B------:R-:W-:Y:S01]  /*df80*/  FMUL.FTZ R80, R136.reuse, R80 ;  /* 0x0000005088507220 */ /* 0x040fe20000410000 */
[C---:B------:R-:W-:Y:S01]  /*df90*/  FMUL.FTZ R81, R136.reuse, R81 ;  /* 0x0000005188517220 */ /* 0x040fe20000410000 */
[C---:B--2---:R-:W-:Y:S04]  /*dfa0*/  HMMA.16816.F32.BF16 R36, R128.reuse, R100, R36 ;  /* 0x000000648024723c */ /* 0x044fe80000041824 */
[----:B------:R-:W-:Y:S01]  /*dfb0*/  MUFU.EX2 R148, R148 ;  /* 0x0000009400947308 */ /* 0x000fe20000000800 */
[C---:B------:R-:W-:Y:S01]  /*dfc0*/  FMUL.FTZ R82, R135.reuse, R82 ;  /* 0x0000005287527220 */ /* 0x040fe20000410000 */
[C---:B------:R-:W-:Y:S01]  /*dfd0*/  FMUL.FTZ R83, R135.reuse, R83 ;  /* 0x0000005387537220 */ /* 0x040fe20000410000 */
[C---:B------:R-:W-:Y:S01]  /*dfe0*/  FMUL.FTZ R84, R136.reuse, R84 ;  /* 0x0000005488547220 */ /* 0x040fe20000410000 */
[C---:B------:R-:W-:Y:S01]  /*dff0*/  FMUL.FTZ R85, R136.reuse, R85 ;  /* 0x0000005588557220 */ /* 0x040fe20000410000 */
[C---:B------:R-:W-:Y:S01]  /*e000*/  FMUL.FTZ R86, R135.reuse, R86 ;  /* 0x0000005687567220 */ /* 0x040fe20000410000 */
[C---:B------:R-:W-:Y:S01]  /*e010*/  HMMA.16816.F32.BF16 R40, R128.reuse, R102, R40 ;  /* 0x000000668028723c */ /* 0x040fe20000041828 */
[----:B------:R-:W1:Y:S03]  /*e020*/  LDSM.16.MT88.4 R100, [R161+0xe000] ;  /* 0x00e00000a164783b */ /* 0x000e660000004200 */
[----:B------:R-:W-:Y:S01]  /*e030*/  MUFU.EX2 R147, R147 ;  /* 0x0000009300937308 */ /* 0x000fe20000000800 */
[C---:B------:R-:W-:Y:S01]  /*e040*/  FMUL.FTZ R87, R135.reuse, R87 ;  /* 0x0000005787577220 */ /* 0x040fe20000410000 */
[C---:B------:R-:W-:Y:S01]  /*e050*/  FMUL.FTZ R88, R136.reuse, R88 ;  /* 0x0000005888587220 */ /* 0x040fe20000410000 */
[C---:B------:R-:W-:Y:S01]  /*e060*/  FMUL.FTZ R89, R136.reuse, R89 ;  /* 0x0000005988597220 */ /* 0x040fe20000410000 */
[C---:B------:R-:W-:Y:S01]  /*e070*/  FMUL.FTZ R90, R135.reuse, R90 ;  /* 0x0000005a875a7220 */ /* 0x040fe20000410000 */
[----:B------:R-:W-:Y:S01]  /*e080*/  FMUL.FTZ R91, R135, R91 ;  /* 0x0000005b875b7220 */ /* 0x000fe20000410000 */
[--C-:B------:R-:W-:Y:S01]  /*e090*/  FFMA.FTZ R113, R133, UR4, -R145.reuse ;  /* 0x0000000485717c23 */ /* 0x100fe20008010891 */
[----:B------:R-:W-:Y:S01]  /*e0a0*/  FFMA.FTZ R154, R135, R178, R154 ;  /* 0x000000b2879a7223 */ /* 0x000fe2000001009a */
[--C-:B------:R-:W-:Y:S01]  /*e0b0*/  FFMA.FTZ R112, R191, UR4, -R156.reuse ;  /* 0x00000004bf707c23 */ /* 0x100fe2000801089c */
[C---:B------:R-:W-:Y:S01]  /*e0c0*/  FMUL.FTZ R92, R136.reuse, R92 ;  /* 0x0000005c885c7220 */ /* 0x040fe20000410000 */
[C---:B------:R-:W-:Y:S01]  /*e0d0*/  FMUL.FTZ R93, R136.reuse, R93 ;  /* 0x0000005d885d7220 */ /* 0x040fe20000410000 */
[C---:B------:R-:W-:Y:S01]  /*e0e0*/  FMUL.FTZ R94, R135.reuse, R94 ;  /* 0x0000005e875e7220 */ /* 0x040fe20000410000 */
[C---:B------:R-:W-:Y:S01]  /*e0f0*/  FMUL.FTZ R95, R135.reuse, R95 ;  /* 0x0000005f875f7220 */ /* 0x040fe20000410000 */
[C---:B------:R-:W-:Y:S01]  /*e100*/  FMUL.FTZ R96, R136.reuse, R96 ;  /* 0x0000006088607220 */ /* 0x040fe20000410000 */
[----:B------:R-:W2:Y:S01]  /*e110*/  MUFU.EX2 R112, R112 ;  /* 0x0000007000707308 */ /* 0x000ea20000000800 */
[----:B------:R-:W-:Y:S01]  /*e120*/  FMUL.FTZ R97, R136, R97 ;  /* 0x0000006188617220 */ /* 0x000fe20000410000 */
[C---:B------:R-:W-:Y:S01]  /*e130*/  FMUL.FTZ R98, R135.reuse, R98 ;  /* 0x0000006287627220 */ /* 0x040fe20000410000 */
[----:B------:R-:W-:Y:S01]  /*e140*/  FMUL.FTZ R99, R135, R99 ;  /* 0x0000006387637220 */ /* 0x000fe20000410000 */
[--C-:B------:R-:W-:Y:S01]  /*e150*/  FFMA.FTZ R171, R188, UR4, -R145.reuse ;  /* 0x00000004bcab7c23 */ /* 0x100fe20008010891 */
[----:B------:R-:W-:Y:S01]  /*e160*/  FFMA.FTZ R158, R190, UR4, -R145 ;  /* 0x00000004be9e7c23 */ /* 0x000fe20008010891 */
[----:B------:R-:W-:Y:S01]  /*e170*/  FFMA.FTZ R155, R136, R175, R155 ;  /* 0x000000af889b7223 */ /* 0x000fe2000001009b */
[--C-:B------:R-:W-:Y:S01]  /*e180*/  FFMA.FTZ R185, R185, UR4, -R156.reuse ;  /* 0x00000004b9b97c23 */ /* 0x100fe2000801089c */
[--C-:B------:R-:W-:Y:S01]  /*e190*/  FFMA.FTZ R192, R192, UR4, -R156.reuse ;  /* 0x00000004c0c07c23 */ /* 0x100fe2000801089c */
[--C-:B------:R-:W-:Y:S01]  /*e1a0*/  FFMA.FTZ R187, R187, UR4, -R156.reuse ;  /* 0x00000004bbbb7c23 */ /* 0x100fe2000801089c */
[----:B------:R-:W-:Y:S01]  /*e1b0*/  MUFU.EX2 R171, R171 ;  /* 0x000000ab00ab7308 */ /* 0x000fe20000000800 */
[----:B------:R-:W-:Y:S01]  /*e1c0*/  FADD.FTZ R155, R146, R155 ;  /* 0x0000009b929b7221 */ /* 0x000fe20000010000 */
[--C-:B------:R-:W-:Y:S01]  /*e1d0*/  FFMA.FTZ R134, R134, UR4, -R145.reuse ;  /* 0x0000000486867c23 */ /* 0x100fe20008010891 */
[--C-:B------:R-:W-:Y:S07]  /*e1e0*/  FFMA.FTZ R132, R132, UR4, -R145.reuse ;  /* 0x0000000484847c23 */ /* 0x100fee0008010891 */
[----:B------:R-:W3:Y:S01]  /*e1f0*/  MUFU.EX2 R158, R158 ;  /* 0x0000009e009e7308 */ /* 0x000ee20000000800 */
[----:B------:R-:W-:Y:S09]  /*e200*/  MOV R135, R2 ;  /* 0x0000000200877202 */ /* 0x000ff20000000f00 */
[----:B------:R-:W-:Y:S10]  /*e210*/  MUFU.EX2 R134, R134 ;  /* 0x0000008600867308 */ /* 0x000ff40000000800 */
[----:B------:R-:W-:Y:S01]  /*e220*/  MUFU.EX2 R133, R187 ;  /* 0x000000bb00857308 */ /* 0x000fe20000000800 */
[C---:B-1----:R-:W-:Y:S09]  /*e230*/  HMMA.16816.F32.BF16 R44, R128.reuse, R100, R44 ;  /* 0x00000064802c723c */ /* 0x042ff2000004182c */
[----:B------:R-:W-:Y:S01]  /*e240*/  MUFU.EX2 R132, R132 ;  /* 0x0000008400847308 */ /* 0x000fe20000000800 */
        /* <DEDUP_REMOVED lines=18> */
[----:B--2---:R-:W-:Y:S02]  /*e370*/  F2FP.BF16.F32.PACK_AB R100, R153, R112 ;  /* 0x000000709964723e */ /* 0x004fe400000010ff */
[----:B------:R-:W-:Y:S03]  /*e380*/  F2FP.BF16.F32.PACK_AB R101, R149, R152 ;  /* 0x000000989565723e */ /* 0x000fe600000010ff */
[----:B------:R-:W-:Y:S03]  /*e390*/  HMMA.16816.F32.BF16 R96, R128, R102, R96 ;  /* 0x000000668060723c */ /* 0x000fe60000041860 */
[----:B------:R-:W-:Y:S02]  /*e3a0*/  F2FP.BF16.F32.PACK_AB R102, R150, R151 ;  /* 0x000000979666723e */ /* 0x000fe400000010ff */
[----:B------:R-:W-:Y:S07]  /*e3b0*/  F2FP.BF16.F32.PACK_AB R103, R147, R148 ;  /* 0x000000949367723e */ /* 0x000fee00000010ff */
[C---:B------:R-:W-:Y:S08]  /*e3c0*/  HMMA.16816.F32.BF16 R4, R100.reuse, R104, R4 ;  /* 0x000000686404723c */ /* 0x040ff00000041804 */
        /* <DEDUP_REMOVED lines=33> */
[----:B------:R-:W-:Y:S01]  /*e5e0*/  HMMA.16816.F32.BF16 R96, R100, R106, R96 ;  /* 0x0000006a6460723c */ /* 0x000fe20000041860 */
[----:B------:R-:W1:Y:S02]  /*e5f0*/  LDSM.16.MT88.4 R104, [R165+0xd000] ;  /* 0x00d00000a568783b */ /* 0x000e640000004200 */
[--C-:B------:R-:W-:Y:S01]  /*e600*/  FFMA.FTZ R101, R180, UR4, -R156.reuse ;  /* 0x00000004b4657c23 */ /* 0x100fe2000801089c */
[--C-:B------:R-:W-:Y:S01]  /*e610*/  FFMA.FTZ R180, R186, UR4, -R156.reuse ;  /* 0x00000004bab47c23 */ /* 0x100fe2000801089c */
[--C-:B------:R-:W-:Y:S01]  /*e620*/  FFMA.FTZ R100, R182, UR4, -R145.reuse ;  /* 0x00000004b6647c23 */ /* 0x100fe20008010891 */
[----:B---3--:R-:W-:Y:S01]  /*e630*/  F2FP.BF16.F32.PACK_AB R103, R158, R171 ;  /* 0x000000ab9e67723e */ /* 0x008fe200000010ff */
[----:B------:R-:W2:Y:S01]  /*e640*/  MUFU.EX2 R182, R101 ;  /* 0x0000006500b67308 */ /* 0x000ea20000000800 */
[----:B------:R-:W-:Y:S01]  /*e650*/  FFMA.FTZ R145, R3, UR4, -R145 ;  /* 0x0000000403917c23 */ /* 0x000fe20008010891 */
[----:B------:R-:W-:Y:S08]  /*e660*/  FFMA.FTZ R156, R194, UR4, -R156 ;  /* 0x00000004c29c7c23 */ /* 0x000ff0000801089c */
[----:B------:R2:W3:Y:S10]  /*e670*/  MUFU.EX2 R184, R100 ;  /* 0x0000006400b87308 */ /* 0x0004f40000000800 */
[----:B------:R-:W4:Y:S10]  /*e680*/  MUFU.EX2 R180, R180 ;  /* 0x000000b400b47308 */ /* 0x000f340000000800 */
[----:B------:R-:W-:Y:S10]  /*e690*/  MUFU.EX2 R3, R113 ;  /* 0x0000007100037308 */ /* 0x000ff40000000800 */
[----:B------:R-:W5:Y:S01]  /*e6a0*/  MUFU.EX2 R156, R156 ;  /* 0x0000009c009c7308 */ /* 0x000f620000000800 */
[----:B--2---:R-:W-:Y:S02]  /*e6b0*/  F2FP.BF16.F32.PACK_AB R100, R182, R167 ;  /* 0x000000a7b664723e */ /* 0x004fe400000010ff */
[----:B---3--:R-:W-:Y:S07]  /*e6c0*/  F2FP.BF16.F32.PACK_AB R101, R157, R184 ;  /* 0x000000b89d65723e */ /* 0x008fee00000010ff */
[----:B------:R-:W2:Y:S01]  /*e6d0*/  MUFU.EX2 R145, R145 ;  /* 0x0000009100917308 */ /* 0x000ea20000000800 */
[----:B----4-:R-:W-:Y:S02]  /*e6e0*/  F2FP.BF16.F32.PACK_AB R102, R180, R159 ;  /* 0x0000009fb466723e */ /* 0x010fe400000010ff */
[----:B-----5:R-:W-:Y:S05]  /*e6f0*/  F2FP.BF16.F32.PACK_AB R138, R156, R133 ;  /* 0x000000859c8a723e */ /* 0x020fea00000010ff */
[C---:B-1----:R-:W-:Y:S08]  /*e700*/  HMMA.16816.F32.BF16 R4, R100.reuse, R104, R4 ;  /* 0x000000686404723c */ /* 0x042ff00000041804 */
[C---:B------:R-:W-:Y:S01]  /*e710*/  HMMA.16816.F32.BF16 R8, R100.reuse, R106, R8 ;  /* 0x0000006a6408723c */ /* 0x040fe20000041808 */
[----:B------:R-:W1:Y:S07]  /*e720*/  LDSM.16.MT88.4 R104, [R141+0x1000] ;  /* 0x001000008d68783b */ /* 0x000e6e0000004200 */
[C---:B------:R-:W-:Y:S08]  /*e730*/  HMMA.16816.F32.BF16 R12, R100.reuse, R108, R12 ;  /* 0x0000006c640c723c */ /* 0x040ff0000004180c */
        /* <DEDUP_REMOVED lines=26> */
[C---:B-1----:R-:W-:Y:S03]  /*e8e0*/  HMMA.16816.F32.BF16 R84, R100.reuse, R104, R84 ;  /* 0x000000686454723c */ /* 0x042fe60000041854 */
[----:B------:R-:W-:Y:S01]  /*e8f0*/  FADD.FTZ R105, R143, R154 ;  /* 0x0000009a8f697221 */ /* 0x000fe20000010000 */
[----:B------:R-:W-:Y:S01]  /*e900*/  FADD.FTZ R104, R144, R155 ;  /* 0x0000009b90687221 */ /* 0x000fe20000010000 */
[----:B------:R-:W-:Y:S02]  /*e910*/  MUFU.EX2 R143, R192 ;  /* 0x000000c0008f7308 */ /* 0x000fe40000000800 */
[----:B------:R-:W-:Y:S01]  /*e920*/  FADD.FTZ R142, R142, R105 ;  /* 0x000000698e8e7221 */ /* 0x000fe20000010000 */
[C---:B------:R-:W-:Y:S07]  /*e930*/  HMMA.16816.F32.BF16 R88, R100.reuse, R106, R88 ;  /* 0x0000006a6458723c */ /* 0x040fee0000041858 */
[----:B------:R-:W1:Y:S01]  /*e940*/  MUFU.EX2 R144, R185 ;  /* 0x000000b900907308 */ /* 0x000e620000000800 */
[----:B------:R-:W-:Y:S01]  /*e950*/  FADD.FTZ R139, R139, R104 ;  /* 0x000000688b8b7221 */ /* 0x000fe20000010000 */
[----:B------:R-:W-:Y:S01]  /*e960*/  FADD.FTZ R155, R137, R142 ;  /* 0x0000008e899b7221 */ /* 0x000fe20000010000 */
[----:B------:R-:W4:Y:S01]  /*e970*/  LDSM.16.MT88.4 R104, [R141+0x1800] ;  /* 0x001800008d68783b */ /* 0x000f220000004200 */
[----:B------:R-:W-:Y:S01]  /*e980*/  F2FP.BF16.F32.PACK_AB R137, R3, R134 ;  /* 0x000000860389723e */ /* 0x000fe200000010ff */
[----:B------:R-:W-:Y:S01]  /*e990*/  FADD.FTZ R142, R112, R139 ;  /* 0x0000008b708e7221 */ /* 0x000fe20000010000 */
[C---:B---3--:R-:W-:Y:S03]  /*e9a0*/  HMMA.16816.F32.BF16 R92, R100.reuse, R108, R92 ;  /* 0x0000006c645c723c */ /* 0x048fe6000004185c */
[----:B--2---:R-:W-:Y:S01]  /*e9b0*/  F2FP.BF16.F32.PACK_AB R139, R145, R132 ;  /* 0x00000084918b723e */ /* 0x004fe200000010ff */
[----:B------:R-:W-:Y:S01]  /*e9c0*/  FADD.FTZ R152, R152, R155 ;  /* 0x0000009b98987221 */ /* 0x000fe20000010000 */
[----:B------:R-:W-:Y:S01]  /*e9d0*/  FADD.FTZ R142, R153, R142 ;  /* 0x0000008e998e7221 */ /* 0x000fe20000010000 */
[----:B-1----:R-:W-:Y:S02]  /*e9e0*/  F2FP.BF16.F32.PACK_AB R136, R143, R144 ;  /* 0x000000908f88723e */ /* 0x002fe400000010ff */
[----:B------:R-:W-:Y:S01]  /*e9f0*/  HMMA.16816.F32.BF16 R96, R100, R110, R96 ;  /* 0x0000006e6460723c */ /* 0x000fe20000041860 */
[----:B------:R-:W1:Y:S02]  /*ea00*/  LDSM.16.MT88.4 R100, [R140+0x1800] ;  /* 0x001800008c64783b */ /* 0x000e640000004200 */
[----:B------:R-:W-:Y:S01]  /*ea10*/  FADD.FTZ R149, R149, R152 ;  /* 0x0000009895957221 */ /* 0x000fe20000010000 */
[----:B------:R-:W-:Y:S03]  /*ea20*/  FADD.FTZ R151, R151, R142 ;  /* 0x0000008e97977221 */ /* 0x000fe60000010000 */
[----:B------:R-:W-:Y:S01]  /*ea30*/  FADD.FTZ R148, R148, R149 ;  /* 0x0000009594947221 */ /* 0x000fe20000010000 */
[C---:B------:R-:W-:Y:S01]  /*ea40*/  HMMA.16816.F32.BF16 R128, R136.reuse, R124, R4 ;  /* 0x0000007c8880723c */ /* 0x040fe20000041804 */
[----:B------:R-:W2:Y:S04]  /*ea50*/  LDSM.16.MT88.4 R4, [R165+0xf800] ;  /* 0x00f80000a504783b */ /* 0x000ea80000004200 */
[----:B------:R-:W-:Y:S01]  /*ea60*/  FADD.FTZ R150, R150, R151 ;  /* 0x0000009796967221 */ /* 0x000fe20000010000 */
[----:B------:R-:W-:Y:S02]  /*ea70*/  FADD.FTZ R147, R147, R148 ;  /* 0x0000009493937221 */ /* 0x000fe40000010000 */
[C---:B------:R-:W-:Y:S01]  /*ea80*/  HMMA.16816.F32.BF16 R124, R136.reuse, R126, R8 ;  /* 0x0000007e887c723c */ /* 0x040fe20000041808 */
[----:B------:R-:W3:Y:S02]  /*ea90*/  LDSM.16.MT88.4 R8, [R161+0xf800] ;  /* 0x00f80000a108783b */ /* 0x000ee40000004200 */
[----:B------:R-:W-:Y:S01]  /*eaa0*/  FADD.FTZ R167, R167, R150 ;  /* 0x00000096a7a77221 */ /* 0x000fe20000010000 */
[----:B------:R-:W-:Y:S03]  /*eab0*/  FADD.FTZ R184, R184, R147 ;  /* 0x00000093b8b87221 */ /* 0x000fe60000010000 */
[----:B------:R-:W-:Y:S01]  /*eac0*/  FADD.FTZ R182, R182, R167 ;  /* 0x000000a7b6b67221 */ /* 0x000fe20000010000 */
[C---:B------:R-:W-:Y:S01]  /*ead0*/  HMMA.16816.F32.BF16 R120, R136.reuse, R116, R12 ;  /* 0x000000748878723c */ /* 0x040fe2000004180c */
[----:B------:R-:W5:Y:S02]  /*eae0*/  LDSM.16.MT88.4 R12, [R141+0x3800] ;  /* 0x003800008d0c783b */ /* 0x000f640000004200 */
[----:B------:R-:W-:Y:S04]  /*eaf0*/  FADD.FTZ R184, R157, R184 ;  /* 0x000000b89db87221 */ /* 0x000fe80000010000 */
[----:B------:R-:W-:Y:S01]  /*eb00*/  FADD.FTZ R171, R171, R184 ;  /* 0x000000b8abab7221 */ /* 0x000fe20000010000 */
[C---:B------:R-:W-:Y:S01]  /*eb10*/  HMMA.16816.F32.BF16 R116, R136.reuse, R118, R16 ;  /* 0x000000768874723c */ /* 0x040fe20000041810 */
[----:B------:R-:W5:Y:S02]  /*eb20*/  LDSM.16.MT88.4 R16, [R140+0x3800] ;  /* 0x003800008c10783b */ /* 0x000f640000004200 */
[----:B------:R-:W-:Y:S04]  /*eb30*/  FADD.FTZ R171, R158, R171 ;  /* 0x000000ab9eab7221 */ /* 0x000fe80000010000 */
[----:B------:R-:W-:Y:S01]  /*eb40*/  FADD.FTZ R134, R134, R171 ;  /* 0x000000ab86867221 */ /* 0x000fe20000010000 */
[C---:B----4-:R-:W-:Y:S01]  /*eb50*/  HMMA.16816.F32.BF16 R112, R136.reuse, R104, R20 ;  /* 0x000000688870723c */ /* 0x050fe20000041814 */
[----:B------:R-:W-:Y:S02]  /*eb60*/  LDSM.16.MT88.4 R20, [R140+0x5800] ;  /* 0x005800008c14783b */ /* 0x000fe40000004200 */
[----:B------:R-:W-:Y:S04]  /*eb70*/  FADD.FTZ R3, R3, R134 ;  /* 0x0000008603037221 */ /* 0x000fe80000010000 */
[----:B------:R-:W-:Y:S01]  /*eb80*/  FADD.FTZ R132, R132, R3 ;  /* 0x0000000384847221 */ /* 0x000fe20000010000 */
[C---:B------:R-:W-:Y:S03]  /*eb90*/  HMMA.16816.F32.BF16 R108, R136.reuse, R106, R24 ;  /* 0x0000006a886c723c */ /* 0x040fe60000041818 */
[----:B------:R-:W-:Y:S05]  /*eba0*/  FADD.FTZ R178, R145, R132 ;  /* 0x0000008491b27221 */ /* 0x000fea0000010000 */
[C---:B-1----:R-:W-:Y:S08]  /*ebb0*/  HMMA.16816.F32.BF16 R104, R136.reuse, R100, R28 ;  /* 0x000000648868723c */ /* 0x042ff0000004181c */
[C---:B------:R-:W-:Y:S08]  /*ebc0*/  HMMA.16816.F32.BF16 R100, R136.reuse, R102, R32 ;  /* 0x000000668864723c */ /* 0x040ff00000041820 */
[C---:B--2---:R-:W-:Y:S08]  /*ebd0*/  HMMA.16816.F32.BF16 R36, R136.reuse, R4, R36 ;  /* 0x000000048824723c */ /* 0x044ff00000041824 */
[C---:B------:R-:W-:Y:S01]  /*ebe0*/  HMMA.16816.F32.BF16 R40, R136.reuse, R6, R40 ;  /* 0x000000068828723c */ /* 0x040fe20000041828 */
[----:B------:R-:W1:Y:S07]  /*ebf0*/  LDSM.16.MT88.4 R4, [R165+0x11800] ;  /* 0x01180000a504783b */ /* 0x000e6e0000004200 */
[C---:B---3--:R-:W-:Y:S08]  /*ec00*/  HMMA.16816.F32.BF16 R44, R136.reuse, R8, R44 ;  /* 0x00000008882c723c */ /* 0x048ff0000004182c */
[C---:B------:R-:W-:Y:S01]  /*ec10*/  HMMA.16816.F32.BF16 R48, R136.reuse, R10, R48 ;  /* 0x0000000a8830723c */ /* 0x040fe20000041830 */
[----:B------:R-:W2:Y:S07]  /*ec20*/  LDSM.16.MT88.4 R8, [R161+0x11800] ;  /* 0x01180000a108783b */ /* 0x000eae0000004200 */
[C---:B-----5:R-:W-:Y:S08]  /*ec30*/  HMMA.16816.F32.BF16 R52, R136.reuse, R12, R52 ;  /* 0x0000000c8834723c */ /* 0x060ff00000041834 */
[C---:B------:R-:W-:Y:S01]  /*ec40*/  HMMA.16816.F32.BF16 R56, R136.reuse, R14, R56 ;  /* 0x0000000e8838723c */ /* 0x040fe20000041838 */
[----:B------:R-:W3:Y:S07]  /*ec50*/  LDSM.16.MT88.4 R12, [R141+0x5800] ;  /* 0x005800008d0c783b */ /* 0x000eee0000004200 */
        /* <DEDUP_REMOVED lines=8> */
[C---:B--2---:R-:W-:Y:S03]  /*ece0*/  HMMA.16816.F32.BF16 R76, R136.reuse, R8, R76 ;  /* 0x00000008884c723c */ /* 0x044fe6000004184c */
[----:B------:R-:W-:Y:S04]  /*ecf0*/  FADD.FTZ R133, R133, R4 ;  /* 0x0000000485857221 */ /* 0x000fe80000010000 */
[----:B------:R-:W-:Y:S01]  /*ed00*/  FADD.FTZ R175, R156, R133 ;  /* 0x000000859caf7221 */ /* 0x000fe20000010000 */
[C---:B------:R-:W-:Y:S08]  /*ed10*/  HMMA.16816.F32.BF16 R80, R136.reuse, R10, R80 ;  /* 0x0000000a8850723c */ /* 0x040ff00000041850 */
[C---:B---3--:R-:W-:Y:S08]  /*ed20*/  HMMA.16816.F32.BF16 R84, R136.reuse, R12, R84 ;  /* 0x0000000c8854723c */ /* 0x048ff00000041854 */
[C---:B------:R-:W-:Y:S08]  /*ed30*/  HMMA.16816.F32.BF16 R88, R136.reuse, R14, R88 ;  /* 0x0000000e8858723c */ /* 0x040ff00000041858 */
[C---:B------:R-:W-:Y:S08]  /*ed40*/  HMMA.16816.F32.BF16 R92, R136.reuse, R20, R92 ;  /* 0x00000014885c723c */ /* 0x040ff0000004185c */
[----:B------:R-:W-:Y:S03]  /*ed50*/  HMMA.16816.F32.BF16 R96, R136, R22, R96 ;  /* 0x000000168860723c */ /* 0x000fe60000041860 */
[----:B------:R-:W-:Y:S05]  /*ed60*/  MOV R137, R0 ;  /* 0x0000000000897202 */ /* 0x000fea0000000f00 */
[----:B------:R-:W-:Y:S01]  /*ed70*/  @!UPT UIADD3 URZ, UPT, UPT, URZ, URZ, URZ ;  /* 0x000000fffffff290 */ /* 0x000fe2000fffe0ff */
[----:B------:R-:W-:Y:S11]  /*ed80*/  BRA.U UP0, `(.L_x_1231) ;  /* 0xffffffc500207547 */ /* 0x000ff6000b83ffff */
.L_x_1227:
[----:B------:R-:W1:Y:S01]  /*ed90*/  SHFL.BFLY PT, R6, R175, 0x2, 0x1f ;  /* 0x0c401f00af067f89 */ /* 0x000e6200000e0000 */
[----:B------:R-:W-:Y:S01]  /*eda0*/  LOP3.LUT R4, R166, 0x30, RZ, 0xc0, !PT ;  /* 0x00000030a6047812 */ /* 0x000fe200078ec0ff */
[----:B------:R-:W-:Y:S01]  /*edb0*/  S2UR UR9, SR_CTAID.Y ;  /* 0x00000000000979c3 */ /* 0x000fe20000002600 */
[----:B------:R-:W-:Y:S01]  /*edc0*/  SHF.R.U32.HI R3, RZ, 0x2, R164 ;  /* 0x00000002ff037819 */ /* 0x000fe200000116a4 */
[----:B------:R-:W2:Y:S01]  /*edd0*/  SHFL.BFLY PT, R5, R178, 0x2, 0x1f ;  /* 0x0c401f00b2057f89 */ /* 0x000ea200000e0000 */
[----:B------:R-:W-:Y:S01]  /*ede0*/  SHF.L.U32 R14, R164, 0x1, RZ ;  /* 0x00000001a40e7819 */ /* 0x000fe200000006ff */
[----:B------:R-:W3:Y:S01]  /*edf0*/  LDCU UR4, c[0x0][0x44c] ;  /* 0x00008980ff0477ac */ /* 0x000ee20008000800 */
[----:B------:R-:W-:Y:S01]  /*ee00*/  LOP3.LUT R3, R4, 0x7, R3, 0xf8, !PT ;  /* 0x0000000704037812 */ /* 0x000fe200078ef803 */
[----:B------:R-:W-:Y:S01]  /*ee10*/  BSSY.RECONVERGENT B0, `(.L_x_1232) ;  /* 0x00000fb000007945 */ /* 0x000fe20003800200 */
[C---:B------:R-:W-:Y:S01]  /*ee20*/  SHF.L.U32 R4, R164.reuse, 0x4, RZ ;  /* 0x00000004a4047819 */ /* 0x040fe200000006ff */
[----:B------:R-:W-:Y:S01]  /*ee30*/  S2UR UR7, SR_CTAID.Z ;  /* 0x00000000000779c3 */ /* 0x000fe20000002700 */
[----:B------:R-:W-:-:S02]  /*ee40*/  R2P PR, R164, 0x18 ;  /* 0x00000018a4007804 */ /* 0x000fc40000000000 */
[----:B------:R-:W-:Y:S02]  /*ee50*/  LOP3.LUT R9, R4, 0x1c0, RZ, 0xc0, !PT ;  /* 0x000001c004097812 */ /* 0x000fe400078ec0ff */
[----:B------:R-:W-:Y:S02]  /*ee60*/  LOP3.LUT P6, RZ, R164, 0x3, RZ, 0xc0, !PT ;  /* 0x00000003a4ff7812 */ /* 0x000fe400078cc0ff */
[--C-:B------:R-:W-:Y:S01]  /*ee70*/  LOP3.LUT R12, R163, 0x6, R14.reuse, 0xf8, !PT ;  /* 0x00000006a30c7812 */ /* 0x100fe200078ef80e */
[----:B------:R-:W4:Y:S01]  /*ee80*/  LDC R18, c[0x0][0x3e0] ;  /* 0x0000f800ff127b82 */ /* 0x000f220000000800 */
[----:B------:R-:W-:Y:S02]  /*ee90*/  LOP3.LUT R9, R9, 0x38, R14, 0xf8, !PT ;  /* 0x0000003809097812 */ /* 0x000fe400078ef80e */
[----:B------:R-:W-:Y:S02]  /*eea0*/  SEL R162, R162, 0xffffffe0, !P0 ;  /* 0xffffffe0a2a27807 */ /* 0x000fe40004000000 */
[----:B------:R-:W-:Y:S01]  /*eeb0*/  LOP3.LUT R9, R12, R9, RZ, 0xfc, !PT ;  /* 0x000000090c097212 */ /* 0x000fe200078efcff */
[----:B-1----:R-:W-:Y:S01]  /*eec0*/  FADD.FTZ R6, R6, R175 ;  /* 0x000000af06067221 */ /* 0x002fe20000010000 */
[----:B------:R-:W-:Y:S01]  /*eed0*/  SEL R160, R160, 0xffffffc0, !P3 ;  /* 0xffffffc0a0a07807 */ /* 0x000fe20005800000 */
[----:B------:R-:W1:Y:S01]  /*eee0*/  S2UR UR6, SR_CTAID.X ;  /* 0x00000000000679c3 */ /* 0x000e620000002500 */
[----:B------:R-:W-:Y:S01]  /*eef0*/  LEA R9, R9, UR5, 0x2 ;  /* 0x0000000509097c11 */ /* 0x000fe2000f8e10ff */
[----:B--2---:R-:W-:Y:S01]  /*ef00*/  FADD.FTZ R5, R5, R178 ;  /* 0x000000b205057221 */ /* 0x004fe20000010000 */
[----:B------:R-:W2:Y:S02]  /*ef10*/  SHFL.BFLY PT, R7, R6, 0x1, 0x1f ;  /* 0x0c201f0006077f89 */ /* 0x000ea400000e0000 */
[----:B------:R-:W-:-:S02]  /*ef20*/  IADD3 R15, PT, PT, R9, R160, RZ ;  /* 0x000000a0090f7210 */ /* 0x000fc40007ffe0ff */
[----:B------:R-:W5:Y:S01]  /*ef30*/  SHFL.BFLY PT, R8, R5, 0x1, 0x1f ;  /* 0x0c201f0005087f89 */ /* 0x000f6200000e0000 */
[----:B-1----:R-:W-:Y:S01]  /*ef40*/  USHF.L.U32 UR6, UR6, 0x6, URZ ;  /* 0x0000000606067899 */ /* 0x002fe200080006ff */
[----:B--2---:R-:W-:Y:S01]  /*ef50*/  FADD.FTZ R7, R6, R7 ;  /* 0x0000000706077221 */ /* 0x004fe20000010000 */
[----:B------:R-:W-:Y:S02]  /*ef60*/  SHF.L.U32 R6, R164, 0x2, RZ ;  /* 0x00000002a4067819 */ /* 0x000fe400000006ff */
[----:B------:R-:W-:Y:S01]  /*ef70*/  SHF.R.U32.HI R164, RZ, 0x4, R164 ;  /* 0x00000004ffa47819 */ /* 0x000fe200000116a4 */
[----:B-----5:R-:W-:Y:S01]  /*ef80*/  FADD.FTZ R8, R5, R8 ;  /* 0x0000000805087221 */ /* 0x020fe20000010000 */
[----:B------:R-:W1:Y:S01]  /*ef90*/  MUFU.RCP R10, R7 ;  /* 0x00000007000a7308 */ /* 0x000e620000001000 */
[----:B------:R-:W-:Y:S02]  /*efa0*/  FSETP.NE.FTZ.AND P3, PT, R7, RZ, PT ;  /* 0x000000ff0700720b */ /* 0x000fe40003f75000 */
[----:B------:R-:W-:-:S02]  /*efb0*/  IADD3 R14, PT, PT, R164, 0x8, RZ ;  /* 0x00000008a40e7810 */ /* 0x000fc40007ffe0ff */
[----:B------:R-:W-:Y:S02]  /*efc0*/  FSETP.NE.FTZ.AND P0, PT, R8, RZ, PT ;  /* 0x000000ff0800720b */ /* 0x000fe40003f15000 */
[----:B------:R-:W-:Y:S01]  /*efd0*/  IADD3 R11, PT, PT, R164, 0x18, RZ ;  /* 0x00000018a40b7810 */ /* 0x000fe20007ffe0ff */
[----:B------:R-:W2:Y:S01]  /*efe0*/  MUFU.RCP R5, R8 ;  /* 0x0000000800057308 */ /* 0x000ea20000001000 */
[----:B------:R-:W-:Y:S02]  /*eff0*/  ISETP.GE.AND P5, PT, R14, UR12, PT ;  /* 0x0000000c0e007c0c */ /* 0x000fe4000bfa6270 */
[----:B------:R-:W-:Y:S02]  /*f000*/  LOP3.LUT R133, R6, 0x1f8, RZ, 0xc0, !PT ;  /* 0x000001f806857812 */ /* 0x000fe400078ec0ff */
[----:B------:R-:W-:Y:S01]  /*f010*/  LOP3.LUT R14, R4, 0x10, RZ, 0xc0, !PT ;  /* 0x00000010040e7812 */ /* 0x000fe200078ec0ff */
[----:B------:R-:W5:Y:S01]  /*f020*/  @P3 LDC R19, c[0x0][0x458] ;  /* 0x00011600ff133b82 */ /* 0x000f620000000800 */
[C---:B------:R-:W-:Y:S01]  /*f030*/  IADD3 R13, PT, PT, R164.reuse, 0x10, RZ ;  /* 0x00000010a40d7810 */ /* 0x040fe20007ffe0ff */
[----:B------:R-:W3:Y:S01]  /*f040*/  @P3 MUFU.LG2 R7, R7 ;  /* 0x0000000700073308 */ /* 0x000ee20000000c00 */
[----:B------:R-:W-:-:S02]  /*f050*/  IADD3 R12, PT, PT, R164, 0x20, RZ ;  /* 0x00000020a40c7810 */ /* 0x000fc40007ffe0ff */
[----:B-1----:R-:W-:Y:S02]  /*f060*/  FSEL R4, R10, 1, P3 ;  /* 0x3f8000000a047808 */ /* 0x002fe40001800000 */
[----:B------:R-:W-:Y:S01]  /*f070*/  ISETP.GE.AND P1, PT, R11, UR12, PT ;  /* 0x0000000c0b007c0c */ /* 0x000fe2000bf26270 */
[----:B------:R-:W1:Y:S01]  /*f080*/  @P0 LDC R21, c[0x0][0x458] ;  /* 0x00011600ff150b82 */ /* 0x000e620000000800 */
[----:B------:R-:W-:Y:S01]  /*f090*/  LOP3.LUT R133, R133, 0x38, R166, 0x78, !PT ;  /* 0x0000003885857812 */ /* 0x000fe200078e78a6 */
[C---:B------:R-:W-:Y:S01]  /*f0a0*/  FMUL.FTZ R128, R4.reuse, R128 ;  /* 0x0000008004807220 */ /* 0x040fe20000410000 */
[----:B------:R-:W-:Y:S01]  /*f0b0*/  IADD3 R11, PT, PT, R9, 0x80, RZ ;  /* 0x00000080090b7810 */ /* 0x000fe20007ffe0ff */
[----:B------:R-:W-:-:S04]  /*f0c0*/  FMUL.FTZ R129, R4, R129 ;  /* 0x0000008104817220 */ /* 0x000fc80000410000 */
[----:B------:R-:W-:Y:S01]  /*f0d0*/  BAR.SYNC.DEFER_BLOCKING 0x0 ;  /* 0x0000000000007b1d */ /* 0x000fe20000010000 */
[----:B--2---:R-:W-:Y:S01]  /*f0e0*/  FSEL R5, R5, 1, P0 ;  /* 0x3f80000005057808 */ /* 0x004fe20000000000 */
[C---:B------:R-:W-:Y:S01]  /*f0f0*/  FMUL.FTZ R124, R4.reuse, R124 ;  /* 0x0000007c047c7220 */ /* 0x040fe20000410000 */
[----:B------:R-:W-:Y:S01]  /*f100*/  @P4 IADD3 R11, PT, PT, R9, -0x80, RZ ;  /* 0xffffff80090b4810 */ /* 0x000fe20007ffe0ff */
[----:B------:R-:W-:Y:S01]  /*f110*/  FMUL.FTZ R125, R4, R125 ;  /* 0x0000007d047d7220 */ /* 0x000fe20000410000 */
[----:B------:R-:W-:Y:S01]  /*f120*/  ISETP.GE.AND P2, PT, R13, UR12, PT ;  /* 0x0000000c0d007c0c */ /* 0x000fe2000bf46270 */
[C---:B------:R-:W-:Y:S01]  /*f130*/  FMUL.FTZ R130, R5.reuse, R130 ;  /* 0x0000008205827220 */ /* 0x040fe20000410000 */
[C---:B------:R-:W-:Y:S01]  /*f140*/  FMUL.FTZ R131, R5.reuse, R131 ;  /* 0x0000008305837220 */ /* 0x040fe20000410000 */
[----:B------:R-:W-:Y:S01]  /*f150*/  ISETP.GE.AND P4, PT, R12, UR12, PT ;  /* 0x0000000c0c007c0c */ /* 0x000fe2000bf86270 */
[C---:B------:R-:W-:Y:S01]  /*f160*/  FMUL.FTZ R126, R5.reuse, R126 ;  /* 0x0000007e057e7220 */ /* 0x040fe20000410000 */
[----:B------:R-:W-:Y:S01]  /*f170*/  FMUL.FTZ R127, R5, R127 ;  /* 0x0000007f057f7220 */ /* 0x000fe20000410000 */
[----:B------:R-:W-:Y:S01]  /*f180*/  IADD3 R10, PT, PT, R9, R162, RZ ;  /* 0x000000a2090a7210 */ /* 0x000fe20007ffe0ff */
[C---:B------:R-:W-:Y:S01]  /*f190*/  FMUL.FTZ R120, R4.reuse, R120 ;  /* 0x0000007804787220 */ /* 0x040fe20000410000 */
[----:B------:R-:W-:Y:S01]  /*f1a0*/  LEA R133, R133, R14, 0x2 ;  /* 0x0000000e85857211 */ /* 0x000fe200078e10ff */
[C---:B------:R-:W-:Y:S01]  /*f1b0*/  FMUL.FTZ R121, R4.reuse, R121 ;  /* 0x0000007904797220 */ /* 0x040fe20000410000 */
[C---:B------:R-:W-:Y:S01]  /*f1c0*/  FMUL.FTZ R122, R5.reuse, R122 ;  /* 0x0000007a057a7220 */ /* 0x040fe20000410000 */
[C---:B------:R-:W-:Y:S01]  /*f1d0*/  FMUL.FTZ R123, R5.reuse, R123 ;  /* 0x0000007b057b7220 */ /* 0x040fe20000410000 */
[----:B------:R-:W2:Y:S01]  /*f1e0*/  LDC.64 R12, c[0x0][0x430] ;  /* 0x00010c00ff0c7b82 */ /* 0x000ea20000000a00 */
[C---:B------:R-:W-:Y:S01]  /*f1f0*/  FMUL.FTZ R116, R4.reuse, R116 ;  /* 0x0000007404747220 */ /* 0x040fe20000410000 */
[----:B------:R-:W-:Y:S01]  /*f200*/  FMUL.FTZ R117, R4, R117 ;  /* 0x0000007504757220 */ /* 0x000fe20000410000 */
[C---:B------:R-:W-:Y:S01]  /*f210*/  FMUL.FTZ R118, R5.reuse, R118 ;  /* 0x0000007605767220 */ /* 0x040fe20000410000 */
[C---:B------:R-:W-:Y:S01]  /*f220*/  FMUL.FTZ R119, R5.reuse, R119 ;  /* 0x0000007705777220 */ /* 0x040fe20000410000 */
[----:B------:R-:W-:Y:S01]  /*f230*/  IADD3 R14, PT, PT, R162, R15, RZ ;  /* 0x0000000fa20e7210 */ /* 0x000fe20007ffe0ff */
[----:B------:R-:W-:Y:S01]  /*f240*/  FMUL.FTZ R112, R4, R112 ;  /* 0x0000007004707220 */ /* 0x000fe20000410000 */
[----:B------:R-:W-:Y:S01]  /*f250*/  IADD3 R17, PT, PT, R160, R11, RZ ;  /* 0x0000000ba0117210 */ /* 0x000fe20007ffe0ff */
[C---:B------:R-:W-:Y:S01]  /*f260*/  FMUL.FTZ R113, R4.reuse, R113 ;  /* 0x0000007104717220 */ /* 0x040fe20000410000 */
[C---:B------:R-:W-:Y:S01]  /*f270*/  FMUL.FTZ R114, R5.reuse, R114 ;  /* 0x0000007205727220 */ /* 0x040fe20000410000 */
[C---:B------:R-:W-:Y:S01]  /*f280*/  FMUL.FTZ R115, R5.reuse, R115 ;  /* 0x0000007305737220 */ /* 0x040fe20000410000 */
[C---:B------:R-:W-:Y:S01]  /*f290*/  FMUL.FTZ R108, R4.reuse, R108 ;  /* 0x0000006c046c7220 */ /* 0x040fe20000410000 */
[----:B------:R-:W-:Y:S01]  /*f2a0*/  FMUL.FTZ R109, R4, R109 ;  /* 0x0000006d046d7220 */ /* 0x000fe20000410000 */
[C---:B------:R-:W-:Y:S01]  /*f2b0*/  FMUL.FTZ R110, R5.reuse, R110 ;  /* 0x0000006e056e7220 */ /* 0x040fe20000410000 */
[C---:B------:R-:W-:Y:S01]  /*f2c0*/  FMUL.FTZ R111, R5.reuse, R111 ;  /* 0x0000006f056f7220 */ /* 0x040fe20000410000 */
[----:B------:R-:W-:Y:S01]  /*f2d0*/  STS.64 [R9], R128 ;  /* 0x0000008009007388 */ /* 0x000fe20000000a00 */
[----:B------:R-:W-:Y:S01]  /*f2e0*/  IADD3 R16, PT, PT, R162, R11, RZ ;  /* 0x0000000ba2107210 */ /* 0x000fe20007ffe0ff */
[C---:B------:R-:W-:Y:S01]  /*f2f0*/  FMUL.FTZ R104, R4.reuse, R104 ;  /* 0x0000006804687220 */ /* 0x040fe20000410000 */
[C---:B------:R-:W-:Y:S01]  /*f300*/  FMUL.FTZ R105, R4.reuse, R105 ;  /* 0x0000006904697220 */ /* 0x040fe20000410000 */
[----:B------:R-:W-:Y:S01]  /*f310*/  STS.64 [R9+0x800], R130 ;  /* 0x0008008209007388 */ /* 0x000fe20000000a00 */
[C---:B------:R-:W-:Y:S01]  /*f320*/  FMUL.FTZ R106, R5.reuse, R106 ;  /* 0x0000006a056a7220 */ /* 0x040fe20000410000 */
[C---:B------:R-:W-:Y:S01]  /*f330*/  FMUL.FTZ R107, R5.reuse, R107 ;  /* 0x0000006b056b7220 */ /* 0x040fe20000410000 */
[C---:B------:R-:W-:Y:S01]  /*f340*/  FMUL.FTZ R100, R4.reuse, R100 ;  /* 0x0000006404647220 */ /* 0x040fe20000410000 */
[----:B------:R-:W-:Y:S01]  /*f350*/  STS.64 [R10], R124 ;  /* 0x0000007c0a007388 */ /* 0x000fe20000000a00 */
[----:B------:R-:W-:Y:S01]  /*f360*/  FMUL.FTZ R101, R4, R101 ;  /* 0x0000006504657220 */ /* 0x000fe20000410000 */
[C---:B------:R-:W-:Y:S01]  /*f370*/  FMUL.FTZ R102, R5.reuse, R102 ;  /* 0x0000006605667220 */ /* 0x040fe20000410000 */
[C---:B------:R-:W-:Y:S01]  /*f380*/  FMUL.FTZ R103, R5.reuse, R103 ;  /* 0x0000006705677220 */ /* 0x040fe20000410000 */
[----:B------:R-:W-:Y:S01]  /*f390*/  STS.64 [R10+0x800], R126 ;  /* 0x0008007e0a007388 */ /* 0x000fe20000000a00 */
[----:B------:R-:W-:Y:S01]  /*f3a0*/  IADD3 R162, PT, PT, R162, R17, RZ ;  /* 0x00000011a2a27210 */ /* 0x000fe20007ffe0ff */
[C---:B------:R-:W-:Y:S01]  /*f3b0*/  FMUL.FTZ R36, R4.reuse, R36 ;  /* 0x0000002404247220 */ /* 0x040fe20000410000 */
[C---:B------:R-:W-:Y:S01]  /*f3c0*/  FMUL.FTZ R37, R4.reuse, R37 ;  /* 0x0000002504257220 */ /* 0x040fe20000410000 */
[----:B------:R-:W-:Y:S01]  /*f3d0*/  STS.64 [R15], R120 ;  /* 0x000000780f007388 */ /* 0x000fe20000000a00 */
[C---:B------:R-:W-:Y:S01]  /*f3e0*/  FMUL.FTZ R38, R5.reuse, R38 ;  /* 0x0000002605267220 */ /* 0x040fe20000410000 */
[C---:B------:R-:W-:Y:S01]  /*f3f0*/  FMUL.FTZ R39, R5.reuse, R39 ;  /* 0x0000002705277220 */ /* 0x040fe20000410000 */
[C---:B------:R-:W-:Y:S01]  /*f400*/  FMUL.FTZ R40, R4.reuse, R40 ;  /* 0x0000002804287220 */ /* 0x040fe20000410000 */
[----:B------:R-:W-:Y:S01]  /*f410*/  STS.64 [R15+0x800], R122 ;  /* 0x0008007a0f007388 */ /* 0x000fe20000000a00 */
[C---:B------:R-:W-:Y:S01]  /*f420*/  FMUL.FTZ R41, R4.reuse, R41 ;  /* 0x0000002904297220 */ /* 0x040fe20000410000 */
        /* <DEDUP_REMOVED lines=38> */
[----:B------:R4:W-:Y:S01]  /*f690*/  STS.64 [R162+0x800], R102 ;  /* 0x00080066a2007388 */ /* 0x0009e20000000a00 */
[C---:B------:R-:W-:Y:S01]  /*f6a0*/  FMUL.FTZ R71, R5.reuse, R71 ;  /* 0x0000004705477220 */ /* 0x040fe20000410000 */
[C---:B------:R-:W-:Y:S01]  /*f6b0*/  FMUL.FTZ R72, R4.reuse, R72 ;  /* 0x0000004804487220 */ /* 0x040fe20000410000 */
[C---:B------:R-:W-:Y:S01]  /*f6c0*/  FMUL.FTZ R73, R4.reuse, R73 ;  /* 0x0000004904497220 */ /* 0x040fe20000410000 */
[----:B------:R-:W-:Y:S01]  /*f6d0*/  STS.64 [R9+0x4000], R36 ;  /* 0x0040002409007388 */ /* 0x000fe20000000a00 */
        /* <DEDUP_REMOVED lines=25> */
[----:B------:R-:W-:Y:S01]  /*f870*/  FMUL.FTZ R97, R4, R97 ;  /* 0x0000006104617220 */ /* 0x000fe20000410000 */
        /* <DEDUP_REMOVED lines=8> */
[----:B--2---:R-:W-:Y:S01]  /*f900*/  R2UR UR8, R12 ;  /* 0x000000000c0872ca */ /* 0x004fe200000e0000 */
[----:B------:R-:W-:Y:S01]  /*f910*/  STS.64 [R11+0x4800], R54 ;  /* 0x004800360b007388 */ /* 0x000fe20000000a00 */
[----:B------:R-:W2:Y:S01]  /*f920*/  @P0 MUFU.LG2 R8, R8 ;  /* 0x0000000800080308 */ /* 0x000ea20000000c00 */
[----:B----4-:R-:W-:-:S02]  /*f930*/  MOV R102, 0xff800000 ;  /* 0xff80000000667802 */ /* 0x010fc40000000f00 */
[----:B------:R-:W-:Y:S01]  /*f940*/  STS.64 [R16+0x4000], R56 ;  /* 0x0040003810007388 */ /* 0x000fe20000000a00 */
[----:B------:R-:W-:Y:S02]  /*f950*/  MOV R100, 0xff800000 ;  /* 0xff80000000647802 */ /* 0x000fe40000000f00 */
[----:B------:R-:W-:Y:S01]  /*f960*/  LOP3.LUT R101, R6, 0x3c, RZ, 0xc0, !PT ;  /* 0x0000003c06657812 */ /* 0x000fe200078ec0ff */
[----:B------:R-:W-:Y:S01]  /*f970*/  STS.64 [R16+0x4800], R58 ;  /* 0x0048003a10007388 */ /* 0x000fe20000000a00 */
[----:B------:R-:W-:-:S03]  /*f980*/  P2R R132, PR, RZ, 0x10 ;  /* 0x00000010ff847803 */ /* 0x000fc60000000000 */
[----:B------:R-:W-:Y:S01]  /*f990*/  STS.64 [R17+0x4000], R60 ;  /* 0x0040003c11007388 */ /* 0x000fe20000000a00 */
[----:B------:R-:W-:-:S03]  /*f9a0*/  UIMAD UR8, UR9, UR8, UR15 ;  /* 0x00000008090872a4 */ /* 0x000fc6000f8e020f */
        /* <DEDUP_REMOVED lines=11> */
[----:B----4-:R-:W-:-:S03]  /*fa60*/  IADD3 R9, PT, PT, RZ, -UR15, RZ ;  /* 0x8000000fff097c10 */ /* 0x010fc6000fffe0ff */
[----:B------:R4:W-:Y:S04]  /*fa70*/  STS.64 [R11+0x8000], R84 ;  /* 0x008000540b007388 */ /* 0x0009e80000000a00 */
[----:B------:R4:W-:Y:S01]  /*fa80*/  STS.64 [R11+0x8800], R86 ;  /* 0x008800560b007388 */ /* 0x0009e20000000a00 */
[----:B------:R-:W-:-:S03]  /*fa90*/  IMAD R9, R18, R9, UR7 ;  /* 0x0000000712097e24 */ /* 0x000fc6000f8e0209 */
[----:B------:R4:W-:Y:S01]  /*faa0*/  STS.64 [R16+0x8000], R88 ;  /* 0x0080005810007388 */ /* 0x0009e20000000a00 */
[----:B------:R-:W-:Y:S02]  /*fab0*/  IMAD R104, R18, UR8, R9 ;  /* 0x0000000812687c24 */ /* 0x000fe4000f8e0209 */
[----:B---3--:R-:W-:Y:S01]  /*fac0*/  @P3 FMUL.FTZ R9, R7, 0.69314718246459960938 ;  /* 0x3f31721807093820 */ /* 0x008fe20000410000 */
[----:B--2---:R-:W-:Y:S01]  /*fad0*/  @P0 FMUL.FTZ R7, R8, 0.69314718246459960938 ;  /* 0x3f31721808070820 */ /* 0x004fe20000410000 */
[----:B------:R4:W-:Y:S01]  /*fae0*/  STS.64 [R16+0x8800], R90 ;  /* 0x0088005a10007388 */ /* 0x0009e20000000a00 */
[----:B------:R-:W-:Y:S02]  /*faf0*/  IMAD R104, R104, R13, UR6 ;  /* 0x0000000668687e24 */ /* 0x000fe4000f8e020d */
[----:B-----5:R-:W-:Y:S01]  /*fb00*/  @P3 FFMA.FTZ R102, R2, R19, R9 ;  /* 0x0000001302663223 */ /* 0x020fe20000010009 */
[----:B-1----:R-:W-:Y:S01]  /*fb10*/  @P0 FFMA.FTZ R100, R0, R21, R7 ;  /* 0x0000001500640223 */ /* 0x002fe20000010007 */
[----:B------:R4:W-:Y:S01]  /*fb20*/  STS.64 [R17+0x8000], R92 ;  /* 0x0080005c11007388 */ /* 0x0009e20000000a00 */
[----:B------:R-:W-:Y:S01]  /*fb30*/  IMAD R2, R104, UR4, RZ ;  /* 0x0000000468027c24 */ /* 0x000fe2000f8e02ff */
[----:B------:R-:W-:-:S02]  /*fb40*/  IADD3 R0, PT, PT, R164, 0x28, RZ ;  /* 0x00000028a4007810 */ /* 0x000fc40007ffe0ff */
[----:B------:R4:W-:Y:S04]  /*fb50*/  STS.64 [R17+0x8800], R94 ;  /* 0x0088005e11007388 */ /* 0x0009e80000000a00 */
[----:B------:R4:W-:Y:S04]  /*fb60*/  STS.64 [R162+0x8000], R96 ;  /* 0x00800060a2007388 */ /* 0x0009e80000000a00 */
[----:B------:R4:W-:Y:S01]  /*fb70*/  STS.64 [R162+0x8800], R4 ;  /* 0x00880004a2007388 */ /* 0x0009e20000000a00 */
[----:B------:R-:W-:Y:S06]  /*fb80*/  BAR.SYNC.DEFER_BLOCKING 0x0 ;  /* 0x0000000000007b1d */ /* 0x000fec0000010000 */
[----:B------:R4:W1:Y:S04]  /*fb90*/  LDS.128 R96, [R133+UR5] ;  /* 0x0000000585607984 */ /* 0x0008680008000c00 */
[----:B------:R4:W2:Y:S04]  /*fba0*/  LDS.128 R92, [R133+UR5+0x800] ;  /* 0x00080005855c7984 */ /* 0x0008a80008000c00 */
[----:B------:R4:W3:Y:S04]  /*fbb0*/  LDS.128 R88, [R133+UR5+0x1000] ;  /* 0x0010000585587984 */ /* 0x0008e80008000c00 */
        /* <DEDUP_REMOVED lines=21> */
[----:B--23--:R-:W-:Y:S05]  /*fd10*/  @P6 BRA `(.L_x_1233) ;  /* 0x0000000000286947 */ /* 0x00cfea0003800000 */
[----:B------:R-:W2:Y:S01]  /*fd20*/  LDCU.64 UR4, c[0x0][0x428] ;  /* 0x00008500ff0477ac */ /* 0x000ea20008000a00 */
[C---:B------:R-:W-:Y:S01]  /*fd30*/  VIADD R105, R3.reuse, 0x8 ;  /* 0x0000000803697836 */ /* 0x040fe20000000000 */
[C---:B------:R-:W-:Y:S02]  /*fd40*/  IADD3 R103, P0, PT, R104.reuse, R3, RZ ;  /* 0x0000000368677210 */ /* 0x040fe40007f1e0ff */
[----:B------:R-:W-:Y:S02]  /*fd50*/  ISETP.GE.AND P4, PT, R3, UR12, PT ;  /* 0x0000000c03007c0c */ /* 0x000fe4000bf86270 */
[----:B------:R-:W-:Y:S02]  /*fd60*/  ISETP.GE.AND P3, PT, R105, UR12, PT ;  /* 0x0000000c69007c0c */ /* 0x000fe4000bf66270 */
[----:B------:R-:W-:Y:S02]  /*fd70*/  LEA.HI.X.SX32 R104, R104, RZ, 0x1, P0 ;  /* 0x000000ff68687211 */ /* 0x000fe400000f0eff */
[----:B--2---:R-:W-:-:S04]  /*fd80*/  LEA R106, P0, R103, UR4, 0x2 ;  /* 0x00000004676a7c11 */ /* 0x004fc8000f8010ff */
[----:B------:R-:W-:-:S05]  /*fd90*/  LEA.HI.X R107, R103, UR5, R104, 0x2, P0 ;  /* 0x00000005676b7c11 */ /* 0x000fca00080f1468 */
[----:B------:R2:W-:Y:S04]  /*fda0*/  @!P4 STG.E desc[UR18][R106.64], R102 ;  /* 0x000000666a00c986 */ /* 0x0005e8000c101912 */
[----:B------:R2:W-:Y:S02]  /*fdb0*/  @!P3 STG.E desc[UR18][R106.64+0x20], R100 ;  /* 0x000020646a00b986 */ /* 0x0005e4000c101912 */
.L_x_1233:
[----:B------:R-:W-:Y:S05]  /*fdc0*/  BSYNC.RECONVERGENT B0 ;  /* 0x0000000000007941 */ /* 0x000fea0003800200 */
.L_x_1232:
[C---:B------:R-:W-:Y:S01]  /*fdd0*/  ISETP.GE.AND P3, PT, R164.reuse, UR12, PT ;  /* 0x0000000ca4007c0c */ /* 0x040fe2000bf66270 */
[----:B------:R-:W-:Y:S01]  /*fde0*/  IMAD R103, R164, 0xc0, R101 ;  /* 0x000000c0a4677824 */ /* 0x000fe200078e0265 */
[----:B------:R-:W-:Y:S01]  /*fdf0*/  ISETP.GE.AND P4, PT, R0, UR12, PT ;  /* 0x0000000c00007c0c */ /* 0x000fe2000bf86270 */
[----:B------:R-:W-:Y:S01]  /*fe00*/  BSSY.RECONVERGENT B0, `(.L_x_1234) ;  /* 0x0000012000007945 */ /* 0x000fe20003800200 */
[----:B------:R-:W-:Y:S01]  /*fe10*/  VIADD R3, R164, 0x30 ;  /* 0x00000030a4037836 */ /* 0x000fe20000000000 */
[C---:B--2---:R-:W-:Y:S02]  /*fe20*/  LOP3.LUT R100, R101.reuse, 0x40, RZ, 0xfc, !PT ;  /* 0x0000004065647812 */ /* 0x044fe400078efcff */
[----:B------:R-:W-:Y:S02]  /*fe30*/  IADD3 R103, P0, PT, R2, R103, RZ ;  /* 0x0000006702677210 */ /* 0x000fe40007f1e0ff */
[----:B------:R-:W-:Y:S02]  /*fe40*/  P2R R104, PR, RZ, 0x10 ;  /* 0x00000010ff687803 */ /* 0x000fe40000000000 */
[----:B------:R-:W-:-:S02]  /*fe50*/  LOP3.LUT R0, R101, 0x80, RZ, 0xfc, !PT ;  /* 0x0000008065007812 */ /* 0x000fc400078efcff */
[----:B------:R-:W-:Y:S01]  /*fe60*/  LEA.HI.X.SX32 R102, R2, RZ, 0x1, P0 ;  /* 0x000000ff02667211 */ /* 0x000fe200000f0eff */
[----:B------:R-:W-:Y:S06]  /*fe70*/  @P3 BRA `(.L_x_1235) ;  /* 0x0000000000283947 */ /* 0x000fec0003800000 */
[----:B------:R-:W2:Y:S01]  /*fe80*/  LDCU UR6, c[0x0][0x440] ;  /* 0x00008800ff0677ac */ /* 0x000ea20008000800 */
[----:B------:R-:W3:Y:S01]  /*fe90*/  LDCU.64 UR4, c[0x0][0x3f8] ;  /* 0x00007f00ff0477ac */ /* 0x000ee20008000a00 */
[----:B--2---:R-:W-:Y:S02]  /*fea0*/  ISETP.GE.AND P0, PT, R101, UR6, PT ;  /* 0x0000000665007c0c */ /* 0x004fe4000bf06270 */
[----:B---3--:R-:W-:-:S04]  /*feb0*/  LEA R106, P3, R103, UR4, 0x2 ;  /* 0x00000004676a7c11 */ /* 0x008fc8000f8610ff */
[----:B------:R-:W-:Y:S02]  /*fec0*/  LEA.HI.X R107, R103, UR5, R102, 0x2, P3 ;  /* 0x00000005676b7c11 */ /* 0x000fe400098f1466 */
[----:B------:R-:W-:-:S05]  /*fed0*/  ISETP.GE.AND P3, PT, R100, UR6, PT ;  /* 0x0000000664007c0c */ /* 0x000fca000bf66270 */
[----:B-1----:R2:W-:Y:S01]  /*fee0*/  @!P0 STG.E.128 desc[UR18][R106.64], R96 ;  /* 0x000000606a008986 */ /* 0x0025e2000c101d12 */
[----:B------:R-:W-:-:S07]  /*fef0*/  ISETP.GE.AND P0, PT, R0, UR6, PT ;  /* 0x0000000600007c0c */ /* 0x000fce000bf06270 */
[----:B------:R2:W-:Y:S06]  /*ff00*/  @!P3 STG.E.128 desc[UR18][R106.64+0x100], R64 ;  /* 0x000100406a00b986 */ /* 0x0005ec000c101d12 */
[----:B------:R2:W-:Y:S02]  /*ff10*/  @!P0 STG.E.128 desc[UR18][R106.64+0x200], R32 ;  /* 0x000200206a008986 */ /* 0x0005e4000c101d12 */
.L_x_1235:
[----:B------:R-:W-:Y:S05]  /*ff20*/  BSYNC.RECONVERGENT B0 ;  /* 0x0000000000007941 */ /* 0x000fea0003800200 */
.L_x_1234:
[----:B------:R-:W-:Y:S01]  /*ff30*/  BSSY.RECONVERGENT B0, `(.L_x_1236) ;  /* 0x0000014000007945 */ /* 0x000fe20003800200 */
[----:B------:R-:W-:Y:S02]  /*ff40*/  ISETP.GE.AND P6, PT, R3, UR12, PT ;  /* 0x0000000c03007c0c */ /* 0x000fe4000bfc6270 */
[----:B------:R-:W-:Y:S01]  /*ff50*/  IADD3 R164, PT, PT, R164, 0x38, RZ ;  /* 0x00000038a4a47810 */ /* 0x000fe20007ffe0ff */
[----:B------:R-:W-:Y:S10]  /*ff60*/  @P5 BRA `(.L_x_1237) ;  /* 0x0000000000405947 */ /* 0x000ff40003800000 */
[----:B------:R-:W3:Y:S02]  /*ff70*/  LDCU UR4, c[0x0][0x440] ;  /* 0x00008800ff0477ac */ /* 0x000ee40008000800 */
[----:B---3--:R-:W-:Y:S02]  /*ff80*/  ISETP.GE.AND P5, PT, R101, UR4, PT ;  /* 0x0000000465007c0c */ /* 0x008fe4000bfa6270 */
[----:B------:R-:W-:Y:S02]  /*ff90*/  ISETP.GE.AND P4, PT, R100, UR4, PT ;  /* 0x0000000464007c0c */ /* 0x000fe4000bf86270 */
[----:B------:R-:W-:-:S09]  /*ffa0*/  ISETP.GE.AND P3, PT, R0, UR4, PT ;  /* 0x0000000400007c0c */ /* 0x000fd2000bf66270 */
[----:B------:R-:W1:Y:S02]  /*ffb0*/  @!P5 LDC.64 R2, c[0x0][0x3f8] ;  /* 0x0000fe00ff02db82 */ /* 0x000e640000000a00 */
[----:B-12---:R-:W-:-:S04]  /*ffc0*/  @!P5 LEA R32, P0, R103, R2, 0x2 ;  /* 0x000000026720d211 */ /* 0x006fc800078010ff */
        /* <DEDUP_REMOVED lines=10> */
.L_x_1237:
[----:B------:R-:W-:Y:S05]  /*10070*/  BSYNC.RECONVERGENT B0 ;  /* 0x0000000000007941 */ /* 0x000fea0003800200 */
.L_x_1236:
[----:B------:R-:W-:Y:S01]  /*10080*/  BSSY.RECONVERGENT B0, `(.L_x_1238) ;  /* 0x0000013000007945 */ /* 0x000fe20003800200 */
[----:B------:R-:W-:-:S03]  /*10090*/  ISETP.GE.AND P5, PT, R164, UR12, PT ;  /* 0x0000000ca4007c0c */ /* 0x000fc6000bfa6270 */
[----:B------:R-:W-:Y:S10]  /*100a0*/  @P2 BRA `(.L_x_1239) ;  /* 0x0000000000402947 */ /* 0x000ff40003800000 */
[----:B------:R-:W5:Y:S02]  /*100b0*/  LDCU UR4, c[0x0][0x440] ;  /* 0x00008800ff0477ac */ /* 0x000f640008000800 */
[----:B-----5:R-:W-:Y:S02]  /*100c0*/  ISETP.GE.AND P4, PT, R101, UR4, PT ;  /* 0x0000000465007c0c */ /* 0x020fe4000bf86270 */
[----:B------:R-:W-:Y:S02]  /*100d0*/  ISETP.GE.AND P3, PT, R100, UR4, PT ;  /* 0x0000000464007c0c */ /* 0x000fe4000bf66270 */
[----:B------:R-:W-:-:S09]  /*100e0*/  ISETP.GE.AND P2, PT, R0, UR4, PT ;  /* 0x0000000400007c0c */ /* 0x000fd2000bf46270 */
[----:B---3--:R-:W1:Y:S02]  /*100f0*/  @!P4 LDC.64 R2, c[0x0][0x3f8] ;  /* 0x0000fe00ff02cb82 */ /* 0x008e640000000a00 */
        /* <DEDUP_REMOVED lines=11> */
.L_x_1239:
[----:B------:R-:W-:Y:S05]  /*101b0*/  BSYNC.RECONVERGENT B0 ;  /* 0x0000000000007941 */ /* 0x000fea0003800200 */
.L_x_1238:
[----:B------:R-:W-:Y:S04]  /*101c0*/  BSSY.RECONVERGENT B0, `(.L_x_1240) ;  /* 0x0000012000007945 */ /* 0x000fe80003800200 */
[----:B------:R-:W-:Y:S05]  /*101d0*/  @P1 BRA `(.L_x_1241) ;  /* 0x0000000000401947 */ /* 0x000fea0003800000 */
[----:B------:R-:W5:Y:S02]  /*101e0*/  LDCU UR4, c[0x0][0x440] ;  /* 0x00008800ff0477ac */ /* 0x000f640008000800 */
[----:B-----5:R-:W-:Y:S02]  /*101f0*/  ISETP.GE.AND P3, PT, R101, UR4, PT ;  /* 0x0000000465007c0c */ /* 0x020fe4000bf66270 */
[----:B------:R-:W-:Y:S02]  /*10200*/  ISETP.GE.AND P2, PT, R100, UR4, PT ;  /* 0x0000000464007c0c */ /* 0x000fe4000bf46270 */
[----:B------:R-:W-:-:S09]  /*10210*/  ISETP.GE.AND P1, PT, R0, UR4, PT ;  /* 0x0000000400007c0c */ /* 0x000fd2000bf26270 */
[----:B-1-3--:R-:W1:Y:S08]  /*10220*/  @!P3 LDC.64 R24, c[0x0][0x3f8] ;  /* 0x0000fe00ff18bb82 */ /* 0x00ae700000000a00 */
[----:B------:R-:W3:Y:S01]  /*10230*/  @!P2 LDC.64 R2, c[0x0][0x3f8] ;  /* 0x0000fe00ff02ab82 */ /* 0x000ee20000000a00 */
[----:B-1----:R-:W-:-:S04]  /*10240*/  @!P3 LEA R24, P0, R103, R24, 0x2 ;  /* 0x000000186718b211 */ /* 0x002fc800078010ff */
[C---:B------:R-:W-:Y:S02]  /*10250*/  @!P3 LEA.HI.X R25, R103.reuse, R25, R102, 0x2, P0 ;  /* 0x000000196719b211 */ /* 0x040fe400000f1466 */
[----:B---3--:R-:W-:-:S03]  /*10260*/  @!P2 LEA R26, P0, R103, R2, 0x2 ;  /* 0x00000002671aa211 */ /* 0x008fc600078010ff */
[----:B------:R1:W-:Y:S01]  /*10270*/  @!P3 STG.E.128 desc[UR18][R24.64+0x4800], R84 ;  /* 0x004800541800b986 */ /* 0x0003e2000c101d12 */
[C---:B------:R-:W-:Y:S02]  /*10280*/  @!P2 LEA.HI.X R27, R103.reuse, R3, R102, 0x2, P0 ;  /* 0x00000003671ba211 */ /* 0x040fe400000f1466 */
[----:B------:R-:W3:Y:S03]  /*10290*/  @!P1 LDC.64 R2, c[0x0][0x3f8] ;  /* 0x0000fe00ff029b82 */ /* 0x000ee60000000a00 */
[----:B------:R1:W-:Y:S01]  /*102a0*/  @!P2 STG.E.128 desc[UR18][R26.64+0x4900], R52 ;  /* 0x004900341a00a986 */ /* 0x0003e2000c101d12 */
[----:B---3--:R-:W-:-:S04]  /*102b0*/  @!P1 LEA R2, P0, R103, R2, 0x2 ;  /* 0x0000000267029211 */ /* 0x008fc800078010ff */
[----:B------:R-:W-:-:S05]  /*102c0*/  @!P1 LEA.HI.X R3, R103, R3, R102, 0x2, P0 ;  /* 0x0000000367039211 */ /* 0x000fca00000f1466 */
[----:B------:R1:W-:Y:S04]  /*102d0*/  @!P1 STG.E.128 desc[UR18][R2.64+0x4a00], R20 ;  /* 0x004a001402009986 */ /* 0x0003e8000c101d12 */
.L_x_1241:
[----:B------:R-:W-:Y:S05]  /*102e0*/  BSYNC.RECONVERGENT B0 ;  /* 0x0000000000007941 */ /* 0x000fea0003800200 */
.L_x_1240:
        /* <DEDUP_REMOVED lines=9> */
[----:B---3--:R-:W3:Y:S01]  /*10380*/  @!P1 LDC.64 R2, c[0x0][0x3f8] ;  /* 0x0000fe00ff029b82 */ /* 0x008ee20000000a00 */
[----:B-1----:R-:W-:-:S04]  /*10390*/  @!P3 LEA R22, P0, R103, R22, 0x2 ;  /* 0x000000166716b211 */ /* 0x002fc800078010ff */
[C---:B------:R-:W-:Y:S02]  /*103a0*/  @!P3 LEA.HI.X R23, R103.reuse, R23, R102, 0x2, P0 ;  /* 0x000000176717b211 */ /* 0x040fe400000f1466 */
[----:B-----5:R-:W-:-:S03]  /*103b0*/  @!P2 LEA R20, P0, R103, R20, 0x2 ;  /* 0x000000146714a211 */ /* 0x020fc600078010ff */
[----:B------:R1:W-:Y:S01]  /*103c0*/  @!P3 STG.E.128 desc[UR18][R22.64+0x6000], R80 ;  /* 0x006000501600b986 */ /* 0x0003e2000c101d12 */
[C---:B------:R-:W-:Y:S02]  /*103d0*/  @!P2 LEA.HI.X R21, R103.reuse, R21, R102, 0x2, P0 ;  /* 0x000000156715a211 */ /* 0x040fe400000f1466 */
[----:B---3--:R-:W-:-:S03]  /*103e0*/  @!P1 LEA R2, P0, R103, R2, 0x2 ;  /* 0x0000000267029211 */ /* 0x008fc600078010ff */
[----:B------:R1:W-:Y:S01]  /*103f0*/  @!P2 STG.E.128 desc[UR18][R20.64+0x6100], R48 ;  /* 0x006100301400a986 */ /* 0x0003e2000c101d12 */
[----:B------:R-:W-:-:S05]  /*10400*/  @!P1 LEA.HI.X R3, R103, R3, R102, 0x2, P0 ;  /* 0x0000000367039211 */ /* 0x000fca00000f1466 */
[----:B------:R1:W-:Y:S04]  /*10410*/  @!P1 STG.E.128 desc[UR18][R2.64+0x6200], R16 ;  /* 0x0062001002009986 */ /* 0x0003e8000c101d12 */
.L_x_1243:
[----:B------:R-:W-:Y:S05]  /*10420*/  BSYNC.RECONVERGENT B0 ;  /* 0x0000000000007941 */ /* 0x000fea0003800200 */
.L_x_1242:
        /* <DEDUP_REMOVED lines=8> */
[----:B----4-:R-:W4:Y:S08]  /*104b0*/  @!P3 LDC.64 R16, c[0x0][0x3f8] ;  /* 0x0000fe00ff10bb82 */ /* 0x010f300000000a00 */
[----:B---3--:R-:W3:Y:S01]  /*104c0*/  @!P1 LDC.64 R2, c[0x0][0x3f8] ;  /* 0x0000fe00ff029b82 */ /* 0x008ee20000000a00 */
[----:B-1----:R-:W-:-:S04]  /*104d0*/  @!P4 LEA R18, P0, R103, R18, 0x2 ;  /* 0x000000126712c211 */ /* 0x002fc800078010ff */
[C---:B------:R-:W-:Y:S02]  /*104e0*/  @!P4 LEA.HI.X R19, R103.reuse, R19, R102, 0x2, P0 ;  /* 0x000000136713c211 */ /* 0x040fe400000f1466 */
[----:B----4-:R-:W-:-:S03]  /*104f0*/  @!P3 LEA R16, P2, R103, R16, 0x2 ;  /* 0x000000106710b211 */ /* 0x010fc600078410ff */
[----:B------:R1:W-:Y:S01]  /*10500*/  @!P4 STG.E.128 desc[UR18][R18.64+0x7800], R76 ;  /* 0x0078004c1200c986 */ /* 0x0003e2000c101d12 */
[C---:B------:R-:W-:Y:S02]  /*10510*/  @!P3 LEA.HI.X R17, R103.reuse, R17, R102, 0x2, P2 ;  /* 0x000000116711b211 */ /* 0x040fe400010f1466 */
[----:B---3--:R-:W-:-:S03]  /*10520*/  @!P1 LEA R2, P0, R103, R2, 0x2 ;  /* 0x0000000267029211 */ /* 0x008fc600078010ff */
[----:B------:R1:W-:Y:S01]  /*10530*/  @!P3 STG.E.128 desc[UR18][R16.64+0x7900], R44 ;  /* 0x0079002c1000b986 */ /* 0x0003e2000c101d12 */
[----:B------:R-:W-:-:S05]  /*10540*/  @!P1 LEA.HI.X R3, R103, R3, R102, 0x2, P0 ;  /* 0x0000000367039211 */ /* 0x000fca00000f1466 */
[----:B------:R1:W-:Y:S04]  /*10550*/  @!P1 STG.E.128 desc[UR18][R2.64+0x7a00], R12 ;  /* 0x007a000c02009986 */ /* 0x0003e8000c101d12 */
.L_x_1245:
[----:B------:R-:W-:Y:S05]  /*10560*/  BSYNC.RECONVERGENT B0 ;  /* 0x0000000000007941 */ /* 0x000fea0003800200 */
.L_x_1244:
        /* <DEDUP_REMOVED lines=18> */
.L_x_1247:
[----:B------:R-:W-:Y:S05]  /*10690*/  BSYNC.RECONVERGENT B0 ;  /* 0x0000000000007941 */ /* 0x000fea0003800200 */
.L_x_1246:
[----:B------:R-:W-:Y:S05]  /*106a0*/  @P5 EXIT ;  /* 0x000000000000594d */ /* 0x000fea0003800000 */
[----:B------:R-:W5:Y:S02]  /*106b0*/  LDCU UR4, c[0x0][0x440] ;  /* 0x00008800ff0477ac */ /* 0x000f640008000800 */
[----:B-----5:R-:W-:Y:S02]  /*106c0*/  ISETP.GE.AND P4, PT, R101, UR4, PT ;  /* 0x0000000465007c0c */ /* 0x020fe4000bf86270 */
[----:B------:R-:W-:Y:S02]  /*106d0*/  ISETP.GE.AND P2, PT, R100, UR4, PT ;  /* 0x0000000464007c0c */ /* 0x000fe4000bf46270 */
[----:B------:R-:W-:-:S09]  /*106e0*/  ISETP.GE.AND P0, PT, R0, UR4, PT ;  /* 0x0000000400007c0c */ /* 0x000fd2000bf06270 */
[----:B-1----:R-:W1:Y:S08]  /*106f0*/  @!P4 LDC.64 R8, c[0x0][0x3f8] ;  /* 0x0000fe00ff08cb82 */ /* 0x002e700000000a00 */
[----:B---3--:R-:W3:Y:S01]  /*10700*/  @!P2 LDC.64 R2, c[0x0][0x3f8] ;  /* 0x0000fe00ff02ab82 */ /* 0x008ee20000000a00 */
[----:B-1----:R-:W-:-:S04]  /*10710*/  @!P4 LEA R8, P3, R103, R8, 0x2 ;  /* 0x000000086708c211 */ /* 0x002fc800078610ff */
[C---:B------:R-:W-:Y:S02]  /*10720*/  @!P4 LEA.HI.X R9, R103.reuse, R9, R102, 0x2, P3 ;  /* 0x000000096709c211 */ /* 0x040fe400018f1466 */
[----:B---3--:R-:W-:-:S03]  /*10730*/  @!P2 LEA R2, P1, R103, R2, 0x2 ;  /* 0x000000026702a211 */ /* 0x008fc600078210ff */
        /* <DEDUP_REMOVED lines=9> */
.L_x_1248:
        /* <DEDUP_REMOVED lines=11> */
.L_x_3742:


//--------------------- .text._ZN5flash24flash_fwd_splitkv_kernelI23Flash_fwd_kernel_traitsILi192ELi64ELi64ELi4ELb0ELb0EN7cutlass10bfloat16_tE19Flash_kernel_traitsILi192ELi64ELi64ELi4ES3_EELb1ELb0ELb0ELb0ELb0ELb0ELb1ELb1EEEvNS_16Flash_fwd_paramsE --------------------------
	.section	.text._ZN5flash24flash_fwd_splitkv_kernelI23Flash_fwd_kernel_traitsILi192ELi64ELi64ELi4ELb0ELb0EN7cutlass10bfloat16_tE19Flash_kernel_traitsILi192ELi64ELi64ELi4ES3_EELb1ELb0ELb0ELb0ELb0ELb0ELb1ELb1EEEvNS_16Flash_fwd_paramsE,"ax",@progbits
	.align	128
        .global         _ZN5flash24flash_fwd_splitkv_kernelI23Flash_fwd_kernel_traitsILi192ELi64ELi64ELi4ELb0ELb0EN7cutlass10bfloat16_tE19Flash_kernel_traitsILi192ELi64ELi64ELi4ES3_EELb1ELb0ELb0ELb0ELb0ELb0ELb1ELb1EEEvNS_16Flash_fwd_paramsE
        .type           _ZN5flash24flash_fwd_splitkv_kernelI23Flash_fwd_kernel_traitsILi192ELi64ELi64ELi4ELb0ELb0EN7cutlass10bfloat16_tE19Flash_kernel_traitsILi192ELi64ELi64ELi4ES3_EELb1ELb0ELb0ELb0ELb0ELb0ELb1ELb1EEEvNS_16Flash_fwd_paramsE,@function
        .size           _ZN5flash24flash_fwd_splitkv_kernelI23Flash_fwd_kernel_traitsILi192ELi64ELi64ELi4ELb0ELb0EN7cutlass10bfloat16_tE19Flash_kernel_traitsILi192ELi64ELi64ELi4ES3_EELb1ELb0ELb0ELb0ELb0ELb0ELb1ELb1EEEvNS_16Flash_fwd_paramsE,(.L_x_3743 - _ZN5flash24flash_fwd_splitkv_kernelI23Flash_fwd_kernel_traitsILi192ELi64ELi64ELi4ELb0ELb0EN7cutlass10bfloat16_tE19Flash_kernel_traitsILi192ELi64ELi64ELi4ES3_EELb1ELb0ELb0ELb0ELb0ELb0ELb1ELb1EEEvNS_16Flash_fwd_paramsE)
        .other          _ZN5flash24flash_fwd_splitkv_kernelI23Flash_fwd_kernel_traitsILi192ELi64ELi64ELi4ELb0ELb0EN7cutlass10bfloat16_tE19Flash_kernel_traitsILi192ELi64ELi64ELi4ES3_EELb1ELb0ELb0ELb0ELb0ELb0ELb1ELb1EEEvNS_16Flash_fwd_paramsE,@"STO_CUDA_ENTRY STV_DEFAULT"
_ZN5flash24flash_fwd_splitkv_kernelI23Flash_fwd_kernel_traitsILi192ELi64ELi64ELi4ELb0ELb0EN7cutlass10bfloat16_tE19Flash_kernel_traitsILi192ELi64ELi64ELi4ES3_EELb1ELb0ELb0ELb0ELb0ELb0ELb1ELb1EEEvNS_16Flash_fwd_paramsE:
.text._ZN5flash24flash_fwd_splitkv_kernelI23Flash_fwd_kernel_traitsILi192ELi64ELi64ELi4ELb0ELb0EN7cutlass10bfloat16_tE19Flash_kernel_traitsILi192ELi64ELi64ELi4ES3_EELb1ELb0ELb0ELb0ELb0ELb0ELb1ELb1EEEvNS_16Flash_fwd_paramsE:
[----:B------:R-:W-:Y:S01]  /*0000*/  LDC R1, c[0x0][0x37c] ;  /* 0x0000df00ff017b82 */ /* 0x000fe20000000800 */
[----:B------:R-:W1:Y:S07]  /*0010*/  LDCU UR8, c[0x0][0x3e0] ;  /* 0x00007c00ff0877ac */ /* 0x000e6e0008000800 */
[----:B------:R-:W2:Y:S01]  /*0020*/  S2UR UR9, SR_CTAID.Z ;  /* 0x00000000000979c3 */ /* 0x000ea20000002700 */
[----:B------:R-:W3:Y:S01]  /*0030*/  LDCU.64 UR12, c[0x0][0x460] ;  /* 0x00008c00ff0c77ac */ /* 0x000ee20008000a00 */
[----:B------:R-:W4:Y:S01]  /*0040*/  LDCU.64 UR10, c[0x0][0x478] ;  /* 0x00008f00ff0a77ac */ /* 0x000f220008000a00 */
[----:B------:R-:W3:Y:S01]  /*0050*/  LDCU.U8 UR14, c[0x0][0x532] ;  /* 0x0000a640ff0e77ac */ /* 0x000ee20008000000 */
[----:B-1----:R-:W1:Y:S01]  /*0060*/  I2F.U32.RP R2, UR8 ;  /* 0x0000000800027d06 */ /* 0x002e620008209000 */
[----:B------:R-:W-:-:S07]  /*0070*/  UISETP.NE.U32.AND UP0, UPT, UR8, URZ, UPT ;  /* 0x000000ff0800728c */ /* 0x000fce000bf05070 */
[----:B-1----:R-:W1:Y:S02]  /*0080*/  MUFU.RCP R0, R2 ;  /* 0x0000000200007308 */ /* 0x002e640000001000 */
[----:B-1----:R-:W-:-:S06]  /*0090*/  VIADD R0, R0, 0xffffffe ;  /* 0x0ffffffe00007836 */ /* 0x002fcc0000000000 */
[----:B------:R-:W1:Y:S02]  /*00a0*/  F2I.FTZ.U32.TRUNC.NTZ R0, R0 ;  /* 0x0000000000007305 */ /* 0x000e64000021f000 */
[----:B-1----:R-:W-:-:S13]  /*00b0*/  R2UR UR5, R0 ;  /* 0x00000000000572ca */ /* 0x002fda00000e0000 */
[----:B------:R-:W-:-:S04]  /*00c0*/  UIADD3 UR4, UPT, UPT, URZ, -UR5, URZ ;  /* 0x80000005ff047290 */ /* 0x000fc8000fffe0ff */
[----:B------:R-:W-:-:S03]  /*00d0*/  UIMAD UR6, UR4, UR8, URZ ;  /* 0x00000008040672a4 */ /* 0x000fc6000f8e02ff */
[----:B------:R-:W-:Y:S02]  /*00e0*/  UMOV UR4, URZ ;  /* 0x000000ff00047c82 */ /* 0x000fe40008000000 */
[----:B------:R-:W-:Y:S02]  /*00f0*/  UIMAD.WIDE.U32 UR6, UR5, UR6, UR4 ;  /* 0x00000006050672a5 */ /* 0x000fe4000f8e0004 */
[----:B------:R-:W1:Y:S02]  /*0100*/  LDCU.64 UR4, c[0x0][0x460] ;  /* 0x00008c00ff0477ac */ /* 0x000e640008000a00 */
[----:B--2---:R-:W-:-:S04]  /*0110*/  UIMAD.WIDE.U32 UR22, UR7, UR9, URZ ;  /* 0x00000009071672a5 */ /* 0x004fc8000f8e00ff */
[----:B------:R-:W-:-:S04]  /*0120*/  UIADD3 UR6, UPT, UPT, -UR23, URZ, URZ ;  /* 0x000000ff17067290 */ /* 0x000fc8000fffe1ff */
[----:B------:R-:W-:-:S04]  /*0130*/  UIMAD UR6, UR8, UR6, UR9 ;  /* 0x00000006080672a4 */ /* 0x000fc8000f8e0209 */
[----:B------:R-:W-:Y:S02]  /*0140*/  UISETP.GE.U32.AND UP2, UPT, UR6, UR8, UPT ;  /* 0x000000080600728c */ /* 0x000fe4000bf46070 */
[----:B-1----:R-:W-:Y:S01]  /*0150*/  UISETP.NE.U32.AND UP3, UPT, UR4, URZ, UPT ;  /* 0x000000ff0400728c */ /* 0x002fe2000bf65070 */
[----:B------:R-:W-:-:S03]  /*0160*/  ISETP.NE.U32.AND P4, PT, RZ, UR4, PT ;  /* 0x00000004ff007c0c */ /* 0x000fc6000bf85070 */
[----:B------:R-:W-:Y:S01]  /*0170*/  UISETP.NE.AND.EX UP3, UPT, UR5, URZ, UPT, UP3 ;  /* 0x000000ff0500728c */ /* 0x000fe2000bf65330 */
[----:B------:R-:W-:Y:S01]  /*0180*/  ISETP.NE.AND.EX P4, PT, RZ, UR5, PT, P4 ;  /* 0x00000005ff007c0c */ /* 0x000fe2000bf85340 */
[----:B------:R-:W1:Y:S03]  /*0190*/  LDCU.64 UR4, c[0x0][0x468] ;  /* 0x00008d00ff0477ac */ /* 0x000e660008000a00 */
[----:B------:R-:W-:Y:S01]  /*01a0*/  @UP2 UIADD3 UR6, UPT, UPT, UR6, -UR8, URZ ;  /* 0x8000000806062290 */ /* 0x000fe2000fffe0ff */
[----:B------:R-:W-:Y:S01]  /*01b0*/  PLOP3.LUT P2, PT, PT, PT, UP3, 0x80, 0x8 ;  /* 0x000000000008781c */ /* 0x000fe20003f4f038 */
[----:B------:R-:W-:Y:S02]  /*01c0*/  @UP2 UIADD3 UR23, UPT, UPT, UR23, 0x1, URZ ;  /* 0x0000000117172890 */ /* 0x000fe4000fffe0ff */
[----:B------:R-:W-:Y:S02]  /*01d0*/  UISETP.GE.U32.AND UP1, UPT, UR6, UR8, UPT ;  /* 0x000000080600728c */ /* 0x000fe4000bf26070 */
[----:B----4-:R-:W-:-:S05]  /*01e0*/  UISETP.NE.U32.AND UP2, UPT, UR10, URZ, UPT ;  /* 0x000000ff0a00728c */ /* 0x010fca000bf45070 */
[----:B------:R-:W2:Y:S04]  /*01f0*/  LDCU.64 UR6, c[0x0][0x358] ;  /* 0x00006b00ff0677ac */ /* 0x000ea80008000a00 */
[----:B------:R-:W-:Y:S02]  /*0200*/  @UP1 UIADD3 UR23, UPT, UPT, UR23, 0x1, URZ ;  /* 0x0000000117171890 */ /* 0x000fe4000fffe0ff */
[----:B------:R-:W-:-:S04]  /*0210*/  @!UP0 ULOP3.LUT UR23, URZ, UR8, URZ, 0x33, !UPT ;  /* 0x00000008ff178292 */ /* 0x000fc8000f8e33ff */
[----:B---3--:R-:W-:Y:S02]  /*0220*/  UIMAD.WIDE.U32 UR12, UR23, 0x4, UR12 ;  /* 0x00000004170c78a5 */ /* 0x008fe4000f8e000c */
[----:B------:R-:W-:Y:S02]  /*0230*/  UISETP.NE.AND.EX UP2, UPT, UR11, URZ, UPT, UP2 ;  /* 0x000000ff0b00728c */ /* 0x000fe4000bf45320 */
[----:B------:R-:W-:Y:S02]  /*0240*/  UISETP.NE.AND UP4, UPT, UR14, URZ, UPT ;  /* 0x000000ff0e00728c */ /* 0x000fe4000bf85270 */
[----:B------:R-:W-:Y:S01]  /*0250*/  IMAD.U32 R6, RZ, RZ, UR12 ;  /* 0x0000000cff067e24 */ /* 0x000fe2000f8e00ff */
[----:B-1----:R-:W-:Y:S01]  /*0260*/  UISETP.EQ.U32.AND UP5, UPT, UR4, URZ, UPT ;  /* 0x000000ff0400728c */ /* 0x002fe2000bfa2070 */
[----:B------:R-:W-:-:S03]  /*0270*/  IMAD.U32 R7, RZ, RZ, UR13 ;  /* 0x0000000dff077e24 */ /* 0x000fc6000f8e00ff */
[----:B------:R-:W1:Y:S02]  /*0280*/  LDCU.64 UR12, c[0x0][0x470] ;  /* 0x00008e00ff0c77ac */ /* 0x000e640008000a00 */
[----:B--2---:R-:W2:Y:S01]  /*0290*/  @P4 LDG.E R5, desc[UR6][R6.64] ;  /* 0x0000000606054981 */ /* 0x004ea2000c1e1900 */
[----:B------:R-:W-:Y:S02]  /*02a0*/  USHF.L.U32 UR15, UR23, 0x2, URZ ;  /* 0x00000002170f7899 */ /* 0x000fe400080006ff */
[----:B------:R-:W-:Y:S01]  /*02b0*/  UISETP.EQ.OR.EX UP5, UPT, UR5, URZ, !UP4, UP5 ;  /* 0x000000ff0500728c */ /* 0x000fe2000e7a2750 */
[----:B------:R3:W4:Y:S01]  /*02c0*/  @P2 LDG.E R2, desc[UR6][R6.64+0x4] ;  /* 0x0000040606022981 */ /* 0x000722000c1e1900 */
[----:B------:R-:W-:Y:S01]  /*02d0*/  USHF.R.U32.HI UR14, URZ, 0x1e, UR23 ;  /* 0x0000001eff0e7899 */ /* 0x000fe20008011617 */
[----:B------:R-:W-:Y:S01]  /*02e0*/  PLOP3.LUT P1, PT, PT, PT, UP2, 0x80, 0x8 ;  /* 0x000000000008781c */ /* 0x000fe20003f2f028 */
[----:B------:R-:W-:Y:S02]  /*02f0*/  UIADD3 UR16, UP1, UPT, UR15, UR4, URZ ;  /* 0x000000040f107290 */ /* 0x000fe4000ff3e0ff */
[----:B------:R-:W-:Y:S01]  /*0300*/  PLOP3.LUT P3, PT, PT, PT, UP5, 0x80, 0x8 ;  /* 0x000000000008781c */ /* 0x000fe20003f6f058 */
[----:B------:R-:W-:-:S02]  /*0310*/  @UP2 UIADD3 UR18, UP0, UPT, UR15, UR10, URZ ;  /* 0x0000000a0f122290 */ /* 0x000fc4000ff1e0ff */
[----:B------:R-:W-:Y:S02]  /*0320*/  UIADD3.X UR10, UPT, UPT, UR14, UR5, URZ, UP1, !UPT ;  /* 0x000000050e0a7290 */ /* 0x000fe40008ffe4ff */
[----:B------:R-:W-:Y:S01]  /*0330*/  @UP2 UIADD3.X UR19, UPT, UPT, UR14, UR11, URZ, UP0, !UPT ;  /* 0x0000000b0e132290 */ /* 0x000fe200087fe4ff */
[----:B-1----:R-:W-:Y:S01]  /*0340*/  ISETP.NE.U32.AND P0, PT, RZ, UR12, PT ;  /* 0x0000000cff007c0c */ /* 0x002fe2000bf05070 */
[----:B------:R-:W-:Y:S01]  /*0350*/  UIADD3 UR12, UP0, UPT, UR15, UR12, URZ ;  /* 0x0000000c0f0c7290 */ /* 0x000fe2000ff1e0ff */
[----:B------:R-:W-:Y:S02]  /*0360*/  IMAD.U32 R8, RZ, RZ, UR18 ;  /* 0x00000012ff087e24 */ /* 0x000fe4000f8e00ff */
[----:B------:R-:W-:Y:S01]  /*0370*/  ISETP.NE.AND.EX P0, PT, RZ, UR13, PT, P0 ;  /* 0x0000000dff007c0c */ /* 0x000fe2000bf05300 */
[----:B------:R-:W-:Y:S01]  /*0380*/  UIADD3.X UR13, UPT, UPT, UR14, UR13, URZ, UP0, !UPT ;  /* 0x0000000d0e0d7290 */ /* 0x000fe200087fe4ff */
[----:B------:R-:W-:Y:S02]  /*0390*/  IMAD.U32 R9, RZ, RZ, UR19 ;  /* 0x00000013ff097e24 */ /* 0x000fe4000f8e00ff */
[----:B------:R-:W-:-:S02]  /*03a0*/  IMAD.U32 R106, RZ, RZ, UR12 ;  /* 0x0000000cff6a7e24 */ /* 0x000fc4000f8e00ff */
[----:B---3--:R-:W-:Y:S01]  /*03b0*/  IMAD.U32 R6, RZ, RZ, UR16 ;  /* 0x00000010ff067e24 */ /* 0x008fe2000f8e00ff */
[----:B------:R1:W5:Y:S01]  /*03c0*/  @P1 LDG.E R0, desc[UR6][R8.64] ;  /* 0x0000000608001981 */ /* 0x000362000c1e1900 */
[----:B------:R-:W-:-:S05]  /*03d0*/  IMAD.U32 R7, RZ, RZ, UR10 ;  /* 0x0000000aff077e24 */ /* 0x000fca000f8e00ff */
[----:B------:R-:W3:Y:S01]  /*03e0*/  @!P3 LDG.E R4, desc[UR6][R6.64] ;  /* 0x000000060604b981 */ /* 0x000ee2000c1e1900 */
[----:B------:R-:W-:-:S05]  /*03f0*/  IMAD.U32 R107, RZ, RZ, UR13 ;  /* 0x0000000dff6b7e24 */ /* 0x000fca000f8e00ff */
[----:B------:R1:W5:Y:S01]  /*0400*/  @P0 LDG.E R3, desc[UR6][R106.64] ;  /* 0x000000066a030981 */ /* 0x000362000c1e1900 */
[----:B------:R-:W1:Y:S01]  /*0410*/  S2UR UR12, SR_CTAID.X ;  /* 0x00000000000c79c3 */ /* 0x000e620000002500 */
[----:B------:R-:W4:Y:S01]  /*0420*/  @!UP3 LDCU UR21, c[0x0][0x434] ;  /* 0x00008680ff15b7ac */ /* 0x000f220008000800 */
[----:B------:R-:W-:Y:S01]  /*0430*/  UMOV UR18, 0xffffffff ;  /* 0xffffffff00127882 */ /* 0x000fe20000000000 */
[----:B------:R-:W-:Y:S01]  /*0440*/  UISETP.NE.U32.AND UP0, UPT, UR4, URZ, UPT ;  /* 0x000000ff0400728c */ /* 0x000fe2000bf05070 */
[----:B------:R-:W-:-:S03]  /*0450*/  UMOV UR11, 0xffffffff ;  /* 0xffffffff000b7882 */ /* 0x000fc60000000000 */
[----:B------:R-:W-:Y:S02]  /*0460*/  UISETP.NE.AND.EX UP0, UPT, UR5, URZ, UPT, UP0 ;  /* 0x000000ff0500728c */ /* 0x000fe4000bf05300 */
[----:B-1----:R-:W-:-:S09]  /*0470*/  USHF.L.U32 UR24, UR12, 0x6, URZ ;  /* 0x000000060c187899 */ /* 0x002fd200080006ff */
[----:B------:R-:W1:Y:S01]  /*0480*/  @!UP0 LDCU UR22, c[0x0][0x438] ;  /* 0x00008700ff1687ac */ /* 0x000e620008000800 */
[----:B--2---:R-:W-:Y:S02]  /*0490*/  @P4 R2UR UR18, R5 ;  /* 0x00000000051242ca */ /* 0x004fe400000e0000 */
[----:B----4-:R-:W-:-:S13]  /*04a0*/  @P2 R2UR UR10, R2 ;  /* 0x00000000020a22ca */ /* 0x010fda00000e0000 */
[----:B------:R-:W-:-:S04]  /*04b0*/  @UP3 UIADD3 UR21, UPT, UPT, UR10, -UR18, URZ ;  /* 0x800000120a153290 */ /* 0x000fc8000fffe0ff */
[----:B------:R-:W-:-:S06]  /*04c0*/  UISETP.GT.AND UP1, UPT, UR21, UR24, UPT ;  /* 0x000000181500728c */ /* 0x000fcc000bf24270 */
[----:B------:R-:W-:Y:S02]  /*04d0*/  PLOP3.LUT P2, PT, PT, PT, UP1, 0x80, 0x8 ;  /* 0x000000000008781c */ /* 0x000fe40003f4f018 */
[----:B---3--:R-:W-:Y:S01]  /*04e0*/  @!P3 R2UR UR11, R4 ;  /* 0x00000000040bb2ca */ /* 0x008fe200000e0000 */
[----:B-1----:R-:W-:-:S14]  /*04f0*/  BRA.U !UP0, `(.L_x_1249) ;  /* 0x0000000108187547 */ /* 0x002fdc000b800000 */
[----:B------:R-:W-:-:S13]  /*0500*/  PLOP3.LUT P3, PT, PT, PT, UP4, 0x80, 0x8 ;  /* 0x000000000008781c */ /* 0x000fda0003f6f048 */
[----:B------:R-:W2:Y:S04]  /*0510*/  @P3 LDG.E R2, desc[UR6][R6.64+0x4] ;  /* 0x0000040606023981 */ /* 0x000ea8000c1e1900 */
[----:B------:R-:W3:Y:S01]  /*0520*/  @!P3 LDG.E R4, desc[UR6][R6.64] ;  /* 0x000000060604b981 */ /* 0x000ee2000c1e1900 */
[----:B--2---:R-:W-:-:S13]  /*0530*/  @P3 R2UR UR22, R2 ;  /* 0x00000000021632ca */ /* 0x004fda00000e0000 */
[----:B------:R-:W-:-:S07]  /*0540*/  @UP4 UIADD3 UR22, UPT, UPT, UR22, -UR11, URZ ;  /* 0x8000000b16164290 */ /* 0x000fce000fffe0ff */
[----:B---3--:R-:W-:-:S15]  /*0550*/  @!P3 R2UR UR22, R4 ;  /* 0x000000000416b2ca */ /* 0x008fde00000e0000 */
.L_x_1249:
[----:B------:R-:W-:Y:S05]  /*0560*/  @!P2 EXIT ;  /* 0x000000000000a94d */ /* 0x000fea0003800000 */
[----:B------:R-:W1:Y:S01]  /*0570*/  LDCU UR16, c[0x0][0x374] ;  /* 0x00006e80ff1077ac */ /* 0x000e620008000800 */
[----:B------:R-:W2:Y:S01]  /*0580*/  LDC R2, c[0x0][0x374] ;  /* 0x0000dd00ff027b82 */ /* 0x000ea20000000800 */
[----:B-----5:R-:W-:Y:S01]  /*0590*/  @P1 R2UR UR26, R0 ;  /* 0x00000000001a12ca */ /* 0x020fe200000e0000 */
[----:B------:R-:W3:Y:S01]  /*05a0*/  S2R R61, SR_TID.X ;  /* 0x00000000003d7919 */ /* 0x000ee20000002100 */
[----:B------:R-:W4:Y:S01]  /*05b0*/  LDCU UR5, c[0x0][0x438] ;  /* 0x00008700ff0577ac */ /* 0x000f220008000800 */
[----:B------:R-:W-:Y:S01]  /*05c0*/  UMOV UR30, URZ ;  /* 0x000000ff001e7c82 */ /* 0x000fe20008000000 */
[----:B------:R-:W3:Y:S01]  /*05d0*/  @!UP2 LDCU UR25, c[0x0][0x43c] ;  /* 0x00008780ff19a7ac */ /* 0x000ee20008000800 */
[----:B------:R-:W-:Y:S01]  /*05e0*/  UMOV UR10, URZ ;  /* 0x000000ff000a7c82 */ /* 0x000fe20008000000 */
[----:B------:R-:W-:Y:S01]  /*05f0*/  @P0 R2UR UR10, R3 ;  /* 0x00000000030a02ca */ /* 0x000fe200000e0000 */
[----:B------:R-:W-:-:S04]  /*0600*/  UIADD3 UR12, UPT, UPT, UR12, 0x1, URZ ;  /* 0x000000010c0c7890 */ /* 0x000fc8000fffe0ff */
[----:B------:R-:W-:Y:S02]  /*0610*/  ULEA UR12, UR12, -UR21, 0x6 ;  /* 0x800000150c0c7291 */ /* 0x000fe4000f8e30ff */
[----:B----4-:R-:W-:Y:S01]  /*0620*/  UIADD3 UR5, UPT, UPT, UR5, 0x3f, URZ ;  /* 0x0000003f05057890 */ /* 0x010fe2000fffe0ff */
[----:B--2---:R-:W-:-:S03]  /*0630*/  IABS R4, R2 ;  /* 0x0000000200047213 */ /* 0x004fc60000000000 */
[----:B------:R-:W-:Y:S01]  /*0640*/  USHF.R.S32.HI UR4, URZ, 0x1f, UR5 ;  /* 0x0000001fff047899 */ /* 0x000fe20008011405 */
[----:B------:R-:W-:Y:S01]  /*0650*/  IABS R2, R2 ;  /* 0x0000000200027213 */ /* 0x000fe20000000000 */
[----:B------:R-:W-:Y:S01]  /*0660*/  UIADD3 UR22, UPT, UPT, UR22, -UR10, URZ ;  /* 0x8000000a16167290 */ /* 0x000fe2000fffe0ff */
        /* <DEDUP_REMOVED lines=17> */
[----:B------:R-:W-:-:S03]  /*0780*/  UIMAD.WIDE.U32 UR28, UR31, UR28, UR30 ;  /* 0x0000001c1f1c72a5 */ /* 0x000fc6000f8e001e */
[----:B------:R-:W1:Y:S01]  /*0790*/  @!UP2 LDCU.64 UR4, c[0x0][0x488] ;  /* 0x00009100ff04a7ac */ /* 0x000e620008000a00 */
[----:B------:R-:W-:-:S07]  /*07a0*/  UIMAD.WIDE.U32 UR28, UR29, UR27, URZ ;  /* 0x0000001b1d1c72a5 */ /* 0x000fce000f8e00ff */
[----:B------:R-:W-:Y:S02]  /*07b0*/  UMOV UR19, UR29 ;  /* 0x0000001d00137c82 */ /* 0x000fe40008000000 */
[----:B------:R-:W-:-:S04]  /*07c0*/  UIMAD UR17, UR19, UR17, UR27 ;  /* 0x00000011131172a4 */ /* 0x000fc8000f8e021b */
[----:B------:R-:W-:Y:S02]  /*07d0*/  UISETP.GT.U32.AND UP1, UPT, UR13, UR17, UPT ;  /* 0x000000110d00728c */ /* 0x000fe4000bf24070 */
[----:B-1----:R-:W-:-:S04]  /*07e0*/  @!UP2 UISETP.NE.U32.AND UP0, UPT, UR4, URZ, UPT ;  /* 0x000000ff0400a28c */ /* 0x002fc8000bf05070 */
[----:B------:R-:W-:Y:S01]  /*07f0*/  @!UP2 UISETP.NE.AND.EX UP0, UPT, UR5, URZ, UPT, UP0 ;  /* 0x000000ff0500a28c */ /* 0x000fe2000bf05300 */
[----:B------:R-:W1:Y:S03]  /*0800*/  LDCU UR5, c[0x0][0x508] ;  /* 0x0000a100ff0577ac */ /* 0x000e660008000800 */
[----:B---3--:R-:W-:Y:S02]  /*0810*/  @!UP2 USEL UR4, UR25, URZ, UP0 ;  /* 0x000000ff1904a287 */ /* 0x008fe40008000000 */
[----:B------:R-:W-:Y:S02]  /*0820*/  @!UP1 UIADD3 UR17, UPT, UPT, UR17, -UR13, URZ ;  /* 0x8000000d11119290 */ /* 0x000fe4000fffe0ff */
[----:B------:R-:W-:Y:S02]  /*0830*/  @UP2 UIADD3 UR25, UPT, UPT, UR26, -UR10, URZ ;  /* 0x8000000a1a192290 */ /* 0x000fe4000fffe0ff */
[----:B------:R-:W-:-:S02]  /*0840*/  @!UP2 UIADD3 UR25, UPT, UPT, UR22, UR4, URZ ;  /* 0x000000041619a290 */ /* 0x000fc4000fffe0ff */
[----:B------:R-:W-:Y:S01]  /*0850*/  UISETP.GE.U32.AND UP2, UPT, UR17, UR13, UPT ;  /* 0x0000000d1100728c */ /* 0x000fe2000bf46070 */
[----:B------:R-:W2:Y:S01]  /*0860*/  S2UR UR13, SR_CTAID.Y ;  /* 0x00000000000d79c3 */ /* 0x000ea20000002600 */
[----:B------:R-:W-:Y:S02]  /*0870*/  @!UP1 UIADD3 UR19, UPT, UPT, UR19, 0x1, URZ ;  /* 0x0000000113139890 */ /* 0x000fe4000fffe0ff */
[----:B------:R-:W-:Y:S02]  /*0880*/  UIADD3 UR4, UPT, UPT, UR25, 0x3f, URZ ;  /* 0x0000003f19047890 */ /* 0x000fe4000fffe0ff */
[----:B------:R-:W-:Y:S02]  /*0890*/  UISETP.GE.AND UP1, UPT, UR20, URZ, UPT ;  /* 0x000000ff1400728c */ /* 0x000fe4000bf26270 */
[----:B------:R-:W-:Y:S02]  /*08a0*/  UISETP.NE.AND UP0, UPT, UR16, URZ, UPT ;  /* 0x000000ff1000728c */ /* 0x000fe4000bf05270 */
[----:B------:R-:W-:-:S02]  /*08b0*/  USHF.R.S32.HI UR17, URZ, 0x1f, UR4 ;  /* 0x0000001fff117899 */ /* 0x000fc40008011404 */
[----:B------:R-:W-:Y:S02]  /*08c0*/  @UP2 UIADD3 UR19, UPT, UPT, UR19, 0x1, URZ ;  /* 0x0000000113132890 */ /* 0x000fe4000fffe0ff */
[----:B------:R-:W-:Y:S02]  /*08d0*/  ULEA.HI UR17, UR17, UR4, URZ, 0x6 ;  /* 0x0000000411117291 */ /* 0x000fe4000f8f30ff */
[----:B-1----:R-:W-:Y:S02]  /*08e0*/  UIADD3 UR5, UPT, UPT, UR4, UR5, UR12 ;  /* 0x0000000504057290 */ /* 0x002fe4000fffe00c */
[----:B------:R-:W-:Y:S02]  /*08f0*/  @!UP1 UIADD3 UR19, UPT, UPT, -UR19, URZ, URZ ;  /* 0x000000ff13139290 */ /* 0x000fe4000fffe1ff */
[----:B------:R-:W-:Y:S02]  /*0900*/  USHF.R.S32.HI UR17, URZ, 0x6, UR17 ;  /* 0x00000006ff117899 */ /* 0x000fe40008011411 */
[----:B------:R-:W-:-:S02]  /*0910*/  @!UP0 ULOP3.LUT UR19, URZ, UR16, URZ, 0x33, !UPT ;  /* 0x00000010ff138292 */ /* 0x000fc4000f8e33ff */
[----:B------:R-:W-:Y:S02]  /*0920*/  USHF.R.S32.HI UR4, URZ, 0x1f, UR5 ;  /* 0x0000001fff047899 */ /* 0x000fe40008011405 */
[----:B--2---:R-:W-:Y:S01]  /*0930*/  UIMAD UR20, UR19, UR13, URZ ;  /* 0x0000000d131472a4 */ /* 0x004fe2000f8e02ff */
[----:B------:R-:W-:Y:S01]  /*0940*/  IMAD.U32 R3, RZ, RZ, UR17 ;  /* 0x00000011ff037e24 */ /* 0x000fe2000f8e00ff */
[----:B------:R-:W-:Y:S01]  /*0950*/  ULEA.HI UR4, UR4, UR5, URZ, 0x6 ;  /* 0x0000000504047291 */ /* 0x000fe2000f8f30ff */
[----:B------:R-:W-:Y:S01]  /*0960*/  IMAD.U32 R0, RZ, RZ, UR19 ;  /* 0x00000013ff007e24 */ /* 0x000fe2000f8e00ff */
[----:B------:R-:W-:Y:S02]  /*0970*/  UIADD3 UR5, UPT, UPT, -UR23, URZ, URZ ;  /* 0x000000ff17057290 */ /* 0x000fe4000fffe1ff */
[----:B------:R-:W-:Y:S02]  /*0980*/  USHF.R.S32.HI UR4, URZ, 0x6, UR4 ;  /* 0x00000006ff047899 */ /* 0x000fe40008011404 */
[----:B------:R-:W-:Y:S01]  /*0990*/  VIADDMNMX R0, R0, UR20, R3, PT ;  /* 0x0000001400007c46 */ /* 0x000fe2000b800103 */
[----:B------:R-:W-:-:S03]  /*09a0*/  UIMAD UR5, UR8, UR5, UR9 ;  /* 0x00000005080572a4 */ /* 0x000fc6000f8e0209 */
[----:B------:R-:W-:-:S13]  /*09b0*/  R2UR UR12, R0 ;  /* 0x00000000000c72ca */ /* 0x000fda00000e0000 */
        /* <DEDUP_REMOVED lines=40> */
.L_x_1252:
[----:B------:R-:W-:Y:S05]  /*0c40*/  BSYNC.RECONVERGENT B0 ;  /* 0x0000000000007941 */ /* 0x000fea0003800200 */
.L_x_1251:
        /* <DEDUP_REMOVED lines=20> */
.L_x_1254:
[----:B------:R-:W-:Y:S05]  /*0d90*/  BSYNC.RECONVERGENT B0 ;  /* 0x0000000000007941 */ /* 0x000fea0003800200 */
.L_x_1253:
        /* <DEDUP_REMOVED lines=20> */
.L_x_1256:
[----:B------:R-:W-:Y:S05]  /*0ee0*/  BSYNC.RECONVERGENT B0 ;  /* 0x0000000000007941 */ /* 0x000fea0003800200 */
.L_x_1255:
        /* <DEDUP_REMOVED lines=20> */
.L_x_1258:
[----:B------:R-:W-:Y:S05]  /*1030*/  BSYNC.RECONVERGENT B0 ;  /* 0x0000000000007941 */ /* 0x000fea0003800200 */
.L_x_1257:
        /* <DEDUP_REMOVED lines=19> */
.L_x_1260:
[----:B------:R-:W-:Y:S05]  /*1170*/  BSYNC.RECONVERGENT B0 ;  /* 0x0000000000007941 */ /* 0x000fea0003800200 */
.L_x_1259:
        /* <DEDUP_REMOVED lines=18> */
.L_x_1262:
[----:B------:R-:W-:Y:S05]  /*12a0*/  BSYNC.RECONVERGENT B0 ;  /* 0x0000000000007941 */ /* 0x000fea0003800200 */
.L_x_1261:
        /* <DEDUP_REMOVED lines=18> */
.L_x_1264:
[----:B------:R-:W-:Y:S05]  /*13d0*/  BSYNC.RECONVERGENT B0 ;  /* 0x0000000000007941 */ /* 0x000fea0003800200 */
.L_x_1263:
        /* <DEDUP_REMOVED lines=18> */
.L_x_1266:
[----:B------:R-:W-:Y:S05]  /*1500*/  BSYNC.RECONVERGENT B0 ;  /* 0x0000000000007941 */ /* 0x000fea0003800200 */
.L_x_1265:
        /* <DEDUP_REMOVED lines=33> */
.L_x_1250:
        /* <DEDUP_REMOVED lines=13> */
.L_x_1267:
[----:B------:R-:W-:Y:S05]  /*17f0*/  BRA.U !UP0, `(.L_x_1268) ;  /* 0x0000000508a87547 */ /* 0x000fea000b800000 */
[----:B-1----:R-:W1:Y:S01]  /*1800*/  LDC R3, c[0x0][0x4f0] ;  /* 0x00013c00ff037b82 */ /* 0x002e620000000800 */
[----:B------:R-:W-:Y:S01]  /*1810*/  ULEA UR19, UR4, 0xffffffc0, 0x6 ;  /* 0xffffffc004137891 */ /* 0x000fe2000f8e30ff */
[----:B------:R-:W2:Y:S05]  /*1820*/  LDCU.64 UR8, c[0x0][0x4e8] ;  /* 0x00009d00ff0877ac */ /* 0x000eaa0008000a00 */
[----:B------:R-:W-:Y:S01]  /*1830*/  MOV R0, UR19 ;  /* 0x0000001300007c02 */ /* 0x000fe20008000f00 */
[----:B------:R-:W3:Y:S01]  /*1840*/  LDC R11, c[0x0][0x3e8] ;  /* 0x0000fa00ff0b7b82 */ /* 0x000ee20000000800 */
[----:B------:R-:W4:Y:S02]  /*1850*/  LDCU.64 UR16, c[0x0][0x3b8] ;  /* 0x00007700ff1077ac */ /* 0x000f240008000a00 */
        /* <DEDUP_REMOVED lines=8> */
[----:B------:R-:W-:Y:S01]  /*18e0*/  MOV R168, UR8 ;  /* 0x0000000800a87c02 */ /* 0x000fe20008000f00 */
[----:B------:R-:W2:Y:S03]  /*18f0*/  LDCU.64 UR10, c[0x0][0x3a0] ;  /* 0x00007400ff0a77ac */ /* 0x000ea60008000a00 */
[----:B------:R-:W-:-:S05]  /*1900*/  IMAD.U32 R169, RZ, RZ, UR9 ;  /* 0x00000009ffa97e24 */ /* 0x000fca000f8e00ff */
[----:B------:R-:W2:Y:S01]  /*1910*/  LDCU.64 UR8, c[0x0][0x3a8] ;  /* 0x00007500ff0877ac */ /* 0x000ea20008000a00 */
[----:B-1----:R-:W1:Y:S02]  /*1920*/  MUFU.RCP R6, R8 ;  /* 0x0000000800067308 */ /* 0x002e640000001000 */
[----:B-1----:R-:W-:-:S06]  /*1930*/  IADD3 R6, PT, PT, R6, 0xffffffe, RZ ;  /* 0x0ffffffe06067810 */ /* 0x002fcc0007ffe0ff */
[----:B------:R-:W1:Y:S02]  /*1940*/  F2I.FTZ.U32.TRUNC.NTZ R7, R6 ;  /* 0x0000000600077305 */ /* 0x000e64000021f000 */
[----:B-1---5:R-:W-:Y:S02]  /*1950*/  IMAD.MOV R5, RZ, RZ, -R7 ;  /* 0x000000ffff057224 */ /* 0x022fe400078e0a07 */
[----:B------:R-:W-:Y:S02]  /*1960*/  IMAD.MOV.U32 R6, RZ, RZ, RZ ;  /* 0x000000ffff067224 */ /* 0x000fe400078e00ff */
        /* <DEDUP_REMOVED lines=8> */
[----:B------:R-:W-:Y:S01]  /*19f0*/  @!P2 IMAD.IADD R5, R5, 0x1, -R4 ;  /* 0x000000010505a824 */ /* 0x000fe200078e0a04 */
[----:B------:R-:W-:Y:S02]  /*1a00*/  @!P2 IADD3 R2, PT, PT, R2, 0x1, RZ ;  /* 0x000000010202a810 */ /* 0x000fe40007ffe0ff */
[----:B------:R-:W-:Y:S02]  /*1a10*/  ISETP.NE.AND P2, PT, R3, RZ, PT ;  /* 0x000000ff0300720c */ /* 0x000fe40003f45270 */
[----:B------:R-:W-:-:S13]  /*1a20*/  ISETP.GE.U32.AND P3, PT, R5, R4, PT ;  /* 0x000000040500720c */ /* 0x000fda0003f66070 */
[----:B------:R-:W-:-:S05]  /*1a30*/  @P3 VIADD R2, R2, 0x1 ;  /* 0x0000000102023836 */ /* 0x000fca0000000000 */
[----:B------:R-:W-:-:S05]  /*1a40*/  MOV R0, R2 ;  /* 0x0000000200007202 */ /* 0x000fca0000000f00 */
[----:B------:R-:W-:Y:S01]  /*1a50*/  @!P1 IMAD.MOV R0, RZ, RZ, -R0 ;  /* 0x000000ffff009224 */ /* 0x000fe200078e0a00 */
[----:B------:R-:W-:-:S05]  /*1a60*/  @!P2 LOP3.LUT R0, RZ, R3, RZ, 0x33, !PT ;  /* 0x00000003ff00a212 */ /* 0x000fca00078e33ff */
[----:B------:R-:W-:-:S05]  /*1a70*/  IMAD.WIDE R12, R0, 0x4, R168 ;  /* 0x00000004000c7825 */ /* 0x000fca00078e02a8 */
[----:B------:R-:W2:Y:S01]  /*1a80*/  LDG.E R4, desc[UR6][R12.64] ;  /* 0x000000060c047981 */ /* 0x000ea2000c1e1900 */
[----:B---3--:R-:W-:Y:S01]  /*1a90*/  IABS R2, R11 ;  /* 0x0000000b00027213 */ /* 0x008fe20000000000 */
[----:B----4-:R-:W-:Y:S01]  /*1aa0*/  IMAD.U32 R63, RZ, RZ, UR15 ;  /* 0x0000000fff3f7e24 */ /* 0x010fe2000f8e00ff */
[----:B------:R-:W-:Y:S02]  /*1ab0*/  MOV R5, UR5 ;  /* 0x0000000500057c02 */ /* 0x000fe40008000f00 */
[----:B------:R-:W1:Y:S01]  /*1ac0*/  I2F.RP R10, R2 ;  /* 0x00000002000a7306 */ /* 0x000e620000209400 */
[----:B------:R-:W-:Y:S02]  /*1ad0*/  IADD3 R0, PT, PT, -R0, RZ, RZ ;  /* 0x000000ff00007210 */ /* 0x000fe40007ffe1ff */
[----:B------:R-:W-:Y:S02]  /*1ae0*/  IABS R5, R5 ;  /* 0x0000000500057213 */ /* 0x000fe40000000000 */
[----:B------:R-:W-:Y:S01]  /*1af0*/  MOV R62, UR14 ;  /* 0x0000000e003e7c02 */ /* 0x000fe20008000f00 */
[----:B------:R-:W-:Y:S01]  /*1b00*/  IMAD R0, R3, R0, UR19 ;  /* 0x0000001303007e24 */ /* 0x000fe2000f8e0200 */
[----:B------:R-:W-:-:S02]  /*1b10*/  ISETP.NE.AND P4, PT, R11, RZ, PT ;  /* 0x000000ff0b00720c */ /* 0x000fc40003f85270 */
[----:B------:R-:W-:Y:S01]  /*1b20*/  MOV R3, UR17 ;  /* 0x0000001100037c02 */ /* 0x000fe20008000f00 */
        /* <DEDUP_REMOVED lines=8> */
[----:B------:R-:W-:-:S05]  /*1bb0*/  IMAD.HI.U32 R16, R9, R6, RZ ;  /* 0x0000000609107227 */ /* 0x000fca00078e00ff */
[----:B------:R-:W-:-:S05]  /*1bc0*/  IADD3 R5, PT, PT, -R16, RZ, RZ ;  /* 0x000000ff10057210 */ /* 0x000fca0007ffe1ff */
[----:B------:R-:W-:-:S05]  /*1bd0*/  IMAD R7, R2, R5, R6 ;  /* 0x0000000502077224 */ /* 0x000fca00078e0206 */
[----:B------:R-:W-:-:S13]  /*1be0*/  ISETP.GT.U32.AND P2, PT, R2, R7, PT ;  /* 0x000000070200720c */ /* 0x000fda0003f44070 */
[----:B------:R-:W-:Y:S01]  /*1bf0*/  @!P2 IADD3 R7, PT, PT, R7, -R2, RZ ;  /* 0x800000020707a210 */ /* 0x000fe20007ffe0ff */
[----:B------:R-:W-:-:S03]  /*1c00*/  @!P2 VIADD R16, R16, 0x1 ;  /* 0x000000011010a836 */ /* 0x000fc60000000000 */
[----:B------:R-:W-:Y:S02]  /*1c10*/  ISETP.GE.U32.AND P1, PT, R7, R2, PT ;  /* 0x000000020700720c */ /* 0x000fe40003f26070 */
[----:B------:R-:W-:Y:S02]  /*1c20*/  LOP3.LUT R2, R11, UR5, RZ, 0x3c, !PT ;  /* 0x000000050b027c12 */ /* 0x000fe4000f8e3cff */
[----:B------:R-:W-:Y:S02]  /*1c30*/  LOP3.LUT R11, RZ, R11, RZ, 0x33, !PT ;  /* 0x0000000bff0b7212 */ /* 0x000fe400078e33ff */
[----:B------:R-:W-:Y:S02]  /*1c40*/  ISETP.GE.AND P3, PT, R2, RZ, PT ;  /* 0x000000ff0200720c */ /* 0x000fe40003f66270 */
[----:B------:R-:W-:-:S05]  /*1c50*/  MOV R2, UR16 ;  /* 0x0000001000027c02 */ /* 0x000fca0008000f00 */
[----:B------:R-:W-:Y:S02]  /*1c60*/  @P1 IADD3 R16, PT, PT, R16, 0x1, RZ ;  /* 0x0000000110101810 */ /* 0x000fe40007ffe0ff */
[----:B--2---:R-:W-:Y:S01]  /*1c70*/  SHF.R.S32.HI R5, RZ, 0x1f, R4 ;  /* 0x0000001fff057819 */ /* 0x004fe20000011404 */
[----:B------:R-:W-:-:S04]  /*1c80*/  IMAD.WIDE.U32 R6, R4, UR10, RZ ;  /* 0x0000000a04067c25 */ /* 0x000fc8000f8e00ff */
[C---:B------:R-:W-:Y:S02]  /*1c90*/  IMAD R9, R5.reuse, UR10, RZ ;  /* 0x0000000a05097c24 */ /* 0x040fe4000f8e02ff */
[----:B------:R-:W-:Y:S02]  /*1ca0*/  IMAD R5, R5, UR8, RZ ;  /* 0x0000000805057c24 */ /* 0x000fe4000f8e02ff */
[C---:B------:R-:W-:Y:S02]  /*1cb0*/  IMAD R12, R4.reuse, UR11, R9 ;  /* 0x0000000b040c7c24 */ /* 0x040fe4000f8e0209 */
[C---:B------:R-:W-:Y:S02]  /*1cc0*/  IMAD R8, R4.reuse, UR9, R5 ;  /* 0x0000000904087c24 */ /* 0x040fe4000f8e0205 */
[----:B------:R-:W-:Y:S01]  /*1cd0*/  IMAD.WIDE.U32 R4, R4, UR8, RZ ;  /* 0x0000000804047c25 */ /* 0x000fe2000f8e00ff */
[----:B------:R-:W-:Y:S01]  /*1ce0*/  IADD3 R13, PT, PT, R7, R12, RZ ;  /* 0x0000000c070d7210 */ /* 0x000fe20007ffe0ff */
[----:B------:R-:W1:Y:S01]  /*1cf0*/  LDCU.128 UR8, c[0x0][0x3d0] ;  /* 0x00007a00ff0877ac */ /* 0x000e620008000c00 */
[----:B------:R-:W-:Y:S01]  /*1d00*/  MOV R12, R6 ;  /* 0x00000006000c7202 */ /* 0x000fe20000000f00 */
[----:B------:R-:W-:-:S02]  /*1d10*/  IMAD.MOV.U32 R6, RZ, RZ, R16 ;  /* 0x000000ffff067224 */ /* 0x000fc400078e0010 */
[----:B------:R-:W-:Y:S01]  /*1d20*/  IMAD.IADD R9, R5, 0x1, R8 ;  /* 0x0000000105097824 */ /* 0x000fe200078e0208 */
[----:B------:R-:W-:Y:S01]  /*1d30*/  SHF.R.S32.HI R5, RZ, 0x1f, R0 ;  /* 0x0000001fff057819 */ /* 0x000fe20000011400 */
[----:B------:R-:W-:Y:S01]  /*1d40*/  IMAD.MOV.U32 R8, RZ, RZ, R4 ;  /* 0x000000ffff087224 */ /* 0x000fe200078e0004 */
[----:B------:R-:W-:Y:S01]  /*1d50*/  @!P3 IADD3 R6, PT, PT, -R6, RZ, RZ ;  /* 0x000000ff0606b210 */ /* 0x000fe20007ffe1ff */
[----:B------:R-:W-:-:S03]  /*1d60*/  IMAD.WIDE.U32 R12, R0, R2, R12 ;  /* 0x00000002000c7225 */ /* 0x000fc600078e000c */
[----:B------:R-:W-:Y:S01]  /*1d70*/  SEL R6, R11, R6, !P4 ;  /* 0x000000060b067207 */ /* 0x000fe20006000000 */
[C---:B------:R-:W-:Y:S02]  /*1d80*/  IMAD R4, R5.reuse, R2, RZ ;  /* 0x0000000205047224 */ /* 0x040fe400078e02ff */
[-C--:B------:R-:W-:Y:S02]  /*1d90*/  IMAD R5, R5, R62.reuse, RZ ;  /* 0x0000003e05057224 */ /* 0x080fe400078e02ff */
[C---:B------:R-:W-:Y:S02]  /*1da0*/  IMAD R4, R0.reuse, R3, R4 ;  /* 0x0000000300047224 */ /* 0x040fe400078e0204 */
[C---:B------:R-:W-:Y:S02]  /*1db0*/  IMAD R5, R0.reuse, R63, R5 ;  /* 0x0000003f00057224 */ /* 0x040fe400078e0205 */
[----:B------:R-:W-:Y:S01]  /*1dc0*/  IMAD.WIDE.U32 R8, R0, R62, R8 ;  /* 0x0000003e00087225 */ /* 0x000fe200078e0008 */
[----:B------:R-:W-:-:S02]  /*1dd0*/  SHF.R.S32.HI R0, RZ, 0x1f, R6 ;  /* 0x0000001fff007819 */ /* 0x000fc40000011406 */
[----:B------:R-:W-:Y:S02]  /*1de0*/  IADD3 R13, PT, PT, R13, R4, RZ ;  /* 0x000000040d0d7210 */ /* 0x000fe40007ffe0ff */
[----:B------:R-:W-:Y:S01]  /*1df0*/  IADD3 R9, PT, PT, R9, R5, RZ ;  /* 0x0000000509097210 */ /* 0x000fe20007ffe0ff */
[C---:B-1----:R-:W-:Y:S02]  /*1e00*/  IMAD R7, R0.reuse, UR10, RZ ;  /* 0x0000000a00077c24 */ /* 0x042fe4000f8e02ff */
[----:B------:R-:W-:Y:S02]  /*1e10*/  IMAD R5, R0, UR8, RZ ;  /* 0x0000000800057c24 */ /* 0x000fe4000f8e02ff */
[----:B------:R-:W-:-:S04]  /*1e20*/  IMAD.WIDE.U32 R12, R6, UR8, R12 ;  /* 0x00000008060c7c25 */ /* 0x000fc8000f8e000c */
[C---:B------:R-:W-:Y:S02]  /*1e30*/  IMAD R7, R6.reuse, UR11, R7 ;  /* 0x0000000b06077c24 */ /* 0x040fe4000f8e0207 */
[----:B------:R-:W-:-:S04]  /*1e40*/  IMAD.WIDE.U32 R8, R6, UR10, R8 ;  /* 0x0000000a06087c25 */ /* 0x000fc8000f8e0008 */
[----:B------:R-:W-:Y:S01]  /*1e50*/  IMAD R5, R6, UR9, R5 ;  /* 0x0000000906057c24 */ /* 0x000fe2000f8e0205 */
[----:B------:R-:W-:Y:S02]  /*1e60*/  MOV R6, R12 ;  /* 0x0000000c00067202 */ /* 0x000fe40000000f00 */
[----:B------:R-:W-:Y:S01]  /*1e70*/  IADD3 R7, PT, PT, R9, R7, RZ ;  /* 0x0000000709077210 */ /* 0x000fe20007ffe0ff */
[----:B------:R-:W-:Y:S01]  /*1e80*/  IMAD.IADD R0, R13, 0x1, R5 ;  /* 0x000000010d007824 */ /* 0x000fe200078e0205 */
[----:B------:R-:W-:Y:S06]  /*1e90*/  BRA `(.L_x_1269) ;  /* 0x00000004007c7947 */ /* 0x000fec0003800000 */
.L_x_1268:
[----:B------:R-:W-:-:S09]  /*1ea0*/  UISETP.NE.AND UP0, UPT, UR11, -0x1, UPT ;  /* 0xffffffff0b00788c */ /* 0x000fd2000bf05270 */
[----:B------:R-:W-:Y:S05]  /*1eb0*/  BRA.U UP0, `(.L_x_1270) ;  /* 0x0000000100347547 */ /* 0x000fea000b800000 */
[----:B-1----:R-:W1:Y:S01]  /*1ec0*/  LDC.64 R2, c[0x0][0x3b8] ;  /* 0x0000ee00ff027b82 */ /* 0x002e620000000a00 */
[----:B------:R-:W2:Y:S01]  /*1ed0*/  LDCU.64 UR8, c[0x0][0x3a0] ;  /* 0x00007400ff0877ac */ /* 0x000ea20008000a00 */
[----:B-----5:R-:W-:Y:S01]  /*1ee0*/  SHF.R.S32.HI R0, RZ, 0x1f, R5 ;  /* 0x0000001fff007819 */ /* 0x020fe20000011405 */
[----:B------:R-:W-:-:S04]  /*1ef0*/  USHF.R.S32.HI UR14, URZ, 0x1f, UR10 ;  /* 0x0000001fff0e7899 */ /* 0x000fc8000801140a */
[----:B--2---:R-:W-:-:S04]  /*1f00*/  IMAD R0, R0, UR8, RZ ;  /* 0x0000000800007c24 */ /* 0x004fc8000f8e02ff */
[----:B------:R-:W-:Y:S02]  /*1f10*/  IMAD R0, R5, UR9, R0 ;  /* 0x0000000905007c24 */ /* 0x000fe4000f8e0200 */
[C---:B-1----:R-:W-:Y:S02]  /*1f20*/  IMAD R4, R2.reuse, UR14, RZ ;  /* 0x0000000e02047c24 */ /* 0x042fe4000f8e02ff */
[----:B------:R-:W-:-:S04]  /*1f30*/  IMAD.WIDE.U32 R6, R2, UR10, RZ ;  /* 0x0000000a02067c25 */ /* 0x000fc8000f8e00ff */
[----:B------:R-:W-:-:S05]  /*1f40*/  IMAD R4, R3, UR10, R4 ;  /* 0x0000000a03047c24 */ /* 0x000fca000f8e0204 */
[----:B------:R-:W-:-:S03]  /*1f50*/  IADD3 R7, PT, PT, R7, R4, RZ ;  /* 0x0000000407077210 */ /* 0x000fc60007ffe0ff */
[----:B------:R-:W-:-:S05]  /*1f60*/  IMAD.WIDE.U32 R12, R5, UR8, R6 ;  /* 0x00000008050c7c25 */ /* 0x000fca000f8e0006 */
[----:B------:R-:W-:Y:S01]  /*1f70*/  IADD3 R13, PT, PT, R13, R0, RZ ;  /* 0x000000000d0d7210 */ /* 0x000fe20007ffe0ff */
[----:B------:R-:W-:Y:S05]  /*1f80*/  BRA `(.L_x_1271) ;  /* 0x0000000000187947 */ /* 0x000fea0003800000 */
.L_x_1270:
[----:B-1----:R-:W1:Y:S01]  /*1f90*/  LDC.64 R2, c[0x0][0x3b8] ;  /* 0x0000ee00ff027b82 */ /* 0x002e620000000a00 */
[----:B------:R-:W-:-:S06]  /*1fa0*/  UIADD3 UR8, UPT, UPT, UR10, UR11, URZ ;  /* 0x0000000b0a087290 */ /* 0x000fcc000fffe0ff */
[----:B-1----:R-:W-:Y:S02]  /*1fb0*/  IMAD R13, R3, UR8, RZ ;  /* 0x00000008030d7c24 */ /* 0x002fe4000f8e02ff */
[----:B------:R-:W-:-:S05]  /*1fc0*/  IMAD.WIDE.U32 R6, R2, UR8, RZ ;  /* 0x0000000802067c25 */ /* 0x000fca000f8e00ff */
[----:B------:R-:W-:Y:S02]  /*1fd0*/  IADD3 R13, PT, PT, R7, R13, RZ ;  /* 0x0000000d070d7210 */ /* 0x000fe40007ffe0ff */
[----:B------:R-:W-:Y:S02]  /*1fe0*/  MOV R12, R6 ;  /* 0x00000006000c7202 */ /* 0x000fe40000000f00 */
.L_x_1271:
[----:B------:R-:W-:Y:S05]  /*1ff0*/  BRA.U UP0, `(.L_x_1272) ;  /* 0x0000000100347547 */ /* 0x000fea000b800000 */
[----:B------:R-:W1:Y:S01]  /*2000*/  LDC.64 R62, c[0x0][0x3c0] ;  /* 0x0000f000ff3e7b82 */ /* 0x000e620000000a00 */
        /* <DEDUP_REMOVED lines=11> */
[----:B------:R-:W-:Y:S06]  /*20c0*/  BRA `(.L_x_1273) ;  /* 0x0000000000187947 */ /* 0x000fec0003800000 */
.L_x_1272:
[----:B------:R-:W1:Y:S01]  /*20d0*/  LDC.64 R62, c[0x0][0x3c0] ;  /* 0x0000f000ff3e7b82 */ /* 0x000e620000000a00 */
[----:B------:R-:W-:-:S06]  /*20e0*/  UIADD3 UR10, UPT, UPT, UR10, UR11, URZ ;  /* 0x0000000b0a0a7290 */ /* 0x000fcc000fffe0ff */
[----:B-1---5:R-:W-:Y:S02]  /*20f0*/  IMAD R5, R63, UR10, RZ ;  /* 0x0000000a3f057c24 */ /* 0x022fe4000f8e02ff */
[----:B------:R-:W-:-:S05]  /*2100*/  IMAD.WIDE.U32 R6, R62, UR10, RZ ;  /* 0x0000000a3e067c25 */ /* 0x000fca000f8e00ff */
[----:B------:R-:W-:Y:S02]  /*2110*/  IADD3 R5, PT, PT, R7, R5, RZ ;  /* 0x0000000507057210 */ /* 0x000fe40007ffe0ff */
[----:B------:R-:W-:-:S07]  /*2120*/  MOV R4, R6 ;  /* 0x0000000600047202 */ /* 0x000fce0000000f00 */
.L_x_1273:
[----:B------:R-:W1:Y:S01]  /*2130*/  LDC R11, c[0x0][0x3e8] ;  /* 0x0000fa00ff0b7b82 */ /* 0x000e620000000800 */
[----:B------:R-:W-:Y:S01]  /*2140*/  MOV R6, UR5 ;  /* 0x0000000500067c02 */ /* 0x000fe20008000f00 */
[----:B------:R-:W-:Y:S01]  /*2150*/  ULEA UR8, UR4, 0xffffffc0, 0x6 ;  /* 0xffffffc004087891 */ /* 0x000fe2000f8e30ff */
[----:B------:R-:W-:Y:S01]  /*2160*/  IMAD.MOV.U32 R14, RZ, RZ, R4 ;  /* 0x000000ffff0e7224 */ /* 0x000fe200078e0004 */
[----:B------:R-:W-:Y:S02]  /*2170*/  MOV R15, R5 ;  /* 0x00000005000f7202 */ /* 0x000fe40000000f00 */
[----:B------:R-:W-:Y:S02]  /*2180*/  CS2R R168, SRZ ;  /* 0x0000000000a87805 */ /* 0x000fe4000001ff00 */
[----:B------:R-:W-:Y:S01]  /*2190*/  IABS R6, R6 ;  /* 0x0000000600067213 */ /* 0x000fe20000000000 */
[----:B------:R-:W-:Y:S01]  /*21a0*/  USHF.R.S32.HI UR9, URZ, 0x1f, UR8 ;  /* 0x0000001fff097899 */ /* 0x000fe20008011408 */
[----:B------:R-:W2:Y:S01]  /*21b0*/  LDC.64 R4, c[0x0][0x3d0] ;  /* 0x0000f400ff047b82 */ /* 0x000ea20000000a00 */
[----:B------:R-:W-:-:S04]  /*21c0*/  IMAD.WIDE.U32 R14, R62, UR8, R14 ;  /* 0x000000083e0e7c25 */ /* 0x000fc8000f8e000e */
[----:B------:R-:W-:Y:S01]  /*21d0*/  IMAD.WIDE.U32 R12, R2, UR8, R12 ;  /* 0x00000008020c7c25 */ /* 0x000fe2000f8e000c */
[----:B------:R-:W-:Y:S02]  /*21e0*/  MOV R18, R14 ;  /* 0x0000000e00127202 */ /* 0x000fe40000000f00 */
[----:B-1----:R-:W-:Y:S02]  /*21f0*/  IABS R0, R11 ;  /* 0x0000000b00007213 */ /* 0x002fe40000000000 */
[----:B------:R-:W-:Y:S02]  /*2200*/  ISETP.NE.AND P4, PT, R11, RZ, PT ;  /* 0x000000ff0b00720c */ /* 0x000fe40003f85270 */
[----:B------:R-:W1:Y:S08]  /*2210*/  I2F.RP R10, R0 ;  /* 0x00000000000a7306 */ /* 0x000e700000209400 */
[----:B-1----:R-:W1:Y:S02]  /*2220*/  MUFU.RCP R8, R10 ;  /* 0x0000000a00087308 */ /* 0x002e640000001000 */
[----:B-1----:R-:W-:-:S06]  /*2230*/  IADD3 R8, PT, PT, R8, 0xffffffe, RZ ;  /* 0x0ffffffe08087810 */ /* 0x002fcc0007ffe0ff */
[----:B------:R-:W1:Y:S02]  /*2240*/  F2I.FTZ.U32.TRUNC.NTZ R9, R8 ;  /* 0x0000000800097305 */ /* 0x000e64000021f000 */
[----:B-1----:R-:W-:Y:S02]  /*2250*/  IMAD.MOV R7, RZ, RZ, -R9 ;  /* 0x000000ffff077224 */ /* 0x002fe400078e0a09 */
[----:B------:R-:W-:Y:S02]  /*2260*/  IMAD.MOV.U32 R8, RZ, RZ, RZ ;  /* 0x000000ffff087224 */ /* 0x000fe400078e00ff */
[----:B------:R-:W-:-:S04]  /*2270*/  IMAD R7, R7, R0, RZ ;  /* 0x0000000007077224 */ /* 0x000fc800078e02ff */
[----:B------:R-:W-:-:S04]  /*2280*/  IMAD.HI.U32 R7, R9, R7, R8 ;  /* 0x0000000709077227 */ /* 0x000fc800078e0008 */
[----:B------:R-:W-:Y:S02]  /*2290*/  IMAD R8, R62, UR9, RZ ;  /* 0x000000093e087c24 */ /* 0x000fe4000f8e02ff */
[----:B------:R-:W-:-:S04]  /*22a0*/  IMAD.HI.U32 R16, R7, R6, RZ ;  /* 0x0000000607107227 */ /* 0x000fc800078e00ff */
[----:B------:R-:W-:Y:S01]  /*22b0*/  IMAD R8, R63, UR8, R8 ;  /* 0x000000083f087c24 */ /* 0x000fe2000f8e0208 */
[----:B------:R-:W-:-:S04]  /*22c0*/  IADD3 R7, PT, PT, -R16, RZ, RZ ;  /* 0x000000ff10077210 */ /* 0x000fc80007ffe1ff */
[----:B------:R-:W-:Y:S01]  /*22d0*/  IADD3 R19, PT, PT, R15, R8, RZ ;  /* 0x000000080f137210 */ /* 0x000fe20007ffe0ff */
[----:B------:R-:W-:-:S05]  /*22e0*/  IMAD R7, R0, R7, R6 ;  /* 0x0000000700077224 */ /* 0x000fca00078e0206 */
[----:B------:R-:W-:-:S13]  /*22f0*/  ISETP.GT.U32.AND P2, PT, R0, R7, PT ;  /* 0x000000070000720c */ /* 0x000fda0003f44070 */
[----:B------:R-:W-:Y:S01]  /*2300*/  @!P2 IMAD.IADD R7, R7, 0x1, -R0 ;  /* 0x000000010707a824 */ /* 0x000fe200078e0a00 */
[----:B------:R-:W-:-:S04]  /*2310*/  @!P2 IADD3 R16, PT, PT, R16, 0x1, RZ ;  /* 0x000000011010a810 */ /* 0x000fc80007ffe0ff */
[----:B------:R-:W-:Y:S02]  /*2320*/  ISETP.GE.U32.AND P1, PT, R7, R0, PT ;  /* 0x000000000700720c */ /* 0x000fe40003f26070 */
[----:B------:R-:W-:Y:S01]  /*2330*/  LOP3.LUT R0, R11, UR5, RZ, 0x3c, !PT ;  /* 0x000000050b007c12 */ /* 0x000fe2000f8e3cff */
[----:B------:R-:W1:Y:S01]  /*2340*/  LDC.64 R6, c[0x0][0x3d8] ;  /* 0x0000f600ff067b82 */ /* 0x000e620000000a00 */
[----:B------:R-:W-:Y:S02]  /*2350*/  LOP3.LUT R11, RZ, R11, RZ, 0x33, !PT ;  /* 0x0000000bff0b7212 */ /* 0x000fe400078e33ff */
[----:B------:R-:W-:Y:S01]  /*2360*/  ISETP.GE.AND P3, PT, R0, RZ, PT ;  /* 0x000000ff0000720c */ /* 0x000fe20003f66270 */
[----:B------:R-:W-:-:S04]  /*2370*/  IMAD R0, R2, UR9, RZ ;  /* 0x0000000902007c24 */ /* 0x000fc8000f8e02ff */
[----:B------:R-:W-:Y:S02]  /*2380*/  IMAD R0, R3, UR8, R0 ;  /* 0x0000000803007c24 */ /* 0x000fe4000f8e0200 */
[----:B------:R-:W-:Y:S02]  /*2390*/  @P1 IADD3 R16, PT, PT, R16, 0x1, RZ ;  /* 0x0000000110101810 */ /* 0x000fe40007ffe0ff */
[----:B------:R-:W-:-:S03]  /*23a0*/  IMAD.IADD R13, R13, 0x1, R0 ;  /* 0x000000010d0d7824 */ /* 0x000fc600078e0200 */
[----:B------:R-:W-:-:S05]  /*23b0*/  IMAD.MOV.U32 R10, RZ, RZ, R16 ;  /* 0x000000ffff0a7224 */ /* 0x000fca00078e0010 */
[----:B------:R-:W-:-:S04]  /*23c0*/  @!P3 IADD3 R10, PT, PT, -R10, RZ, RZ ;  /* 0x000000ff0a0ab210 */ /* 0x000fc80007ffe1ff */
[----:B------:R-:W-:-:S04]  /*23d0*/  SEL R9, R11, R10, !P4 ;  /* 0x0000000a0b097207 */ /* 0x000fc80006000000 */
[----:B------:R-:W-:Y:S01]  /*23e0*/  SHF.R.S32.HI R15, RZ, 0x1f, R9 ;  /* 0x0000001fff0f7819 */ /* 0x000fe20000011409 */
[----:B-1----:R-:W-:-:S04]  /*23f0*/  IMAD.WIDE.U32 R18, R9, R6, R18 ;  /* 0x0000000609127225 */ /* 0x002fc800078e0012 */
[C---:B--2---:R-:W-:Y:S02]  /*2400*/  IMAD R8, R15.reuse, R4, RZ ;  /* 0x000000040f087224 */ /* 0x044fe400078e02ff */
[----:B------:R-:W-:Y:S02]  /*2410*/  IMAD R0, R15, R6, RZ ;  /* 0x000000060f007224 */ /* 0x000fe400078e02ff */
[----:B------:R-:W-:-:S04]  /*2420*/  IMAD.WIDE.U32 R12, R9, R4, R12 ;  /* 0x00000004090c7225 */ /* 0x000fc800078e000c */
[C---:B------:R-:W-:Y:S01]  /*2430*/  IMAD R5, R9.reuse, R5, R8 ;  /* 0x0000000509057224 */ /* 0x040fe200078e0208 */
[----:B------:R-:W-:Y:S01]  /*2440*/  MOV R8, R18 ;  /* 0x0000001200087202 */ /* 0x000fe20000000f00 */
[----:B------:R-:W-:Y:S01]  /*2450*/  IMAD R7, R9, R7, R0 ;  /* 0x0000000709077224 */ /* 0x000fe200078e0200 */
[----:B------:R-:W-:Y:S02]  /*2460*/  MOV R6, R12 ;  /* 0x0000000c00067202 */ /* 0x000fe40000000f00 */
[----:B------:R-:W-:Y:S01]  /*2470*/  IADD3 R0, PT, PT, R13, R5, RZ ;  /* 0x000000050d007210 */ /* 0x000fe20007ffe0ff */
[----:B------:R-:W-:-:S07]  /*2480*/  IMAD.IADD R7, R19, 0x1, R7 ;  /* 0x0000000113077824 */ /* 0x000fce00078e0207 */
.L_x_1269:
[----:B------:R-:W-:Y:S01]  /*2490*/  IMAD.MOV.U32 R74, RZ, RZ, RZ ;  /* 0x000000ffff4a7224 */ /* 0x000fe200078e00ff */
[----:B------:R-:W-:Y:S01]  /*24a0*/  UISETP.NE.AND UP0, UPT, UR18, -0x1, UPT ;  /* 0xffffffff1200788c */ /* 0x000fe2000bf05270 */
[----:B------:R-:W1:Y:S01]  /*24b0*/  LDC.64 R66, c[0x0][0x3b0] ;  /* 0x0000ec00ff427b82 */ /* 0x000e620000000a00 */
[C---:B------:R-:W-:Y:S01]  /*24c0*/  IMAD.SHL.U32 R98, R61.reuse, 0x8, RZ ;  /* 0x000000083d627824 */ /* 0x040fe200078e00ff */
[----:B------:R-:W2:Y:S02]  /*24d0*/  LDCU.64 UR8, c[0x0][0x3c8] ;  /* 0x00007900ff0877ac */ /* 0x000ea40008000a00 */
[----:B------:R3:W5:Y:S01]  /*24e0*/  @P0 LDG.E R74, desc[UR6][R106.64] ;  /* 0x000000066a4a0981 */ /* 0x000762000c1e1900 */
[----:B------:R-:W-:Y:S01]  /*24f0*/  PLOP3.LUT P0, PT, PT, PT, UP0, 0x80, 0x8 ;  /* 0x000000000008781c */ /* 0x000fe20003f0f008 */
[----:B------:R-:W-:Y:S01]  /*2500*/  USHF.R.S32.HI UR14, URZ, 0x1f, UR5 ;  /* 0x0000001fff0e7899 */ /* 0x000fe20008011405 */
[----:B------:R-:W-:Y:S01]  /*2510*/  SHF.R.U32.HI R104, RZ, 0x3, R61 ;  /* 0x00000003ff687819 */ /* 0x000fe2000001163d */
[----:B------:R-:W4:Y:S01]  /*2520*/  S2R R103, SR_CTAID.X ;  /* 0x0000000000677919 */ /* 0x000f220000002500 */
[----:B------:R-:W3:Y:S01]  /*2530*/  LDCU.64 UR10, c[0x0][0x388] ;  /* 0x00007100ff0a77ac */ /* 0x000ee20008000a00 */
[----:B------:R-:W-:Y:S01]  /*2540*/  MOV R105, RZ ;  /* 0x000000ff00697202 */ /* 0x000fe20000000f00 */
[C---:B------:R-:W-:Y:S01]  /*2550*/  IMAD.SHL.U32 R49, R2.reuse, 0x10, RZ ;  /* 0x0000001002317824 */ /* 0x040fe200078e00ff */
[----:B------:R-:W-:Y:S01]  /*2560*/  SHF.L.U32 R96, R61, 0x2, RZ ;  /* 0x000000023d607819 */ /* 0x000fe200000006ff */
[----:B------:R-:W-:Y:S01]  /*2570*/  UIADD3 UR27, UPT, UPT, UR4, -0x1, URZ ;  /* 0xffffffff041b7890 */ /* 0x000fe2000fffe0ff */
[----:B------:R-:W-:-:S02]  /*2580*/  SHF.L.U64.HI R60, R2, 0x4, R3 ;  /* 0x00000004023c7819 */ /* 0x000fc40000010203 */
[----:B------:R-:W-:Y:S01]  /*2590*/  LOP3.LUT R96, R96, 0x1c, RZ, 0xc0, !PT ;  /* 0x0000001c60607812 */ /* 0x000fe200078ec0ff */
[----:B------:R-:W-:Y:S01]  /*25a0*/  USHF.L.U32 UR26, UR27, 0x6, URZ ;  /* 0x000000061b1a7899 */ /* 0x000fe200080006ff */
[----:B------:R-:W3:Y:S01]  /*25b0*/  @!P0 LDC.64 R4, c[0x0][0x398] ;  /* 0x0000e600ff048b82 */ /* 0x000ee20000000a00 */
[----:B------:R-:W-:Y:S01]  /*25c0*/  SHF.R.U32.HI R65, RZ, 0x1, R61 ;  /* 0x00000001ff417819 */ /* 0x000fe2000001163d */
[----:B--2---:R-:W-:Y:S01]  /*25d0*/  UIMAD UR14, UR14, UR8, URZ ;  /* 0x000000080e0e72a4 */ /* 0x004fe2000f8e02ff */
[----:B-1----:R-:W-:-:S03]  /*25e0*/  @P0 IMAD.WIDE.U32 R12, R66, UR18, RZ ;  /* 0x00000012420c0c25 */ /* 0x002fc6000f8e00ff */
[----:B------:R-:W-:Y:S01]  /*25f0*/  UIMAD UR14, UR5, UR9, UR14 ;  /* 0x00000009050e72a4 */ /* 0x000fe2000f8e020e */
[----:B----4-:R-:W-:-:S04]  /*2600*/  IMAD.WIDE.U32 R102, R103, 0x40, R104 ;  /* 0x0000004067667825 */ /* 0x010fc800078e0068 */
[----:B---3--:R-:W-:-:S04]  /*2610*/  @!P0 IMAD.WIDE.U32 R14, R4, UR23, RZ ;  /* 0x00000017040e8c25 */ /* 0x008fc8000f8e00ff */
[----:B------:R-:W-:Y:S01]  /*2620*/  @!P0 IMAD.MOV.U32 R4, RZ, RZ, R14 ;  /* 0x000000ffff048224 */ /* 0x000fe200078e000e */
[----:B------:R-:W-:Y:S01]  /*2630*/  LOP3.LUT R14, R98, 0x38, RZ, 0xc0, !PT ;  /* 0x00000038620e7812 */ /* 0x000fe200078ec0ff */
[----:B------:R-:W-:Y:S02]  /*2640*/  @P0 IMAD.MOV.U32 R4, RZ, RZ, R12 ;  /* 0x000000ffff040224 */ /* 0x000fe400078e000c */
[----:B------:R-:W-:Y:S01]  /*2650*/  @!P0 IMAD R5, R5, UR23, R15 ;  /* 0x0000001705058c24 */ /* 0x000fe2000f8e020f */
[C---:B------:R-:W-:Y:S01]  /*2660*/  IADD3 R12, P1, PT, R14.reuse, R6, RZ ;  /* 0x000000060e0c7210 */ /* 0x040fe20007f3e0ff */
[----:B------:R-:W-:Y:S01]  /*2670*/  @P0 IMAD R5, R67, UR18, R13 ;  /* 0x0000001243050c24 */ /* 0x000fe2000f8e020d */
[C---:B------:R-:W-:Y:S02]  /*2680*/  IADD3 R4, P2, PT, R14.reuse, R4, RZ ;  /* 0x000000040e047210 */ /* 0x040fe40007f5e0ff */
[C---:B------:R-:W-:Y:S01]  /*2690*/  IADD3 R8, P0, PT, R14.reuse, R8, RZ ;  /* 0x000000080e087210 */ /* 0x040fe20007f1e0ff */
[----:B------:R-:W-:Y:S01]  /*26a0*/  IMAD.X R13, RZ, RZ, R0, P1 ;  /* 0x000000ffff0d7224 */ /* 0x000fe200008e0600 */
[----:B------:R-:W-:Y:S01]  /*26b0*/  MOV R6, UR8 ;  /* 0x0000000800067c02 */ /* 0x000fe20008000f00 */
[----:B------:R-:W1:Y:S01]  /*26c0*/  LDC R0, c[0x0][0x450] ;  /* 0x00011400ff007b82 */ /* 0x000e620000000800 */
[----:B------:R-:W-:Y:S01]  /*26d0*/  IMAD.X R5, RZ, RZ, R5, P2 ;  /* 0x000000ffff057224 */ /* 0x000fe200010e0605 */
[----:B------:R-:W2:Y:S01]  /*26e0*/  LDCU.64 UR8, c[0x0][0x390] ;  /* 0x00007200ff0877ac */ /* 0x000ea20008000a00 */
[----:B------:R-:W-:Y:S01]  /*26f0*/  IMAD.X R9, RZ, RZ, R7, P0 ;  /* 0x000000ffff097224 */ /* 0x000fe200000e0607 */
[----:B------:R-:W-:Y:S01]  /*2700*/  LOP3.LUT R10, R14, 0x40, RZ, 0xfc, !PT ;  /* 0x000000400e0a7812 */ /* 0x000fe200078efcff */
[----:B------:R-:W-:Y:S01]  /*2710*/  IMAD.WIDE.U32 R6, R6, UR5, R4 ;  /* 0x0000000506067c25 */ /* 0x000fe2000f8e0004 */
[----:B------:R-:W-:-:S03]  /*2720*/  USHF.R.S32.HI UR5, URZ, 0x1f, UR22 ;  /* 0x0000001fff057899 */ /* 0x000fc60008011416 */
[----:B------:R-:W-:Y:S01]  /*2730*/  IMAD.WIDE.U32 R12, R104, R2, R12 ;  /* 0x00000002680c7225 */ /* 0x000fe200078e000c */
[----:B------:R-:W-:-:S03]  /*2740*/  ULEA.HI UR5, UR5, UR22, URZ, 0x6 ;  /* 0x0000001605057291 */ /* 0x000fc6000f8f30ff */
[----:B------:R-:W-:Y:S01]  /*2750*/  IMAD.WIDE.U32 R8, R104, R62, R8 ;  /* 0x0000003e68087225 */ /* 0x000fe200078e0008 */
[----:B------:R-:W-:Y:S01]  /*2760*/  USHF.R.S32.HI UR5, URZ, 0x6, UR5 ;  /* 0x00000006ff057899 */ /* 0x000fe20008011405 */
[----:B------:R-:W-:Y:S02]  /*2770*/  SHF.L.U32 R70, R12, 0x1, RZ ;  /* 0x000000010c467819 */ /* 0x000fe400000006ff */
[----:B------:R-:W-:Y:S01]  /*2780*/  IMAD R4, R103, R66, RZ ;  /* 0x0000004267047224 */ /* 0x000fe200078e02ff */
[----:B------:R-:W-:Y:S01]  /*2790*/  UISETP.LT.AND UP0, UPT, UR20, UR5, UPT ;  /* 0x000000051400728c */ /* 0x000fe2000bf01270 */
[----:B------:R-:W-:Y:S01]  /*27a0*/  IMAD R71, R104, R3, R13 ;  /* 0x0000000368477224 */ /* 0x000fe200078e020d */
[----:B------:R-:W-:Y:S01]  /*27b0*/  IADD3 R70, P1, PT, R70, UR10, RZ ;  /* 0x0000000a46467c10 */ /* 0x000fe2000ff3e0ff */
[----:B------:R-:W-:Y:S01]  /*27c0*/  IMAD R69, R104, R63, R9 ;  /* 0x0000003f68457224 */ /* 0x000fe200078e0209 */
[----:B------:R-:W-:Y:S01]  /*27d0*/  USEL UR5, UR20, UR5, !UP0 ;  /* 0x0000000514057287 */ /* 0x000fe2000c000000 */
[----:B------:R-:W-:Y:S01]  /*27e0*/  IMAD.SHL.U32 R68, R8, 0x2, RZ ;  /* 0x0000000208447824 */ /* 0x000fe200078e00ff */
[----:B-1----:R-:W-:Y:S01]  /*27f0*/  LEA.HI R99, R0, R0, RZ, 0x1 ;  /* 0x0000000000637211 */ /* 0x002fe200078f08ff */
[----:B------:R-:W-:Y:S01]  /*2800*/  IMAD.SHL.U32 R3, R61, 0x40, RZ ;  /* 0x000000403d037824 */ /* 0x000fe200078e00ff */
[----:B------:R-:W-:Y:S01]  /*2810*/  UISETP.GT.AND UP0, UPT, UR4, UR5, UPT ;  /* 0x000000050400728c */ /* 0x000fe2000bf04270 */
[----:B------:R-:W-:Y:S01]  /*2820*/  IMAD R67, R102, R67, R4 ;  /* 0x0000004366437224 */ /* 0x000fe200078e0204 */
[----:B------:R-:W-:Y:S01]  /*2830*/  SHF.R.S32.HI R99, RZ, 0x1, R99 ;  /* 0x00000001ff637819 */ /* 0x000fe20000011463 */
[----:B------:R-:W-:Y:S01]  /*2840*/  VIADD R5, R7, UR14 ;  /* 0x0000000e07057c36 */ /* 0x000fe20008000000 */
[----:B------:R-:W-:-:S02]  /*2850*/  MOV R4, R6 ;  /* 0x0000000600047202 */ /* 0x000fc40000000f00 */
[----:B------:R-:W-:Y:S01]  /*2860*/  SHF.L.U64.HI R71, R12, 0x1, R71 ;  /* 0x000000010c477819 */ /* 0x000fe20000010247 */
[----:B------:R-:W-:Y:S01]  /*2870*/  IMAD R97, R104, R99, R96 ;  /* 0x0000006368617224 */ /* 0x000fe200078e0260 */
[----:B------:R-:W-:Y:S01]  /*2880*/  SHF.L.U64.HI R69, R8, 0x1, R69 ;  /* 0x0000000108457819 */ /* 0x000fe20000010245 */
[----:B------:R-:W-:Y:S01]  /*2890*/  IMAD.WIDE.U32 R102, R102, R66, R4 ;  /* 0x0000004266667225 */ /* 0x000fe200078e0004 */
[----:B--2---:R-:W-:Y:S02]  /*28a0*/  IADD3 R68, P0, PT, R68, UR8, RZ ;  /* 0x0000000844447c10 */ /* 0x004fe4000ff1e0ff */
[----:B------:R-:W-:Y:S01]  /*28b0*/  LOP3.LUT R3, R3, 0x1c0, RZ, 0xc0, !PT ;  /* 0x000001c003037812 */ /* 0x000fe200078ec0ff */
[----:B------:R-:W-:Y:S01]  /*28c0*/  IMAD.IADD R96, R96, 0x1, R97 ;  /* 0x0000000160607824 */ /* 0x000fe200078e0261 */
[----:B------:R-:W-:Y:S01]  /*28d0*/  IADD3.X R71, PT, PT, R71, UR11, RZ, P1, !PT ;  /* 0x0000000b47477c10 */ /* 0x000fe20008ffe4ff */
[----:B------:R-:W-:Y:S01]  /*28e0*/  IMAD.MOV.U32 R166, RZ, RZ, R68 ;  /* 0x000000ffffa67224 */ /* 0x000fe200078e0044 */
[----:B------:R-:W-:Y:S01]  /*28f0*/  IADD3.X R69, PT, PT, R69, UR9, RZ, P0, !PT ;  /* 0x0000000945457c10 */ /* 0x000fe200087fe4ff */
[----:B------:R-:W-:Y:S01]  /*2900*/  IMAD.IADD R67, R103, 0x1, R67 ;  /* 0x0000000167437824 */ /* 0x000fe200078e0243 */
[----:B------:R-:W-:Y:S01]  /*2910*/  LOP3.LUT R66, R3, 0x38, R98, 0xf8, !PT ;  /* 0x0000003803427812 */ /* 0x000fe200078ef862 */
[----:B------:R-:W-:Y:S01]  /*2920*/  IMAD.MOV.U32 R165, RZ, RZ, R71 ;  /* 0x000000ffffa57224 */ /* 0x000fe200078e0047 */
[C---:B------:R-:W-:Y:S01]  /*2930*/  SHF.L.U64.HI R63, R62.reuse, 0x4, R63 ;  /* 0x000000043e3f7819 */ /* 0x040fe2000001023f */
[----:B------:R-:W-:Y:S01]  /*2940*/  IMAD.SHL.U32 R62, R62, 0x10, RZ ;  /* 0x000000103e3e7824 */ /* 0x000fe200078e00ff */
[----:B------:R-:W-:-:S02]  /*2950*/  LOP3.LUT R9, R14, 0x80, RZ, 0xfc, !PT ;  /* 0x000000800e097812 */ /* 0x000fc400078efcff */
[----:B------:R-:W-:Y:S02]  /*2960*/  LOP3.LUT R64, R66, 0x8, R65, 0x78, !PT ;  /* 0x0000000842407812 */ /* 0x000fe400078e7841 */
[----:B------:R-:W-:Y:S02]  /*2970*/  SHF.R.S32.HI R88, RZ, 0x1f, R97 ;  /* 0x0000001fff587819 */ /* 0x000fe40000011461 */
[----:B------:R-:W-:Y:S02]  /*2980*/  SHF.R.S32.HI R86, RZ, 0x1f, R96 ;  /* 0x0000001fff567819 */ /* 0x000fe40000011460 */
[----:B------:R-:W-:Y:S02]  /*2990*/  MOV R164, R70 ;  /* 0x0000004600a47202 */ /* 0x000fe40000000f00 */
[----:B------:R-:W-:Y:S01]  /*29a0*/  MOV R162, R69 ;  /* 0x0000004500a27202 */ /* 0x000fe20000000f00 */
[----:B------:R-:W-:Y:S06]  /*29b0*/  BRA.U !UP0, `(.L_x_1274) ;  /* 0x0000008108f47547 */ /* 0x000fec000b800000 */
[----:B------:R-:W1:Y:S01]  /*29c0*/  LDC.64 R2, c[0x0][0x4a0] ;  /* 0x00012800ff027b82 */ /* 0x000e620000000a00 */
[----:B------:R-:W2:Y:S01]  /*29d0*/  LDCU.128 UR16, c[0x0][0x4b0] ;  /* 0x00009600ff1077ac */ /* 0x000ea20008000c00 */
[----:B------:R-:W-:Y:S01]  /*29e0*/  IMAD.U32 R94, RZ, RZ, UR26 ;  /* 0x0000001aff5e7e24 */ /* 0x000fe2000f8e00ff */
[----:B------:R-:W-:Y:S01]  /*29f0*/  @!P3 IADD3 R16, PT, PT, -R16, RZ, RZ ;  /* 0x000000ff1010b210 */ /* 0x000fe20007ffe1ff */
[----:B------:R-:W-:Y:S01]  /*2a00*/  IMAD.MOV.U32 R15, RZ, RZ, RZ ;  /* 0x000000ffff0f7224 */ /* 0x000fe200078e00ff */
[----:B------:R-:W3:Y:S01]  /*2a10*/  LDCU.128 UR8, c[0x0][0x490] ;  /* 0x00009200ff0877ac */ /* 0x000ee20008000c00 */
[----:B-----5:R-:W-:Y:S01]  /*2a20*/  IADD3 R74, PT, PT, R74, UR26, RZ ;  /* 0x0000001a4a4a7c10 */ /* 0x020fe2000fffe0ff */
[----:B------:R-:W-:Y:S01]  /*2a30*/  IMAD.SHL.U32 R95, R99, 0x10, RZ ;  /* 0x00000010635f7824 */ /* 0x000fe200078e00ff */
[----:B------:R-:W4:Y:S01]  /*2a40*/  LDC.64 R84, c[0x0][0x4a8] ;  /* 0x00012a00ff547b82 */ /* 0x000f220000000a00 */
[----:B------:R-:W4:Y:S01]  /*2a50*/  LDCU.128 UR12, c[0x0][0x4c0] ;  /* 0x00009800ff0c77ac */ /* 0x000f220008000c00 */
[----:B------:R-:W-:Y:S01]  /*2a60*/  SHF.R.S32.HI R5, RZ, 0x1f, R94 ;  /* 0x0000001fff057819 */ /* 0x000fe2000001145e */
[----:B------:R-:W-:Y:S01]  /*2a70*/  IMAD R74, R74, R99, RZ ;  /* 0x000000634a4a7224 */ /* 0x000fe200078e02ff */
[----:B------:R-:W-:Y:S01]  /*2a80*/  SEL R16, R11, R16, !P4 ;  /* 0x000000100b107207 */ /* 0x000fe20006000000 */
[----:B------:R-:W4:Y:S01]  /*2a90*/  LDCU UR30, c[0x0][0x450] ;  /* 0x00008a00ff1e77ac */ /* 0x000f220008000800 */
[C---:B------:R-:W-:Y:S01]  /*2aa0*/  IMAD R90, R99.reuse, 0x30, RZ ;  /* 0x00000030635a7824 */ /* 0x040fe200078e02ff */
[----:B------:R-:W-:Y:S01]  /*2ab0*/  IADD3 R93, PT, PT, R104, 0x10, RZ ;  /* 0x00000010685d7810 */ /* 0x000fe20007ffe0ff */
[----:B------:R-:W-:Y:S01]  /*2ac0*/  IMAD.SHL.U32 R89, R99, 0x20, RZ ;  /* 0x0000002063597824 */ /* 0x000fe200078e00ff */
[----:B------:R-:W-:Y:S01]  /*2ad0*/  SHF.R.S32.HI R75, RZ, 0x1f, R74 ;  /* 0x0000001fff4b7819 */ /* 0x000fe2000001144a */
[----:B------:R-:W4:Y:S01]  /*2ae0*/  LDCU.U8 UR32, c[0x0][0x533] ;  /* 0x0000a660ff2077ac */ /* 0x000f220008000000 */
[----:B------:R-:W-:Y:S01]  /*2af0*/  IADD3 R50, P1, PT, R74, R97, RZ ;  /* 0x000000614a327210 */ /* 0x000fe20007f3e0ff */
[C---:B------:R-:W-:Y:S01]  /*2b00*/  VIADD R92, R104.reuse, 0x20 ;  /* 0x00000020685c7836 */ /* 0x040fe20000000000 */
[----:B------:R-:W-:Y:S01]  /*2b10*/  IADD3 R91, PT, PT, R104, 0x30, RZ ;  /* 0x00000030685b7810 */ /* 0x000fe20007ffe0ff */
[----:B------:R-:W-:Y:S01]  /*2b20*/  UMOV UR31, URZ ;  /* 0x000000ff001f7c82 */ /* 0x000fe20008000000 */
[----:B---3--:R-:W-:Y:S01]  /*2b30*/  IMAD.U32 R7, RZ, RZ, UR10 ;  /* 0x0000000aff077e24 */ /* 0x008fe2000f8e00ff */
[----:B------:R-:W-:Y:S01]  /*2b40*/  USHF.R.S32.HI UR10, URZ, 0x1f, UR22 ;  /* 0x0000001fff0a7899 */ /* 0x000fe20008011416 */
[----:B-1----:R-:W-:Y:S01]  /*2b50*/  IMAD.WIDE.U32 R12, R2, UR23, R14 ;  /* 0x00000017020c7c25 */ /* 0x002fe2000f8e000e */
[----:B------:R-:W-:Y:S01]  /*2b60*/  SHF.R.S32.HI R82, RZ, 0x1f, R89 ;  /* 0x0000001fff527819 */ /* 0x000fe20000011459 */
[----:B------:R-:W-:Y:S01]  /*2b70*/  UIMAD UR28, UR4, -0x40, UR25 ;  /* 0xffffffc0041c78a4 */ /* 0x000fe2000f8e0219 */
[----:B------:R-:W-:Y:S01]  /*2b80*/  SHF.R.S32.HI R80, RZ, 0x1f, R90 ;  /* 0x0000001fff507819 */ /* 0x000fe2000001145a */
[----:B------:R-:W-:Y:S01]  /*2b90*/  IMAD R13, R3, UR23, R13 ;  /* 0x00000017030d7c24 */ /* 0x000fe2000f8e020d */
[----:B------:R-:W1:Y:S01]  /*2ba0*/  LDCU UR29, c[0x0][0x440] ;  /* 0x00008800ff1d77ac */ /* 0x000e620008000800 */
[----:B--2---:R-:W-:Y:S01]  /*2bb0*/  IMAD R3, R5, UR16, RZ ;  /* 0x0000001005037c24 */ /* 0x004fe2000f8e02ff */
[----:B----4-:R-:W-:Y:S01]  /*2bc0*/  SHF.L.U32 R81, R84, 0x6, RZ ;  /* 0x0000000654517819 */ /* 0x010fe200000006ff */
[----:B------:R-:W-:Y:S01]  /*2bd0*/  IMAD.WIDE.U32 R12, R94, UR16, R12 ;  /* 0x000000105e0c7c25 */ /* 0x000fe2000f8e000c */
[----:B------:R-:W-:Y:S01]  /*2be0*/  MOV R11, UR30 ;  /* 0x0000001e000b7c02 */ /* 0x000fe20008000f00 */
[----:B------:R-:W-:-:S02]  /*2bf0*/  UISETP.NE.AND UP2, UPT, UR32, URZ, UPT ;  /* 0x000000ff2000728c */ /* 0x000fc4000bf45270 */
[----:B------:R-:W-:Y:S01]  /*2c00*/  IMAD R2, R94, UR17, R3 ;  /* 0x000000115e027c24 */ /* 0x000fe2000f8e0203 */
[----:B------:R-:W-:Y:S01]  /*2c10*/  SHF.R.S32.HI R3, RZ, 0x1f, R16 ;  /* 0x0000001fff037819 */ /* 0x000fe20000011410 */
[----:B------:R-:W-:-:S03]  /*2c20*/  IMAD.WIDE.U32 R18, R7, UR23, R14 ;  /* 0x0000001707127c25 */ /* 0x000fc6000f8e000e */
[----:B------:R-:W-:Y:S01]  /*2c30*/  IADD3 R13, PT, PT, R13, R2, RZ ;  /* 0x000000020d0d7210 */ /* 0x000fe20007ffe0ff */
[----:B------:R-:W-:Y:S01]  /*2c40*/  IMAD.U32 R0, RZ, RZ, UR11 ;  /* 0x0000000bff007e24 */ /* 0x000fe2000f8e00ff */
[----:B------:R-:W-:Y:S01]  /*2c50*/  IADD3 R2, P0, PT, R104, -UR22, RZ ;  /* 0x8000001668027c10 */ /* 0x000fe2000ff1e0ff */
[----:B------:R-:W-:Y:S02]  /*2c60*/  IMAD R7, R3, UR12, RZ ;  /* 0x0000000c03077c24 */ /* 0x000fe4000f8e02ff */
[----:B------:R-:W-:Y:S02]  /*2c70*/  IMAD R19, R0, UR23, R19 ;  /* 0x0000001700137c24 */ /* 0x000fe4000f8e0213 */
[C---:B------:R-:W-:Y:S02]  /*2c80*/  IMAD R4, R16.reuse, UR13, R7 ;  /* 0x0000000d10047c24 */ /* 0x040fe4000f8e0207 */
[----:B------:R-:W-:Y:S02]  /*2c90*/  IMAD R0, R5, R84, RZ ;  /* 0x0000005405007224 */ /* 0x000fe400078e02ff */
[----:B------:R-:W-:Y:S01]  /*2ca0*/  IMAD.WIDE.U32 R6, R16, UR12, R12 ;  /* 0x0000000c10067c25 */ /* 0x000fe2000f8e000c */
[----:B------:R-:W2:Y:S01]  /*2cb0*/  LDCU.64 UR12, c[0x0][0x4d0] ;  /* 0x00009a00ff0c77ac */ /* 0x000ea20008000a00 */
[----:B------:R-:W-:-:S02]  /*2cc0*/  IADD3.X R13, PT, PT, RZ, ~UR10, RZ, P0, !PT ;  /* 0x8000000aff0d7c10 */ /* 0x000fc400087fe4ff */
[----:B------:R-:W-:Y:S01]  /*2cd0*/  IMAD R3, R3, UR18, RZ ;  /* 0x0000001203037c24 */ /* 0x000fe2000f8e02ff */
[----:B------:R-:W-:Y:S01]  /*2ce0*/  IADD3 R74, P0, PT, R74, R96, RZ ;  /* 0x000000604a4a7210 */ /* 0x000fe20007f1e0ff */
[C---:B------:R-:W-:Y:S01]  /*2cf0*/  IMAD R0, R94.reuse, R85, R0 ;  /* 0x000000555e007224 */ /* 0x040fe200078e0200 */
[----:B------:R-:W3:Y:S01]  /*2d00*/  LDCU.64 UR10, c[0x0][0x488] ;  /* 0x00009100ff0a77ac */ /* 0x000ee20008000a00 */
[----:B------:R-:W-:-:S04]  /*2d10*/  IMAD.WIDE.U32 R18, R94, R84, R18 ;  /* 0x000000545e127225 */ /* 0x000fc800078e0012 */
[----:B------:R-:W-:Y:S02]  /*2d20*/  IMAD.IADD R5, R7, 0x1, R4 ;  /* 0x0000000107057824 */ /* 0x000fe400078e0204 */
[----:B------:R-:W-:Y:S02]  /*2d30*/  IMAD.MOV.U32 R4, RZ, RZ, R6 ;  /* 0x000000ffff047224 */ /* 0x000fe400078e0006 */
[----:B------:R-:W-:Y:S01]  /*2d40*/  IMAD R6, R16, UR19, R3 ;  /* 0x0000001310067c24 */ /* 0x000fe2000f8e0203 */
[----:B------:R-:W-:Y:S01]  /*2d50*/  UIMAD UR19, UR4, -0x40, UR22 ;  /* 0xffffffc0041378a4 */ /* 0x000fe2000f8e0216 */
[C---:B------:R-:W-:Y:S01]  /*2d60*/  IMAD.X R3, R75.reuse, 0x1, R88, P1 ;  /* 0x000000014b037824 */ /* 0x040fe200008e0658 */
[----:B------:R-:W-:Y:S01]  /*2d70*/  IADD3.X R75, PT, PT, R75, R86, RZ, P0, !PT ;  /* 0x000000564b4b7210 */ /* 0x000fe200007fe4ff */
[----:B------:R-:W-:Y:S02]  /*2d80*/  IMAD.IADD R19, R19, 0x1, R0 ;  /* 0x0000000113137824 */ /* 0x000fe400078e0200 */
[----:B------:R-:W-:Y:S01]  /*2d90*/  IMAD R73, R13, UR16, RZ ;  /* 0x000000100d497c24 */ /* 0x000fe2000f8e02ff */
[----:B------:R-:W-:Y:S01]  /*2da0*/  SHF.L.U64.HI R0, R50, 0x1, R3 ;  /* 0x0000000132007819 */ /* 0x000fe20000010203 */
[----:B------:R-:W-:Y:S01]  /*2db0*/  IMAD.WIDE.U32 R16, R16, UR18, R18 ;  /* 0x0000001210107c25 */ /* 0x000fe2000f8e0012 */
[C---:B------:R-:W-:Y:S01]  /*2dc0*/  SHF.L.U64.HI R75, R74.reuse, 0x1, R75 ;  /* 0x000000014a4b7819 */ /* 0x040fe2000001024b */
[----:B------:R-:W-:Y:S01]  /*2dd0*/  USHF.L.U32 UR18, UR16, 0x6, URZ ;  /* 0x0000000610127899 */ /* 0x000fe200080006ff */
[----:B------:R-:W-:Y:S01]  /*2de0*/  SHF.L.U32 R74, R74, 0x1, RZ ;  /* 0x000000014a4a7819 */ /* 0x000fe200000006ff */
[----:B------:R-:W-:-:S02]  /*2df0*/  IMAD.SHL.U32 R50, R50, 0x2, RZ ;  /* 0x0000000232327824 */ /* 0x000fc400078e00ff */
[----:B------:R-:W-:Y:S01]  /*2e00*/  IMAD.IADD R7, R17, 0x1, R6 ;  /* 0x0000000111077824 */ /* 0x000fe200078e0206 */
[----:B------:R-:W-:Y:S01]  /*2e10*/  MOV R6, R16 ;  /* 0x0000001000067202 */ /* 0x000fe20000000f00 */
[-C--:B------:R-:W-:Y:S01]  /*2e20*/  IMAD R13, R13, R84.reuse, RZ ;  /* 0x000000540d0d7224 */ /* 0x080fe200078e02ff */
[----:B------:R-:W-:Y:S01]  /*2e30*/  IADD3 R16, P0, PT, R50, UR14, RZ ;  /* 0x0000000e32107c10 */ /* 0x000fe2000ff1e0ff */
[----:B------:R-:W-:Y:S01]  /*2e40*/  IMAD R73, R2, UR17, R73 ;  /* 0x0000001102497c24 */ /* 0x000fe2000f8e0249 */
[----:B------:R-:W-:Y:S01]  /*2e50*/  IADD3 R76, P1, PT, R74, UR14, RZ ;  /* 0x0000000e4a4c7c10 */ /* 0x000fe2000ff3e0ff */
[----:B------:R-:W-:Y:S01]  /*2e60*/  IMAD.WIDE.U32 R4, R2, UR16, R4 ;  /* 0x0000001002047c25 */ /* 0x000fe2000f8e0004 */
[----:B------:R-:W-:Y:S01]  /*2e70*/  IADD3.X R17, PT, PT, R0, UR15, RZ, P0, !PT ;  /* 0x0000000f00117c10 */ /* 0x000fe200087fe4ff */
[----:B------:R-:W4:Y:S01]  /*2e80*/  LDCU.64 UR16, c[0x0][0x3c0] ;  /* 0x00007800ff1077ac */ /* 0x000f220008000a00 */
[----:B--2---:R-:W-:Y:S01]  /*2e90*/  IADD3 R50, P0, PT, R50, UR12, RZ ;  /* 0x0000000c32327c10 */ /* 0x004fe2000ff1e0ff */
[----:B------:R-:W-:Y:S01]  /*2ea0*/  IMAD R13, R2, R85, R13 ;  /* 0x00000055020d7224 */ /* 0x000fe200078e020d */
[----:B------:R-:W-:Y:S01]  /*2eb0*/  LEA R72, P2, R4, UR8, 0x1 ;  /* 0x0000000804487c11 */ /* 0x000fe2000f8408ff */
[----:B------:R-:W-:Y:S01]  /*2ec0*/  IMAD.WIDE.U32 R2, R2, R84, R6 ;  /* 0x0000005402027225 */ /* 0x000fe200078e0006 */
[----:B------:R-:W-:-:S02]  /*2ed0*/  IADD3.X R51, PT, PT, R0, UR13, RZ, P0, !PT ;  /* 0x0000000d00337c10 */ /* 0x000fc400087fe4ff */
[----:B------:R-:W-:Y:S01]  /*2ee0*/  IADD3 R0, P0, PT, RZ, -UR31, RZ ;  /* 0x8000001fff007c10 */ /* 0x000fe2000ff1e0ff */
[----:B------:R-:W-:Y:S01]  /*2ef0*/  IMAD.IADD R73, R5, 0x1, R73 ;  /* 0x0000000105497824 */ /* 0x000fe200078e0249 */
[----:B------:R-:W-:Y:S01]  /*2f00*/  IADD3 R13, PT, PT, R3, R13, RZ ;  /* 0x0000000d030d7210 */ /* 0x000fe20007ffe0ff */
[----:B------:R-:W-:Y:S01]  /*2f10*/  IMAD.SHL.U32 R87, R84, 0x10, RZ ;  /* 0x0000001054577824 */ /* 0x000fe200078e00ff */
[----:B------:R-:W-:Y:S01]  /*2f20*/  IADD3.X R3, PT, PT, RZ, ~UR18, RZ, P0, !PT ;  /* 0x80000012ff037c10 */ /* 0x000fe200087fe4ff */
[----:B------:R-:W-:Y:S01]  /*2f30*/  IMAD.X R81, RZ, RZ, ~R81, P0 ;  /* 0x000000ffff517224 */ /* 0x000fe200000e0e51 */
[----:B------:R-:W-:Y:S01]  /*2f40*/  IADD3.X R77, PT, PT, R75, UR15, RZ, P1, !PT ;  /* 0x0000000f4b4d7c10 */ /* 0x000fe20008ffe4ff */
[----:B------:R-:W2:Y:S01]  /*2f50*/  LDCU.64 UR14, c[0x0][0x3b8] ;  /* 0x00007700ff0e77ac */ /* 0x000ea20008000a00 */
[----:B------:R-:W-:Y:S02]  /*2f60*/  LEA.HI.X R73, R4, UR9, R73, 0x1, P2 ;  /* 0x0000000904497c11 */ /* 0x000fe400090f0c49 */
[----:B---3--:R-:W-:Y:S01]  /*2f70*/  LEA R12, P2, R2, UR10, 0x1 ;  /* 0x0000000a020c7c11 */ /* 0x008fe2000f8408ff */
[----:B------:R-:W-:Y:S01]  /*2f80*/  UMOV UR18, UR4 ;  /* 0x0000000400127c82 */ /* 0x000fe20008000000 */
[----:B------:R-:W-:-:S02]  /*2f90*/  IADD3 R74, P1, PT, R74, UR12, RZ ;  /* 0x0000000c4a4a7c10 */ /* 0x000fc4000ff3e0ff */
[----:B------:R-:W-:Y:S02]  /*2fa0*/  SHF.L.U64.HI R85, R84, 0x4, R85 ;  /* 0x0000000454557819 */ /* 0x000fe40000010255 */
[C---:B------:R-:W-:Y:S02]  /*2fb0*/  SHF.R.S64 R83, R0.reuse, 0x1f, R81 ;  /* 0x0000001f00537819 */ /* 0x040fe40000001051 */
[----:B------:R-:W-:Y:S02]  /*2fc0*/  SHF.R.S32.HI R84, RZ, 0x1f, R95 ;  /* 0x0000001fff547819 */ /* 0x000fe4000001145f */
[--C-:B------:R-:W-:Y:S02]  /*2fd0*/  SHF.R.S64 R79, R0, 0x1f, R3.reuse ;  /* 0x0000001f004f7819 */ /* 0x100fe40000001003 */
[----:B------:R-:W-:Y:S02]  /*2fe0*/  SHF.R.S32.HI R78, RZ, 0x1f, R3 ;  /* 0x0000001fff4e7819 */ /* 0x000fe40000011403 */
[----:B------:R-:W-:-:S02]  /*2ff0*/  SHF.R.S32.HI R81, RZ, 0x1f, R81 ;  /* 0x0000001fff517819 */ /* 0x000fc40000011451 */
[----:B------:R-:W-:Y:S01]  /*3000*/  LEA.HI.X R13, R2, UR11, R13, 0x1, P2 ;  /* 0x0000000b020d7c11 */ /* 0x000fe200090f0c0d */
[----:B------:R-:W3:Y:S01]  /*3010*/  LDCU.128 UR8, c[0x0][0x3a0] ;  /* 0x00007400ff0877ac */ /* 0x000ee20008000c00 */
[----:B------:R-:W-:Y:S01]  /*3020*/  IADD3.X R75, PT, PT, R75, UR13, RZ, P1, !PT ;  /* 0x0000000d4b4b7c10 */ /* 0x000fe20008ffe4ff */
[----:B--2-4-:R-:W1:Y:S06]  /*3030*/  LDCU.64 UR12, c[0x0][0x4e0] ;  /* 0x00009c00ff0c77ac */ /* 0x014e6c0008000a00 */
.L_x_1342:
[----:B------:R-:W-:Y:S01]  /*3040*/  UIADD3 UR28, UPT, UPT, UR28, 0x40, URZ ;  /* 0x000000401c1c7890 */ /* 0x000fe2000fffe0ff */
[----:B------:R-:W-:Y:S01]  /*3050*/  BSSY.RECONVERGENT B0, `(.L_x_1275) ;  /* 0x0000012000007945 */ /* 0x000fe20003800200 */
[----:B------:R-:W-:Y:S04]  /*3060*/  UIADD3 UR19, UPT, UPT, UR19, 0x40, URZ ;  /* 0x0000004013137890 */ /* 0x000fe8000fffe0ff */
[C---:B------:R-:W-:Y:S02]  /*3070*/  ISETP.GE.AND P5, PT, R104.reuse, UR28, PT ;  /* 0x0000001c68007c0c */ /* 0x040fe4000bfa6270 */
[C---:B------:R-:W-:Y:S02]  /*3080*/  ISETP.GE.AND P4, PT, R93.reuse, UR28, PT ;  /* 0x0000001c5d007c0c */ /* 0x040fe4000bf86270 */
[----:B------:R-:W-:Y:S02]  /*3090*/  ISETP.GE.AND P5, PT, R104, UR19, !P5 ;  /* 0x0000001368007c0c */ /* 0x000fe4000efa6270 */
[C---:B------:R-:W-:Y:S02]  /*30a0*/  ISETP.GE.AND P3, PT, R92.reuse, UR28, PT ;  /* 0x0000001c5c007c0c */ /* 0x040fe4000bf66270 */
[----:B------:R-:W-:Y:S02]  /*30b0*/  ISETP.GE.AND P4, PT, R93, UR19, !P4 ;  /* 0x000000135d007c0c */ /* 0x000fe4000e786270 */
[----:B------:R-:W-:Y:S07]  /*30c0*/  ISETP.GE.AND P3, PT, R92, UR19, !P3 ;  /* 0x000000135c007c0c */ /* 0x000fee000df66270 */
[----:B------:R-:W-:Y:S05]  /*30d0*/  @!P5 BRA `(.L_x_1276) ;  /* 0x000000000024d947 */ /* 0x000fea0003800000 */
[----:B-1----:R-:W-:Y:S02]  /*30e0*/  ISETP.GE.AND P0, PT, R14, UR29, PT ;  /* 0x0000001d0e007c0c */ /* 0x002fe4000bf06270 */
[----:B------:R-:W-:Y:S11]  /*30f0*/  ISETP.GE.AND P1, PT, R10, UR29, PT ;  /* 0x0000001d0a007c0c */ /* 0x000ff6000bf26270 */
[----:B------:R-:W2:Y:S04]  /*3100*/  @!P0 LDG.E.128 R24, desc[UR6][R72.64] ;  /* 0x0000000648188981 */ /* 0x000ea8000c1e1d00 */
[----:B--2---:R2:W-:Y:S01]  /*3110*/  @!P0 STG.E.128 desc[UR6][R68.64], R24 ;  /* 0x0000001844008986 */ /* 0x0045e2000c101d06 */
[----:B------:R-:W-:Y:S03]  /*3120*/  ISETP.GE.AND P0, PT, R9, UR29, PT ;  /* 0x0000001d09007c0c */ /* 0x000fe6000bf06270 */
[----:B------:R-:W4:Y:S04]  /*3130*/  @!P1 LDG.E.128 R20, desc[UR6][R72.64+0x80] ;  /* 0x0000800648149981 */ /* 0x000f28000c1e1d00 */
[----:B----4-:R2:W-:Y:S06]  /*3140*/  @!P1 STG.E.128 desc[UR6][R68.64+0x80], R20 ;  /* 0x0000801444009986 */ /* 0x0105ec000c101d06 */
[----:B------:R-:W4:Y:S04]  /*3150*/  @!P0 LDG.E.128 R4, desc[UR6][R72.64+0x100] ;  /* 0x0001000648048981 */ /* 0x000f28000c1e1d00 */
[----:B----4-:R2:W-:Y:S02]  /*3160*/  @!P0 STG.E.128 desc[UR6][R68.64+0x100], R4 ;  /* 0x0001000444008986 */ /* 0x0105e4000c101d06 */
.L_x_1276:
[----:B-1-3--:R-:W-:Y:S05]  /*3170*/  BSYNC.RECONVERGENT B0 ;  /* 0x0000000000007941 */ /* 0x00afea0003800200 */
.L_x_1275:
        /* <DEDUP_REMOVED lines=16> */
.L_x_1278:
[----:B------:R-:W-:Y:S05]  /*3280*/  BSYNC.RECONVERGENT B0 ;  /* 0x0000000000007941 */ /* 0x000fea0003800200 */
.L_x_1277:
[----:B------:R-:W-:Y:S04]  /*3290*/  BSSY.RECONVERGENT B0, `(.L_x_1279) ;  /* 0x0000011000007945 */ /* 0x000fe80003800200 */
        /* <DEDUP_REMOVED lines=16> */
.L_x_1280:
[----:B------:R-:W-:Y:S05]  /*33a0*/  BSYNC.RECONVERGENT B0 ;  /* 0x0000000000007941 */ /* 0x000fea0003800200 */
.L_x_1279:
[C---:B------:R-:W-:Y:S01]  /*33b0*/  ISETP.GE.AND P2, PT, R91.reuse, UR28, PT ;  /* 0x0000001c5b007c0c */ /* 0x040fe2000bf46270 */
[----:B------:R-:W-:Y:S01]  /*33c0*/  UIADD3 UR18, UPT, UPT, UR18, -0x1, URZ ;  /* 0xffffffff12127890 */ /* 0x000fe2000fffe0ff */
[----:B------:R-:W-:Y:S02]  /*33d0*/  BSSY.RECONVERGENT B0, `(.L_x_1281) ;  /* 0x0000015000007945 */ /* 0x000fe40003800200 */
[----:B------:R-:W-:Y:S11]  /*33e0*/  ISETP.GE.AND P2, PT, R91, UR19, !P2 ;  /* 0x000000135b007c0c */ /* 0x000ff6000d746270 */
[----:B------:R-:W-:Y:S02]  /*33f0*/  @!UPT UIADD3 URZ, UPT, UPT, URZ, URZ, URZ ;  /* 0x000000fffffff290 */ /* 0x000fe4000fffe0ff */
        /* <DEDUP_REMOVED lines=18> */
.L_x_1282:
[----:B------:R-:W-:Y:S05]  /*3520*/  BSYNC.RECONVERGENT B0 ;  /* 0x0000000000007941 */ /* 0x000fea0003800200 */
.L_x_1281:
[----:B------:R-:W-:Y:S01]  /*3530*/  ISETP.NE.AND P0, PT, R11, RZ, PT ;  /* 0x000000ff0b00720c */ /* 0x000fe20003f05270 */
[----:B------:R-:W-:Y:S01]  /*3540*/  UISETP.GT.AND UP0, UPT, UR18, UR5, UPT ;  /* 0x000000051200728c */ /* 0x000fe2000bf04270 */
[----:B------:R-:W-:Y:S01]  /*3550*/  BSSY.RECONVERGENT B2, `(.L_x_1283) ;  /* 0x0000724000027945 */ /* 0x000fe20003800200 */
[----:B------:R-:W-:Y:S01]  /*3560*/  IMAD.MOV.U32 R100, RZ, RZ, R94 ;  /* 0x000000ffff647224 */ /* 0x000fe200078e005e */
[----:B------:R-:W-:Y:S09]  /*3570*/  IADD3 R94, PT, PT, R94, -0x40, RZ ;  /* 0xffffffc05e5e7810 */ /* 0x000ff20007ffe0ff */
        /* <DEDUP_REMOVED lines=12> */
.L_x_1286:
[----:B------:R-:W-:Y:S05]  /*3640*/  BSYNC.RECONVERGENT B0 ;  /* 0x0000000000007941 */ /* 0x000fea0003800200 */
.L_x_1285:
        /* <DEDUP_REMOVED lines=15> */
.L_x_1288:
[----:B------:R-:W-:Y:S05]  /*3740*/  BSYNC.RECONVERGENT B0 ;  /* 0x0000000000007941 */ /* 0x000fea0003800200 */
.L_x_1287:
        /* <DEDUP_REMOVED lines=17> */
.L_x_1290:
[----:B------:R-:W-:Y:S05]  /*3860*/  BSYNC.RECONVERGENT B0 ;  /* 0x0000000000007941 */ /* 0x000fea0003800200 */
.L_x_1289:
        /* <DEDUP_REMOVED lines=22> */
.L_x_1284:
        /* <DEDUP_REMOVED lines=55> */
.L_x_1296:
[----:B------:R-:W-:Y:S05]  /*3d40*/  BSYNC.RECONVERGENT B0 ;  /* 0x0000000000007941 */ /* 0x000fea0003800200 */
.L_x_1295:
        /* <DEDUP_REMOVED lines=48> */
.L_x_1298:
[----:B------:R-:W-:Y:S05]  /*4050*/  BSYNC.RECONVERGENT B0 ;  /* 0x0000000000007941 */ /* 0x000fea0003800200 */
.L_x_1297:
        /* <DEDUP_REMOVED lines=47> */
.L_x_1294:
[----:B------:R-:W-:Y:S05]  /*4350*/  BSYNC.RECONVERGENT B1 ;  /* 0x0000000000017941 */ /* 0x000fea0003800200 */
.L_x_1293:
        /* <DEDUP_REMOVED lines=64> */
.L_x_1302:
[----:B------:R-:W-:Y:S05]  /*4760*/  BSYNC.RECONVERGENT B0 ;  /* 0x0000000000007941 */ /* 0x000fea0003800200 */
.L_x_1301:
        /* <DEDUP_REMOVED lines=48> */
.L_x_1304:
[----:B------:R-:W-:Y:S05]  /*4a70*/  BSYNC.RECONVERGENT B0 ;  /* 0x0000000000007941 */ /* 0x000fea0003800200 */
.L_x_1303:
        /* <DEDUP_REMOVED lines=47> */
.L_x_1300:
[----:B------:R-:W-:Y:S05]  /*4d70*/  BSYNC.RECONVERGENT B1 ;  /* 0x0000000000017941 */ /* 0x000fea0003800200 */
.L_x_1299:
        /* <DEDUP_REMOVED lines=64> */
.L_x_1308:
[----:B------:R-:W-:Y:S05]  /*5180*/  BSYNC.RECONVERGENT B0 ;  /* 0x0000000000007941 */ /* 0x000fea0003800200 */
.L_x_1307:
        /* <DEDUP_REMOVED lines=48> */
.L_x_1310:
[----:B------:R-:W-:Y:S05]  /*5490*/  BSYNC.RECONVERGENT B0 ;  /* 0x0000000000007941 */ /* 0x000fea0003800200 */
.L_x_1309:
        /* <DEDUP_REMOVED lines=47> */
.L_x_1306:
[----:B------:R-:W-:Y:S05]  /*5790*/  BSYNC.RECONVERGENT B1 ;  /* 0x0000000000017941 */ /* 0x000fea0003800200 */
.L_x_1305:
        /* <DEDUP_REMOVED lines=66> */
.L_x_1314:
[----:B------:R-:W-:Y:S05]  /*5bc0*/  BSYNC.RECONVERGENT B0 ;  /* 0x0000000000007941 */ /* 0x000fea0003800200 */
.L_x_1313:
        /* <DEDUP_REMOVED lines=48> */
.L_x_1316:
[----:B------:R-:W-:Y:S05]  /*5ed0*/  BSYNC.RECONVERGENT B0 ;  /* 0x0000000000007941 */ /* 0x000fea0003800200 */
.L_x_1315:
        /* <DEDUP_REMOVED lines=47> */
.L_x_1312:
[----:B------:R-:W-:Y:S05]  /*61d0*/  BSYNC.RECONVERGENT B1 ;  /* 0x0000000000017941 */ /* 0x000fea0003800200 */
.L_x_1311:
        /* <DEDUP_REMOVED lines=8> */
.L_x_1292:
        /* <DEDUP_REMOVED lines=95> */
.L_x_1320:
[----:B------:R-:W-:Y:S05]  /*6850*/  BSYNC.RECONVERGENT B0 ;  /* 0x0000000000007941 */ /* 0x000fea0003800200 */
.L_x_1319:
        /* <DEDUP_REMOVED lines=89> */
.L_x_1322:
[----:B------:R-:W-:Y:S05]  /*6df0*/  BSYNC.RECONVERGENT B0 ;  /* 0x0000000000007941 */ /* 0x000fea0003800200 */
.L_x_1321:
        /* <DEDUP_REMOVED lines=88> */
.L_x_1318:
[----:B------:R-:W-:Y:S05]  /*7380*/  BSYNC.RECONVERGENT B1 ;  /* 0x0000000000017941 */ /* 0x000fea0003800200 */
.L_x_1317:
        /* <DEDUP_REMOVED lines=8> */
[-C--:B-----5:R-:W-:Y:S02]  /*7410*/  ISETP.GE.AND P4, PT, R14, R111.reuse, PT ;  /* 0x0000006f0e00720c */ /* 0x0a0fe40003f86270 */
[----:B------:R-:W-:Y:S11]  /*7420*/  ISETP.GE.AND P5, PT, R10, R111, PT ;  /* 0x0000006f0a00720c */ /* 0x000ff60003fa6270 */
        /* <DEDUP_REMOVED lines=86> */
.L_x_1326:
[----:B------:R-:W-:Y:S05]  /*7990*/  BSYNC.RECONVERGENT B0 ;  /* 0x0000000000007941 */ /* 0x000fea0003800200 */
.L_x_1325:
[----:B------:R-:W-:Y:S01]  /*79a0*/  ISETP.GE.AND P4, PT, R9, R111, PT ;  /* 0x0000006f0900720c */ /* 0x000fe20003f86270 */
[----:B------:R-:W-:Y:S04]  /*79b0*/  BSSY.RECONVERGENT B0, `(.L_x_1327) ;  /* 0x0000057000007945 */ /* 0x000fe80003800200 */
[----:B------:R-:W-:Y:S08]  /*79c0*/  @P5 BRA `(.L_x_1328) ;  /* 0x0000000400545947 */ /* 0x000ff00003800000 */
        /* <DEDUP_REMOVED lines=85> */
.L_x_1328:
[----:B------:R-:W-:Y:S05]  /*7f20*/  BSYNC.RECONVERGENT B0 ;  /* 0x0000000000007941 */ /* 0x000fea0003800200 */
.L_x_1327:
        /* <DEDUP_REMOVED lines=86> */
.L_x_1324:
[----:B------:R-:W-:Y:S05]  /*8490*/  BSYNC.RECONVERGENT B1 ;  /* 0x0000000000017941 */ /* 0x000fea0003800200 */
.L_x_1323:
[----:B------:R-:W-:Y:S04]  /*84a0*/  BSSY.RECONVERGENT B1, `(.L_x_1329) ;  /* 0x0000112000017945 */ /* 0x000fe80003800200 */
[----:B------:R-:W-:Y:S05]  /*84b0*/  @!P3 BRA `(.L_x_1330) ;  /* 0x000000100040b947 */ /* 0x000fea0003800000 */
[----:B--2-4-:R-:W2:Y:S01]  /*84c0*/  LDC R7, c[0x0][0x440] ;  /* 0x00011000ff077b82 */ /* 0x014ea20000000800 */
[----:B------:R-:W-:Y:S07]  /*84d0*/  BSSY.RECONVERGENT B0, `(.L_x_1331) ;  /* 0x0000060000007945 */ /* 0x000fee0003800200 */
[----:B------:R-:W4:Y:S08]  /*84e0*/  LDC.64 R4, c[0x0][0x4a8] ;  /* 0x00012a00ff047b82 */ /* 0x000f300000000a00 */
[----:B------:R-:W1:Y:S01]  /*84f0*/  LDC.64 R2, c[0x0][0x3b8] ;  /* 0x0000ee00ff027b82 */ /* 0x000e620000000a00 */
[-C--:B--2---:R-:W-:Y:S02]  /*8500*/  ISETP.GE.AND P5, PT, R14, R7.reuse, PT ;  /* 0x000000070e00720c */ /* 0x084fe40003fa6270 */
[-C--:B------:R-:W-:Y:S02]  /*8510*/  ISETP.GE.AND P4, PT, R10, R7.reuse, PT ;  /* 0x000000070a00720c */ /* 0x080fe40003f86270 */
[C---:B----4-:R-:W-:Y:S02]  /*8520*/  LEA R32, P1, R4.reuse, R12, 0x6 ;  /* 0x0000000c04207211 */ /* 0x050fe400078230ff */
[----:B------:R-:W-:Y:S02]  /*8530*/  ISETP.GE.AND P3, PT, R9, R7, PT ;  /* 0x000000070900720c */ /* 0x000fe40003f66270 */
        /* <DEDUP_REMOVED lines=89> */
.L_x_1332:
[----:B------:R-:W-:Y:S05]  /*8ad0*/  BSYNC.RECONVERGENT B0 ;  /* 0x0000000000007941 */ /* 0x000fea0003800200 */
.L_x_1331:
        /* <DEDUP_REMOVED lines=87> */
.L_x_1334:
[----:B------:R-:W-:Y:S05]  /*9050*/  BSYNC.RECONVERGENT B0 ;  /* 0x0000000000007941 */ /* 0x000fea0003800200 */
.L_x_1333:
        /* <DEDUP_REMOVED lines=86> */
.L_x_1330:
[----:B------:R-:W-:Y:S05]  /*95c0*/  BSYNC.RECONVERGENT B1 ;  /* 0x0000000000017941 */ /* 0x000fea0003800200 */
.L_x_1329:
        /* <DEDUP_REMOVED lines=101> */
.L_x_1338:
[----:B------:R-:W-:Y:S05]  /*9c20*/  BSYNC.RECONVERGENT B0 ;  /* 0x0000000000007941 */ /* 0x000fea0003800200 */
.L_x_1337:
        /* <DEDUP_REMOVED lines=87> */
.L_x_1340:
[----:B------:R-:W-:Y:S05]  /*a1a0*/  BSYNC.RECONVERGENT B0 ;  /* 0x0000000000007941 */ /* 0x000fea0003800200 */
.L_x_1339:
        /* <DEDUP_REMOVED lines=86> */
.L_x_1336:
[----:B------:R-:W-:Y:S05]  /*a710*/  BSYNC.RECONVERGENT B1 ;  /* 0x0000000000017941 */ /* 0x000fea0003800200 */
.L_x_1335:
[----:B------:R-:W5:Y:S08]  /*a720*/  LDC R3, c[0x0][0x450] ;  /* 0x00011400ff037b82 */ /* 0x000f700000000800 */
[----:B------:R-:W1:Y:S01]  /*a730*/  LDC R11, c[0x0][0x450] ;  /* 0x00011400ff0b7b82 */ /* 0x000e620000000800 */
[----:B-----5:R-:W-:Y:S05]  /*a740*/  IMAD.U32 R3, R3, -0x20, RZ ;  /* 0xffffffe003037824 */ /* 0x020fea00078e00ff */
[C---:B------:R-:W-:Y:S02]  /*a750*/  LEA R76, P1, R3.reuse, R76, 0x1 ;  /* 0x0000004c034c7211 */ /* 0x040fe400078208ff */
[C---:B------:R-:W-:Y:S02]  /*a760*/  LEA R74, P0, R3.reuse, R74, 0x1 ;  /* 0x0000004a034a7211 */ /* 0x040fe400078008ff */
[C---:B------:R-:W-:Y:S02]  /*a770*/  LEA.HI.X.SX32 R77, R3.reuse, R77, 0x1, P1 ;  /* 0x0000004d034d7211 */ /* 0x040fe400008f0eff */
[----:B-1----:R-:W-:Y:S09]  /*a780*/  LEA.HI.X.SX32 R75, R3, R75, 0x1, P0 ;  /* 0x0000004b034b7211 */ /* 0x002ff200000f0eff */
.L_x_1291:
[----:B------:R-:W-:Y:S05]  /*a790*/  BSYNC.RECONVERGENT B2 ;  /* 0x0000000000027941 */ /* 0x000fea0003800200 */
.L_x_1283:
        /* <DEDUP_REMOVED lines=18> */
[----:B------:R-:W-:Y:S09]  /*a8c0*/  UISETP.GT.AND UP1, UPT, UR18, UR5, UPT ;  /* 0x000000051200728c */ /* 0x000ff2000bf24270 */
[----:B------:R-:W-:Y:S05]  /*a8d0*/  BRA.U !UP1, `(.L_x_1341) ;  /* 0x0000000509187547 */ /* 0x000fea000b800000 */
        /* <DEDUP_REMOVED lines=70> */
.L_x_1341:
[----:B------:R-:W-:Y:S02]  /*ad40*/  IADD3 R72, P1, PT, R72, R79, RZ ;  /* 0x0000004f48487210 */ /* 0x000fe40007f3e0ff */
[----:B------:R-:W-:Y:S03]  /*ad50*/  IADD3 R12, P0, PT, R12, R83, RZ ;  /* 0x000000530c0c7210 */ /* 0x000fe60007f1e0ff */
[----:B------:R-:W-:Y:S02]  /*ad60*/  IMAD.X R73, R73, 0x1, R78, P1 ;  /* 0x0000000149497824 */ /* 0x000fe400008e064e */
[----:B------:R-:W-:Y:S01]  /*ad70*/  IMAD.X R13, R13, 0x1, R81, P0 ;  /* 0x000000010d0d7824 */ /* 0x000fe200000e0651 */
[----:B------:R-:W-:Y:S07]  /*ad80*/  BRA.U UP0, `(.L_x_1342) ;  /* 0xffffff8100ac7547 */ /* 0x000fee000b83ffff */
.L_x_1274:
        /* <DEDUP_REMOVED lines=16> */
[----:B------:R-:W-:Y:S01]  /*ae90*/  BSSY.RECONVERGENT B0, `(.L_x_1345) ;  /* 0x000001b000007945 */ /* 0x000fe20003800200 */
[----:B------:R-:W-:-:S06]  /*aea0*/  UIADD3 UR10, UPT, UPT, -UR24, UR21, URZ ;  /* 0x00000015180a7290 */ /* 0x000fcc000fffe1ff */
[----:B------:R-:W-:Y:S02]  /*aeb0*/  ISETP.GE.AND P1, PT, R104, UR10, PT ;  /* 0x0000000a68007c0c */ /* 0x000fe4000bf26270 */
        /* <DEDUP_REMOVED lines=23> */
.L_x_1347:
[----:B------:R2:W-:Y:S02]  /*b030*/  STS.128 [R3+0x4000], RZ ;  /* 0x004000ff03007388 */ /* 0x0005e40000000c00 */
.L_x_1346:
[----:B------:R-:W-:Y:S05]  /*b040*/  BSYNC.RECONVERGENT B0 ;  /* 0x0000000000007941 */ /* 0x000fea0003800200 */
.L_x_1345:
[----:B------:R-:W-:Y:S01]  /*b050*/  IADD3 R36, PT, PT, R104, 0x10, RZ ;  /* 0x0000001068247810 */ /* 0x000fe20007ffe0ff */
[----:B------:R-:W-:Y:S03]  /*b060*/  BSSY.RECONVERGENT B0, `(.L_x_1348) ;  /* 0x000001a000007945 */ /* 0x000fe60003800200 */
[----:B------:R-:W-:-:S13]  /*b070*/  ISETP.GE.AND P0, PT, R36, UR10, PT ;  /* 0x0000000a24007c0c */ /* 0x000fda000bf06270 */
        /* <DEDUP_REMOVED lines=23> */
.L_x_1350:
[----:B------:R1:W-:Y:S02]  /*b1f0*/  STS.128 [R3+0x4800], RZ ;  /* 0x004800ff03007388 */ /* 0x0003e40000000c00 */
.L_x_1349:
[----:B------:R-:W-:Y:S05]  /*b200*/  BSYNC.RECONVERGENT B0 ;  /* 0x0000000000007941 */ /* 0x000fea0003800200 */
.L_x_1348:
[----:B------:R-:W-:Y:S01]  /*b210*/  IADD3 R29, PT, PT, R104, 0x20, RZ ;  /* 0x00000020681d7810 */ /* 0x000fe20007ffe0ff */
[----:B------:R-:W-:Y:S03]  /*b220*/  BSSY.RECONVERGENT B0, `(.L_x_1351) ;  /* 0x000001a000007945 */ /* 0x000fe60003800200 */
[----:B------:R-:W-:-:S13]  /*b230*/  ISETP.GE.AND P0, PT, R29, UR10, PT ;  /* 0x0000000a1d007c0c */ /* 0x000fda000bf06270 */
        /* <DEDUP_REMOVED lines=23> */
.L_x_1353:
[----:B------:R2:W-:Y:S02]  /*b3b0*/  STS.128 [R3+0x5000], RZ ;  /* 0x005000ff03007388 */ /* 0x0005e40000000c00 */
.L_x_1352:
[----:B------:R-:W-:Y:S05]  /*b3c0*/  BSYNC.RECONVERGENT B0 ;  /* 0x0000000000007941 */ /* 0x000fea0003800200 */
.L_x_1351:
[----:B------:R-:W-:-:S04]  /*b3d0*/  IADD3 R31, PT, PT, R104, 0x30, RZ ;  /* 0x00000030681f7810 */ /* 0x000fc80007ffe0ff */
[----:B------:R-:W-:-:S13]  /*b3e0*/  ISETP.GE.AND P0, PT, R31, UR10, PT ;  /* 0x0000000a1f007c0c */ /* 0x000fda000bf06270 */
[----:B------:R-:W-:Y:S05]  /*b3f0*/  @P0 BRA `(.L_x_1354) ;  /* 0x0000007400780947 */ /* 0x000fea0003800000 */
[----:B------:R-:W2:Y:S01]  /*b400*/  LDCU UR8, c[0x0][0x440] ;  /* 0x00008800ff0877ac */ /* 0x000ea20008000800 */
[----:B------:R-:W-:Y:S02]  /*b410*/  IMAD R13, R13, 0x60, RZ ;  /* 0x000000600d0d7824 */ /* 0x000fe400078e02ff */
[----:B-1-3--:R-:W-:-:S05]  /*b420*/  IMAD.WIDE.U32 R4, R12, 0x60, R4 ;  /* 0x000000600c047825 */ /* 0x00afca00078e0004 */
[----:B------:R-:W-:Y:S02]  /*b430*/  IADD3 R5, PT, PT, R5, R13, RZ ;  /* 0x0000000d05057210 */ /* 0x000fe40007ffe0ff */
        /* <DEDUP_REMOVED lines=19> */
.L_x_1355:
[----:B------:R2:W-:Y:S01]  /*b570*/  STS.128 [R3+0x5800], RZ ;  /* 0x005800ff03007388 */ /* 0x0005e20000000c00 */
[----:B------:R-:W-:Y:S05]  /*b580*/  BRA `(.L_x_1354) ;  /* 0x0000007400147947 */ /* 0x000fea0003800000 */
.L_x_1344:
[----:B------:R-:W1:Y:S02]  /*b590*/  LDCU.64 UR8, c[0x0][0x470] ;  /* 0x00008e00ff0877ac */ /* 0x000e640008000a00 */
[----:B-1----:R-:W-:-:S04]  /*b5a0*/  ISETP.NE.U32.AND P0, PT, RZ, UR8, PT ;  /* 0x00000008ff007c0c */ /* 0x002fc8000bf05070 */
[----:B------:R-:W-:Y:S01]  /*b5b0*/  ISETP.NE.AND.EX P0, PT, RZ, UR9, PT, P0 ;  /* 0x00000009ff007c0c */ /* 0x000fe2000bf05300 */
[----:B------:R-:W-:Y:S01]  /*b5c0*/  UMOV UR11, URZ ;  /* 0x000000ff000b7c82 */ /* 0x000fe20008000000 */
[----:B------:R-:W1:Y:S01]  /*b5d0*/  LDCU.U8 UR10, c[0x0][0x533] ;  /* 0x0000a660ff0a77ac */ /* 0x000e620008000000 */
[----:B------:R-:W2:Y:S10]  /*b5e0*/  LDCU.64 UR8, c[0x0][0x380] ;  /* 0x00007000ff0877ac */ /* 0x000eb40008000a00 */
[----:B------:R-:W3:Y:S01]  /*b5f0*/  @P0 LDG.E R106, desc[UR6][R106.64] ;  /* 0x000000066a6a0981 */ /* 0x000ee2000c1e1900 */
[----:B------:R-:W-:Y:S01]  /*b600*/  IMAD.SHL.U32 R31, R99, 0x10, RZ ;  /* 0x00000010631f7824 */ /* 0x000fe200078e00ff */
[----:B-1----:R-:W-:Y:S01]  /*b610*/  UISETP.NE.AND UP0, UPT, UR10, URZ, UPT ;  /* 0x000000ff0a00728c */ /* 0x002fe2000bf05270 */
[----:B---3--:R-:W-:-:S02]  /*b620*/  @P0 R2UR UR11, R106 ;  /* 0x000000006a0b02ca */ /* 0x008fc400000e0000 */
[----:B--2---:R-:W-:-:S04]  /*b630*/  LEA R34, P0, R102, UR8, 0x1 ;  /* 0x0000000866227c11 */ /* 0x004fc8000f8008ff */
[----:B------:R-:W-:-:S07]  /*b640*/  LEA.HI.X R35, R102, UR9, R67, 0x1, P0 ;  /* 0x0000000966237c11 */ /* 0x000fce00080f0c43 */
[----:B------:R-:W-:-:S06]  /*b650*/  UIADD3 UR11, UPT, UPT, UR11, UR22, UR24 ;  /* 0x000000160b0b7290 */ /* 0x000fcc000fffe018 */
[----:B------:R-:W-:-:S05]  /*b660*/  IMAD R4, R99, UR11, RZ ;  /* 0x0000000b63047c24 */ /* 0x000fca000f8e02ff */
[-C--:B------:R-:W-:Y:S02]  /*b670*/  IADD3 R20, P2, PT, R97, R4.reuse, RZ ;  /* 0x0000000461147210 */ /* 0x080fe40007f5e0ff */
[----:B------:R-:W-:Y:S02]  /*b680*/  IADD3 R2, P1, PT, R96, R4, RZ ;  /* 0x0000000460027210 */ /* 0x000fe40007f3e0ff */
[----:B------:R-:W-:-:S05]  /*b690*/  SHF.R.S32.HI R5, RZ, 0x1f, R4 ;  /* 0x0000001fff057819 */ /* 0x000fca0000011404 */
[--C-:B------:R-:W-:Y:S02]  /*b6a0*/  IMAD.X R22, R88, 0x1, R5.reuse, P2 ;  /* 0x0000000158167824 */ /* 0x100fe400010e0605 */
[----:B------:R-:W-:Y:S01]  /*b6b0*/  IMAD.X R8, R86, 0x1, R5, P1 ;  /* 0x0000000156087824 */ /* 0x000fe200008e0605 */
[----:B------:R-:W-:Y:S06]  /*b6c0*/  BRA.U !UP0, `(.L_x_1356) ;  /* 0x0000002d084c7547 */ /* 0x000fec000b800000 */
[----:B------:R-:W-:Y:S01]  /*b6d0*/  UIADD3 UR14, UPT, UPT, -UR24, UR21, URZ ;  /* 0x00000015180e7290 */ /* 0x000fe2000fffe1ff */
[----:B------:R-:W-:Y:S05]  /*b6e0*/  BSSY.RECONVERGENT B2, `(.L_x_1357) ;  /* 0x00000a2000027945 */ /* 0x000fea0003800200 */
[----:B------:R-:W-:-:S13]  /*b6f0*/  ISETP.GE.AND P0, PT, R104, UR14, PT ;  /* 0x0000000e68007c0c */ /* 0x000fda000bf06270 */
        /* <DEDUP_REMOVED lines=8> */
[----:B------:R-:W-:Y:S02]  /*b780*/  CS2R R6, SRZ ;  /* 0x0000000000067805 */ /* 0x000fe4000001ff00 */
[----:B--2---:R-:W-:-:S02]  /*b790*/  IADD3 R24, P2, PT, R26, UR10, RZ ;  /* 0x0000000a1a187c10 */ /* 0x004fc4000ff5e0ff */
[----:B---3--:R-:W-:Y:S02]  /*b7a0*/  IADD3 R26, P1, PT, R26, UR8, RZ ;  /* 0x000000081a1a7c10 */ /* 0x008fe4000ff3e0ff */
[----:B-1----:R-:W-:Y:S02]  /*b7b0*/  ISETP.GE.AND P0, PT, R14, R21, PT ;  /* 0x000000150e00720c */ /* 0x002fe40003f06270 */
[C---:B------:R-:W-:Y:S02]  /*b7c0*/  IADD3.X R25, PT, PT, R2.reuse, UR11, RZ, P2, !PT ;  /* 0x0000000b02197c10 */ /* 0x040fe400097fe4ff */
[----:B------:R-:W-:-:S09]  /*b7d0*/  IADD3.X R27, PT, PT, R2, UR9, RZ, P1, !PT ;  /* 0x00000009021b7c10 */ /* 0x000fd20008ffe4ff */
        /* <DEDUP_REMOVED lines=43> */
.L_x_1362:
[----:B------:R-:W-:Y:S05]  /*ba90*/  BSYNC.RECONVERGENT B0 ;  /* 0x0000000000007941 */ /* 0x000fea0003800200 */
.L_x_1361:
[----:B-----5:R-:W-:Y:S01]  /*baa0*/  IMAD.MOV.U32 R6, RZ, RZ, R18 ;  /* 0x000000ffff067224 */ /* 0x020fe200078e0012 */
[----:B------:R-:W-:Y:S01]  /*bab0*/  MOV R4, R16 ;  /* 0x0000001000047202 */ /* 0x000fe20000000f00 */
[----:B------:R-:W-:Y:S01]  /*bac0*/  IMAD.MOV.U32 R7, RZ, RZ, R19 ;  /* 0x000000ffff077224 */ /* 0x000fe200078e0013 */
[----:B------:R-:W-:Y:S02]  /*bad0*/  MOV R5, R17 ;  /* 0x0000001100057202 */ /* 0x000fe40000000f00 */
.L_x_1360:
[----:B------:R-:W-:Y:S05]  /*bae0*/  BSYNC.RECONVERGENT B1 ;  /* 0x0000000000017941 */ /* 0x000fea0003800200 */
.L_x_1359:
        /* <DEDUP_REMOVED lines=47> */
.L_x_1366:
[----:B------:R-:W-:Y:S05]  /*bde0*/  BSYNC.RECONVERGENT B0 ;  /* 0x0000000000007941 */ /* 0x000fea0003800200 */
.L_x_1365:
[----:B-----5:R4:W-:Y:S02]  /*bdf0*/  STS.128 [R3+0x2000], R16 ;  /* 0x0020001003007388 */ /* 0x0209e40000000c00 */
.L_x_1364:
[----:B------:R-:W-:Y:S05]  /*be00*/  BSYNC.RECONVERGENT B1 ;  /* 0x0000000000017941 */ /* 0x000fea0003800200 */
.L_x_1363:
        /* <DEDUP_REMOVED lines=8> */
[----:B------:R-:W3:Y:S01]  /*be90*/  LDG.E.64 R6, desc[UR6][R24.64+0x80] ;  /* 0x0000800618067981 */ /* 0x000ee2000c1e1b00 */
[----:B-----5:R-:W-:Y:S01]  /*bea0*/  LOP3.LUT R2, R17, 0xffff0000, RZ, 0xc0, !PT ;  /* 0xffff000011027812 */ /* 0x020fe200078ec0ff */
[----:B------:R-:W-:Y:S01]  /*beb0*/  IMAD.U32 R32, R18, 0x10000, RZ ;  /* 0x0001000012207824 */ /* 0x000fe200078e00ff */
[C---:B------:R-:W-:Y:S02]  /*bec0*/  SHF.L.U32 R30, R19.reuse, 0x10, RZ ;  /* 0x00000010131e7819 */ /* 0x040fe400000006ff */
[----:B------:R-:W-:Y:S02]  /*bed0*/  LOP3.LUT R28, R19, 0xffff0000, RZ, 0xc0, !PT ;  /* 0xffff0000131c7812 */ /* 0x000fe400078ec0ff */
[----:B------:R-:W-:-:S02]  /*bee0*/  SHF.L.U32 R8, R17, 0x10, RZ ;  /* 0x0000001011087819 */ /* 0x000fc400000006ff */
[C---:B------:R-:W-:Y:S02]  /*bef0*/  SHF.L.U32 R17, R16.reuse, 0x10, RZ ;  /* 0x0000001010117819 */ /* 0x040fe400000006ff */
[----:B------:R-:W-:Y:S02]  /*bf00*/  LOP3.LUT R36, R16, 0xffff0000, RZ, 0xc0, !PT ;  /* 0xffff000010247812 */ /* 0x000fe400078ec0ff */
[----:B------:R-:W-:Y:S02]  /*bf10*/  LOP3.LUT R18, R18, 0xffff0000, RZ, 0xc0, !PT ;  /* 0xffff000012127812 */ /* 0x000fe400078ec0ff */
[----:B--2---:R-:W-:Y:S02]  /*bf20*/  LOP3.LUT R21, R4, 0xffff0000, RZ, 0xc0, !PT ;  /* 0xffff000004157812 */ /* 0x004fe400078ec0ff */
[----:B------:R-:W-:Y:S02]  /*bf30*/  LOP3.LUT R16, R5, 0xffff0000, RZ, 0xc0, !PT ;  /* 0xffff000005107812 */ /* 0x000fe400078ec0ff */
[----:B---3--:R-:W-:Y:S01]  /*bf40*/  LOP3.LUT R33, R6, 0xffff0000, RZ, 0xc0, !PT ;  /* 0xffff000006217812 */ /* 0x008fe200078ec0ff */
[----:B------:R-:W-:Y:S01]  /*bf50*/  FMUL.FTZ R19, R2, R21 ;  /* 0x0000001502137220 */ /* 0x000fe20000410000 */
[----:B------:R-:W-:Y:S01]  /*bf60*/  LOP3.LUT R23, R7, 0xffff0000, RZ, 0xc0, !PT ;  /* 0xffff000007177812 */ /* 0x000fe200078ec0ff */
[----:B------:R-:W-:Y:S01]  /*bf70*/  FMUL.FTZ R25, R28, R16 ;  /* 0x000000101c197220 */ /* 0x000fe20000410000 */
[----:B------:R-:W-:Y:S01]  /*bf80*/  SHF.L.U32 R5, R5, 0x10, RZ ;  /* 0x0000001005057819 */ /* 0x000fe200000006ff */
[----:B------:R-:W-:Y:S01]  /*bf90*/  FMUL.FTZ R2, R2, R33 ;  /* 0x0000002102027220 */ /* 0x000fe20000410000 */
[----:B------:R-:W-:Y:S01]  /*bfa0*/  SHF.L.U32 R4, R4, 0x10, RZ ;  /* 0x0000001004047819 */ /* 0x000fe200000006ff */
[----:B------:R-:W-:Y:S01]  /*bfb0*/  IMAD.U32 R6, R6, 0x10000, RZ ;  /* 0x0001000006067824 */ /* 0x000fe200078e00ff */
[----:B------:R-:W-:Y:S01]  /*bfc0*/  SHF.L.U32 R7, R7, 0x10, RZ ;  /* 0x0000001007077819 */ /* 0x000fe200000006ff */
[----:B------:R-:W-:Y:S01]  /*bfd0*/  FFMA.FTZ R2, R8, R21, R2 ;  /* 0x0000001508027223 */ /* 0x000fe20000010002 */
[----:B------:R-:W-:Y:S01]  /*bfe0*/  FMUL.FTZ R21, R28, R23 ;  /* 0x000000171c157220 */ /* 0x000fe20000410000 */
[----:B------:R-:W-:Y:S01]  /*bff0*/  FFMA.FTZ R19, R8, R33, -R19 ;  /* 0x0000002108137223 */ /* 0x000fe20000010813 */
[----:B------:R-:W-:Y:S01]  /*c000*/  FFMA.FTZ R25, R30, R23, -R25 ;  /* 0x000000171e197223 */ /* 0x000fe20000010819 */
[----:B------:R-:W-:Y:S01]  /*c010*/  FMUL.FTZ R8, R36, R4 ;  /* 0x0000000424087220 */ /* 0x000fe20000410000 */
[----:B------:R-:W-:Y:S01]  /*c020*/  FFMA.FTZ R16, R30, R16, R21 ;  /* 0x000000101e107223 */ /* 0x000fe20000010015 */
[----:B------:R-:W-:Y:S01]  /*c030*/  FMUL.FTZ R21, R18, R5 ;  /* 0x0000000512157220 */ /* 0x000fe20000410000 */
        /* <DEDUP_REMOVED lines=10> */
.L_x_1368:
[----:B------:R-:W-:Y:S05]  /*c0e0*/  BSYNC.RECONVERGENT B0 ;  /* 0x0000000000007941 */ /* 0x000fea0003800200 */
.L_x_1367:
[----:B-----5:R1:W-:Y:S02]  /*c0f0*/  STS.128 [R3+0x4000], R16 ;  /* 0x0040001003007388 */ /* 0x0203e40000000c00 */
.L_x_1358:
[----:B------:R-:W-:Y:S05]  /*c100*/  BSYNC.RECONVERGENT B2 ;  /* 0x0000000000027941 */ /* 0x000fea0003800200 */
.L_x_1357:
[----:B------:R-:W-:Y:S01]  /*c110*/  IADD3 R36, PT, PT, R104, 0x10, RZ ;  /* 0x0000001068247810 */ /* 0x000fe20007ffe0ff */
[----:B------:R-:W-:Y:S03]  /*c120*/  BSSY.RECONVERGENT B2, `(.L_x_1369) ;  /* 0x00000b8000027945 */ /* 0x000fe60003800200 */
[----:B------:R-:W-:-:S13]  /*c130*/  ISETP.GE.AND P0, PT, R36, UR14, PT ;  /* 0x0000000e24007c0c */ /* 0x000fda000bf06270 */
        /* <DEDUP_REMOVED lines=25> */
[----:B------:R-:W-:Y:S01]  /*c2d0*/  LOP3.LUT R26, R19, 0xffff0000, RZ, 0xc0, !PT ;  /* 0xffff0000131a7812 */ /* 0x000fe200078ec0ff */
[C---:B------:R-:W-:Y:S01]  /*c2e0*/  IMAD.U32 R2, R17.reuse, 0x10000, RZ ;  /* 0x0001000011027824 */ /* 0x040fe200078e00ff */
[----:B------:R-:W-:Y:S02]  /*c2f0*/  LOP3.LUT R0, R17, 0xffff0000, RZ, 0xc0, !PT ;  /* 0xffff000011007812 */ /* 0x000fe400078ec0ff */
[----:B------:R-:W-:-:S02]  /*c300*/  SHF.L.U32 R8, R16, 0x10, RZ ;  /* 0x0000001010087819 */ /* 0x000fc400000006ff */
[----:B------:R-:W-:Y:S02]  /*c310*/  LOP3.LUT R30, R16, 0xffff0000, RZ, 0xc0, !PT ;  /* 0xffff0000101e7812 */ /* 0x000fe400078ec0ff */
[C---:B------:R-:W-:Y:S02]  /*c320*/  SHF.L.U32 R29, R18.reuse, 0x10, RZ ;  /* 0x00000010121d7819 */ /* 0x040fe400000006ff */
[----:B------:R-:W-:Y:S02]  /*c330*/  LOP3.LUT R18, R18, 0xffff0000, RZ, 0xc0, !PT ;  /* 0xffff000012127812 */ /* 0x000fe400078ec0ff */
[----:B--2---:R-:W-:Y:S02]  /*c340*/  LOP3.LUT R19, R4, 0xffff0000, RZ, 0xc0, !PT ;  /* 0xffff000004137812 */ /* 0x004fe400078ec0ff */
        /* <DEDUP_REMOVED lines=8> */
[----:B------:R-:W-:Y:S01]  /*c3d0*/  FFMA.FTZ R17, R2, R27, -R17 ;  /* 0x0000001b02117223 */ /* 0x000fe20000010811 */
[----:B------:R-:W-:Y:S01]  /*c3e0*/  FFMA.FTZ R33, R28, R23, -R33 ;  /* 0x000000171c217223 */ /* 0x000fe20000010821 */
[----:B------:R-:W-:Y:S01]  /*c3f0*/  SHF.L.U32 R27, R6, 0x10, RZ ;  /* 0x00000010061b7819 */ /* 0x000fe200000006ff */
[----:B------:R-:W-:Y:S01]  /*c400*/  FFMA.FTZ R0, R2, R19, R0 ;  /* 0x0000001302007223 */ /* 0x000fe20000010000 */
[----:B------:R-:W-:Y:S01]  /*c410*/  FMUL.FTZ R19, R26, R23 ;  /* 0x000000171a137220 */ /* 0x000fe20000410000 */
[----:B------:R-:W-:-:S02]  /*c420*/  IMAD.U32 R23, R4, 0x10000, RZ ;  /* 0x0001000004177824 */ /* 0x000fc400078e00ff */
[C---:B------:R-:W-:Y:S01]  /*c430*/  FMUL.FTZ R2, R18.reuse, R5 ;  /* 0x0000000512027220 */ /* 0x040fe20000410000 */
[----:B------:R-:W-:Y:S01]  /*c440*/  FMUL.FTZ R18, R18, R7 ;  /* 0x0000000712127220 */ /* 0x000fe20000410000 */
[----:B------:R-:W-:Y:S01]  /*c450*/  FFMA.FTZ R16, R28, R16, R19 ;  /* 0x000000101c107223 */ /* 0x000fe20000010013 */
[C---:B------:R-:W-:Y:S01]  /*c460*/  FMUL.FTZ R19, R30.reuse, R23 ;  /* 0x000000171e137220 */ /* 0x040fe20000410000 */
[----:B------:R-:W-:Y:S01]  /*c470*/  FMUL.FTZ R30, R30, R27 ;  /* 0x0000001b1e1e7220 */ /* 0x000fe20000410000 */
[C---:B------:R-:W-:Y:S01]  /*c480*/  FFMA.FTZ R2, R29.reuse, R7, -R2 ;  /* 0x000000071d027223 */ /* 0x040fe20000010802 */
[----:B------:R-:W-:Y:S01]  /*c490*/  FFMA.FTZ R5, R29, R5, R18 ;  /* 0x000000051d057223 */ /* 0x000fe20000010012 */
[C---:B------:R-:W-:Y:S01]  /*c4a0*/  FFMA.FTZ R19, R8.reuse, R27, -R19 ;  /* 0x0000001b08137223 */ /* 0x040fe20000010813 */
[----:B------:R-:W-:Y:S01]  /*c4b0*/  FFMA.FTZ R30, R8, R23, R30 ;  /* 0x00000017081e7223 */ /* 0x000fe2000001001e */
[----:B------:R-:W-:Y:S02]  /*c4c0*/  F2FP.BF16.F32.PACK_AB R33, R16, R33 ;  /* 0x000000211021723e */ /* 0x000fe400000010ff */
[----:B------:R-:W-:-:S02]  /*c4d0*/  F2FP.BF16.F32.PACK_AB R17, R0, R17 ;  /* 0x000000110011723e */ /* 0x000fc400000010ff */
[----:B------:R-:W-:Y:S01]  /*c4e0*/  F2FP.BF16.F32.PACK_AB R16, R30, R19 ;  /* 0x000000131e10723e */ /* 0x000fe200000010ff */
[----:B------:R-:W-:Y:S01]  /*c4f0*/  IMAD.MOV.U32 R19, RZ, RZ, R33 ;  /* 0x000000ffff137224 */ /* 0x000fe200078e0021 */
[----:B------:R-:W-:Y:S02]  /*c500*/  F2FP.BF16.F32.PACK_AB R18, R5, R2 ;  /* 0x000000020512723e */ /* 0x000fe400000010ff */
.L_x_1374:
[----:B------:R-:W-:Y:S05]  /*c510*/  BSYNC.RECONVERGENT B0 ;  /* 0x0000000000007941 */ /* 0x000fea0003800200 */
.L_x_1373:
[----:B-----5:R4:W-:Y:S02]  /*c520*/  STS.128 [R3+0x800], R16 ;  /* 0x0008001003007388 */ /* 0x0209e40000000c00 */
.L_x_1372:
[----:B------:R-:W-:Y:S05]  /*c530*/  BSYNC.RECONVERGENT B1 ;  /* 0x0000000000017941 */ /* 0x000fea0003800200 */
.L_x_1371:
        /* <DEDUP_REMOVED lines=57> */
.L_x_1378:
[----:B------:R-:W-:Y:S05]  /*c8d0*/  BSYNC.RECONVERGENT B0 ;  /* 0x0000000000007941 */ /* 0x000fea0003800200 */
.L_x_1377:
[----:B-----5:R4:W-:Y:S02]  /*c8e0*/  STS.128 [R3+0x2800], R16 ;  /* 0x0028001003007388 */ /* 0x0209e40000000c00 */
.L_x_1376:
[----:B------:R-:W-:Y:S05]  /*c8f0*/  BSYNC.RECONVERGENT B1 ;  /* 0x0000000000017941 */ /* 0x000fea0003800200 */
.L_x_1375:
        /* <DEDUP_REMOVED lines=19> */
[C---:B-1---5:R-:W-:Y:S01]  /*ca30*/  IMAD.U32 R25, R19.reuse, 0x10000, RZ ;  /* 0x0001000013197824 */ /* 0x062fe200078e00ff */
[----:B------:R-:W-:Y:S01]  /*ca40*/  LOP3.LUT R24, R19, 0xffff0000, RZ, 0xc0, !PT ;  /* 0xffff000013187812 */ /* 0x000fe200078ec0ff */
        /* <DEDUP_REMOVED lines=15> */
[----:B------:R-:W-:Y:S01]  /*cb40*/  FMUL.FTZ R0, R0, R23 ;  /* 0x0000001700007220 */ /* 0x000fe20000410000 */
[----:B------:R-:W-:Y:S01]  /*cb50*/  SHF.L.U32 R7, R7, 0x10, RZ ;  /* 0x0000001007077819 */ /* 0x000fe200000006ff */
[-C--:B------:R-:W-:Y:S01]  /*cb60*/  FMUL.FTZ R24, R24, R21.reuse ;  /* 0x0000001518187220 */ /* 0x080fe20000410000 */
[----:B------:R-:W-:Y:S01]  /*cb70*/  FFMA.FTZ R18, R25, R21, -R18 ;  /* 0x0000001519127223 */ /* 0x000fe20000010812 */
[----:B------:R-:W-:Y:S01]  /*cb80*/  FFMA.FTZ R0, R2, R19, R0 ;  /* 0x0000001302007223 */ /* 0x000fe20000010000 */
[----:B------:R-:W-:Y:S01]  /*cb90*/  FMUL.FTZ R19, R27, R4 ;  /* 0x000000041b137220 */ /* 0x000fe20000410000 */
[----:B------:R-:W-:Y:S01]  /*cba0*/  FFMA.FTZ R25, R25, R16, R24 ;  /* 0x0000001019197223 */ /* 0x000fe20000010018 */
[-C--:B------:R-:W-:Y:S01]  /*cbb0*/  FMUL.FTZ R27, R27, R6.reuse ;  /* 0x000000061b1b7220 */ /* 0x080fe20000410000 */
[C---:B------:R-:W-:Y:S01]  /*cbc0*/  FMUL.FTZ R21, R28.reuse, R5 ;  /* 0x000000051c157220 */ /* 0x040fe20000410000 */
[----:B------:R-:W-:Y:S01]  /*cbd0*/  FMUL.FTZ R28, R28, R7 ;  /* 0x000000071c1c7220 */ /* 0x000fe20000410000 */
[C---:B------:R-:W-:Y:S01]  /*cbe0*/  FFMA.FTZ R19, R8.reuse, R6, -R19 ;  /* 0x0000000608137223 */ /* 0x040fe20000010813 */
[----:B------:R-:W-:Y:S01]  /*cbf0*/  FFMA.FTZ R4, R8, R4, R27 ;  /* 0x0000000408047223 */ /* 0x000fe2000001001b */
[----:B------:R-:W-:Y:S01]  /*cc00*/  FFMA.FTZ R17, R2, R23, -R17 ;  /* 0x0000001702117223 */ /* 0x000fe20000010811 */
[C---:B------:R-:W-:Y:S01]  /*cc10*/  FFMA.FTZ R21, R26.reuse, R7, -R21 ;  /* 0x000000071a157223 */ /* 0x040fe20000010815 */
[----:B------:R-:W-:Y:S01]  /*cc20*/  FFMA.FTZ R28, R26, R5, R28 ;  /* 0x000000051a1c7223 */ /* 0x000fe2000001001c */
[----:B------:R-:W-:-:S02]  /*cc30*/  F2FP.BF16.F32.PACK_AB R25, R25, R18 ;  /* 0x000000121919723e */ /* 0x000fc400000010ff */
[----:B------:R-:W-:Y:S02]  /*cc40*/  F2FP.BF16.F32.PACK_AB R16, R4, R19 ;  /* 0x000000130410723e */ /* 0x000fe400000010ff */
[----:B------:R-:W-:Y:S01]  /*cc50*/  F2FP.BF16.F32.PACK_AB R17, R0, R17 ;  /* 0x000000110011723e */ /* 0x000fe200000010ff */
[----:B------:R-:W-:Y:S01]  /*cc60*/  IMAD.MOV.U32 R19, RZ, RZ, R25 ;  /* 0x000000ffff137224 */ /* 0x000fe200078e0019 */
[----:B------:R-:W-:Y:S02]  /*cc70*/  F2FP.BF16.F32.PACK_AB R18, R28, R21 ;  /* 0x000000151c12723e */ /* 0x000fe400000010ff */
.L_x_1380:
[----:B------:R-:W-:Y:S05]  /*cc80*/  BSYNC.RECONVERGENT B0 ;  /* 0x0000000000007941 */ /* 0x000fea0003800200 */
.L_x_1379:
[----:B-----5:R4:W-:Y:S02]  /*cc90*/  STS.128 [R3+0x4800], R16 ;  /* 0x0048001003007388 */ /* 0x0209e40000000c00 */
.L_x_1370:
[----:B------:R-:W-:Y:S05]  /*cca0*/  BSYNC.RECONVERGENT B2 ;  /* 0x0000000000027941 */ /* 0x000fea0003800200 */
.L_x_1369:
[----:B------:R-:W-:Y:S01]  /*ccb0*/  IADD3 R29, PT, PT, R104, 0x20, RZ ;  /* 0x00000020681d7810 */ /* 0x000fe20007ffe0ff */
[----:B------:R-:W-:Y:S03]  /*ccc0*/  BSSY.RECONVERGENT B2, `(.L_x_1381) ;  /* 0x00000b7000027945 */ /* 0x000fe60003800200 */
[----:B------:R-:W-:-:S13]  /*ccd0*/  ISETP.GE.AND P0, PT, R29, UR14, PT ;  /* 0x0000000e1d007c0c */ /* 0x000fda000bf06270 */
[----:B------:R-:W-:Y:S05]  /*cce0*/  @P0 BRA `(.L_x_1382) ;  /* 0x0000000800d00947 */ /* 0x000fea0003800000 */
[----:B------:R-:W2:Y:S01]  /*ccf0*/  LDC R23, c[0x0][0x440] ;  /* 0x00011000ff177b82 */ /* 0x000ea20000000800 */
[C---:B-1----:R-:W-:Y:S01]  /*cd00*/  LEA R24, P1, R12.reuse, R34, 0x6 ;  /* 0x000000220c187211 */ /* 0x042fe200078230ff */
[----:B------:R-:W-:Y:S01]  /*cd10*/  BSSY.RECONVERGENT B1, `(.L_x_1383) ;  /* 0x000003c000017945 */ /* 0x000fe20003800200 */
[----:B------:R-:W-:Y:S02]  /*cd20*/  IMAD.SHL.U32 R21, R99, 0x20, RZ ;  /* 0x0000002063157824 */ /* 0x000fe400078e00ff */
        /* <DEDUP_REMOVED lines=17> */
[----:B------:R-:W-:-:S04]  /*ce40*/  IADD3.X R7, PT, PT, R0, UR11, RZ, P1, !PT ;  /* 0x0000000b00077c10 */ /* 0x000fc80008ffe4ff */
[----:B------:R-:W4:Y:S04]  /*ce50*/  LDG.E.64 R4, desc[UR6][R4.64] ;  /* 0x0000000604047981 */ /* 0x000f28000c1e1b00 */
[----:B------:R-:W3:Y:S01]  /*ce60*/  LDG.E.64 R6, desc[UR6][R6.64] ;  /* 0x0000000606067981 */ /* 0x000ee2000c1e1b00 */
[C---:B-----5:R-:W-:Y:S01]  /*ce70*/  IMAD.U32 R33, R19.reuse, 0x10000, RZ ;  /* 0x0001000013217824 */ /* 0x060fe200078e00ff */
[----:B------:R-:W-:Y:S01]  /*ce80*/  LOP3.LUT R31, R19, 0xffff0000, RZ, 0xc0, !PT ;  /* 0xffff0000131f7812 */ /* 0x000fe200078ec0ff */
[C---:B------:R-:W-:Y:S01]  /*ce90*/  IMAD.U32 R2, R17.reuse, 0x10000, RZ ;  /* 0x0001000011027824 */ /* 0x040fe200078e00ff */
[----:B------:R-:W-:Y:S02]  /*cea0*/  LOP3.LUT R0, R17, 0xffff0000, RZ, 0xc0, !PT ;  /* 0xffff000011007812 */ /* 0x000fe400078ec0ff */
[----:B------:R-:W-:-:S02]  /*ceb0*/  SHF.L.U32 R8, R16, 0x10, RZ ;  /* 0x0000001010087819 */ /* 0x000fc400000006ff */
[----:B------:R-:W-:Y:S02]  /*cec0*/  LOP3.LUT R30, R16, 0xffff0000, RZ, 0xc0, !PT ;  /* 0xffff0000101e7812 */ /* 0x000fe400078ec0ff */
[C---:B------:R-:W-:Y:S02]  /*ced0*/  LOP3.LUT R32, R18.reuse, 0xffff0000, RZ, 0xc0, !PT ;  /* 0xffff000012207812 */ /* 0x040fe400078ec0ff */
[----:B------:R-:W-:Y:S02]  /*cee0*/  SHF.L.U32 R28, R18, 0x10, RZ ;  /* 0x00000010121c7819 */ /* 0x000fe400000006ff */
[----:B----4-:R-:W-:Y:S02]  /*cef0*/  LOP3.LUT R19, R4, 0xffff0000, RZ, 0xc0, !PT ;  /* 0xffff000004137812 */ /* 0x010fe400078ec0ff */
[C---:B------:R-:W-:Y:S01]  /*cf00*/  LOP3.LUT R16, R5.reuse, 0xffff0000, RZ, 0xc0, !PT ;  /* 0xffff000005107812 */ /* 0x040fe200078ec0ff */
[----:B------:R-:W-:Y:S01]  /*cf10*/  IMAD.U32 R5, R5, 0x10000, RZ ;  /* 0x0001000005057824 */ /* 0x000fe200078e00ff */
        /* <DEDUP_REMOVED lines=8> */
[----:B------:R-:W-:Y:S01]  /*cfa0*/  FMUL.FTZ R37, R32, R5 ;  /* 0x0000000520257220 */ /* 0x000fe20000410000 */
[----:B------:R-:W-:Y:S01]  /*cfb0*/  FFMA.FTZ R0, R2, R19, R0 ;  /* 0x0000001302007223 */ /* 0x000fe20000010000 */
[----:B------:R-:W-:-:S02]  /*cfc0*/  IMAD.U32 R19, R4, 0x10000, RZ ;  /* 0x0001000004137824 */ /* 0x000fc400078e00ff */
[-C--:B------:R-:W-:Y:S01]  /*cfd0*/  FMUL.FTZ R2, R31, R26.reuse ;  /* 0x0000001a1f027220 */ /* 0x080fe20000410000 */
[----:B------:R-:W-:Y:S01]  /*cfe0*/  FMUL.FTZ R32, R32, R7 ;  /* 0x0000000720207220 */ /* 0x000fe20000410000 */
[C---:B------:R-:W-:Y:S01]  /*cff0*/  FFMA.FTZ R18, R33.reuse, R26, -R18 ;  /* 0x0000001a21127223 */ /* 0x040fe20000010812 */
[C---:B------:R-:W-:Y:S01]  /*d000*/  FMUL.FTZ R31, R30.reuse, R19 ;  /* 0x000000131e1f7220 */ /* 0x040fe20000410000 */
[----:B------:R-:W-:Y:S01]  /*d010*/  FMUL.FTZ R30, R30, R27 ;  /* 0x0000001b1e1e7220 */ /* 0x000fe20000410000 */
[----:B------:R-:W-:Y:S01]  /*d020*/  FFMA.FTZ R33, R33, R16, R2 ;  /* 0x0000001021217223 */ /* 0x000fe20000010002 */
        /* <DEDUP_REMOVED lines=8> */
.L_x_1386:
[----:B------:R-:W-:Y:S05]  /*d0b0*/  BSYNC.RECONVERGENT B0 ;  /* 0x0000000000007941 */ /* 0x000fea0003800200 */
.L_x_1385:
[----:B-----5:R4:W-:Y:S02]  /*d0c0*/  STS.128 [R3+0x1000], R16 ;  /* 0x0010001003007388 */ /* 0x0209e40000000c00 */
.L_x_1384:
[----:B------:R-:W-:Y:S05]  /*d0d0*/  BSYNC.RECONVERGENT B1 ;  /* 0x0000000000017941 */ /* 0x000fea0003800200 */
.L_x_1383:
        /* <DEDUP_REMOVED lines=28> */
[----:B--2---:R-:W-:Y:S02]  /*d2a0*/  LOP3.LUT R19, R4, 0xffff0000, RZ, 0xc0, !PT ;  /* 0xffff000004137812 */ /* 0x004fe400078ec0ff */
        /* <DEDUP_REMOVED lines=27> */
.L_x_1390:
[----:B------:R-:W-:Y:S05]  /*d460*/  BSYNC.RECONVERGENT B0 ;  /* 0x0000000000007941 */ /* 0x000fea0003800200 */
.L_x_1389:
[----:B-----5:R1:W-:Y:S02]  /*d470*/  STS.128 [R3+0x3000], R16 ;  /* 0x0030001003007388 */ /* 0x0203e40000000c00 */
.L_x_1388:
[----:B------:R-:W-:Y:S05]  /*d480*/  BSYNC.RECONVERGENT B1 ;  /* 0x0000000000017941 */ /* 0x000fea0003800200 */
.L_x_1387:
        /* <DEDUP_REMOVED lines=56> */
.L_x_1392:
[----:B------:R-:W-:Y:S05]  /*d810*/  BSYNC.RECONVERGENT B0 ;  /* 0x0000000000007941 */ /* 0x000fea0003800200 */
.L_x_1391:
[----:B-----5:R4:W-:Y:S02]  /*d820*/  STS.128 [R3+0x5000], R16 ;  /* 0x0050001003007388 */ /* 0x0209e40000000c00 */
.L_x_1382:
[----:B------:R-:W-:Y:S05]  /*d830*/  BSYNC.RECONVERGENT B2 ;  /* 0x0000000000027941 */ /* 0x000fea0003800200 */
.L_x_1381:
[----:B------:R-:W-:-:S04]  /*d840*/  IADD3 R31, PT, PT, R104, 0x30, RZ ;  /* 0x00000030681f7810 */ /* 0x000fc80007ffe0ff */
[----:B------:R-:W-:-:S13]  /*d850*/  ISETP.GE.AND P0, PT, R31, UR14, PT ;  /* 0x0000000e1f007c0c */ /* 0x000fda000bf06270 */
[----:B------:R-:W-:Y:S05]  /*d860*/  @P0 BRA `(.L_x_1354) ;  /* 0x00000050005c0947 */ /* 0x000fea0003800000 */
[----:B------:R-:W2:Y:S01]  /*d870*/  LDC R21, c[0x0][0x440] ;  /* 0x00011000ff157b82 */ /* 0x000ea20000000800 */
[----:B-1-34-:R-:W-:Y:S01]  /*d880*/  IMAD.WIDE.U32 R34, R12, 0x60, R34 ;  /* 0x000000600c227825 */ /* 0x01afe200078e0022 */
[----:B------:R-:W-:Y:S03]  /*d890*/  BSSY.RECONVERGENT B1, `(.L_x_1393) ;  /* 0x000003f000017945 */ /* 0x000fe60003800200 */
[----:B------:R-:W-:Y:S01]  /*d8a0*/  IMAD R13, R13, 0x60, RZ ;  /* 0x000000600d0d7824 */ /* 0x000fe200078e02ff */
[----:B------:R-:W-:Y:S01]  /*d8b0*/  MOV R12, R34 ;  /* 0x00000022000c7202 */ /* 0x000fe20000000f00 */
[----:B------:R-:W-:-:S03]  /*d8c0*/  IMAD R99, R99, 0x30, RZ ;  /* 0x0000003063637824 */ /* 0x000fc600078e02ff */
[----:B------:R-:W-:Y:S02]  /*d8d0*/  IADD3 R13, PT, PT, R13, R35, RZ ;  /* 0x000000230d0d7210 */ /* 0x000fe40007ffe0ff */
[----:B--2---:R-:W-:-:S13]  /*d8e0*/  ISETP.GE.AND P0, PT, R14, R21, PT ;  /* 0x000000150e00720c */ /* 0x004fda0003f06270 */
[----:B------:R1:W-:Y:S01]  /*d8f0*/  @P0 STS.128 [R3+0x1800], RZ ;  /* 0x001800ff03000388 */ /* 0x0003e20000000c00 */
[----:B------:R-:W-:Y:S05]  /*d900*/  @P0 BRA `(.L_x_1394) ;  /* 0x0000000000dc0947 */ /* 0x000fea0003800000 */
[----:B------:R2:W5:Y:S01]  /*d910*/  LDG.E.128 R16, desc[UR6][R12.64] ;  /* 0x000000060c107981 */ /* 0x000562000c1e1d00 */
[----:B------:R-:W-:Y:S01]  /*d920*/  ISETP.GE.AND P0, PT, R14, R11, PT ;  /* 0x0000000b0e00720c */ /* 0x000fe20003f06270 */
[----:B------:R-:W-:-:S12]  /*d930*/  BSSY.RECONVERGENT B0, `(.L_x_1395) ;  /* 0x0000033000007945 */ /* 0x000fd80003800200 */
[----:B------:R-:W-:Y:S05]  /*d940*/  @P0 BRA `(.L_x_1396) ;  /* 0x0000000000c40947 */ /* 0x000fea0003800000 */
[----:B------:R-:W3:Y:S01]  /*d950*/  LDCU.64 UR8, c[0x0][0x4d0] ;  /* 0x00009a00ff0877ac */ /* 0x000ee20008000a00 */
[C---:B------:R-:W-:Y:S01]  /*d960*/  IADD3 R5, P0, PT, R99.reuse, R20, RZ ;  /* 0x0000001463057210 */ /* 0x040fe20007f1e0ff */
[----:B------:R-:W4:Y:S03]  /*d970*/  LDCU.64 UR10, c[0x0][0x4c8] ;  /* 0x00009900ff0a77ac */ /* 0x000f260008000a00 */
[----:B------:R-:W-:Y:S01]  /*d980*/  LEA.HI.X.SX32 R0, R99, R22, 0x1, P0 ;  /* 0x0000001663007211 */ /* 0x000fe200000f0eff */
[----:B------:R-:W-:-:S03]  /*d990*/  IMAD.SHL.U32 R2, R5, 0x2, RZ ;  /* 0x0000000205027824 */ /* 0x000fc600078e00ff */
[----:B------:R-:W-:Y:S02]  /*d9a0*/  SHF.L.U64.HI R0, R5, 0x1, R0 ;  /* 0x0000000105007819 */ /* 0x000fe40000010200 */
[C---:B---3--:R-:W-:Y:S02]  /*d9b0*/  IADD3 R4, P0, PT, R2.reuse, UR8, RZ ;  /* 0x0000000802047c10 */ /* 0x048fe4000ff1e0ff */
[----:B----4-:R-:W-:Y:S02]  /*d9c0*/  IADD3 R6, P1, PT, R2, UR10, RZ ;  /* 0x0000000a02067c10 */ /* 0x010fe4000ff3e0ff */
[C---:B------:R-:W-:Y:S02]  /*d9d0*/  IADD3.X R5, PT, PT, R0.reuse, UR9, RZ, P0, !PT ;  /* 0x0000000900057c10 */ /* 0x040fe400087fe4ff */
[----:B------:R-:W-:-:S04]  /*d9e0*/  IADD3.X R7, PT, PT, R0, UR11, RZ, P1, !PT ;  /* 0x0000000b00077c10 */ /* 0x000fc80008ffe4ff */
[----:B------:R-:W3:Y:S04]  /*d9f0*/  LDG.E.64 R4, desc[UR6][R4.64] ;  /* 0x0000000604047981 */ /* 0x000ee8000c1e1b00 */
        /* <DEDUP_REMOVED lines=9> */
[----:B---3--:R-:W-:Y:S02]  /*da90*/  LOP3.LUT R19, R4, 0xffff0000, RZ, 0xc0, !PT ;  /* 0xffff000004137812 */ /* 0x008fe400078ec0ff */
        /* <DEDUP_REMOVED lines=28> */
.L_x_1396:
[----:B------:R-:W-:Y:S05]  /*dc60*/  BSYNC.RECONVERGENT B0 ;  /* 0x0000000000007941 */ /* 0x000fea0003800200 */
.L_x_1395:
[----:B-----5:R3:W-:Y:S02]  /*dc70*/  STS.128 [R3+0x1800], R16 ;  /* 0x0018001003007388 */ /* 0x0207e40000000c00 */
.L_x_1394:
[----:B------:R-:W-:Y:S05]  /*dc80*/  BSYNC.RECONVERGENT B1 ;  /* 0x0000000000017941 */ /* 0x000fea0003800200 */
.L_x_1393:
[----:B------:R-:W-:Y:S01]  /*dc90*/  ISETP.GE.AND P0, PT, R10, R21, PT ;  /* 0x000000150a00720c */ /* 0x000fe20003f06270 */
[----:B------:R-:W-:-:S12]  /*dca0*/  BSSY.RECONVERGENT B1, `(.L_x_1397) ;  /* 0x000003a000017945 */ /* 0x000fd80003800200 */
[----:B------:R4:W-:Y:S01]  /*dcb0*/  @P0 STS.128 [R3+0x3800], RZ ;  /* 0x003800ff03000388 */ /* 0x0009e20000000c00 */
[----:B------:R-:W-:Y:S05]  /*dcc0*/  @P0 BRA `(.L_x_1398) ;  /* 0x0000000000dc0947 */ /* 0x000fea0003800000 */
[----:B---3--:R3:W5:Y:S01]  /*dcd0*/  LDG.E.128 R16, desc[UR6][R12.64+0x80] ;  /* 0x000080060c107981 */ /* 0x008762000c1e1d00 */
        /* <DEDUP_REMOVED lines=52> */
.L_x_1400:
[----:B------:R-:W-:Y:S05]  /*e020*/  BSYNC.RECONVERGENT B0 ;  /* 0x0000000000007941 */ /* 0x000fea0003800200 */
.L_x_1399:
[----:B-----5:R1:W-:Y:S02]  /*e030*/  STS.128 [R3+0x3800], R16 ;  /* 0x0038001003007388 */ /* 0x0203e40000000c00 */
.L_x_1398:
[----:B------:R-:W-:Y:S05]  /*e040*/  BSYNC.RECONVERGENT B1 ;  /* 0x0000000000017941 */ /* 0x000fea0003800200 */
.L_x_1397:
[----:B------:R-:W-:-:S13]  /*e050*/  ISETP.GE.AND P0, PT, R9, R21, PT ;  /* 0x000000150900720c */ /* 0x000fda0003f06270 */
[----:B------:R1:W-:Y:S01]  /*e060*/  @P0 STS.128 [R3+0x5800], RZ ;  /* 0x005800ff03000388 */ /* 0x0003e20000000c00 */
[----:B------:R-:W-:Y:S05]  /*e070*/  @P0 BRA `(.L_x_1354) ;  /* 0x0000004800580947 */ /* 0x000fea0003800000 */
[----:B-1-3--:R1:W5:Y:S01]  /*e080*/  LDG.E.128 R16, desc[UR6][R12.64+0x100] ;  /* 0x000100060c107981 */ /* 0x00a362000c1e1d00 */
[----:B------:R-:W-:Y:S01]  /*e090*/  ISETP.GE.AND P0, PT, R9, R11, PT ;  /* 0x0000000b0900720c */ /* 0x000fe20003f06270 */
[----:B------:R-:W-:-:S12]  /*e0a0*/  BSSY.RECONVERGENT B0, `(.L_x_1401) ;  /* 0x0000033000007945 */ /* 0x000fd80003800200 */
[----:B------:R-:W-:Y:S05]  /*e0b0*/  @P0 BRA `(.L_x_1402) ;  /* 0x0000000000c40947 */ /* 0x000fea0003800000 */
[----:B------:R-:W3:Y:S01]  /*e0c0*/  LDCU.64 UR8, c[0x0][0x4d0] ;  /* 0x00009a00ff0877ac */ /* 0x000ee20008000a00 */
[C---:B------:R-:W-:Y:S01]  /*e0d0*/  IADD3 R20, P0, PT, R99.reuse, R20, RZ ;  /* 0x0000001463147210 */ /* 0x040fe20007f1e0ff */
[----:B------:R-:W2:Y:S03]  /*e0e0*/  LDCU.64 UR10, c[0x0][0x4c8] ;  /* 0x00009900ff0a77ac */ /* 0x000ea60008000a00 */
[----:B------:R-:W-:Y:S01]  /*e0f0*/  LEA.HI.X.SX32 R99, R99, R22, 0x1, P0 ;  /* 0x0000001663637211 */ /* 0x000fe200000f0eff */
[----:B------:R-:W-:-:S03]  /*e100*/  IMAD.SHL.U32 R0, R20, 0x2, RZ ;  /* 0x0000000214007824 */ /* 0x000fc600078e00ff */
[----:B------:R-:W-:Y:S02]  /*e110*/  SHF.L.U64.HI R99, R20, 0x1, R99 ;  /* 0x0000000114637819 */ /* 0x000fe40000010263 */
[C---:B---3--:R-:W-:Y:S02]  /*e120*/  IADD3 R4, P0, PT, R0.reuse, UR8, RZ ;  /* 0x0000000800047c10 */ /* 0x048fe4000ff1e0ff */
[----:B--2---:R-:W-:Y:S02]  /*e130*/  IADD3 R6, P1, PT, R0, UR10, RZ ;  /* 0x0000000a00067c10 */ /* 0x004fe4000ff3e0ff */
[C---:B------:R-:W-:Y:S02]  /*e140*/  IADD3.X R5, PT, PT, R99.reuse, UR9, RZ, P0, !PT ;  /* 0x0000000963057c10 */ /* 0x040fe400087fe4ff */
[----:B------:R-:W-:-:S04]  /*e150*/  IADD3.X R7, PT, PT, R99, UR11, RZ, P1, !PT ;  /* 0x0000000b63077c10 */ /* 0x000fc80008ffe4ff */
[----:B------:R-:W1:Y:S04]  /*e160*/  LDG.E.64 R4, desc[UR6][R4.64+0x80] ;  /* 0x0000800604047981 */ /* 0x000e68000c1e1b00 */
[----:B------:R-:W2:Y:S01]  /*e170*/  LDG.E.64 R6, desc[UR6][R6.64+0x80] ;  /* 0x0000800606067981 */ /* 0x000ea2000c1e1b00 */
        /* <DEDUP_REMOVED lines=8> */
[----:B-1----:R-:W-:Y:S02]  /*e200*/  LOP3.LUT R13, R4, 0xffff0000, RZ, 0xc0, !PT ;  /* 0xffff0000040d7812 */ /* 0x002fe400078ec0ff */
[C---:B------:R-:W-:Y:S01]  /*e210*/  LOP3.LUT R12, R5.reuse, 0xffff0000, RZ, 0xc0, !PT ;  /* 0xffff0000050c7812 */ /* 0x040fe200078ec0ff */
[----:B------:R-:W-:Y:S01]  /*e220*/  IMAD.U32 R5, R5, 0x10000, RZ ;  /* 0x0001000005057824 */ /* 0x000fe200078e00ff */
[----:B--2---:R-:W-:Y:S01]  /*e230*/  LOP3.LUT R17, R6, 0xffff0000, RZ, 0xc0, !PT ;  /* 0xffff000006117812 */ /* 0x004fe200078ec0ff */
[C---:B------:R-:W-:Y:S01]  /*e240*/  FMUL.FTZ R11, R0.reuse, R13 ;  /* 0x0000000d000b7220 */ /* 0x040fe20000410000 */
[----:B------:R-:W-:Y:S01]  /*e250*/  LOP3.LUT R16, R7, 0xffff0000, RZ, 0xc0, !PT ;  /* 0xffff000007107812 */ /* 0x000fe200078ec0ff */
[----:B------:R-:W-:Y:S01]  /*e260*/  FMUL.FTZ R18, R19, R12 ;  /* 0x0000000c13127220 */ /* 0x000fe20000410000 */
[----:B------:R-:W-:Y:S01]  /*e270*/  SHF.L.U32 R7, R7, 0x10, RZ ;  /* 0x0000001007077819 */ /* 0x000fe200000006ff */
[-C--:B------:R-:W-:Y:S01]  /*e280*/  FMUL.FTZ R0, R0, R17.reuse ;  /* 0x0000001100007220 */ /* 0x080fe20000410000 */
[----:B------:R-:W-:Y:S01]  /*e290*/  FFMA.FTZ R11, R2, R17, -R11 ;  /* 0x00000011020b7223 */ /* 0x000fe2000001080b */
[----:B------:R-:W-:Y:S01]  /*e2a0*/  SHF.L.U32 R17, R6, 0x10, RZ ;  /* 0x0000001006117819 */ /* 0x000fe200000006ff */
[----:B------:R-:W-:Y:S01]  /*e2b0*/  FFMA.FTZ R18, R21, R16, -R18 ;  /* 0x0000001015127223 */ /* 0x000fe20000010812 */
[----:B------:R-:W-:Y:S01]  /*e2c0*/  FFMA.FTZ R0, R2, R13, R0 ;  /* 0x0000000d02007223 */ /* 0x000fe20000010000 */
[----:B------:R-:W-:-:S02]  /*e2d0*/  IMAD.U32 R13, R4, 0x10000, RZ ;  /* 0x00010000040d7824 */ /* 0x000fc400078e00ff */
[----:B------:R-:W-:Y:S01]  /*e2e0*/  FMUL.FTZ R2, R19, R16 ;  /* 0x0000001013027220 */ /* 0x000fe20000410000 */
[----:B------:R-:W-:Y:S01]  /*e2f0*/  FMUL.FTZ R25, R23, R5 ;  /* 0x0000000517197220 */ /* 0x000fe20000410000 */
[C---:B------:R-:W-:Y:S02]  /*e300*/  FMUL.FTZ R19, R22.reuse, R13 ;  /* 0x0000000d16137220 */ /* 0x040fe40000410000 */
[----:B------:R-:W-:Y:S01]  /*e310*/  FFMA.FTZ R21, R21, R12, R2 ;  /* 0x0000000c15157223 */ /* 0x000fe20000010002 */
[----:B------:R-:W-:Y:S01]  /*e320*/  FMUL.FTZ R22, R22, R17 ;  /* 0x0000001116167220 */ /* 0x000fe20000410000 */
[----:B------:R-:W-:Y:S01]  /*e330*/  FMUL.FTZ R2, R23, R7 ;  /* 0x0000000717027220 */ /* 0x000fe20000410000 */
[----:B------:R-:W-:Y:S01]  /*e340*/  FFMA.FTZ R19, R8, R17, -R19 ;  /* 0x0000001108137223 */ /* 0x000fe20000010813 */
[----:B------:R-:W-:Y:S01]  /*e350*/  FFMA.FTZ R25, R20, R7, -R25 ;  /* 0x0000000714197223 */ /* 0x000fe20000010819 */
[----:B------:R-:W-:Y:S01]  /*e360*/  FFMA.FTZ R22, R8, R13, R22 ;  /* 0x0000000d08167223 */ /* 0x000fe20000010016 */
[----:B------:R-:W-:Y:S01]  /*e370*/  FFMA.FTZ R2, R20, R5, R2 ;  /* 0x0000000514027223 */ /* 0x000fe20000010002 */
[----:B------:R-:W-:-:S02]  /*e380*/  F2FP.BF16.F32.PACK_AB R21, R21, R18 ;  /* 0x000000121515723e */ /* 0x000fc400000010ff */
[----:B------:R-:W-:Y:S02]  /*e390*/  F2FP.BF16.F32.PACK_AB R17, R0, R11 ;  /* 0x0000000b0011723e */ /* 0x000fe400000010ff */
[----:B------:R-:W-:Y:S01]  /*e3a0*/  F2FP.BF16.F32.PACK_AB R16, R22, R19 ;  /* 0x000000131610723e */ /* 0x000fe200000010ff */
[----:B------:R-:W-:Y:S01]  /*e3b0*/  IMAD.MOV.U32 R19, RZ, RZ, R21 ;  /* 0x000000ffff137224 */ /* 0x000fe200078e0015 */
[----:B------:R-:W-:Y:S02]  /*e3c0*/  F2FP.BF16.F32.PACK_AB R18, R2, R25 ;  /* 0x000000190212723e */ /* 0x000fe400000010ff */
.L_x_1402:
[----:B------:R-:W-:Y:S05]  /*e3d0*/  BSYNC.RECONVERGENT B0 ;  /* 0x0000000000007941 */ /* 0x000fea0003800200 */
.L_x_1401:
[----:B-----5:R3:W-:Y:S01]  /*e3e0*/  STS.128 [R3+0x5800], R16 ;  /* 0x0058001003007388 */ /* 0x0207e20000000c00 */
[----:B------:R-:W-:Y:S05]  /*e3f0*/  BRA `(.L_x_1354) ;  /* 0x0000004400787947 */ /* 0x000fea0003800000 */
.L_x_1356:
[----:B------:R-:W-:Y:S01]  /*e400*/  UIADD3 UR10, UPT, UPT, -UR24, UR21, URZ ;  /* 0x00000015180a7290 */ /* 0x000fe2000fffe1ff */
[----:B------:R-:W-:Y:S01]  /*e410*/  LEA.HI R28, R11, R11, RZ, 0x1 ;  /* 0x0000000b0b1c7211 */ /* 0x000fe200078f08ff */
[----:B------:R-:W-:Y:S01]  /*e420*/  BSSY.RECONVERGENT B2, `(.L_x_1403) ;  /* 0x0000114000027945 */ /* 0x000fe20003800200 */
[----:B------:R-:W-:Y:S02]  /*e430*/  SHF.R.U32.HI R33, RZ, 0x1, R11 ;  /* 0x00000001ff217819 */ /* 0x000fe4000001160b */
[----:B------:R-:W-:Y:S02]  /*e440*/  SHF.R.S32.HI R28, RZ, 0x1, R28 ;  /* 0x00000001ff1c7819 */ /* 0x000fe4000001141c */
[----:B------:R-:W-:-:S03]  /*e450*/  ISETP.GE.AND P0, PT, R104, UR10, PT ;  /* 0x0000000a68007c0c */ /* 0x000fc6000bf06270 */
[----:B------:R-:W-:-:S05]  /*e460*/  IMAD.MOV R30, RZ, RZ, -R28 ;  /* 0x000000ffff1e7224 */ /* 0x000fca00078e0a1c */
[----:B------:R-:W-:-:S05]  /*e470*/  SHF.R.S32.HI R32, RZ, 0x1f, R30 ;  /* 0x0000001fff207819 */ /* 0x000fca000001141e */
[----:B------:R-:W-:Y:S05]  /*e480*/  @P0 BRA `(.L_x_1404) ;  /* 0x0000001000340947 */ /* 0x000fea0003800000 */
        /* <DEDUP_REMOVED lines=89> */
.L_x_1407:
[----:B------:R-:W-:Y:S05]  /*ea20*/  BSYNC.RECONVERGENT B0 ;  /* 0x0000000000007941 */ /* 0x000fea0003800200 */
.L_x_1406:
[----:B------:R-:W-:Y:S05]  /*ea30*/  BSYNC.RECONVERGENT B1 ;  /* 0x0000000000017941 */ /* 0x000fea0003800200 */
.L_x_1405:
        /* <DEDUP_REMOVED lines=87> */
.L_x_1411:
[----:B------:R-:W-:Y:S05]  /*efb0*/  BSYNC.RECONVERGENT B0 ;  /* 0x0000000000007941 */ /* 0x000fea0003800200 */
.L_x_1410:
[----:B-----5:R4:W-:Y:S02]  /*efc0*/  STS.128 [R3+0x2000], R24 ;  /* 0x0020001803007388 */ /* 0x0209e40000000c00 */
.L_x_1409:
[----:B------:R-:W-:Y:S05]  /*efd0*/  BSYNC.RECONVERGENT B1 ;  /* 0x0000000000017941 */ /* 0x000fea0003800200 */
.L_x_1408:
        /* <DEDUP_REMOVED lines=86> */
.L_x_1413:
[----:B------:R-:W-:Y:S05]  /*f540*/  BSYNC.RECONVERGENT B0 ;  /* 0x0000000000007941 */ /* 0x000fea0003800200 */
.L_x_1412:
[----:B-----5:R1:W-:Y:S02]  /*f550*/  STS.128 [R3+0x4000], R24 ;  /* 0x0040001803007388 */ /* 0x0203e40000000c00 */
.L_x_1404:
[----:B------:R-:W-:Y:S05]  /*f560*/  BSYNC.RECONVERGENT B2 ;  /* 0x0000000000027941 */ /* 0x000fea0003800200 */
.L_x_1403:
        /* <DEDUP_REMOVED lines=95> */
.L_x_1419:
[----:B------:R-:W-:Y:S05]  /*fb60*/  BSYNC.RECONVERGENT B0 ;  /* 0x0000000000007941 */ /* 0x000fea0003800200 */
.L_x_1418:
[----:B-----5:R4:W-:Y:S02]  /*fb70*/  STS.128 [R3+0x800], R24 ;  /* 0x0008001803007388 */ /* 0x0209e40000000c00 */
.L_x_1417:
[----:B------:R-:W-:Y:S05]  /*fb80*/  BSYNC.RECONVERGENT B1 ;  /* 0x0000000000017941 */ /* 0x000fea0003800200 */
.L_x_1416:
        /* <DEDUP_REMOVED lines=88> */
.L_x_1423:
[----:B------:R-:W-:Y:S05]  /*10110*/  BSYNC.RECONVERGENT B0 ;  /* 0x0000000000007941 */ /* 0x000fea0003800200 */
.L_x_1422:
[----:B-----5:R4:W-:Y:S02]  /*10120*/  STS.128 [R3+0x2800], R24 ;  /* 0x0028001803007388 */ /* 0x0209e40000000c00 */
.L_x_1421:
[----:B------:R-:W-:Y:S05]  /*10130*/  BSYNC.RECONVERGENT B1 ;  /* 0x0000000000017941 */ /* 0x000fea0003800200 */
.L_x_1420:
        /* <DEDUP_REMOVED lines=88> */
.L_x_1425:
[----:B------:R-:W-:Y:S05]  /*106c0*/  BSYNC.RECONVERGENT B0 ;  /* 0x0000000000007941 */ /* 0x000fea0003800200 */
.L_x_1424:
[----:B-----5:R1:W-:Y:S02]  /*106d0*/  STS.128 [R3+0x4800], R4 ;  /* 0x0048000403007388 */ /* 0x0203e40000000c00 */
.L_x_1415:
[----:B------:R-:W-:Y:S05]  /*106e0*/  BSYNC.RECONVERGENT B2 ;  /* 0x0000000000027941 */ /* 0x000fea0003800200 */
.L_x_1414:
[----:B------:R-:W-:Y:S01]  /*106f0*/  IADD3 R29, PT, PT, R104, 0x20, RZ ;  /* 0x00000020681d7810 */ /* 0x000fe20007ffe0ff */
[----:B------:R-:W-:Y:S03]  /*10700*/  BSSY.RECONVERGENT B2, `(.L_x_1426) ;  /* 0x0000113000027945 */ /* 0x000fe60003800200 */
[----:B------:R-:W-:-:S13]  /*10710*/  ISETP.GE.AND P0, PT, R29, UR10, PT ;  /* 0x0000000a1d007c0c */ /* 0x000fda000bf06270 */
        /* <DEDUP_REMOVED lines=92> */
.L_x_1431:
[----:B------:R-:W-:Y:S05]  /*10ce0*/  BSYNC.RECONVERGENT B0 ;  /* 0x0000000000007941 */ /* 0x000fea0003800200 */
.L_x_1430:
[----:B-----5:R4:W-:Y:S02]  /*10cf0*/  STS.128 [R3+0x1000], R24 ;  /* 0x0010001803007388 */ /* 0x0209e40000000c00 */
.L_x_1429:
[----:B------:R-:W-:Y:S05]  /*10d00*/  BSYNC.RECONVERGENT B1 ;  /* 0x0000000000017941 */ /* 0x000fea0003800200 */
.L_x_1428:
        /* <DEDUP_REMOVED lines=87> */
.L_x_1435:
[----:B------:R-:W-:Y:S05]  /*11280*/  BSYNC.RECONVERGENT B0 ;  /* 0x0000000000007941 */ /* 0x000fea0003800200 */
.L_x_1434:
[----:B-----5:R4:W-:Y:S02]  /*11290*/  STS.128 [R3+0x3000], R24 ;  /* 0x0030001803007388 */ /* 0x0209e40000000c00 */
.L_x_1433:
[----:B------:R-:W-:Y:S05]  /*112a0*/  BSYNC.RECONVERGENT B1 ;  /* 0x0000000000017941 */ /* 0x000fea0003800200 */
.L_x_1432:
        /* <DEDUP_REMOVED lines=86> */
.L_x_1437:
[----:B------:R-:W-:Y:S05]  /*11810*/  BSYNC.RECONVERGENT B0 ;  /* 0x0000000000007941 */ /* 0x000fea0003800200 */
.L_x_1436:
[----:B-----5:R4:W-:Y:S02]  /*11820*/  STS.128 [R3+0x5000], R24 ;  /* 0x0050001803007388 */ /* 0x0209e40000000c00 */
.L_x_1427:
[----:B------:R-:W-:Y:S05]  /*11830*/  BSYNC.RECONVERGENT B2 ;  /* 0x0000000000027941 */ /* 0x000fea0003800200 */
.L_x_1426:
[----:B------:R-:W-:-:S04]  /*11840*/  IADD3 R31, PT, PT, R104, 0x30, RZ ;  /* 0x00000030681f7810 */ /* 0x000fc80007ffe0ff */
[----:B------:R-:W-:-:S13]  /*11850*/  ISETP.GE.AND P0, PT, R31, UR10, PT ;  /* 0x0000000a1f007c0c */ /* 0x000fda000bf06270 */
[----:B------:R-:W-:Y:S05]  /*11860*/  @P0 BRA `(.L_x_1354) ;  /* 0x00000010005c0947 */ /* 0x000fea0003800000 */
[----:B------:R-:W2:Y:S01]  /*11870*/  LDC R37, c[0x0][0x440] ;  /* 0x00011000ff257b82 */ /* 0x000ea20000000800 */
[----:B-1----:R-:W-:Y:S01]  /*11880*/  IMAD.WIDE.U32 R38, R12, 0x60, R34 ;  /* 0x000000600c267825 */ /* 0x002fe200078e0022 */
[----:B------:R-:W-:Y:S03]  /*11890*/  BSSY.RECONVERGENT B1, `(.L_x_1438) ;  /* 0x000005e000017945 */ /* 0x000fe60003800200 */
[----:B------:R-:W-:-:S05]  /*118a0*/  IMAD R13, R13, 0x60, RZ ;  /* 0x000000600d0d7824 */ /* 0x000fca00078e02ff */
[----:B------:R-:W-:Y:S01]  /*118b0*/  IADD3 R39, PT, PT, R13, R39, RZ ;  /* 0x000000270d277210 */ /* 0x000fe20007ffe0ff */
[----:B------:R-:W-:Y:S01]  /*118c0*/  IMAD R13, R28, 0x30, RZ ;  /* 0x000000301c0d7824 */ /* 0x000fe200078e02ff */
        /* <DEDUP_REMOVED lines=22> */
[----:B------:R-:W2:Y:S01]  /*11a30*/  LDG.E.128 R20, desc[UR6][R20.64] ;  /* 0x0000000614147981 */ /* 0x000ea2000c1e1d00 */
[----:B----4-:R-:W-:-:S04]  /*11a40*/  IADD3 R16, P1, PT, R12, UR8, RZ ;  /* 0x000000080c107c10 */ /* 0x010fc8000ff3e0ff */
[----:B------:R-:W-:-:S06]  /*11a50*/  IADD3.X R17, PT, PT, R0, UR9, RZ, P1, !PT ;  /* 0x0000000900117c10 */ /* 0x000fcc0008ffe4ff */
[----:B------:R-:W4:Y:S01]  /*11a60*/  LDG.E.128 R16, desc[UR6][R16.64] ;  /* 0x0000000610107981 */ /* 0x000f22000c1e1d00 */
[C---:B-----5:R-:W-:Y:S01]  /*11a70*/  IMAD.U32 R28, R24.reuse, 0x10000, RZ ;  /* 0x00010000181c7824 */ /* 0x060fe200078e00ff */
[----:B------:R-:W-:Y:S01]  /*11a80*/  LOP3.LUT R12, R24, 0xffff0000, RZ, 0xc0, !PT ;  /* 0xffff0000180c7812 */ /* 0x000fe200078ec0ff */
[C---:B---3--:R-:W-:Y:S01]  /*11a90*/  IMAD.U32 R34, R26.reuse, 0x10000, RZ ;  /* 0x000100001a227824 */ /* 0x048fe200078e00ff */
        /* <DEDUP_REMOVED lines=10> */
[----:B------:R-:W-:Y:S01]  /*11b40*/  IMAD.U32 R43, R21, 0x10000, RZ ;  /* 0x00010000152b7824 */ /* 0x000fe200078e00ff */
        /* <DEDUP_REMOVED lines=12> */
[----:B------:R-:W-:Y:S01]  /*11c10*/  SHF.L.U32 R46, R22, 0x10, RZ ;  /* 0x00000010162e7819 */ /* 0x000fe200000006ff */
[----:B------:R-:W-:Y:S01]  /*11c20*/  @!P0 FADD.FTZ R4, -R4, -RZ ;  /* 0x800000ff04048221 */ /* 0x000fe20000010100 */
[----:B------:R-:W-:Y:S01]  /*11c30*/  LOP3.LUT R22, R23, 0xffff0000, RZ, 0xc0, !PT ;  /* 0xffff000017167812 */ /* 0x000fe200078ec0ff */
[----:B------:R-:W-:Y:S01]  /*11c40*/  @!P0 FADD.FTZ R42, -R42, -RZ ;  /* 0x800000ff2a2a8221 */ /* 0x000fe20000010100 */
[----:B------:R-:W-:Y:S01]  /*11c50*/  @!P0 FADD.FTZ R7, -R7, -RZ ;  /* 0x800000ff07078221 */ /* 0x000fe20000010100 */
[----:B------:R-:W-:Y:S01]  /*11c60*/  FMUL.FTZ R6, R21, R6 ;  /* 0x0000000615067220 */ /* 0x000fe20000410000 */
[----:B------:R-:W-:Y:S01]  /*11c70*/  FMUL.FTZ R5, R20, R5 ;  /* 0x0000000514057220 */ /* 0x000fe20000410000 */
[C---:B----4-:R-:W-:Y:S01]  /*11c80*/  IMAD.U32 R21, R16.reuse, 0x10000, RZ ;  /* 0x0001000010157824 */ /* 0x050fe200078e00ff */
[----:B------:R-:W-:Y:S01]  /*11c90*/  LOP3.LUT R20, R16, 0xffff0000, RZ, 0xc0, !PT ;  /* 0xffff000010147812 */ /* 0x000fe200078ec0ff */
[----:B------:R-:W-:Y:S01]  /*11ca0*/  FMUL.FTZ R27, R44, R27 ;  /* 0x0000001b2c1b7220 */ /* 0x000fe20000410000 */
[----:B------:R-:W-:Y:S01]  /*11cb0*/  FMUL.FTZ R45, R45, R26 ;  /* 0x0000001a2d2d7220 */ /* 0x000fe20000410000 */
[----:B------:R-:W-:Y:S01]  /*11cc0*/  @!P0 FADD.FTZ R41, -R41, -RZ ;  /* 0x800000ff29298221 */ /* 0x000fe20000010100 */
[----:B------:R-:W-:Y:S01]  /*11cd0*/  SHF.L.U32 R16, R17, 0x10, RZ ;  /* 0x0000001011107819 */ /* 0x000fe200000006ff */
[----:B------:R-:W-:Y:S01]  /*11ce0*/  FMUL.FTZ R4, R43, R4 ;  /* 0x000000042b047220 */ /* 0x000fe20000410000 */
[----:B------:R-:W-:Y:S01]  /*11cf0*/  LOP3.LUT R23, R17, 0xffff0000, RZ, 0xc0, !PT ;  /* 0xffff000011177812 */ /* 0x000fe200078ec0ff */
[----:B------:R-:W-:Y:S01]  /*11d00*/  FMUL.FTZ R47, R47, R42 ;  /* 0x0000002a2f2f7220 */ /* 0x000fe20000410000 */
[----:B------:R-:W-:Y:S01]  /*11d10*/  FMUL.FTZ R7, R22, R7 ;  /* 0x0000000716077220 */ /* 0x000fe20000410000 */
[----:B------:R-:W-:Y:S01]  /*11d20*/  IMAD.U32 R22, R18, 0x10000, RZ ;  /* 0x0001000012167824 */ /* 0x000fe200078e00ff */
[C---:B------:R-:W-:Y:S01]  /*11d30*/  SHF.L.U32 R17, R19.reuse, 0x10, RZ ;  /* 0x0000001013117819 */ /* 0x040fe200000006ff */
[----:B------:R-:W-:Y:S01]  /*11d40*/  FMUL.FTZ R41, R46, R41 ;  /* 0x000000292e297220 */ /* 0x000fe20000410000 */
[----:B------:R-:W-:Y:S01]  /*11d50*/  LOP3.LUT R18, R18, 0xffff0000, RZ, 0xc0, !PT ;  /* 0xffff000012127812 */ /* 0x000fe200078ec0ff */
[----:B------:R-:W-:Y:S01]  /*11d60*/  FFMA.FTZ R21, R28, R21, R27 ;  /* 0x000000151c157223 */ /* 0x000fe2000001001b */
        /* <DEDUP_REMOVED lines=11> */
[----:B------:R-:W-:Y:S01]  /*11e20*/  F2FP.BF16.F32.PACK_AB R27, R24, R5 ;  /* 0x00000005181b723e */ /* 0x000fe200000010ff */
[----:B------:R-:W-:Y:S01]  /*11e30*/  IMAD.MOV.U32 R24, RZ, RZ, R12 ;  /* 0x000000ffff187224 */ /* 0x000fe200078e000c */
[----:B------:R-:W-:Y:S02]  /*11e40*/  MOV R25, R23 ;  /* 0x0000001700197202 */ /* 0x000fe40000000f00 */
.L_x_1441:
[----:B------:R-:W-:Y:S05]  /*11e50*/  BSYNC.RECONVERGENT B0 ;  /* 0x0000000000007941 */ /* 0x000fea0003800200 */
.L_x_1440:
[----:B-----5:R4:W-:Y:S02]  /*11e60*/  STS.128 [R3+0x1800], R24 ;  /* 0x0018001803007388 */ /* 0x0209e40000000c00 */
.L_x_1439:
[----:B------:R-:W-:Y:S05]  /*11e70*/  BSYNC.RECONVERGENT B1 ;  /* 0x0000000000017941 */ /* 0x000fea0003800200 */
.L_x_1438:
        /* <DEDUP_REMOVED lines=23> */
[----:B------:R-:W4:Y:S01]  /*11ff0*/  LDG.E.128 R20, desc[UR6][R20.64+0x80] ;  /* 0x0000800614147981 */ /* 0x000f22000c1e1d00 */
[----:B-1----:R-:W-:-:S04]  /*12000*/  IADD3 R16, P1, PT, R12, UR8, RZ ;  /* 0x000000080c107c10 */ /* 0x002fc8000ff3e0ff */
        /* <DEDUP_REMOVED lines=15> */
[----:B----4-:R-:W-:Y:S01]  /*12100*/  IMAD.U32 R43, R21, 0x10000, RZ ;  /* 0x00010000152b7824 */ /* 0x010fe200078e00ff */
        /* <DEDUP_REMOVED lines=19> */
[C---:B------:R-:W-:Y:S01]  /*12240*/  IMAD.U32 R21, R16.reuse, 0x10000, RZ ;  /* 0x0001000010157824 */ /* 0x040fe200078e00ff */
        /* <DEDUP_REMOVED lines=28> */
.L_x_1445:
[----:B------:R-:W-:Y:S05]  /*12410*/  BSYNC.RECONVERGENT B0 ;  /* 0x0000000000007941 */ /* 0x000fea0003800200 */
.L_x_1444:
[----:B-----5:R1:W-:Y:S02]  /*12420*/  STS.128 [R3+0x3800], R24 ;  /* 0x0038001803007388 */ /* 0x0203e40000000c00 */
.L_x_1443:
[----:B------:R-:W-:Y:S05]  /*12430*/  BSYNC.RECONVERGENT B1 ;  /* 0x0000000000017941 */ /* 0x000fea0003800200 */
.L_x_1442:
        /* <DEDUP_REMOVED lines=15> */
[C---:B------:R-:W-:Y:S02]  /*12530*/  IMAD.SHL.U32 R0, R2.reuse, 0x2, RZ ;  /* 0x0000000202007824 */ /* 0x040fe400078e00ff */
[----:B-1--4-:R-:W-:Y:S01]  /*12540*/  IMAD.WIDE R24, R33, 0x2, R38 ;  /* 0x0000000221187825 */ /* 0x012fe200078e0226 */
[----:B------:R-:W-:Y:S02]  /*12550*/  SHF.L.U64.HI R2, R2, 0x1, R11 ;  /* 0x0000000102027819 */ /* 0x000fe4000001020b */
[----:B--2---:R-:W-:-:S03]  /*12560*/  IADD3 R16, P1, PT, R0, UR8, RZ ;  /* 0x0000000800107c10 */ /* 0x004fc6000ff3e0ff */
[----:B------:R-:W2:Y:S01]  /*12570*/  LDG.E.128 R24, desc[UR6][R24.64+0x100] ;  /* 0x0001000618187981 */ /* 0x000ea2000c1e1d00 */
[----:B------:R-:W-:Y:S01]  /*12580*/  IADD3.X R17, PT, PT, R2, UR9, RZ, P1, !PT ;  /* 0x0000000902117c10 */ /* 0x000fe20008ffe4ff */
[----:B------:R-:W1:Y:S05]  /*12590*/  LDCU.64 UR8, c[0x0][0x4c8] ;  /* 0x00009900ff0877ac */ /* 0x000e6a0008000a00 */
[----:B------:R-:W4:Y:S01]  /*125a0*/  LDG.E.128 R16, desc[UR6][R16.64+0x100] ;  /* 0x0001000610107981 */ /* 0x000f22000c1e1d00 */
[----:B-1----:R-:W-:-:S04]  /*125b0*/  IADD3 R20, P1, PT, R0, UR8, RZ ;  /* 0x0000000800147c10 */ /* 0x002fc8000ff3e0ff */
[----:B------:R-:W-:-:S06]  /*125c0*/  IADD3.X R21, PT, PT, R2, UR9, RZ, P1, !PT ;  /* 0x0000000902157c10 */ /* 0x000fcc0008ffe4ff */
[----:B------:R-:W3:Y:S01]  /*125d0*/  LDG.E.128 R20, desc[UR6][R20.64+0x100] ;  /* 0x0001000614147981 */ /* 0x000ee2000c1e1d00 */
        /* <DEDUP_REMOVED lines=8> */
[C---:B--2---:R-:W-:Y:S01]  /*12660*/  IMAD.U32 R6, R25.reuse, 0x10000, RZ ;  /* 0x0001000019067824 */ /* 0x044fe200078e00ff */
[----:B------:R-:W-:Y:S01]  /*12670*/  LOP3.LUT R32, R25, 0xffff0000, RZ, 0xc0, !PT ;  /* 0xffff000019207812 */ /* 0x000fe200078ec0ff */
[C---:B------:R-:W-:Y:S01]  /*12680*/  IMAD.U32 R30, R26.reuse, 0x10000, RZ ;  /* 0x000100001a1e7824 */ /* 0x040fe200078e00ff */
[----:B------:R-:W-:-:S02]  /*12690*/  LOP3.LUT R25, R26, 0xffff0000, RZ, 0xc0, !PT ;  /* 0xffff00001a197812 */ /* 0x000fc400078ec0ff */
[C---:B------:R-:W-:Y:S02]  /*126a0*/  SHF.L.U32 R13, R24.reuse, 0x10, RZ ;  /* 0x00000010180d7819 */ /* 0x040fe400000006ff */
[----:B------:R-:W-:Y:S01]  /*126b0*/  LOP3.LUT R7, R24, 0xffff0000, RZ, 0xc0, !PT ;  /* 0xffff000018077812 */ /* 0x000fe200078ec0ff */
[----:B----4-:R-:W-:Y:S01]  /*126c0*/  IMAD.U32 R26, R16, 0x10000, RZ ;  /* 0x00010000101a7824 */ /* 0x010fe200078e00ff */
[----:B---3--:R-:W-:Y:S02]  /*126d0*/  SHF.L.U32 R35, R18, 0x10, RZ ;  /* 0x0000001012237819 */ /* 0x008fe400000006ff */
[C---:B------:R-:W-:Y:S01]  /*126e0*/  SHF.L.U32 R24, R27.reuse, 0x10, RZ ;  /* 0x000000101b187819 */ /* 0x040fe200000006ff */
[----:B------:R-:W-:Y:S01]  /*126f0*/  @!P0 FADD.FTZ R26, -R26, -RZ ;  /* 0x800000ff1a1a8221 */ /* 0x000fe20000010100 */
[----:B------:R-:W-:Y:S01]  /*12700*/  LOP3.LUT R33, R27, 0xffff0000, RZ, 0xc0, !PT ;  /* 0xffff00001b217812 */ /* 0x000fe200078ec0ff */
[----:B------:R-:W-:Y:S01]  /*12710*/  IMAD.U32 R27, R17, 0x10000, RZ ;  /* 0x00010000111b7824 */ /* 0x000fe200078e00ff */
[----:B------:R-:W-:Y:S01]  /*12720*/  LOP3.LUT R16, R16, 0xffff0000, RZ, 0xc0, !PT ;  /* 0xffff000010107812 */ /* 0x000fe200078ec0ff */
[----:B------:R-:W-:Y:S01]  /*12730*/  FMUL.FTZ R13, R13, R26 ;  /* 0x0000001a0d0d7220 */ /* 0x000fe20000410000 */
[----:B------:R-:W-:Y:S01]  /*12740*/  LOP3.LUT R18, R18, 0xffff0000, RZ, 0xc0, !PT ;  /* 0xffff000012127812 */ /* 0x000fe200078ec0ff */
[----:B------:R-:W-:Y:S01]  /*12750*/  @!P0 FADD.FTZ R27, -R27, -RZ ;  /* 0x800000ff1b1b8221 */ /* 0x000fe20000010100 */
[----:B------:R-:W-:Y:S01]  /*12760*/  LOP3.LUT R37, R17, 0xffff0000, RZ, 0xc0, !PT ;  /* 0xffff000011257812 */ /* 0x000fe200078ec0ff */
[C---:B------:R-:W-:Y:S01]  /*12770*/  IMAD.U32 R17, R19.reuse, 0x10000, RZ ;  /* 0x0001000013117824 */ /* 0x040fe200078e00ff */
[----:B------:R-:W-:Y:S01]  /*12780*/  LOP3.LUT R34, R19, 0xffff0000, RZ, 0xc0, !PT ;  /* 0xffff000013227812 */ /* 0x000fe200078ec0ff */
[----:B------:R-:W-:Y:S01]  /*12790*/  @!P0 FADD.FTZ R16, -R16, -RZ ;  /* 0x800000ff10108221 */ /* 0x000fe20000010100 */
[----:B------:R-:W-:Y:S01]  /*127a0*/  @!P0 FADD.FTZ R18, -R18, -RZ ;  /* 0x800000ff12128221 */ /* 0x000fe20000010100 */
[----:B------:R-:W-:Y:S01]  /*127b0*/  @!P0 FADD.FTZ R17, -R17, -RZ ;  /* 0x800000ff11118221 */ /* 0x000fe20000010100 */
[----:B------:R-:W-:Y:S01]  /*127c0*/  FMUL.FTZ R27, R6, R27 ;  /* 0x0000001b061b7220 */ /* 0x000fe20000410000 */
[----:B------:R-:W-:Y:S01]  /*127d0*/  FMUL.FTZ R7, R7, R16 ;  /* 0x0000001007077220 */ /* 0x000fe20000410000 */
[----:B------:R-:W-:Y:S01]  /*127e0*/  @!P0 FADD.FTZ R34, -R34, -RZ ;  /* 0x800000ff22228221 */ /* 0x000fe20000010100 */
[----:B------:R-:W-:Y:S01]  /*127f0*/  FMUL.FTZ R18, R25, R18 ;  /* 0x0000001219127220 */ /* 0x000fe20000410000 */
[----:B------:R-:W-:Y:S01]  /*12800*/  FMUL.FTZ R17, R24, R17 ;  /* 0x0000001118117220 */ /* 0x000fe20000410000 */
[----:B------:R-:W-:Y:S01]  /*12810*/  @!P0 FADD.FTZ R37, -R37, -RZ ;  /* 0x800000ff25258221 */ /* 0x000fe20000010100 */
[C---:B------:R-:W-:Y:S01]  /*12820*/  LOP3.LUT R16, R20.reuse, 0xffff0000, RZ, 0xc0, !PT ;  /* 0xffff000014107812 */ /* 0x040fe200078ec0ff */
[----:B------:R-:W-:Y:S01]  /*12830*/  IMAD.U32 R19, R20, 0x10000, RZ ;  /* 0x0001000014137824 */ /* 0x000fe200078e00ff */
[C---:B------:R-:W-:Y:S01]  /*12840*/  SHF.L.U32 R6, R21.reuse, 0x10, RZ ;  /* 0x0000001015067819 */ /* 0x040fe200000006ff */
[C---:B------:R-:W-:Y:S01]  /*12850*/  IMAD.U32 R24, R22.reuse, 0x10000, RZ ;  /* 0x0001000016187824 */ /* 0x040fe200078e00ff */
[----:B------:R-:W-:Y:S01]  /*12860*/  LOP3.LUT R25, R21, 0xffff0000, RZ, 0xc0, !PT ;  /* 0xffff000015197812 */ /* 0x000fe200078ec0ff */
[----:B------:R-:W-:Y:S01]  /*12870*/  @!P0 FADD.FTZ R35, -R35, -RZ ;  /* 0x800000ff23238221 */ /* 0x000fe20000010100 */
[----:B------:R-:W-:Y:S01]  /*12880*/  LOP3.LUT R21, R22, 0xffff0000, RZ, 0xc0, !PT ;  /* 0xffff000016157812 */ /* 0x000fe200078ec0ff */
[----:B------:R-:W-:Y:S01]  /*12890*/  FMUL.FTZ R33, R33, R34 ;  /* 0x0000002221217220 */ /* 0x000fe20000410000 */
[C---:B------:R-:W-:Y:S01]  /*128a0*/  SHF.L.U32 R20, R23.reuse, 0x10, RZ ;  /* 0x0000001017147819 */ /* 0x040fe200000006ff */
[----:B------:R-:W-:Y:S01]  /*128b0*/  FFMA.FTZ R8, R8, R19, R13 ;  /* 0x0000001308087223 */ /* 0x000fe2000001000d */
[----:B------:R-:W-:Y:S01]  /*128c0*/  LOP3.LUT R22, R23, 0xffff0000, RZ, 0xc0, !PT ;  /* 0xffff000017167812 */ /* 0x000fe200078ec0ff */
[----:B------:R-:W-:Y:S01]  /*128d0*/  FFMA.FTZ R7, R2, R16, R7 ;  /* 0x0000001002077223 */ /* 0x000fe20000010007 */
[----:B------:R-:W-:Y:S01]  /*128e0*/  FMUL.FTZ R37, R32, R37 ;  /* 0x0000002520257220 */ /* 0x000fe20000410000 */
[----:B------:R-:W-:Y:S01]  /*128f0*/  FMUL.FTZ R30, R30, R35 ;  /* 0x000000231e1e7220 */ /* 0x000fe20000410000 */
[----:B------:R-:W-:Y:S01]  /*12900*/  FFMA.FTZ R17, R28, R20, R17 ;  /* 0x000000141c117223 */ /* 0x000fe20000010011 */
[----:B------:R-:W-:Y:S01]  /*12910*/  FFMA.FTZ R4, R4, R22, R33 ;  /* 0x0000001604047223 */ /* 0x000fe20000010021 */
        /* <DEDUP_REMOVED lines=10> */
.L_x_1447:
[----:B------:R-:W-:Y:S05]  /*129c0*/  BSYNC.RECONVERGENT B0 ;  /* 0x0000000000007941 */ /* 0x000fea0003800200 */
.L_x_1446:
[----:B-----5:R1:W-:Y:S02]  /*129d0*/  STS.128 [R3+0x5800], R4 ;  /* 0x0058000403007388 */ /* 0x0203e40000000c00 */
.L_x_1354:
[----:B------:R-:W-:Y:S05]  /*129e0*/  BSYNC.RECONVERGENT B3 ;  /* 0x0000000000037941 */ /* 0x000fea0003800200 */
.L_x_1343:
[----:B------:R-:W-:Y:S01]  /*129f0*/  UIADD3 UR9, UPT, UPT, -UR26, UR25, URZ ;  /* 0x000000191a097290 */ /* 0x000fe2000fffe1ff */
[----:B------:R-:W-:Y:S05]  /*12a00*/  BSSY.RECONVERGENT B0, `(.L_x_1448) ;  /* 0x000001a000007945 */ /* 0x000fea0003800200 */
[----:B------:R-:W-:-:S13]  /*12a10*/  ISETP.GE.AND P3, PT, R104, UR9, PT ;  /* 0x0000000968007c0c */ /* 0x000fda000bf66270 */
[----:B------:R-:W-:Y:S05]  /*12a20*/  @P3 BRA `(.L_x_1449) ;  /* 0x00000000005c3947 */ /* 0x000fea0003800000 */
[----:B------:R-:W2:Y:S02]  /*12a30*/  LDCU UR8, c[0x0][0x440] ;  /* 0x00008800ff0877ac */ /* 0x000ea40008000800 */
[----:B--2---:R-:W-:Y:S02]  /*12a40*/  ISETP.GE.AND P1, PT, R14, UR8, PT ;  /* 0x000000080e007c0c */ /* 0x004fe4000bf26270 */
[----:B------:R-:W-:-:S11]  /*12a50*/  ISETP.GE.AND P0, PT, R10, UR8, PT ;  /* 0x000000080a007c0c */ /* 0x000fd6000bf06270 */
[----:B-1-3--:R-:W-:Y:S02]  /*12a60*/  @!P1 IMAD.MOV.U32 R4, RZ, RZ, R164 ;  /* 0x000000ffff049224 */ /* 0x00afe400078e00a4 */
        /* <DEDUP_REMOVED lines=18> */
.L_x_1450:
[----:B------:R2:W-:Y:S02]  /*12b90*/  STS.128 [R3+0xa000], RZ ;  /* 0x00a000ff03007388 */ /* 0x0005e40000000c00 */
.L_x_1449:
[----:B------:R-:W-:Y:S05]  /*12ba0*/  BSYNC.RECONVERGENT B0 ;  /* 0x0000000000007941 */ /* 0x000fea0003800200 */
.L_x_1448:
[----:B------:R-:W-:Y:S01]  /*12bb0*/  ISETP.GE.AND P0, PT, R36, UR9, PT ;  /* 0x0000000924007c0c */ /* 0x000fe2000bf06270 */
[----:B------:R-:W-:-:S12]  /*12bc0*/  BSSY.RECONVERGENT B0, `(.L_x_1451) ;  /* 0x0000019000007945 */ /* 0x000fd80003800200 */
[----:B------:R-:W-:Y:S05]  /*12bd0*/  @P0 BRA `(.L_x_1452) ;  /* 0x00000000005c0947 */ /* 0x000fea0003800000 */
[----:B------:R-:W4:Y:S01]  /*12be0*/  LDCU UR8, c[0x0][0x440] ;  /* 0x00008800ff0877ac */ /* 0x000f220008000800 */
[----:B-123--:R-:W-:-:S04]  /*12bf0*/  LEA R4, P2, R49, R164, 0x1 ;  /* 0x000000a431047211 */ /* 0x00efc800078408ff */
        /* <DEDUP_REMOVED lines=20> */
.L_x_1453:
[----:B------:R2:W-:Y:S02]  /*12d40*/  STS.128 [R3+0xa800], RZ ;  /* 0x00a800ff03007388 */ /* 0x0005e40000000c00 */
.L_x_1452:
[----:B------:R-:W-:Y:S05]  /*12d50*/  BSYNC.RECONVERGENT B0 ;  /* 0x0000000000007941 */ /* 0x000fea0003800200 */
.L_x_1451:
[----:B------:R-:W-:Y:S01]  /*12d60*/  ISETP.GE.AND P0, PT, R29, UR9, PT ;  /* 0x000000091d007c0c */ /* 0x000fe2000bf06270 */
[----:B------:R-:W-:-:S12]  /*12d70*/  BSSY.RECONVERGENT B0, `(.L_x_1454) ;  /* 0x000001a000007945 */ /* 0x000fd80003800200 */
[----:B------:R-:W-:Y:S05]  /*12d80*/  @P0 BRA `(.L_x_1455) ;  /* 0x0000000000600947 */ /* 0x000fea0003800000 */
[----:B-123--:R-:W4:Y:S01]  /*12d90*/  LDC.64 R4, c[0x0][0x3b8] ;  /* 0x0000ee00ff047b82 */ /* 0x00ef220000000a00 */
[----:B------:R-:W1:Y:S02]  /*12da0*/  LDCU UR8, c[0x0][0x440] ;  /* 0x00008800ff0877ac */ /* 0x000e640008000800 */
[----:B-1----:R-:W-:Y:S02]  /*12db0*/  ISETP.GE.AND P1, PT, R14, UR8, PT ;  /* 0x000000080e007c0c */ /* 0x002fe4000bf26270 */
[----:B------:R-:W-:Y:S02]  /*12dc0*/  ISETP.GE.AND P0, PT, R10, UR8, PT ;  /* 0x000000080a007c0c */ /* 0x000fe4000bf06270 */
[----:B----4-:R-:W-:-:S04]  /*12dd0*/  LEA R6, P2, R4, R164, 0x6 ;  /* 0x000000a404067211 */ /* 0x010fc800078430ff */
        /* <DEDUP_REMOVED lines=18> */
.L_x_1456:
[----:B------:R2:W-:Y:S02]  /*12f00*/  STS.128 [R3+0xb000], RZ ;  /* 0x00b000ff03007388 */ /* 0x0005e40000000c00 */
.L_x_1455:
[----:B------:R-:W-:Y:S05]  /*12f10*/  BSYNC.RECONVERGENT B0 ;  /* 0x0000000000007941 */ /* 0x000fea0003800200 */
.L_x_1454:
[----:B------:R-:W-:Y:S01]  /*12f20*/  ISETP.GE.AND P0, PT, R31, UR9, PT ;  /* 0x000000091f007c0c */ /* 0x000fe2000bf06270 */
[C---:B------:R-:W-:Y:S01]  /*12f30*/  IMAD.SHL.U32 R157, R61.reuse, 0x20, RZ ;  /* 0x000000203d9d7824 */ /* 0x040fe200078e00ff */
[----:B------:R-:W-:Y:S01]  /*12f40*/  BSSY.RECONVERGENT B0, `(.L_x_1457) ;  /* 0x000001e000007945 */ /* 0x000fe20003800200 */
[----:B------:R-:W-:-:S03]  /*12f50*/  IMAD.SHL.U32 R28, R61, 0x40, RZ ;  /* 0x000000403d1c7824 */ /* 0x000fc600078e00ff */
[----:B------:R-:W-:-:S04]  /*12f60*/  LOP3.LUT R157, R157, 0x7c00, RZ, 0xc0, !PT ;  /* 0x00007c009d9d7812 */ /* 0x000fc800078ec0ff */
[----:B-12-4-:R-:W-:-:S03]  /*12f70*/  LOP3.LUT R7, R157, 0x200, R28, 0xf8, !PT ;  /* 0x000002009d077812 */ /* 0x016fc600078ef81c */
[----:B------:R-:W-:Y:S05]  /*12f80*/  @P0 BRA `(.L_x_1458) ;  /* 0x0000000000640947 */ /* 0x000fea0003800000 */
[----:B---3--:R-:W1:Y:S01]  /*12f90*/  LDC.64 R4, c[0x0][0x3b8] ;  /* 0x0000ee00ff047b82 */ /* 0x008e620000000a00 */
[----:B------:R-:W2:Y:S02]  /*12fa0*/  LDCU UR8, c[0x0][0x440] ;  /* 0x00008800ff0877ac */ /* 0x000ea40008000800 */
[----:B--2---:R-:W-:Y:S02]  /*12fb0*/  ISETP.GE.AND P1, PT, R14, UR8, PT ;  /* 0x000000080e007c0c */ /* 0x004fe4000bf26270 */
        /* <DEDUP_REMOVED lines=21> */
.L_x_1459:
[----:B------:R2:W-:Y:S02]  /*13110*/  STS.128 [R3+0xb800], RZ ;  /* 0x00b800ff03007388 */ /* 0x0005e40000000c00 */
.L_x_1458:
[----:B------:R-:W-:Y:S05]  /*13120*/  BSYNC.RECONVERGENT B0 ;  /* 0x0000000000007941 */ /* 0x000fea0003800200 */
.L_x_1457:
[----:B------:R-:W0:Y:S01]  /*13130*/  LDGDEPBAR ;  /* 0x00000000000079af */ /* 0x000e220000000000 */
[----:B------:R-:W1:Y:S01]  /*13140*/  LDCU UR8, c[0x0][0x508] ;  /* 0x0000a100ff0877ac */ /* 0x000e620008000800 */
[----:B------:R-:W-:Y:S01]  /*13150*/  IMAD.U32 R0, RZ, RZ, UR24 ;  /* 0x00000018ff007e24 */ /* 0x000fe2000f8e00ff */
[----:B------:R-:W-:Y:S01]  /*13160*/  LOP3.LUT R65, R65, 0x1f0, RZ, 0xc0, !PT ;  /* 0x000001f041417812 */ /* 0x000fe200078ec0ff */
[----:B------:R-:W-:Y:S01]  /*13170*/  BSSY.RECONVERGENT B0, `(.L_x_1460) ;  /* 0x0000028000007945 */ /* 0x000fe20003800200 */
[----:B------:R-:W-:Y:S01]  /*13180*/  SHF.R.U32.HI R2, RZ, 0x2, R61 ;  /* 0x00000002ff027819 */ /* 0x000fe2000001163d */
[----:B------:R-:W-:Y:S01]  /*13190*/  IMAD.IADD R48, R64, 0x1, R7 ;  /* 0x0000000140307824 */ /* 0x000fe200078e0207 */
[----:B------:R-:W-:Y:S02]  /*131a0*/  IADD3 R0, PT, PT, R65, 0x1, R0 ;  /* 0x0000000141007810 */ /* 0x000fe40007ffe000 */
[----:B---3--:R-:W-:-:S04]  /*131b0*/  LOP3.LUT R5, R2, 0x7, RZ, 0xc0, !PT ;  /* 0x0000000702057812 */ /* 0x008fc800078ec0ff */
[----:B------:R-:W-:Y:S01]  /*131c0*/  IADD3 R5, PT, PT, R0, -UR21, R5 ;  /* 0x8000001500057c10 */ /* 0x000fe2000fffe005 */
[----:B------:R-:W-:-:S05]  /*131d0*/  IMAD.U32 R0, RZ, RZ, UR25 ;  /* 0x00000019ff007e24 */ /* 0x000fca000f8e00ff */
        /* <DEDUP_REMOVED lines=28> */
.L_x_1462:
[----:B------:R3:W-:Y:S01]  /*133a0*/  STS.128 [R3+0x10000], RZ ;  /* 0x010000ff03007388 */ /* 0x0007e20000000c00 */
[----:B------:R-:W-:Y:S05]  /*133b0*/  BRA `(.L_x_1463) ;  /* 0x00000000000c7947 */ /* 0x000fea0003800000 */
.L_x_1461:
[----:B------:R1:W-:Y:S04]  /*133c0*/  STS.128 [R3+0xc000], RZ ;  /* 0x00c000ff03007388 */ /* 0x0003e80000000c00 */
[----:B------:R1:W-:Y:S04]  /*133d0*/  STS.128 [R3+0xe000], RZ ;  /* 0x00e000ff03007388 */ /* 0x0003e80000000c00 */
[----:B------:R1:W-:Y:S02]  /*133e0*/  STS.128 [R3+0x10000], RZ ;  /* 0x010000ff03007388 */ /* 0x0003e40000000c00 */
.L_x_1463:
[----:B------:R-:W-:Y:S05]  /*133f0*/  BSYNC.RECONVERGENT B0 ;  /* 0x0000000000007941 */ /* 0x000fea0003800200 */
.L_x_1460:
[----:B------:R-:W-:Y:S01]  /*13400*/  ISETP.GE.AND P0, PT, R36, UR9, PT ;  /* 0x0000000924007c0c */ /* 0x000fe2000bf06270 */
[----:B------:R-:W-:-:S12]  /*13410*/  BSSY.RECONVERGENT B0, `(.L_x_1464) ;  /* 0x000001c000007945 */ /* 0x000fd80003800200 */
[----:B------:R1:W-:Y:S04]  /*13420*/  @P0 STS.128 [R3+0xc800], RZ ;  /* 0x00c800ff03000388 */ /* 0x0003e80000000c00 */
[----:B------:R1:W-:Y:S04]  /*13430*/  @P0 STS.128 [R3+0xe800], RZ ;  /* 0x00e800ff03000388 */ /* 0x0003e80000000c00 */
[----:B------:R1:W-:Y:S01]  /*13440*/  @P0 STS.128 [R3+0x10800], RZ ;  /* 0x010800ff03000388 */ /* 0x0003e20000000c00 */
        /* <DEDUP_REMOVED lines=23> */
.L_x_1466:
[----:B------:R2:W-:Y:S02]  /*135c0*/  STS.128 [R3+0x10800], RZ ;  /* 0x010800ff03007388 */ /* 0x0005e40000000c00 */
.L_x_1465:
[----:B------:R-:W-:Y:S05]  /*135d0*/  BSYNC.RECONVERGENT B0 ;  /* 0x0000000000007941 */ /* 0x000fea0003800200 */
.L_x_1464:
[----:B------:R-:W-:Y:S01]  /*135e0*/  ISETP.GE.AND P0, PT, R29, UR9, PT ;  /* 0x000000091d007c0c */ /* 0x000fe2000bf06270 */
[----:B------:R-:W-:-:S12]  /*135f0*/  BSSY.RECONVERGENT B0, `(.L_x_1467) ;  /* 0x000001d000007945 */ /* 0x000fd80003800200 */
[----:B------:R1:W-:Y:S04]  /*13600*/  @P0 STS.128 [R3+0xd000], RZ ;  /* 0x00d000ff03000388 */ /* 0x0003e80000000c00 */
[----:B------:R1:W-:Y:S04]  /*13610*/  @P0 STS.128 [R3+0xf000], RZ ;  /* 0x00f000ff03000388 */ /* 0x0003e80000000c00 */
[----:B------:R1:W-:Y:S01]  /*13620*/  @P0 STS.128 [R3+0x11000], RZ ;  /* 0x011000ff03000388 */ /* 0x0003e20000000c00 */
        /* <DEDUP_REMOVED lines=24> */
.L_x_1469:
[----:B------:R2:W-:Y:S02]  /*137b0*/  STS.128 [R3+0x11000], RZ ;  /* 0x011000ff03007388 */ /* 0x0005e40000000c00 */
.L_x_1468:
[----:B------:R-:W-:Y:S05]  /*137c0*/  BSYNC.RECONVERGENT B0 ;  /* 0x0000000000007941 */ /* 0x000fea0003800200 */
.L_x_1467:
[----:B------:R-:W-:Y:S01]  /*137d0*/  ISETP.GE.AND P0, PT, R31, UR9, PT ;  /* 0x000000091f007c0c */ /* 0x000fe2000bf06270 */
[----:B------:R-:W-:Y:S01]  /*137e0*/  BSSY.RECONVERGENT B0, `(.L_x_1470) ;  /* 0x0000020000007945 */ /* 0x000fe20003800200 */
[----:B------:R-:W-:-:S11]  /*137f0*/  SHF.R.U32.HI R2, RZ, 0x4, R61 ;  /* 0x00000004ff027819 */ /* 0x000fd6000001163d */
[----:B------:R1:W-:Y:S04]  /*13800*/  @P0 STS.128 [R3+0xd800], RZ ;  /* 0x00d800ff03000388 */ /* 0x0003e80000000c00 */
[----:B------:R1:W-:Y:S04]  /*13810*/  @P0 STS.128 [R3+0xf800], RZ ;  /* 0x00f800ff03000388 */ /* 0x0003e80000000c00 */
[----:B------:R1:W-:Y:S01]  /*13820*/  @P0 STS.128 [R3+0x11800], RZ ;  /* 0x011800ff03000388 */ /* 0x0003e20000000c00 */
[----:B------:R-:W-:Y:S05]  /*13830*/  @P0 BRA `(.L_x_1471) ;  /* 0x0000000000680947 */ /* 0x000fea0003800000 */
[----:B-12---:R-:W1:Y:S01]  /*13840*/  LDC.64 R4, c[0x0][0x3c0] ;  /* 0x0000f000ff047b82 */ /* 0x006e620000000a00 */
[----:B------:R-:W2:Y:S01]  /*13850*/  LDCU UR8, c[0x0][0x440] ;  /* 0x00008800ff0877ac */ /* 0x000ea20008000800 */
[----:B------:R-:W-:Y:S01]  /*13860*/  IMAD.MOV.U32 R167, RZ, RZ, R162 ;  /* 0x000000ffffa77224 */ /* 0x000fe200078e00a2 */
        /* <DEDUP_REMOVED lines=22> */
.L_x_1472:
[----:B------:R2:W-:Y:S02]  /*139d0*/  STS.128 [R3+0x11800], RZ ;  /* 0x011800ff03007388 */ /* 0x0005e40000000c00 */
.L_x_1471:
[----:B------:R-:W-:Y:S05]  /*139e0*/  BSYNC.RECONVERGENT B0 ;  /* 0x0000000000007941 */ /* 0x000fea0003800200 */
.L_x_1470:
[----:B------:R-:W-:Y:S01]  /*139f0*/  IMAD.SHL.U32 R2, R2, 0x400, RZ ;  /* 0x0000040002027824 */ /* 0x000fe200078e00ff */
[----:B------:R-:W-:Y:S01]  /*13a00*/  LOP3.LUT R29, R66, 0x8, R61, 0x78, !PT ;  /* 0x00000008421d7812 */ /* 0x000fe200078e783d */
        /* <DEDUP_REMOVED lines=11> */
[----:B----4-:R-:W-:Y:S01]  /*13ac0*/  VIADD R12, R31, UR5 ;  /* 0x000000051f0c7c36 */ /* 0x010fe20008000000 */
[----:B------:R-:W4:Y:S01]  /*13ad0*/  LDSM.16.M88.4 R64, [R31+UR5+0x6000] ;  /* 0x006000051f40783b */ /* 0x000f220008000200 */
[----:B------:R-:W-:Y:S02]  /*13ae0*/  IADD3 R13, PT, PT, R48, R147, RZ ;  /* 0x00000093300d7210 */ /* 0x000fe40007ffe0ff */
[----:B------:R-:W-:Y:S01]  /*13af0*/  IMAD.IADD R11, R12, 0x1, R147 ;  /* 0x000000010c0b7824 */ /* 0x000fe200078e0293 */
[----:B------:R-:W3:Y:S01]  /*13b00*/  LDSM.16.M88.4 R52, [R31+UR5+0x6800] ;  /* 0x006800051f34783b */ /* 0x000ee20008000200 */
        /* <DEDUP_REMOVED lines=8> */
[----:B------:R-:W-:Y:S04]  /*13b90*/  LDSM.16.M88.4 R16, [R13] ;  /* 0x000000000d10783b */ /* 0x000fe80000000200 */
[----:B------:R-:W3:Y:S04]  /*13ba0*/  LDSM.16.M88.4 R24, [R11+0x6000] ;  /* 0x006000000b18783b */ /* 0x000ee80000000200 */
[----:B------:R-:W3:Y:S04]  /*13bb0*/  LDSM.16.M88.4 R20, [R11+0x6800] ;  /* 0x006800000b14783b */ /* 0x000ee80000000200 */
[----:B-12---:R-:W1:Y:S04]  /*13bc0*/  LDSM.16.M88.4 R4, [R11+0x7000] ;  /* 0x007000000b04783b */ /* 0x006e680000000200 */
[----:B------:R-:W2:Y:S04]  /*13bd0*/  LDSM.16.M88.4 R84, [R11+0x7800] ;  /* 0x007800000b54783b */ /* 0x000ea80000000200 */
[----:B------:R-:W-:Y:S01]  /*13be0*/  LDSM.16.M88.4 R80, [R12+0x6000] ;  /* 0x006000000c50783b */ /* 0x000fe20000000200 */
[C---:B----4-:R-:W-:Y:S03]  /*13bf0*/  HMMA.16816.F32.BF16 R68, R92.reuse, R64, RZ ;  /* 0x000000405c44723c */ /* 0x050fe600000418ff */
[----:B------:R-:W-:Y:S04]  /*13c00*/  LDSM.16.M88.4 R76, [R12+0x6800] ;  /* 0x006800000c4c783b */ /* 0x000fe80000000200 */
[----:B-----5:R-:W-:Y:S01]  /*13c10*/  LDSM.16.M88.4 R72, [R12+0x7000] ;  /* 0x007000000c48783b */ /* 0x020fe20000000200 */
[C---:B------:R-:W-:Y:S03]  /*13c20*/  HMMA.16816.F32.BF16 R64, R92.reuse, R66, RZ ;  /* 0x000000425c40723c */ /* 0x040fe600000418ff */
[----:B------:R-:W-:Y:S04]  /*13c30*/  LDSM.16.M88.4 R88, [R2+0x7000] ;  /* 0x007000000258783b */ /* 0x000fe80000000200 */
[----:B------:R-:W-:Y:S01]  /*13c40*/  LDSM.16.M88.4 R100, [R12+0x8000] ;  /* 0x008000000c64783b */ /* 0x000fe20000000200 */
[C---:B---3--:R-:W-:Y:S03]  /*13c50*/  HMMA.16816.F32.BF16 R56, R92.reuse, R52, RZ ;  /* 0x000000345c38723c */ /* 0x048fe600000418ff */
[----:B------:R-:W-:Y:S05]  /*13c60*/  LDSM.16.M88.4 R96, [R12+0x8800] ;  /* 0x008800000c60783b */ /* 0x000fea0000000200 */
[C---:B------:R-:W-:Y:S08]  /*13c70*/  HMMA.16816.F32.BF16 R44, R92.reuse, R40, RZ ;  /* 0x000000285c2c723c */ /* 0x040ff000000418ff */
[C---:B------:R-:W-:Y:S08]  /*13c80*/  HMMA.16816.F32.BF16 R52, R92.reuse, R54, RZ ;  /* 0x000000365c34723c */ /* 0x040ff000000418ff */
[C---:B------:R-:W-:Y:S08]  /*13c90*/  HMMA.16816.F32.BF16 R40, R92.reuse, R42, RZ ;  /* 0x0000002a5c28723c */ /* 0x040ff000000418ff */
[C---:B------:R-:W-:Y:S08]  /*13ca0*/  HMMA.16816.F32.BF16 R36, R92.reuse, R32, RZ ;  /* 0x000000205c24723c */ /* 0x040ff000000418ff */
[----:B------:R-:W-:Y:S01]  /*13cb0*/  HMMA.16816.F32.BF16 R92, R92, R34, RZ ;  /* 0x000000225c5c723c */ /* 0x000fe200000418ff */
[----:B------:R-:W-:Y:S07]  /*13cc0*/  LDSM.16.M88.4 R32, [R12+0x7800] ;  /* 0x007800000c20783b */ /* 0x000fee0000000200 */
[C---:B------:R-:W-:Y:S08]  /*13cd0*/  HMMA.16816.F32.BF16 R68, R16.reuse, R24, R68 ;  /* 0x000000181044723c */ /* 0x040ff00000041844 */
[C---:B------:R-:W-:Y:S01]  /*13ce0*/  HMMA.16816.F32.BF16 R64, R16.reuse, R26, R64 ;  /* 0x0000001a1040723c */ /* 0x040fe20000041840 */
[----:B------:R-:W3:Y:S07]  /*13cf0*/  LDSM.16.M88.4 R24, [R30] ;  /* 0x000000001e18783b */ /* 0x000eee0000000200 */
[C---:B------:R-:W-:Y:S08]  /*13d00*/  HMMA.16816.F32.BF16 R56, R16.reuse, R20, R56 ;  /* 0x000000141038723c */ /* 0x040ff00000041838 */
[C---:B------:R-:W-:Y:S01]  /*13d10*/  HMMA.16816.F32.BF16 R52, R16.reuse, R22, R52 ;  /* 0x000000161034723c */ /* 0x040fe20000041834 */
[----:B------:R-:W-:Y:S07]  /*13d20*/  LDSM.16.M88.4 R20, [R2+0x6000] ;  /* 0x006000000214783b */ /* 0x000fee0000000200 */
[C---:B-1----:R-:W-:Y:S08]  /*13d30*/  HMMA.16816.F32.BF16 R44, R16.reuse, R4, R44 ;  /* 0x00000004102c723c */ /* 0x042ff0000004182c */
[C---:B------:R-:W-:Y:S01]  /*13d40*/  HMMA.16816.F32.BF16 R40, R16.reuse, R6, R40 ;  /* 0x000000061028723c */ /* 0x040fe20000041828 */
[----:B------:R-:W1:Y:S07]  /*13d50*/  LDSM.16.M88.4 R4, [R8] ;  /* 0x000000000804783b */ /* 0x000e6e0000000200 */
[C---:B--2---:R-:W-:Y:S08]  /*13d60*/  HMMA.16816.F32.BF16 R36, R16.reuse, R84, R36 ;  /* 0x000000541024723c */ /* 0x044ff00000041824 */
[----:B------:R-:W-:Y:S01]  /*13d70*/  HMMA.16816.F32.BF16 R92, R16, R86, R92 ;  /* 0x00000056105c723c */ /* 0x000fe2000004185c */
[----:B------:R-:W2:Y:S04]  /*13d80*/  LDSM.16.M88.4 R16, [R2+0x6800] ;  /* 0x006800000210783b */ /* 0x000ea80000000200 */
[----:B------:R-:W-:Y:S03]  /*13d90*/  LDSM.16.M88.4 R84, [R31+UR5+0x8000] ;  /* 0x008000051f54783b */ /* 0x000fe60008000200 */
[C---:B---3--:R-:W-:Y:S08]  /*13da0*/  HMMA.16816.F32.BF16 R68, R24.reuse, R80, R68 ;  /* 0x000000501844723c */ /* 0x048ff00000041844 */
        /* <DEDUP_REMOVED lines=10> */
[----:B------:R-:W3:Y:S04]  /*13e50*/  LDSM.16.M88.4 R24, [R2+0x7800] ;  /* 0x007800000218783b */ /* 0x000ee80000000200 */
[----:B------:R-:W-:Y:S03]  /*13e60*/  LDSM.16.M88.4 R32, [R31+UR5+0x9800] ;  /* 0x009800051f20783b */ /* 0x000fe60008000200 */
[C---:B-1----:R-:W-:Y:S08]  /*13e70*/  HMMA.16816.F32.BF16 R68, R4.reuse, R20, R68 ;  /* 0x000000140444723c */ /* 0x042ff00000041844 */
[C---:B------:R-:W-:Y:S01]  /*13e80*/  HMMA.16816.F32.BF16 R64, R4.reuse, R22, R64 ;  /* 0x000000160440723c */ /* 0x040fe20000041840 */
[----:B------:R-:W1:Y:S07]  /*13e90*/  LDSM.16.M88.4 R20, [R48+0x2000] ;  /* 0x002000003014783b */ /* 0x000e6e0000000200 */
[C---:B--2---:R-:W-:Y:S08]  /*13ea0*/  HMMA.16816.F32.BF16 R56, R4.reuse, R16, R56 ;  /* 0x000000100438723c */ /* 0x044ff00000041838 */
[C---:B------:R-:W-:Y:S01]  /*13eb0*/  HMMA.16816.F32.BF16 R52, R4.reuse, R18, R52 ;  /* 0x000000120434723c */ /* 0x040fe20000041834 */
[----:B------:R-:W2:Y:S07]  /*13ec0*/  LDSM.16.M88.4 R16, [R13+0x2000] ;  /* 0x002000000d10783b */ /* 0x000eae0000000200 */
[C---:B------:R-:W-:Y:S08]  /*13ed0*/  HMMA.16816.F32.BF16 R44, R4.reuse, R88, R44 ;  /* 0x00000058042c723c */ /* 0x040ff0000004182c */
[C---:B------:R-:W-:Y:S01]  /*13ee0*/  HMMA.16816.F32.BF16 R40, R4.reuse, R90, R40 ;  /* 0x0000005a0428723c */ /* 0x040fe20000041828 */
[----:B------:R-:W-:Y:S07]  /*13ef0*/  LDSM.16.M88.4 R88, [R2+0x8000] ;  /* 0x008000000258783b */ /* 0x000fee0000000200 */
[C---:B---3--:R-:W-:Y:S08]  /*13f00*/  HMMA.16816.F32.BF16 R36, R4.reuse, R24, R36 ;  /* 0x000000180424723c */ /* 0x048ff00000041824 */
[----:B------:R-:W-:Y:S01]  /*13f10*/  HMMA.16816.F32.BF16 R92, R4, R26, R92 ;  /* 0x0000001a045c723c */ /* 0x000fe2000004185c */
[----:B------:R-:W3:Y:S04]  /*13f20*/  LDSM.16.M88.4 R24, [R11+0x8800] ;  /* 0x008800000b18783b */ /* 0x000ee80000000200 */
[----:B------:R-:W4:Y:S03]  /*13f30*/  LDSM.16.M88.4 R4, [R11+0x9000] ;  /* 0x009000000b04783b */ /* 0x000f260000000200 */
[C---:B-1----:R-:W-:Y:S08]  /*13f40*/  HMMA.16816.F32.BF16 R68, R20.reuse, R84, R68 ;  /* 0x000000541444723c */ /* 0x042ff00000041844 */
        /* <DEDUP_REMOVED lines=11> */
[----:B------:R-:W1:Y:S03]  /*14000*/  LDSM.16.M88.4 R32, [R30+0x2000] ;  /* 0x002000001e20783b */ /* 0x000e660000000200 */
[C---:B--2---:R-:W-:Y:S08]  /*14010*/  HMMA.16816.F32.BF16 R68, R16.reuse, R72, R68 ;  /* 0x000000481044723c */ /* 0x044ff00000041844 */
        /* <DEDUP_REMOVED lines=8> */
[C---:B-1----:R-:W-:Y:S08]  /*140a0*/  HMMA.16816.F32.BF16 R36, R16.reuse, R20, R36 ;  /* 0x000000141024723c */ /* 0x042ff00000041824 */
[----:B------:R-:W-:Y:S01]  /*140b0*/  HMMA.16816.F32.BF16 R92, R16, R22, R92 ;  /* 0x00000016105c723c */ /* 0x000fe2000004185c */
[----:B------:R-:W1:Y:S04]  /*140c0*/  LDSM.16.M88.4 R20, [R2+0x9000] ;  /* 0x009000000214783b */ /* 0x000e680000000200 */
[----:B------:R-:W4:Y:S03]  /*140d0*/  LDSM.16.M88.4 R16, [R2+0x9800] ;  /* 0x009800000210783b */ /* 0x000f260000000200 */
[C---:B------:R-:W-:Y:S08]  /*140e0*/  HMMA.16816.F32.BF16 R68, R32.reuse, R100, R68 ;  /* 0x000000642044723c */ /* 0x040ff00000041844 */
[C---:B------:R-:W-:Y:S01]  /*140f0*/  HMMA.16816.F32.BF16 R64, R32.reuse, R102, R64 ;  /* 0x000000662040723c */ /* 0x040fe20000041840 */
[----:B------:R-:W-:Y:S07]  /*14100*/  LDSM.16.M88.4 R100, [R11+0xb800] ;  /* 0x00b800000b64783b */ /* 0x000fee0000000200 */
[C---:B------:R-:W-:Y:S08]  /*14110*/  HMMA.16816.F32.BF16 R56, R32.reuse, R96, R56 ;  /* 0x000000602038723c */ /* 0x040ff00000041838 */
[C---:B------:R-:W-:Y:S01]  /*14120*/  HMMA.16816.F32.BF16 R52, R32.reuse, R98, R52 ;  /* 0x000000622034723c */ /* 0x040fe20000041834 */
[----:B------:R-:W-:Y:S07]  /*14130*/  LDSM.16.M88.4 R96, [R13+0x4000] ;  /* 0x004000000d60783b */ /* 0x000fee0000000200 */
[C---:B------:R-:W-:Y:S08]  /*14140*/  HMMA.16816.F32.BF16 R44, R32.reuse, R76, R44 ;  /* 0x0000004c202c723c */ /* 0x040ff0000004182c */
[C---:B------:R-:W-:Y:S01]  /*14150*/  HMMA.16816.F32.BF16 R40, R32.reuse, R78, R40 ;  /* 0x0000004e2028723c */ /* 0x040fe20000041828 */
[----:B------:R-:W4:Y:S07]  /*14160*/  LDSM.16.M88.4 R76, [R31+UR5+0xa800] ;  /* 0x00a800051f4c783b */ /* 0x000f2e0008000200 */
[C---:B--2---:R-:W-:Y:S08]  /*14170*/  HMMA.16816.F32.BF16 R36, R32.reuse, R72, R36 ;  /* 0x000000482024723c */ /* 0x044ff00000041824 */
[----:B------:R-:W-:Y:S01]  /*14180*/  HMMA.16816.F32.BF16 R92, R32, R74, R92 ;  /* 0x0000004a205c723c */ /* 0x000fe2000004185c */
[----:B------:R-:W2:Y:S04]  /*14190*/  LDSM.16.M88.4 R72, [R31+UR5+0xb000] ;  /* 0x00b000051f48783b */ /* 0x000ea80008000200 */
[----:B------:R-:W2:Y:S03]  /*141a0*/  LDSM.16.M88.4 R32, [R31+UR5+0xb800] ;  /* 0x00b800051f20783b */ /* 0x000ea60008000200 */
[C---:B---3--:R-:W-:Y:S08]  /*141b0*/  HMMA.16816.F32.BF16 R68, R4.reuse, R88, R68 ;  /* 0x000000580444723c */ /* 0x048ff00000041844 */
[C---:B------:R-:W-:Y:S01]  /*141c0*/  HMMA.16816.F32.BF16 R64, R4.reuse, R90, R64 ;  /* 0x0000005a0440723c */ /* 0x040fe20000041840 */
[----:B------:R-:W-:Y:S07]  /*141d0*/  LDSM.16.M88.4 R88, [R30+0x4000] ;  /* 0x004000001e58783b */ /* 0x000fee0000000200 */
[C---:B------:R-:W-:Y:S08]  /*141e0*/  HMMA.16816.F32.BF16 R56, R4.reuse, R84, R56 ;  /* 0x000000540438723c */ /* 0x040ff00000041838 */
[C---:B------:R-:W-:Y:S01]  /*141f0*/  HMMA.16816.F32.BF16 R52, R4.reuse, R86, R52 ;  /* 0x000000560434723c */ /* 0x040fe20000041834 */
[----:B------:R-:W-:Y:S07]  /*14200*/  LDSM.16.M88.4 R84, [R12+0xa000] ;  /* 0x00a000000c54783b */ /* 0x000fee0000000200 */
[C---:B-1----:R-:W-:Y:S08]  /*14210*/  HMMA.16816.F32.BF16 R44, R4.reuse, R20, R44 ;  /* 0x00000014042c723c */ /* 0x042ff0000004182c */
[C---:B------:R-:W-:Y:S01]  /*14220*/  HMMA.16816.F32.BF16 R40, R4.reuse, R22, R40 ;  /* 0x000000160428723c */ /* 0x040fe20000041828 */
[----:B------:R-:W1:Y:S07]  /*14230*/  LDSM.16.M88.4 R20, [R11+0xa000] ;  /* 0x00a000000b14783b */ /* 0x000e6e0000000200 */
[C---:B----4-:R-:W-:Y:S08]  /*14240*/  HMMA.16816.F32.BF16 R36, R4.reuse, R16, R36 ;  /* 0x000000100424723c */ /* 0x050ff00000041824 */
[----:B------:R-:W-:Y:S01]  /*14250*/  HMMA.16816.F32.BF16 R92, R4, R18, R92 ;  /* 0x00000012045c723c */ /* 0x000fe2000004185c */
[----:B------:R-:W3:Y:S04]  /*14260*/  LDSM.16.M88.4 R16, [R11+0xa800] ;  /* 0x00a800000b10783b */ /* 0x000ee80000000200 */
[----:B------:R-:W4:Y:S03]  /*14270*/  LDSM.16.M88.4 R4, [R11+0xb000] ;  /* 0x00b000000b04783b */ /* 0x000f260000000200 */
[C---:B------:R-:W-:Y:S08]  /*14280*/  HMMA.16816.F32.BF16 R68, R24.reuse, R80, R68 ;  /* 0x000000501844723c */ /* 0x040ff00000041844 */
[C---:B------:R-:W-:Y:S01]  /*14290*/  HMMA.16816.F32.BF16 R64, R24.reuse, R82, R64 ;  /* 0x000000521840723c */ /* 0x040fe20000041840 */
[----:B------:R-:W4:Y:S07]  /*142a0*/  LDSM.16.M88.4 R80, [R12+0xa800] ;  /* 0x00a800000c50783b */ /* 0x000f2e0000000200 */
[C---:B------:R-:W-:Y:S08]  /*142b0*/  HMMA.16816.F32.BF16 R56, R24.reuse, R76, R56 ;  /* 0x0000004c1838723c */ /* 0x040ff00000041838 */
[C---:B------:R-:W-:Y:S01]  /*142c0*/  HMMA.16816.F32.BF16 R52, R24.reuse, R78, R52 ;  /* 0x0000004e1834723c */ /* 0x040fe20000041834 */
[----:B------:R-:W4:Y:S07]  /*142d0*/  LDSM.16.M88.4 R76, [R12+0xb000] ;  /* 0x00b000000c4c783b */ /* 0x000f2e0000000200 */
[C---:B--2---:R-:W-:Y:S08]  /*142e0*/  HMMA.16816.F32.BF16 R44, R24.reuse, R72, R44 ;  /* 0x00000048182c723c */ /* 0x044ff0000004182c */
[C---:B------:R-:W-:Y:S01]  /*142f0*/  HMMA.16816.F32.BF16 R40, R24.reuse, R74, R40 ;  /* 0x0000004a1828723c */ /* 0x040fe20000041828 */
[----:B------:R-:W2:Y:S07]  /*14300*/  LDSM.16.M88.4 R72, [R12+0xb800] ;  /* 0x00b800000c48783b */ /* 0x000eae0000000200 */
[C---:B------:R-:W-:Y:S08]  /*14310*/  HMMA.16816.F32.BF16 R92, R24.reuse, R34, R92 ;  /* 0x00000022185c723c */ /* 0x040ff0000004185c */
[----:B------:R-:W-:Y:S01]  /*14320*/  HMMA.16816.F32.BF16 R36, R24, R32, R36 ;  /* 0x000000201824723c */ /* 0x000fe20000041824 */
[----:B------:R-:W-:Y:S04]  /*14330*/  LDSM.16.M88.4 R32, [R8+0x4000] ;  /* 0x004000000820783b */ /* 0x000fe80000000200 */
[----:B------:R-:W2:Y:S03]  /*14340*/  LDSM.16.M88.4 R24, [R2+0xa000] ;  /* 0x00a000000218783b */ /* 0x000ea60000000200 */
[C---:B-1----:R-:W-:Y:S08]  /*14350*/  HMMA.16816.F32.BF16 R68, R96.reuse, R20, R68 ;  /* 0x000000146044723c */ /* 0x042ff00000041844 */
[C---:B------:R-:W-:Y:S01]  /*14360*/  HMMA.16816.F32.BF16 R64, R96.reuse, R22, R64 ;  /* 0x000000166040723c */ /* 0x040fe20000041840 */
[----:B------:R-:W1:Y:S07]  /*14370*/  LDSM.16.M88.4 R20, [R2+0xa800] ;  /* 0x00a800000214783b */ /* 0x000e6e0000000200 */
[C---:B---3--:R-:W-:Y:S08]  /*14380*/  HMMA.16816.F32.BF16 R56, R96.reuse, R16, R56 ;  /* 0x000000106038723c */ /* 0x048ff00000041838 */
[C---:B------:R-:W-:Y:S01]  /*14390*/  HMMA.16816.F32.BF16 R52, R96.reuse, R18, R52 ;  /* 0x000000126034723c */ /* 0x040fe20000041834 */
[----:B------:R-:W3:Y:S07]  /*143a0*/  LDSM.16.M88.4 R16, [R2+0xb000] ;  /* 0x00b000000210783b */ /* 0x000eee0000000200 */
        /* <DEDUP_REMOVED lines=10> */
[C---:B------:R-:W-:Y:S08]  /*14450*/  HMMA.16816.F32.BF16 R44, R88.reuse, R76, R44 ;  /* 0x0000004c582c723c */ /* 0x040ff0000004182c */
[C---:B------:R-:W-:Y:S08]  /*14460*/  HMMA.16816.F32.BF16 R40, R88.reuse, R78, R40 ;  /* 0x0000004e5828723c */ /* 0x040ff00000041828 */
[C---:B--2---:R-:W-:Y:S08]  /*14470*/  HMMA.16816.F32.BF16 R92, R88.reuse, R74, R92 ;  /* 0x0000004a585c723c */ /* 0x044ff0000004185c */
[----:B------:R-:W-:Y:S08]  /*14480*/  HMMA.16816.F32.BF16 R36, R88, R72, R36 ;  /* 0x000000485824723c */ /* 0x000ff00000041824 */
[C---:B------:R-:W-:Y:S08]  /*14490*/  HMMA.16816.F32.BF16 R68, R32.reuse, R24, R68 ;  /* 0x000000182044723c */ /* 0x040ff00000041844 */
[C---:B------:R-:W-:Y:S08]  /*144a0*/  HMMA.16816.F32.BF16 R64, R32.reuse, R26, R64 ;  /* 0x0000001a2040723c */ /* 0x040ff00000041840 */
[C---:B-1----:R-:W-:Y:S08]  /*144b0*/  HMMA.16816.F32.BF16 R56, R32.reuse, R20, R56 ;  /* 0x000000142038723c */ /* 0x042ff00000041838 */
[C---:B------:R-:W-:Y:S08]  /*144c0*/  HMMA.16816.F32.BF16 R52, R32.reuse, R22, R52 ;  /* 0x000000162034723c */ /* 0x040ff00000041834 */
[C---:B---3--:R-:W-:Y:S08]  /*144d0*/  HMMA.16816.F32.BF16 R44, R32.reuse, R16, R44 ;  /* 0x00000010202c723c */ /* 0x048ff0000004182c */
[C---:B------:R-:W-:Y:S08]  /*144e0*/  HMMA.16816.F32.BF16 R40, R32.reuse, R18, R40 ;  /* 0x000000122028723c */ /* 0x040ff00000041828 */
[C---:B----4-:R-:W-:Y:S08]  /*144f0*/  HMMA.16816.F32.BF16 R92, R32.reuse, R6, R92 ;  /* 0x00000006205c723c */ /* 0x050ff0000004185c */
[----:B------:R-:W-:Y:S01]  /*14500*/  HMMA.16816.F32.BF16 R36, R32, R4, R36 ;  /* 0x000000042024723c */ /* 0x000fe20000041824 */
[----:B------:R-:W-:-:S05]  /*14510*/  IMAD.U32 R5, RZ, RZ, UR25 ;  /* 0x00000019ff057e24 */ /* 0x000fca000f8e00ff */
[----:B------:R-:W-:Y:S01]  /*14520*/  VIADDMNMX R132, R0, 0x8, R5, PT ;  /* 0x0000000800847846 */ /* 0x000fe20003800105 */
[----:B------:R-:W-:Y:S06]  /*14530*/  BAR.SYNC.DEFER_BLOCKING 0x0 ;  /* 0x0000000000007b1d */ /* 0x000fec0000010000 */
[----:B------:R-:W-:Y:S07]  /*14540*/  BRA.U !UP0, `(.L_x_1473) ;  /* 0x00000009084c7547 */ /* 0x000fee000b800000 */
        /* <DEDUP_REMOVED lines=12> */
.L_x_1474:
[----:B------:R-:W1:Y:S01]  /*14610*/  LDC R2, c[0x0][0x4f0] ;  /* 0x00013c00ff027b82 */ /* 0x000e620000000800 */
[----:B------:R-:W-:Y:S01]  /*14620*/  UIADD3 UR8, UPT, UPT, UR26, -0x40, URZ ;  /* 0xffffffc01a087890 */ /* 0x000fe2000fffe0ff */
[----:B------:R-:W-:Y:S01]  /*14630*/  IABS R6, UR26 ;  /* 0x0000001a00067c13 */ /* 0x000fe20008000000 */
[----:B------:R-:W2:Y:S04]  /*14640*/  LDCU.64 UR10, c[0x0][0x3b8] ;  /* 0x00007700ff0a77ac */ /* 0x000ea80008000a00 */
        /* <DEDUP_REMOVED lines=15> */
[----:B------:R-:W-:Y:S01]  /*14740*/  IMAD R5, R0, R5, R4 ;  /* 0x0000000500057224 */ /* 0x000fe200078e0204 */
        /* <DEDUP_REMOVED lines=29> */
[----:B--2---:R-:W-:-:S04]  /*14920*/  IMAD R2, R2, UR10, RZ ;  /* 0x0000000a02027c24 */ /* 0x004fc8000f8e02ff */
[----:B------:R-:W-:Y:S01]  /*14930*/  IMAD R2, R5, UR11, R2 ;  /* 0x0000000b05027c24 */ /* 0x000fe2000f8e0202 */
[----:B---3--:R-:W-:Y:S01]  /*14940*/  IADD3 R0, PT, PT, R7, -R0, RZ ;  /* 0x8000000007007210 */ /* 0x008fe20007ffe0ff */
[----:B------:R-:W-:-:S03]  /*14950*/  IMAD.WIDE.U32 R6, R5, UR10, RZ ;  /* 0x0000000a05067c25 */ /* 0x000fc6000f8e00ff */
        /* <DEDUP_REMOVED lines=8> */
.L_x_1475:
[----:B------:R-:W1:Y:S01]  /*149e0*/  LDCU UR9, c[0x0][0x440] ;  /* 0x00008800ff0977ac */ /* 0x000e620008000800 */
[C---:B------:R-:W-:Y:S01]  /*149f0*/  LEA R4, P2, R49.reuse, R164, 0x1 ;  /* 0x000000a431047211 */ /* 0x040fe200078408ff */
[----:B------:R-:W2:Y:S03]  /*14a00*/  LDCU UR8, c[0x0][0x3bc] ;  /* 0x00007780ff0877ac */ /* 0x000ea60008000800 */
[----:B------:R-:W-:Y:S01]  /*14a10*/  LEA.HI.X R5, R49, R165, R60, 0x1, P2 ;  /* 0x000000a531057211 */ /* 0x000fe200010f0c3c */
[----:B------:R-:W-:-:S06]  /*14a20*/  USHF.L.U32 UR11, UR10, 0x5, URZ ;  /* 0x000000050a0b7899 */ /* 0x000fcc00080006ff */
[----:B------:R-:W-:Y:S02]  /*14a30*/  IADD3 R8, P2, PT, R4, UR11, RZ ;  /* 0x0000000b04087c10 */ /* 0x000fe4000ff5e0ff */
[----:B-1----:R-:W-:Y:S02]  /*14a40*/  ISETP.GE.AND P5, PT, R14, UR9, PT ;  /* 0x000000090e007c0c */ /* 0x002fe4000bfa6270 */
[----:B------:R-:W-:Y:S02]  /*14a50*/  ISETP.GE.AND P4, PT, R10, UR9, PT ;  /* 0x000000090a007c0c */ /* 0x000fe4000bf86270 */
[----:B------:R-:W-:Y:S01]  /*14a60*/  ISETP.GE.AND P3, PT, R9, UR9, PT ;  /* 0x0000000909007c0c */ /* 0x000fe2000bf66270 */
[----:B--2---:R-:W-:-:S06]  /*14a70*/  USHF.L.U64.HI UR8, UR10, 0x5, UR8 ;  /* 0x000000050a087899 */ /* 0x004fcc0008010208 */
        /* <DEDUP_REMOVED lines=64> */
.L_x_1473:
[----:B------:R-:W1:Y:S01]  /*14e80*/  S2R R160, SR_TID.X ;  /* 0x0000000000a07919 */ /* 0x000e620000002100 */
[----:B------:R-:W-:Y:S01]  /*14e90*/  UIADD3 UR14, UPT, UPT, UR4, -0x1, URZ ;  /* 0xffffffff040e7890 */ /* 0x000fe2000fffe0ff */
[----:B------:R-:W2:Y:S05]  /*14ea0*/  LDCU UR8, c[0x0][0x45c] ;  /* 0x00008b80ff0877ac */ /* 0x000eaa0008000800 */
[----:B------:R-:W-:Y:S01]  /*14eb0*/  IMAD.U32 R0, RZ, RZ, UR14 ;  /* 0x0000000eff007e24 */ /* 0x000fe2000f8e00ff */
[----:B------:R-:W-:Y:S01]  /*14ec0*/  UISETP.GT.AND UP0, UPT, UR14, UR20, UPT ;  /* 0x000000140e00728c */ /* 0x000fe2000bf04270 */
[C---:B-1----:R-:W-:Y:S01]  /*14ed0*/  IMAD.SHL.U32 R5, R160.reuse, 0x2, RZ ;  /* 0x00000002a0057824 */ /* 0x042fe200078e00ff */
[----:B------:R-:W-:Y:S01]  /*14ee0*/  SHF.R.U32.HI R159, RZ, 0x1, R160 ;  /* 0x00000001ff9f7819 */ /* 0x000fe200000116a0 */
[----:B------:R-:W-:-:S03]  /*14ef0*/  IMAD.SHL.U32 R31, R160, 0x8, RZ ;  /* 0x00000008a01f7824 */ /* 0x000fc600078e00ff */
[----:B------:R-:W-:Y:S02]  /*14f00*/  LOP3.LUT R5, R5, 0x6, RZ, 0xc0, !PT ;  /* 0x0000000605057812 */ /* 0x000fe400078ec0ff */
[----:B------:R-:W-:Y:S02]  /*14f10*/  LOP3.LUT R31, R31, 0x38, RZ, 0xc0, !PT ;  /* 0x000000381f1f7812 */ /* 0x000fe400078ec0ff */
[----:B------:R-:W-:Y:S01]  /*14f20*/  LOP3.LUT R135, R159, 0x8, RZ, 0xc0, !PT ;  /* 0x000000089f877812 */ /* 0x000fe200078ec0ff */
[----:B------:R-:W-:Y:S01]  /*14f30*/  IMAD R0, R0, 0x40, R5 ;  /* 0x0000004000007824 */ /* 0x000fe200078e0205 */
[----:B------:R-:W-:-:S03]  /*14f40*/  LOP3.LUT R30, R31, 0x1c0, R28, 0xf8, !PT ;  /* 0x000001c01f1e7812 */ /* 0x000fc600078ef81c */
[----:B------:R-:W-:Y:S01]  /*14f50*/  VIADD R2, R0, 0x1 ;  /* 0x0000000100027836 */ /* 0x000fe20000000000 */
[----:B------:R-:W-:Y:S01]  /*14f60*/  LOP3.LUT R135, R30, R135, RZ, 0x3c, !PT ;  /* 0x000000871e877212 */ /* 0x000fe200078e3cff */
[C---:B------:R-:W-:Y:S02]  /*14f70*/  VIADD R4, R0.reuse, 0x8 ;  /* 0x0000000800047836 */ /* 0x040fe40000000000 */
[----:B------:R-:W-:Y:S01]  /*14f80*/  VIADD R8, R0, 0x18 ;  /* 0x0000001800087836 */ /* 0x000fe20000000000 */
[-C--:B------:R-:W-:Y:S01]  /*14f90*/  ISETP.GE.AND P6, PT, R2, R133.reuse, PT ;  /* 0x000000850200720c */ /* 0x080fe20003fc6270 */
[----:B------:R-:W-:Y:S01]  /*14fa0*/  VIADD R13, R0, 0x20 ;  /* 0x00000020000d7836 */ /* 0x000fe20000000000 */
[-C--:B------:R-:W-:Y:S01]  /*14fb0*/  ISETP.GE.AND P5, PT, R2, R132.reuse, PT ;  /* 0x000000840200720c */ /* 0x080fe20003fa6270 */
[----:B------:R-:W-:Y:S01]  /*14fc0*/  VIADD R2, R0, 0x9 ;  /* 0x0000000900027836 */ /* 0x000fe20000000000 */
[----:B------:R-:W-:Y:S01]  /*14fd0*/  ISETP.GE.AND P4, PT, R4, R133, PT ;  /* 0x000000850400720c */ /* 0x000fe20003f86270 */
[----:B------:R-:W-:Y:S01]  /*14fe0*/  VIADD R16, R0, 0x31 ;  /* 0x0000003100107836 */ /* 0x000fe20000000000 */
[----:B------:R-:W-:Y:S01]  /*14ff0*/  ISETP.GE.AND P3, PT, R4, R132, PT ;  /* 0x000000840400720c */ /* 0x000fe20003f66270 */
[----:B------:R-:W-:Y:S01]  /*15000*/  VIADD R4, R0, 0x10 ;  /* 0x0000001000047836 */ /* 0x000fe20000000000 */
[----:B------:R-:W-:-:S02]  /*15010*/  FSEL R12, R64, -INF , !P4 ;  /* 0xff800000400c7808 */ /* 0x000fc40006000000 */
[CC--:B------:R-:W-:Y:S02]  /*15020*/  ISETP.GE.AND P2, PT, R2.reuse, R133.reuse, PT ;  /* 0x000000850200720c */ /* 0x0c0fe40003f46270 */
[-C--:B------:R-:W-:Y:S01]  /*15030*/  ISETP.GE.AND P4, PT, R2, R132.reuse, PT ;  /* 0x000000840200720c */ /* 0x080fe20003f86270 */
[----:B------:R-:W-:Y:S01]  /*15040*/  VIADD R2, R0, 0x11 ;  /* 0x0000001100027836 */ /* 0x000fe20000000000 */
[----:B------:R-:W-:Y:S02]  /*15050*/  FSEL R7, R66, -INF , !P3 ;  /* 0xff80000042077808 */ /* 0x000fe40005800000 */
[C---:B------:R-:W-:Y:S02]  /*15060*/  ISETP.GE.AND P3, PT, R4.reuse, R133, PT ;  /* 0x000000850400720c */ /* 0x040fe40003f66270 */
[----:B------:R-:W-:Y:S02]  /*15070*/  FSEL R6, R65, -INF , !P2 ;  /* 0xff80000041067808 */ /* 0x000fe40005000000 */
[----:B------:R-:W-:-:S02]  /*15080*/  ISETP.GE.AND P2, PT, R4, R132, PT ;  /* 0x000000840400720c */ /* 0x000fc40003f46270 */
[----:B------:R-:W-:Y:S02]  /*15090*/  FSEL R5, R67, -INF , !P4 ;  /* 0xff80000043057808 */ /* 0x000fe40006000000 */
[-C--:B------:R-:W-:Y:S02]  /*150a0*/  ISETP.GE.AND P4, PT, R2, R133.reuse, PT ;  /* 0x000000850200720c */ /* 0x080fe40003f86270 */
[----:B------:R-:W-:Y:S02]  /*150b0*/  FSEL R10, R56, -INF , !P3 ;  /* 0xff800000380a7808 */ /* 0x000fe40005800000 */
[----:B------:R-:W-:Y:S01]  /*150c0*/  ISETP.GE.AND P3, PT, R2, R132, PT ;  /* 0x000000840200720c */ /* 0x000fe20003f66270 */
[----:B------:R-:W-:Y:S01]  /*150d0*/  VIADD R2, R0, 0x19 ;  /* 0x0000001900027836 */ /* 0x000fe20000000000 */
[----:B------:R-:W-:Y:S02]  /*150e0*/  FSEL R11, R58, -INF , !P2 ;  /* 0xff8000003a0b7808 */ /* 0x000fe40005000000 */
[----:B------:R-:W-:-:S02]  /*150f0*/  ISETP.GE.AND P2, PT, R8, R133, PT ;  /* 0x000000850800720c */ /* 0x000fc40003f46270 */
[----:B------:R-:W-:Y:S02]  /*15100*/  FSEL R4, R57, -INF , !P4 ;  /* 0xff80000039047808 */ /* 0x000fe40006000000 */
[-C--:B------:R-:W-:Y:S02]  /*15110*/  ISETP.GE.AND P4, PT, R8, R132.reuse, PT ;  /* 0x000000840800720c */ /* 0x080fe40003f86270 */
[----:B------:R-:W-:Y:S02]  /*15120*/  FSEL R59, R59, -INF , !P3 ;  /* 0xff8000003b3b7808 */ /* 0x000fe40005800000 */
[----:B------:R-:W-:Y:S02]  /*15130*/  FSEL R52, R52, -INF , !P2 ;  /* 0xff80000034347808 */ /* 0x000fe40005000000 */
[C---:B------:R-:W-:Y:S02]  /*15140*/  ISETP.GE.AND P3, PT, R2.reuse, R133, PT ;  /* 0x000000850200720c */ /* 0x040fe40003f66270 */
[----:B------:R-:W-:Y:S01]  /*15150*/  ISETP.GE.AND P2, PT, R2, R132, PT ;  /* 0x000000840200720c */ /* 0x000fe20003f46270 */
[----:B------:R-:W-:Y:S01]  /*15160*/  VIADD R2, R0, 0x21 ;  /* 0x0000002100027836 */ /* 0x000fe20000000000 */
[----:B------:R-:W-:-:S02]  /*15170*/  FSEL R9, R54, -INF , !P4 ;  /* 0xff80000036097808 */ /* 0x000fc40006000000 */
[----:B------:R-:W-:Y:S02]  /*15180*/  ISETP.GE.AND P4, PT, R13, R133, PT ;  /* 0x000000850d00720c */ /* 0x000fe40003f86270 */
[----:B------:R-:W-:Y:S02]  /*15190*/  FSEL R8, R53, -INF , !P3 ;  /* 0xff80000035087808 */ /* 0x000fe40005800000 */
[-C--:B------:R-:W-:Y:S01]  /*151a0*/  ISETP.GE.AND P3, PT, R13, R132.reuse, PT ;  /* 0x000000840d00720c */ /* 0x080fe20003f66270 */
        /* <DEDUP_REMOVED lines=8> */
[-C--:B------:R-:W-:Y:S02]  /*15230*/  ISETP.GE.AND P3, PT, R13, R133.reuse, PT ;  /* 0x000000850d00720c */ /* 0x080fe40003f66270 */
[----:B------:R-:W-:Y:S02]  /*15240*/  FSEL R58, R45, -INF , !P2 ;  /* 0xff8000002d3a7808 */ /* 0x000fe40005000000 */
[----:B------:R-:W-:-:S02]  /*15250*/  ISETP.GE.AND P4, PT, R0, R133, PT ;  /* 0x000000850000720c */ /* 0x000fc40003f86270 */
[-C--:B------:R-:W-:Y:S02]  /*15260*/  ISETP.GE.AND P2, PT, R13, R132.reuse, PT ;  /* 0x000000840d00720c */ /* 0x080fe40003f46270 */
[----:B------:R-:W-:Y:S02]  /*15270*/  FSEL R14, R69, -INF , !P6 ;  /* 0xff800000450e7808 */ /* 0x000fe40007000000 */
[----:B------:R-:W-:Y:S02]  /*15280*/  FSEL R13, R71, -INF , !P5 ;  /* 0xff800000470d7808 */ /* 0x000fe40006800000 */
[C---:B------:R-:W-:Y:S02]  /*15290*/  ISETP.GE.AND P5, PT, R2.reuse, R133, PT ;  /* 0x000000850200720c */ /* 0x040fe40003fa6270 */
[----:B------:R-:W-:Y:S01]  /*152a0*/  ISETP.GE.AND P6, PT, R2, R132, PT ;  /* 0x000000840200720c */ /* 0x000fe20003fc6270 */
[----:B------:R-:W-:Y:S01]  /*152b0*/  VIADD R2, R0, 0x30 ;  /* 0x0000003000027836 */ /* 0x000fe20000000000 */
[----:B------:R-:W-:-:S02]  /*152c0*/  FSEL R68, R68, -INF , !P4 ;  /* 0xff80000044447808 */ /* 0x000fc40006000000 */
[----:B------:R-:W-:Y:S02]  /*152d0*/  FSEL R56, R40, -INF , !P3 ;  /* 0xff80000028387808 */ /* 0x000fe40005800000 */
[----:B------:R-:W-:Y:S02]  /*152e0*/  ISETP.GE.AND P3, PT, R0, R132, PT ;  /* 0x000000840000720c */ /* 0x000fe40003f66270 */
[----:B------:R-:W-:Y:S02]  /*152f0*/  FMNMX3.FTZ R17, R68, R14, R12, !PT ;  /* 0x0000000e44117276 */ /* 0x000fe4000781000c */
[----:B------:R-:W-:Y:S02]  /*15300*/  FSEL R66, R41, -INF , !P5 ;  /* 0xff80000029427808 */ /* 0x000fe40006800000 */
[C---:B------:R-:W-:Y:S02]  /*15310*/  ISETP.GE.AND P4, PT, R2.reuse, R133, PT ;  /* 0x000000850200720c */ /* 0x040fe40003f86270 */
[----:B------:R-:W-:Y:S01]  /*15320*/  ISETP.GE.AND P5, PT, R2, R132, PT ;  /* 0x000000840200720c */ /* 0x000fe20003fa6270 */
[----:B------:R-:W-:Y:S01]  /*15330*/  VIADD R2, R0, 0x38 ;  /* 0x0000003800027836 */ /* 0x000fe20000000000 */
[----:B------:R-:W-:Y:S01]  /*15340*/  FSEL R15, R70, -INF , !P3 ;  /* 0xff800000460f7808 */ /* 0x000fe20005800000 */
[----:B------:R-:W-:Y:S01]  /*15350*/  VIADD R0, R0, 0x39 ;  /* 0x0000003900007836 */ /* 0x000fe20000000000 */
[----:B------:R-:W-:-:S02]  /*15360*/  FMNMX3.FTZ R17, R17, R6, R10, !PT ;  /* 0x0000000611117276 */ /* 0x000fc4000781000a */
[----:B------:R-:W-:Y:S02]  /*15370*/  FMNMX3.FTZ R18, R15, R13, R7, !PT ;  /* 0x0000000d0f127276 */ /* 0x000fe40007810007 */
[----:B------:R-:W-:Y:S02]  /*15380*/  FSEL R64, R36, -INF , !P4 ;  /* 0xff80000024407808 */ /* 0x000fe40006000000 */
[----:B------:R-:W-:Y:S02]  /*15390*/  ISETP.GE.AND P4, PT, R2, R133, PT ;  /* 0x000000850200720c */ /* 0x000fe40003f86270 */
[----:B------:R-:W-:Y:S02]  /*153a0*/  FMNMX3.FTZ R17, R17, R4, R52, !PT ;  /* 0x0000000411117276 */ /* 0x000fe40007810034 */
[----:B------:R-:W-:Y:S02]  /*153b0*/  FMNMX3.FTZ R18, R18, R5, R11, !PT ;  /* 0x0000000512127276 */ /* 0x000fe4000781000b */
[----:B------:R-:W-:-:S02]  /*153c0*/  ISETP.GE.AND P3, PT, R16, R133, PT ;  /* 0x000000851000720c */ /* 0x000fc40003f66270 */
[----:B------:R-:W-:Y:S02]  /*153d0*/  FSEL R32, R92, -INF , !P4 ;  /* 0xff8000005c207808 */ /* 0x000fe40006000000 */
[----:B------:R-:W-:Y:S02]  /*153e0*/  FMNMX3.FTZ R17, R17, R8, R80, !PT ;  /* 0x0000000811117276 */ /* 0x000fe40007810050 */
[----:B------:R-:W-:Y:S02]  /*153f0*/  ISETP.GE.AND P4, PT, R16, R132, PT ;  /* 0x000000841000720c */ /* 0x000fe40003f86270 */
[----:B------:R-:W-:Y:S02]  /*15400*/  FMNMX3.FTZ R16, R18, R59, R9, !PT ;  /* 0x0000003b12107276 */ /* 0x000fe40007810009 */
[----:B------:R-:W-:Y:S02]  /*15410*/  FSEL R34, R37, -INF , !P3 ;  /* 0xff80000025227808 */ /* 0x000fe40005800000 */
[----:B------:R-:W-:-:S02]  /*15420*/  FMNMX3.FTZ R17, R17, R58, R56, !PT ;  /* 0x0000003a11117276 */ /* 0x000fc40007810038 */
[----:B------:R-:W-:Y:S02]  /*15430*/  ISETP.GE.AND P3, PT, R0, R133, PT ;  /* 0x000000850000720c */ /* 0x000fe40003f66270 */
[----:B------:R-:W-:Y:S02]  /*15440*/  FSEL R71, R42, -INF , !P2 ;  /* 0xff8000002a477808 */ /* 0x000fe40005000000 */
[----:B------:R-:W-:Y:S02]  /*15450*/  FMNMX3.FTZ R16, R16, R55, R67, !PT ;  /* 0x0000003710107276 */ /* 0x000fe40007810043 */
[----:B------:R-:W-:Y:S02]  /*15460*/  FMNMX3.FTZ R17, R17, R66, R64, !PT ;  /* 0x0000004211117276 */ /* 0x000fe40007810040 */
[----:B------:R-:W-:Y:S02]  /*15470*/  FSEL R26, R93, -INF , !P3 ;  /* 0xff8000005d1a7808 */ /* 0x000fe40005800000 */
[----:B------:R-:W-:-:S02]  /*15480*/  ISETP.GE.AND P3, PT, R2, R132, PT ;  /* 0x000000840200720c */ /* 0x000fc40003f66270 */
[----:B------:R-:W-:Y:S02]  /*15490*/  FSEL R69, R43, -INF , !P6 ;  /* 0xff8000002b457808 */ /* 0x000fe40007000000 */
[----:B------:R-:W-:Y:S02]  /*154a0*/  FSEL R35, R38, -INF , !P5 ;  /* 0xff80000026237808 */ /* 0x000fe40006800000 */
[----:B------:R-:W-:Y:S02]  /*154b0*/  FMNMX3.FTZ R16, R16, R81, R71, !PT ;  /* 0x0000005110107276 */ /* 0x000fe40007810047 */
[----:B------:R-:W-:Y:S02]  /*154c0*/  FMNMX3.FTZ R17, R17, R34, R32, !PT ;  /* 0x0000002211117276 */ /* 0x000fe40007810020 */
[----:B------:R-:W-:Y:S02]  /*154d0*/  ISETP.GE.AND P2, PT, R0, R132, PT ;  /* 0x000000840000720c */ /* 0x000fe40003f46270 */
[----:B------:R-:W-:-:S02]  /*154e0*/  FSEL R33, R39, -INF , !P4 ;  /* 0xff80000027217808 */ /* 0x000fc40006000000 */
[----:B------:R-:W-:Y:S02]  /*154f0*/  FSEL R27, R94, -INF , !P3 ;  /* 0xff8000005e1b7808 */ /* 0x000fe40005800000 */
[----:B------:R-:W-:Y:S02]  /*15500*/  FMNMX3.FTZ R16, R16, R69, R35, !PT ;  /* 0x0000004510107276 */ /* 0x000fe40007810023 */
[----:B------:R-:W-:Y:S02]  /*15510*/  FMNMX.FTZ R2, R26, R17, !PT ;  /* 0x000000111a027209 */ /* 0x000fe40007810000 */
[----:B------:R-:W-:Y:S02]  /*15520*/  FSEL R25, R95, -INF , !P2 ;  /* 0xff8000005f197808 */ /* 0x000fe40005000000 */
[----:B------:R-:W-:Y:S01]  /*15530*/  FMNMX3.FTZ R16, R16, R33, R27, !PT ;  /* 0x0000002110107276 */ /* 0x000fe2000781001b */
[----:B------:R-:W1:Y:S01]  /*15540*/  SHFL.BFLY PT, R19, R2, 0x2, 0x1f ;  /* 0x0c401f0002137f89 */ /* 0x000e6200000e0000 */
[----:B------:R-:W-:-:S02]  /*15550*/  LOP3.LUT R135, R135, 0x200, R28, 0xf8, !PT ;  /* 0x0000020087877812 */ /* 0x000fc400078ef81c */
[----:B------:R-:W-:Y:S02]  /*15560*/  FMNMX.FTZ R18, R25, R16, !PT ;  /* 0x0000001019127209 */ /* 0x000fe40007810000 */
[----:B------:R-:W-:-:S03]  /*15570*/  LEA R161, R135, UR5, 0x1 ;  /* 0x0000000587a17c11 */ /* 0x000fc6000f8e08ff */
[----:B------:R-:W3:Y:S02]  /*15580*/  SHFL.BFLY PT, R17, R18, 0x2, 0x1f ;  /* 0x0c401f0012117f89 */ /* 0x000ee400000e0000 */
[----:B------:R-:W-:Y:S02]  /*15590*/  IMAD.IADD R88, R147, 0x1, R161 ;  /* 0x0000000193587824 */ /* 0x000fe400078e02a1 */
[----:B------:R-:W-:Y:S01]  /*155a0*/  LDSM.16.MT88.4 R36, [R161+0xc000] ;  /* 0x00c00000a124783b */ /* 0x000fe20000004200 */
[----:B------:R-:W-:-:S03]  /*155b0*/  VIADD R170, R161, 0xc040 ;  /* 0x0000c040a1aa7836 */ /* 0x000fc60000000000 */
[----:B------:R-:W-:Y:S04]  /*155c0*/  LDSM.16.MT88.4 R44, [R88+0xc000] ;  /* 0x00c00000582c783b */ /* 0x000fe80000004200 */
[----:B------:R-:W-:Y:S01]  /*155d0*/  LDSM.16.MT88.4 R76, [R88+0xe000] ;  /* 0x00e00000584c783b */ /* 0x000fe20000004200 */
[----:B-1----:R-:W-:-:S03]  /*155e0*/  FMNMX.FTZ R19, R2, R19, !PT ;  /* 0x0000001302137209 */ /* 0x002fc60007810000 */
[----:B------:R-:W-:Y:S04]  /*155f0*/  LDSM.16.MT88.4 R108, [R88+0x10000] ;  /* 0x01000000586c783b */ /* 0x000fe80000004200 */
[----:B------:R-:W1:Y:S01]  /*15600*/  SHFL.BFLY PT, R16, R19, 0x1, 0x1f ;  /* 0x0c201f0013107f89 */ /* 0x000e6200000e0000 */
[----:B---3--:R-:W-:-:S03]  /*15610*/  FMNMX.FTZ R17, R18, R17, !PT ;  /* 0x0000001112117209 */ /* 0x008fc60007810000 */
[----:B------:R-:W-:Y:S04]  /*15620*/  LDSM.16.MT88.4 R20, [R88+0xe800] ;  /* 0x00e800005814783b */ /* 0x000fe80000004200 */
[----:B------:R-:W3:Y:S04]  /*15630*/  SHFL.BFLY PT, R0, R17, 0x1, 0x1f ;  /* 0x0c201f0011007f89 */ /* 0x000ee800000e0000 */
[----:B------:R-:W-:Y:S01]  /*15640*/  LDSM.16.MT88.4 R100, [R161+0x10800] ;  /* 0x01080000a164783b */ /* 0x000fe20000004200 */
[----:B-1----:R-:W-:-:S04]  /*15650*/  FMNMX.FTZ R2, R19, R16, !PT ;  /* 0x0000001013027209 */ /* 0x002fc80007810000 */
[C---:B------:R-:W-:Y:S01]  /*15660*/  FSETP.NEU.FTZ.AND P2, PT, R2.reuse, -INF , PT ;  /* 0xff8000000200780b */ /* 0x040fe20003f5d000 */
[----:B--2---:R-:W-:Y:S01]  /*15670*/  FMUL.FTZ R65, R2, UR8 ;  /* 0x0000000802417c20 */ /* 0x004fe20008410000 */
[----:B---3--:R-:W-:-:S04]  /*15680*/  FMNMX.FTZ R0, R17, R0, !PT ;  /* 0x0000000011007209 */ /* 0x008fc80007810000 */
        /* <DEDUP_REMOVED lines=10> */
[----:B------:R-:W-:Y:S01]  /*15730*/  VIADD R8, R161, 0xc000 ;  /* 0x0000c000a1087836 */ /* 0x000fe20000000000 */
[----:B------:R-:W-:Y:S01]  /*15740*/  MUFU.EX2 R174, R174 ;  /* 0x000000ae00ae7308 */ /* 0x000fe20000000800 */
[--C-:B------:R-:W-:Y:S01]  /*15750*/  FFMA.FTZ R115, R15, UR8, -R24.reuse ;  /* 0x000000080f737c23 */ /* 0x100fe20008010818 */
[--C-:B------:R-:W-:Y:S01]  /*15760*/  FFMA.FTZ R114, R13, UR8, -R24.reuse ;  /* 0x000000080d727c23 */ /* 0x100fe20008010818 */
        /* <DEDUP_REMOVED lines=8> */
[----:B------:R-:W-:Y:S01]  /*157f0*/  @P0 VIADD R170, R8, 0xffffffc0 ;  /* 0xffffffc008aa0836 */ /* 0x000fe20000000000 */
[----:B------:R-:W2:Y:S01]  /*15800*/  LDSM.16.MT88.4 R4, [R88+0xc800] ;  /* 0x00c800005804783b */ /* 0x000ea20000004200 */
[----:B------:R-:W3:Y:S01]  /*15810*/  MUFU.EX2 R123, R123 ;  /* 0x0000007b007b7308 */ /* 0x000ee20000000800 */
[--C-:B------:R-:W-:Y:S01]  /*15820*/  FFMA.FTZ R167, R52, UR8, -R65.reuse ;  /* 0x0000000834a77c23 */ /* 0x100fe20008010841 */
[--C-:B------:R-:W-:Y:S01]  /*15830*/  FFMA.FTZ R171, R59, UR8, -R24.reuse ;  /* 0x000000083bab7c23 */ /* 0x100fe20008010818 */
[----:B------:R-:W4:Y:S01]  /*15840*/  LDSM.16.MT88.4 R8, [R161+0xc800] ;  /* 0x00c80000a108783b */ /* 0x000f220000004200 */
[----:B------:R-:W-:Y:S01]  /*15850*/  MUFU.EX2 R115, R115 ;  /* 0x0000007300737308 */ /* 0x000fe20000000800 */
[----:B------:R-:W-:Y:S01]  /*15860*/  FFMA.FTZ R152, R55, UR8, -R24 ;  /* 0x0000000837987c23 */ /* 0x000fe20008010818 */
[----:B-1----:R-:W-:Y:S01]  /*15870*/  F2FP.BF16.F32.PACK_AB R124, R173, R174 ;  /* 0x000000aead7c723e */ /* 0x002fe200000010ff */
[----:B------:R-:W-:Y:S01]  /*15880*/  IMAD.IADD R158, R147, 0x1, R170 ;  /* 0x00000001939e7824 */ /* 0x000fe200078e02aa */
[----:B------:R-:W1:Y:S01]  /*15890*/  MUFU.EX2 R114, R114 ;  /* 0x0000007200727308 */ /* 0x000e620000000800 */
[----:B------:R-:W5:Y:S01]  /*158a0*/  LDSM.16.MT88.4 R52, [R170] ;  /* 0x00000000aa34783b */ /* 0x000f620000004200 */
[--C-:B------:R-:W-:Y:S01]  /*158b0*/  FFMA.FTZ R150, R58, UR8, -R65.reuse ;  /* 0x000000083a967c23 */ /* 0x100fe20008010841 */
[--C-:B------:R-:W-:Y:S01]  /*158c0*/  FFMA.FTZ R149, R56, UR8, -R65.reuse ;  /* 0x0000000838957c23 */ /* 0x100fe20008010841 */
[----:B------:R-:W-:Y:S01]  /*158d0*/  MUFU.EX2 R113, R113 ;  /* 0x0000007100717308 */ /* 0x000fe20000000800 */
[----:B------:R-:W5:Y:S01]  /*158e0*/  LDSM.16.MT88.4 R60, [R158] ;  /* 0x000000009e3c783b */ /* 0x000f620000004200 */
[----:B---3--:R-:W-:Y:S01]  /*158f0*/  F2FP.BF16.F32.PACK_AB R126, R123, R112 ;  /* 0x000000707b7e723e */ /* 0x008fe200000010ff */
[--C-:B------:R-:W-:Y:S01]  /*15900*/  FFMA.FTZ R155, R80, UR8, -R65.reuse ;  /* 0x00000008509b7c23 */ /* 0x100fe20008010841 */
[----:B------:R-:W3:Y:S01]  /*15910*/  MUFU.EX2 R122, R122 ;  /* 0x0000007a007a7308 */ /* 0x000ee20000000800 */
[--C-:B------:R-:W-:Y:S01]  /*15920*/  FFMA.FTZ R146, R66, UR8, -R65.reuse ;  /* 0x0000000842927c23 */ /* 0x100fe20008010841 */
[--C-:B------:R-:W-:Y:S01]  /*15930*/  FFMA.FTZ R153, R67, UR8, -R24.reuse ;  /* 0x0000000843997c23 */ /* 0x100fe20008010818 */
[--C-:B------:R-:W-:Y:S01]  /*15940*/  FFMA.FTZ R148, R81, UR8, -R24.reuse ;  /* 0x0000000851947c23 */ /* 0x100fe20008010818 */
[----:B------:R-:W-:Y:S01]  /*15950*/  MUFU.EX2 R121, R121 ;  /* 0x0000007900797308 */ /* 0x000fe20000000800 */
[--C-:B------:R-:W-:Y:S01]  /*15960*/  FFMA.FTZ R145, R71, UR8, -R24.reuse ;  /* 0x0000000847917c23 */ /* 0x100fe20008010818 */
[----:B-1----:R-:W-:Y:S01]  /*15970*/  F2FP.BF16.F32.PACK_AB R125, R114, R115 ;  /* 0x00000073727d723e */ /* 0x002fe200000010ff */
[--C-:B------:R-:W-:Y:S01]  /*15980*/  FFMA.FTZ R144, R69, UR8, -R24.reuse ;  /* 0x0000000845907c23 */ /* 0x100fe20008010818 */
[----:B------:R-:W1:Y:S01]  /*15990*/  MUFU.EX2 R172, R172 ;  /* 0x000000ac00ac7308 */ /* 0x000e620000000800 */
[--C-:B------:R-:W-:Y:S01]  /*159a0*/  FFMA.FTZ R143, R64, UR8, -R65.reuse ;  /* 0x00000008408f7c23 */ /* 0x100fe20008010841 */
[--C-:B------:R-:W-:Y:S01]  /*159b0*/  FFMA.FTZ R142, R34, UR8, -R65.reuse ;  /* 0x00000008228e7c23 */ /* 0x100fe20008010841 */
[--C-:B------:R-:W-:Y:S01]  /*159c0*/  FFMA.FTZ R141, R32, UR8, -R65.reuse ;  /* 0x00000008208d7c23 */ /* 0x100fe20008010841 */
[----:B------:R-:W-:Y:S01]  /*159d0*/  MUFU.EX2 R167, R167 ;  /* 0x000000a700a77308 */ /* 0x000fe20000000800 */
[----:B------:R-:W-:Y:S01]  /*159e0*/  FFMA.FTZ R140, R26, UR8, -R65 ;  /* 0x000000081a8c7c23 */ /* 0x000fe20008010841 */
[----:B---3--:R-:W-:Y:S01]  /*159f0*/  F2FP.BF16.F32.PACK_AB R127, R122, R113 ;  /* 0x000000717a7f723e */ /* 0x008fe200000010ff */
[--C-:B------:R-:W-:Y:S01]  /*15a00*/  FFMA.FTZ R139, R35, UR8, -R24.reuse ;  /* 0x00000008238b7c23 */ /* 0x100fe20008010818 */
[----:B------:R-:W3:Y:S01]  /*15a10*/  MUFU.EX2 R154, R154 ;  /* 0x0000009a009a7308 */ /* 0x000ee20000000800 */
[--C-:B------:R-:W-:Y:S01]  /*15a20*/  FFMA.FTZ R138, R33, UR8, -R24.reuse ;  /* 0x00000008218a7c23 */ /* 0x100fe20008010818 */
[--C-:B------:R-:W-:Y:S01]  /*15a30*/  FFMA.FTZ R137, R27, UR8, -R24.reuse ;  /* 0x000000081b897c23 */ /* 0x100fe20008010818 */
[----:B------:R-:W-:Y:S01]  /*15a40*/  FFMA.FTZ R136, R25, UR8, -R24 ;  /* 0x0000000819887c23 */ /* 0x000fe20008010818 */
[----:B------:R-:W-:Y:S01]  /*15a50*/  MUFU.EX2 R120, R120 ;  /* 0x0000007800787308 */ /* 0x000fe20000000800 */
[C---:B------:R-:W-:Y:S01]  /*15a60*/  HMMA.16816.F32.BF16 R40, R124.reuse, R44, RZ ;  /* 0x0000002c7c28723c */ /* 0x040fe200000418ff */
[----:B-1----:R-:W-:Y:S01]  /*15a70*/  F2FP.BF16.F32.PACK_AB R12, R172, R121 ;  /* 0x00000079ac0c723e */ /* 0x002fe200000010ff */
[----:B------:R-:W-:Y:S01]  /*15a80*/  LDSM.16.MT88.4 R92, [R158+0x2000] ;  /* 0x002000009e5c783b */ /* 0x000fe20000004200 */
[----:B------:R-:W1:Y:S01]  /*15a90*/  MUFU.EX2 R171, R171 ;  /* 0x000000ab00ab7308 */ /* 0x000e620000000800 */
[----:B------:R-:W-:Y:S01]  /*15aa0*/  FADD.FTZ R173, R174, R173 ;  /* 0x000000adaead7221 */ /* 0x000fe20000010000 */
[----:B------:R-:W-:Y:S01]  /*15ab0*/  FADD.FTZ R114, R115, R114 ;  /* 0x0000007273727221 */ /* 0x000fe20000010000 */
[----:B------:R-:W-:Y:S01]  /*15ac0*/  LDSM.16.MT88.4 R116, [R170+0x4000] ;  /* 0x00400000aa74783b */ /* 0x000fe20000004200 */
[----:B------:R-:W-:Y:S01]  /*15ad0*/  MUFU.EX2 R163, R163 ;  /* 0x000000a300a37308 */ /* 0x000fe20000000800 */
[C---:B------:R-:W-:Y:S01]  /*15ae0*/  HMMA.16816.F32.BF16 R128, R124.reuse, R36, RZ ;  /* 0x000000247c80723c */ /* 0x040fe200000418ff */
[----:B---3--:R-:W-:Y:S01]  /*15af0*/  F2FP.BF16.F32.PACK_AB R14, R154, R167 ;  /* 0x000000a79a0e723e */ /* 0x008fe200000010ff */
[----:B------:R-:W-:Y:S01]  /*15b00*/  LDSM.16.MT88.4 R84, [R170+0x2000] ;  /* 0x00200000aa54783b */ /* 0x000fe20000004200 */
[----:B------:R-:W3:Y:S03]  /*15b10*/  MUFU.EX2 R152, R152 ;  /* 0x0000009800987308 */ /* 0x000ee60000000800 */
[----:B------:R-:W-:Y:S01]  /*15b20*/  LDSM.16.MT88.4 R24, [R170+0x2800] ;  /* 0x00280000aa18783b */ /* 0x000fe20000004200 */
[----:B------:R-:W-:Y:S01]  /*15b30*/  MUFU.EX2 R155, R155 ;  /* 0x0000009b009b7308 */ /* 0x000fe20000000800 */
[C---:B------:R-:W-:Y:S01]  /*15b40*/  HMMA.16816.F32.BF16 R44, R124.reuse, R46, RZ ;  /* 0x0000002e7c2c723c */ /* 0x040fe200000418ff */
[----:B-1----:R-:W-:Y:S01]  /*15b50*/  F2FP.BF16.F32.PACK_AB R13, R171, R120 ;  /* 0x00000078ab0d723e */ /* 0x002fe200000010ff */
[----:B------:R-:W-:Y:S01]  /*15b60*/  LDSM.16.MT88.4 R68, [R161+0xe000] ;  /* 0x00e00000a144783b */ /* 0x000fe20000004200 */
[----:B------:R-:W1:Y:S03]  /*15b70*/  MUFU.EX2 R150, R150 ;  /* 0x0000009600967308 */ /* 0x000e660000000800 */
[----:B------:R-:W-:Y:S01]  /*15b80*/  LDSM.16.MT88.4 R32, [R161+0xe800] ;  /* 0x00e80000a120783b */ /* 0x000fe20000004200 */
[----:B------:R-:W-:Y:S01]  /*15b90*/  MUFU.EX2 R149, R149 ;  /* 0x0000009500957308 */ /* 0x000fe20000000800 */
[----:B------:R-:W-:Y:S01]  /*15ba0*/  HMMA.16816.F32.BF16 R36, R124, R38, RZ ;  /* 0x000000267c24723c */ /* 0x000fe200000418ff */
[----:B---3--:R-:W-:-:S02]  /*15bb0*/  F2FP.BF16.F32.PACK_AB R15, R152, R163 ;  /* 0x000000a3980f723e */ /* 0x008fc400000010ff */
[----:B------:R-:W-:Y:S04]  /*15bc0*/  MUFU.EX2 R146, R146 ;  /* 0x0000009200927308 */ /* 0x000fe80000000800 */
[----:B------:R-:W-:Y:S01]  /*15bd0*/  MUFU.EX2 R153, R153 ;  /* 0x0000009900997308 */ /* 0x000fe20000000800 */
[C---:B------:R-:W-:Y:S03]  /*15be0*/  HMMA.16816.F32.BF16 R72, R124.reuse, R76, RZ ;  /* 0x0000004c7c48723c */ /* 0x040fe600000418ff */
[----:B------:R-:W3:Y:S04]  /*15bf0*/  MUFU.EX2 R148, R148 ;  /* 0x0000009400947308 */ /* 0x000ee80000000800 */
[----:B------:R-:W-:Y:S01]  /*15c00*/  MUFU.EX2 R145, R145 ;  /* 0x0000009100917308 */ /* 0x000fe20000000800 */
[C---:B------:R-:W-:Y:S03]  /*15c10*/  HMMA.16816.F32.BF16 R76, R124.reuse, R78, RZ ;  /* 0x0000004e7c4c723c */ /* 0x040fe600000418ff */
[----:B------:R-:W3:Y:S04]  /*15c20*/  MUFU.EX2 R144, R144 ;  /* 0x0000009000907308 */ /* 0x000ee80000000800 */
[----:B------:R-:W-:Y:S01]  /*15c30*/  MUFU.EX2 R143, R143 ;  /* 0x0000008f008f7308 */ /* 0x000fe20000000800 */
[C---:B------:R-:W-:Y:S03]  /*15c40*/  HMMA.16816.F32.BF16 R104, R124.reuse, R108, RZ ;  /* 0x0000006c7c68723c */ /* 0x040fe600000418ff */
[----:B------:R-:W3:Y:S04]  /*15c50*/  MUFU.EX2 R142, R142 ;  /* 0x0000008e008e7308 */ /* 0x000ee80000000800 */
[----:B------:R-:W-:Y:S01]  /*15c60*/  MUFU.EX2 R141, R141 ;  /* 0x0000008d008d7308 */ /* 0x000fe20000000800 */
[----:B------:R-:W-:Y:S03]  /*15c70*/  HMMA.16816.F32.BF16 R108, R124, R110, RZ ;  /* 0x0000006e7c6c723c */ /* 0x000fe600000418ff */
[----:B------:R-:W-:Y:S04]  /*15c80*/  MUFU.EX2 R140, R140 ;  /* 0x0000008c008c7308 */ /* 0x000fe80000000800 */
[----:B------:R-:W-:Y:S01]  /*15c90*/  MUFU.EX2 R139, R139 ;  /* 0x0000008b008b7308 */ /* 0x000fe20000000800 */
[C---:B--2---:R-:W-:Y:S03]  /*15ca0*/  HMMA.16816.F32.BF16 R40, R12.reuse, R4, R40 ;  /* 0x000000040c28723c */ /* 0x044fe60000041828 */
[----:B------:R-:W2:Y:S04]  /*15cb0*/  MUFU.EX2 R138, R138 ;  /* 0x0000008a008a7308 */ /* 0x000ea80000000800 */
[----:B------:R-:W-:Y:S01]  /*15cc0*/  MUFU.EX2 R137, R137 ;  /* 0x0000008900897308 */ /* 0x000fe20000000800 */
[C---:B------:R-:W-:Y:S01]  /*15cd0*/  HMMA.16816.F32.BF16 R44, R12.reuse, R6, R44 ;  /* 0x000000060c2c723c */ /* 0x040fe2000004182c */
[----:B------:R-:W1:Y:S02]  /*15ce0*/  LDSM.16.MT88.4 R4, [R170+0x800] ;  /* 0x00080000aa04783b */ /* 0x000e640000004200 */
[----:B------:R-:W2:Y:S05]  /*15cf0*/  MUFU.EX2 R136, R136 ;  /* 0x0000008800887308 */ /* 0x000eaa0000000800 */
[C---:B----4-:R-:W-:Y:S08]  /*15d00*/  HMMA.16816.F32.BF16 R128, R12.reuse, R8, R128 ;  /* 0x000000080c80723c */ /* 0x050ff00000041880 */
[C---:B------:R-:W-:Y:S01]  /*15d10*/  HMMA.16816.F32.BF16 R36, R12.reuse, R10, R36 ;  /* 0x0000000a0c24723c */ /* 0x040fe20000041824 */
[----:B------:R-:W4:Y:S07]  /*15d20*/  LDSM.16.MT88.4 R8, [R158+0x800] ;  /* 0x000800009e08783b */ /* 0x000f2e0000004200 */
[C---:B------:R-:W-:Y:S08]  /*15d30*/  HMMA.16816.F32.BF16 R72, R12.reuse, R20, R72 ;  /* 0x000000140c48723c */ /* 0x040ff00000041848 */
[C---:B------:R-:W-:Y:S01]  /*15d40*/  HMMA.16816.F32.BF16 R76, R12.reuse, R22, R76 ;  /* 0x000000160c4c723c */ /* 0x040fe2000004184c */
[----:B------:R-:W2:Y:S07]  /*15d50*/  LDSM.16.MT88.4 R20, [R88+0xd000] ;  /* 0x00d000005814783b */ /* 0x000eae0000004200 */
[C---:B------:R-:W-:Y:S08]  /*15d60*/  HMMA.16816.F32.BF16 R104, R12.reuse, R16, R104 ;  /* 0x000000100c68723c */ /* 0x040ff00000041868 */
[----:B------:R-:W-:Y:S01]  /*15d70*/  HMMA.16816.F32.BF16 R108, R12, R18, R108 ;  /* 0x000000120c6c723c */ /* 0x000fe2000004186c */
[----:B------:R-:W2:Y:S07]  /*15d80*/  LDSM.16.MT88.4 R16, [R88+0xf000] ;  /* 0x00f000005810783b */ /* 0x000eae0000004200 */
[C---:B-----5:R-:W-:Y:S08]  /*15d90*/  HMMA.16816.F32.BF16 R48, R124.reuse, R52, RZ ;  /* 0x000000347c30723c */ /* 0x060ff000000418ff */
[C---:B------:R-:W-:Y:S08]  /*15da0*/  HMMA.16816.F32.BF16 R56, R124.reuse, R60, RZ ;  /* 0x0000003c7c38723c */ /* 0x040ff000000418ff */
[C---:B------:R-:W-:Y:S08]  /*15db0*/  HMMA.16816.F32.BF16 R52, R124.reuse, R54, RZ ;  /* 0x000000367c34723c */ /* 0x040ff000000418ff */
[----:B------:R-:W-:Y:S08]  /*15dc0*/  HMMA.16816.F32.BF16 R60, R124, R62, RZ ;  /* 0x0000003e7c3c723c */ /* 0x000ff000000418ff */
[C---:B-1----:R-:W-:Y:S08]  /*15dd0*/  HMMA.16816.F32.BF16 R48, R12.reuse, R4, R48 ;  /* 0x000000040c30723c */ /* 0x042ff00000041830 */
[C---:B------:R-:W-:Y:S01]  /*15de0*/  HMMA.16816.F32.BF16 R52, R12.reuse, R6, R52 ;  /* 0x000000060c34723c */ /* 0x040fe20000041834 */
[----:B------:R-:W1:Y:S07]  /*15df0*/  LDSM.16.MT88.4 R4, [R88+0x11000] ;  /* 0x011000005804783b */ /* 0x000e6e0000004200 */
[----:B----4-:R-:W-:Y:S01]  /*15e00*/  HMMA.16816.F32.BF16 R56, R12, R8, R56 ;  /* 0x000000080c38723c */ /* 0x010fe20000041838 */
[----:B------:R-:W-:-:S02]  /*15e10*/  F2FP.BF16.F32.PACK_AB R8, R150, R155 ;  /* 0x0000009b9608723e */ /* 0x000fc400000010ff */
[----:B---3--:R-:W-:-:S05]  /*15e20*/  F2FP.BF16.F32.PACK_AB R9, R148, R153 ;  /* 0x000000999409723e */ /* 0x008fca00000010ff */
[----:B------:R-:W-:Y:S01]  /*15e30*/  HMMA.16816.F32.BF16 R60, R12, R10, R60 ;  /* 0x0000000a0c3c723c */ /* 0x000fe2000004183c */
[----:B------:R-:W-:Y:S02]  /*15e40*/  F2FP.BF16.F32.PACK_AB R10, R146, R149 ;  /* 0x00000095920a723e */ /* 0x000fe400000010ff */
[----:B------:R-:W-:-:S05]  /*15e50*/  F2FP.BF16.F32.PACK_AB R11, R144, R145 ;  /* 0x00000091900b723e */ /* 0x000fca00000010ff */
[----:B------:R-:W-:Y:S08]  /*15e60*/  HMMA.16816.F32.BF16 R80, R124, R84, RZ ;  /* 0x000000547c50723c */ /* 0x000ff000000418ff */
[C---:B--2---:R-:W-:Y:S08]  /*15e70*/  HMMA.16816.F32.BF16 R40, R8.reuse, R20, R40 ;  /* 0x000000140828723c */ /* 0x044ff00000041828 */
[C---:B------:R-:W-:Y:S01]  /*15e80*/  HMMA.16816.F32.BF16 R44, R8.reuse, R22, R44 ;  /* 0x00000016082c723c */ /* 0x040fe2000004182c */
[----:B------:R-:W2:Y:S07]  /*15e90*/  LDSM.16.MT88.4 R20, [R88+0xd800] ;  /* 0x00d800005814783b */ /* 0x000eae0000004200 */
[C---:B------:R-:W-:Y:S08]  /*15ea0*/  HMMA.16816.F32.BF16 R72, R8.reuse, R16, R72 ;  /* 0x000000100848723c */ /* 0x040ff00000041848 */
[C---:B------:R-:W-:Y:S01]  /*15eb0*/  HMMA.16816.F32.BF16 R76, R8.reuse, R18, R76 ;  /* 0x00000012084c723c */ /* 0x040fe2000004184c */
[----:B------:R-:W3:Y:S07]  /*15ec0*/  LDSM.16.MT88.4 R16, [R88+0xf800] ;  /* 0x00f800005810783b */ /* 0x000eee0000004200 */
[----:B-1----:R-:W-:Y:S01]  /*15ed0*/  HMMA.16816.F32.BF16 R104, R8, R4, R104 ;  /* 0x000000040868723c */ /* 0x002fe20000041868 */
[----:B------:R-:W-:-:S02]  /*15ee0*/  F2FP.BF16.F32.PACK_AB R4, R142, R143 ;  /* 0x0000008f8e04723e */ /* 0x000fc400000010ff */
[----:B------:R-:W-:-:S05]  /*15ef0*/  F2FP.BF16.F32.PACK_AB R5, R138, R139 ;  /* 0x0000008b8a05723e */ /* 0x000fca00000010ff */
[----:B------:R-:W-:Y:S01]  /*15f00*/  HMMA.16816.F32.BF16 R108, R8, R6, R108 ;  /* 0x00000006086c723c */ /* 0x000fe2000004186c */
[----:B------:R-:W-:Y:S02]  /*15f10*/  F2FP.BF16.F32.PACK_AB R6, R140, R141 ;  /* 0x0000008d8c06723e */ /* 0x000fe400000010ff */
[----:B------:R-:W-:-:S05]  /*15f20*/  F2FP.BF16.F32.PACK_AB R7, R136, R137 ;  /* 0x000000898807723e */ /* 0x000fca00000010ff */
[----:B------:R-:W-:Y:S08]  /*15f30*/  HMMA.16816.F32.BF16 R80, R12, R24, R80 ;  /* 0x000000180c50723c */ /* 0x000ff00000041850 */
[C---:B--2---:R-:W-:Y:S08]  /*15f40*/  HMMA.16816.F32.BF16 R40, R4.reuse, R20, R40 ;  /* 0x000000140428723c */ /* 0x044ff00000041828 */
[C---:B------:R-:W-:Y:S01]  /*15f50*/  HMMA.16816.F32.BF16 R44, R4.reuse, R22, R44 ;  /* 0x00000016042c723c */ /* 0x040fe2000004182c */
[----:B------:R1:W2:Y:S07]  /*15f60*/  LDSM.16.MT88.4 R20, [R88+0x11800] ;  /* 0x011800005814783b */ /* 0x0002ae0000004200 */
[C---:B---3--:R-:W-:Y:S08]  /*15f70*/  HMMA.16816.F32.BF16 R72, R4.reuse, R16, R72 ;  /* 0x000000100448723c */ /* 0x048ff00000041848 */
[----:B------:R-:W-:Y:S01]  /*15f80*/  HMMA.16816.F32.BF16 R76, R4, R18, R76 ;  /* 0x00000012044c723c */ /* 0x000fe2000004184c */
[----:B------:R-:W3:Y:S07]  /*15f90*/  LDSM.16.MT88.4 R16, [R161+0x10000] ;  /* 0x01000000a110783b */ /* 0x000eee0000004200 */
[C---:B-1----:R-:W-:Y:S08]  /*15fa0*/  HMMA.16816.F32.BF16 R88, R124.reuse, R92, RZ ;  /* 0x0000005c7c58723c */ /* 0x042ff000000418ff */
[C---:B------:R-:W-:Y:S08]  /*15fb0*/  HMMA.16816.F32.BF16 R92, R124.reuse, R94, RZ ;  /* 0x0000005e7c5c723c */ /* 0x040ff000000418ff */
[----:B------:R-:W-:Y:S08]  /*15fc0*/  HMMA.16816.F32.BF16 R64, R124, R68, RZ ;  /* 0x000000447c40723c */ /* 0x000ff000000418ff */
[C---:B--2---:R-:W-:Y:S08]  /*15fd0*/  HMMA.16816.F32.BF16 R104, R4.reuse, R20, R104 ;  /* 0x000000140468723c */ /* 0x044ff00000041868 */
[----:B------:R-:W-:Y:S01]  /*15fe0*/  HMMA.16816.F32.BF16 R108, R4, R22, R108 ;  /* 0x00000016046c723c */ /* 0x000fe2000004186c */
[----:B------:R-:W1:Y:S07]  /*15ff0*/  LDSM.16.MT88.4 R20, [R158+0x2800] ;  /* 0x002800009e14783b */ /* 0x000e6e0000004200 */
[C---:B---3--:R-:W-:Y:S08]  /*16000*/  HMMA.16816.F32.BF16 R96, R124.reuse, R16, RZ ;  /* 0x000000107c60723c */ /* 0x048ff000000418ff */
[C---:B------:R-:W-:Y:S08]  /*16010*/  HMMA.16816.F32.BF16 R16, R124.reuse, R18, RZ ;  /* 0x000000127c10723c */ /* 0x040ff000000418ff */
[----:B------:R-:W-:Y:S08]  /*16020*/  HMMA.16816.F32.BF16 R68, R124, R70, RZ ;  /* 0x000000467c44723c */ /* 0x000ff000000418ff */
[C---:B------:R-:W-:Y:S08]  /*16030*/  HMMA.16816.F32.BF16 R96, R12.reuse, R100, R96 ;  /* 0x000000640c60723c */ /* 0x040ff00000041860 */
[C---:B------:R-:W-:Y:S01]  /*16040*/  HMMA.16816.F32.BF16 R100, R12.reuse, R102, R16 ;  /* 0x000000660c64723c */ /* 0x040fe20000041810 */
[----:B------:R-:W2:Y:S07]  /*16050*/  LDSM.16.MT88.4 R16, [R170+0x4800] ;  /* 0x00480000aa10783b */ /* 0x000eae0000004200 */
[----:B-1----:R-:W-:Y:S01]  /*16060*/  HMMA.16816.F32.BF16 R88, R12, R20, R88 ;  /* 0x000000140c58723c */ /* 0x002fe20000041858 */
[----:B------:R-:W-:Y:S01]  /*16070*/  FADD.FTZ R20, R112, R173 ;  /* 0x000000ad70147221 */ /* 0x000fe20000010000 */
[----:B------:R-:W-:-:S03]  /*16080*/  FADD.FTZ R21, R113, R114 ;  /* 0x0000007271157221 */ /* 0x000fc60000010000 */
[----:B------:R-:W-:-:S03]  /*16090*/  FADD.FTZ R20, R123, R20 ;  /* 0x000000147b147221 */ /* 0x000fc60000010000 */
[C---:B------:R-:W-:Y:S08]  /*160a0*/  HMMA.16816.F32.BF16 R112, R124.reuse, R116, RZ ;  /* 0x000000747c70723c */ /* 0x040ff000000418ff */
[----:B------:R-:W-:Y:S08]  /*160b0*/  HMMA.16816.F32.BF16 R116, R124, R118, RZ ;  /* 0x000000767c74723c */ /* 0x000ff000000418ff */
[----:B------:R-:W-:Y:S01]  /*160c0*/  HMMA.16816.F32.BF16 R92, R12, R22, R92 ;  /* 0x000000160c5c723c */ /* 0x000fe2000004185c */
[----:B------:R-:W-:Y:S01]  /*160d0*/  FADD.FTZ R23, R122, R21 ;  /* 0x000000157a177221 */ /* 0x000fe20000010000 */
[----:B------:R-:W-:-:S03]  /*160e0*/  FADD.FTZ R21, R121, R20 ;  /* 0x0000001479157221 */ /* 0x000fc60000010000 */
[----:B------:R-:W-:Y:S01]  /*160f0*/  FADD.FTZ R24, R120, R23 ;  /* 0x0000001778187221 */ /* 0x000fe20000010000 */
[----:B------:R-:W-:Y:S02]  /*16100*/  FADD.FTZ R172, R172, R21 ;  /* 0x00000015acac7221 */ /* 0x000fe40000010000 */
[----:B------:R-:W-:Y:S01]  /*16110*/  HMMA.16816.F32.BF16 R84, R124, R86, RZ ;  /* 0x000000567c54723c */ /* 0x000fe200000418ff */
[----:B------:R-:W-:Y:S01]  /*16120*/  LDSM.16.MT88.4 R20, [R161+0xf800] ;  /* 0x00f80000a114783b */ /* 0x000fe20000004200 */
[----:B------:R-:W-:Y:S01]  /*16130*/  FADD.FTZ R24, R171, R24 ;  /* 0x00000018ab187221 */ /* 0x000fe20000010000 */
[----:B------:R-:W-:-:S03]  /*16140*/  FADD.FTZ R167, R167, R172 ;  /* 0x000000aca7a77221 */ /* 0x000fc60000010000 */
[----:B------:R-:W-:Y:S01]  /*16150*/  FADD.FTZ R163, R163, R24 ;  /* 0x00000018a3a37221 */ /* 0x000fe20000010000 */
[----:B------:R-:W-:Y:S01]  /*16160*/  FADD.FTZ R154, R154, R167 ;  /* 0x000000a79a9a7221 */ /* 0x000fe20000010000 */
[----:B--2---:R-:W-:Y:S02]  /*16170*/  HMMA.16816.F32.BF16 R112, R12, R16, R112 ;  /* 0x000000100c70723c */ /* 0x004fe40000041870 */
[----:B------:R-:W-:Y:S01]  /*16180*/  FADD.FTZ R152, R152, R163 ;  /* 0x000000a398987221 */ /* 0x000fe20000010000 */
[----:B------:R-:W-:-:S03]  /*16190*/  FADD.FTZ R155, R155, R154 ;  /* 0x0000009a9b9b7221 */ /* 0x000fc60000010000 */
[----:B------:R-:W-:Y:S01]  /*161a0*/  FADD.FTZ R153, R153, R152 ;  /* 0x0000009899997221 */ /* 0x000fe20000010000 */
[----:B------:R-:W-:Y:S01]  /*161b0*/  FADD.FTZ R150, R150, R155 ;  /* 0x0000009b96967221 */ /* 0x000fe20000010000 */
[----:B------:R-:W-:Y:S01]  /*161c0*/  HMMA.16816.F32.BF16 R116, R12, R18, R116 ;  /* 0x000000120c74723c */ /* 0x000fe20000041874 */
[----:B------:R-:W1:Y:S01]  /*161d0*/  LDSM.16.MT88.4 R16, [R158+0x4000] ;  /* 0x004000009e10783b */ /* 0x000e620000004200 */
        /* <DEDUP_REMOVED lines=15> */
[----:B------:R-:W-:-:S06]  /*162d0*/  FADD.FTZ R172, R136, R137 ;  /* 0x0000008988ac7221 */ /* 0x000fcc0000010000 */
        /* <DEDUP_REMOVED lines=58> */
[----:B------:R-:W-:-:S04]  /*16680*/  NOP ;  /* 0x0000000000007918 */ /* 0x000fc80000000000 */
[----:B------:R-:W-:-:S15]  /*16690*/  BRA.U !UP0, `(.L_x_1476) ;  /* 0x0000003d08247547 */ /* 0x000fde000b800000 */
[----:B------:R-:W-:-:S04]  /*166a0*/  DEPBAR.LE SB0, 0x0 ;  /* 0x000080000000791a */ /* 0x000fc80000000000 */
[----:B------:R-:W-:-:S04]  /*166b0*/  UISETP.NE.U32.AND UP0, UPT, UR12, URZ, UPT ;  /* 0x000000ff0c00728c */ /* 0x000fc8000bf05070 */
[----:B------:R-:W-:Y:S01]  /*166c0*/  UISETP.NE.AND.EX UP0, UPT, UR13, URZ, UPT, UP0 ;  /* 0x000000ff0d00728c */ /* 0x000fe2000bf05300 */
[----:B------:R-:W-:Y:S08]  /*166d0*/  BAR.SYNC.DEFER_BLOCKING 0x0 ;  /* 0x0000000000007b1d */ /* 0x000ff00000010000 */
[----:B------:R-:W-:Y:S05]  /*166e0*/  BRA.U !UP0, `(.L_x_1477) ;  /* 0x0000000108fc7547 */ /* 0x000fea000b800000 */
        /* <DEDUP_REMOVED lines=32> */
[----:B------:R-:W1:Y:S01]  /*168f0*/  LDCU.64 UR8, c[0x0][0x3c0] ;  /* 0x00007800ff0877ac */ /* 0x000e620008000a00 */
[----:B------:R-:W-:Y:S02]  /*16900*/  LOP3.LUT R7, RZ, R8, RZ, 0x33, !PT ;  /* 0x00000008ff077212 */ /* 0x000fe400078e33ff */
[----:B------:R-:W-:-:S03]  /*16910*/  ISETP.GE.AND P4, PT, R6, RZ, PT ;  /* 0x000000ff0600720c */ /* 0x000fc60003f86270 */
[----:B------:R-:W-:-:S04]  /*16920*/  @P6 IADD3 R11, PT, PT, R11, 0x1, RZ ;  /* 0x000000010b0b6810 */ /* 0x000fc80007ffe0ff */
[----:B------:R-:W-:Y:S01]  /*16930*/  @P3 VIADD R5, R5, 0x1 ;  /* 0x0000000105053836 */ /* 0x000fe20000000000 */
[----:B------:R-:W-:-:S03]  /*16940*/  ISETP.NE.AND P3, PT, R8, RZ, PT ;  /* 0x000000ff0800720c */ /* 0x000fc60003f65270 */
[----:B------:R-:W-:Y:S02]  /*16950*/  @!P2 IMAD.MOV R5, RZ, RZ, -R5 ;  /* 0x000000ffff05a224 */ /* 0x000fe400078e0a05 */
[----:B------:R-:W-:-:S04]  /*16960*/  @!P4 IADD3 R11, PT, PT, -R11, RZ, RZ ;  /* 0x000000ff0b0bc210 */ /* 0x000fc80007ffe1ff */
[C---:B------:R-:W-:Y:S02]  /*16970*/  SEL R4, R7.reuse, R11, !P3 ;  /* 0x0000000b07047207 */ /* 0x040fe40005800000 */
[----:B------:R-:W-:-:S03]  /*16980*/  SEL R7, R7, R5, !P3 ;  /* 0x0000000507077207 */ /* 0x000fc60005800000 */
[----:B------:R-:W-:-:S04]  /*16990*/  IMAD.WIDE R12, R4, 0x4, R168 ;  /* 0x00000004040c7825 */ /* 0x000fc800078e02a8 */
[C---:B------:R-:W-:Y:S01]  /*169a0*/  IMAD.WIDE R10, R7.reuse, 0x4, R168 ;  /* 0x00000004070a7825 */ /* 0x040fe200078e02a8 */
[----:B------:R-:W3:Y:S04]  /*169b0*/  LDG.E R6, desc[UR6][R12.64] ;  /* 0x000000060c067981 */ /* 0x000ee8000c1e1900 */
[----:B------:R-:W3:Y:S01]  /*169c0*/  LDG.E R5, desc[UR6][R10.64] ;  /* 0x000000060a057981 */ /* 0x000ee2000c1e1900 */
[----:B------:R-:W-:Y:S01]  /*169d0*/  IADD3 R7, PT, PT, R7, -R4, RZ ;  /* 0x8000000407077210 */ /* 0x000fe20007ffe0ff */
[----:B-1----:R-:W-:-:S04]  /*169e0*/  IMAD.U32 R4, RZ, RZ, UR8 ;  /* 0x00000008ff047e24 */ /* 0x002fc8000f8e00ff */
[----:B------:R-:W-:-:S05]  /*169f0*/  IMAD R8, R7, R8, -0x40 ;  /* 0xffffffc007087424 */ /* 0x000fca00078e0208 */
[----:B------:R-:W-:-:S05]  /*16a00*/  SHF.R.S32.HI R7, RZ, 0x1f, R8 ;  /* 0x0000001fff077819 */ /* 0x000fca0000011408 */
[----:B------:R-:W-:-:S04]  /*16a10*/  IMAD R7, R7, R4, RZ ;  /* 0x0000000407077224 */ /* 0x000fc800078e02ff */
[C---:B------:R-:W-:Y:S02]  /*16a20*/  IMAD R7, R8.reuse, UR9, R7 ;  /* 0x0000000908077c24 */ /* 0x040fe4000f8e0207 */
[----:B------:R-:W-:-:S04]  /*16a30*/  IMAD.WIDE.U32 R8, R8, R4, RZ ;  /* 0x0000000408087225 */ /* 0x000fc800078e00ff */
        /* <DEDUP_REMOVED lines=10> */
.L_x_1477:
        /* <DEDUP_REMOVED lines=8> */
.L_x_1478:
[----:B------:R-:W1:Y:S01]  /*16b60*/  LDCU UR8, c[0x0][0x440] ;  /* 0x00008800ff0877ac */ /* 0x000e620008000800 */
[----:B------:R-:W-:Y:S01]  /*16b70*/  LOP3.LUT R6, R31, 0x40, RZ, 0xfc, !PT ;  /* 0x000000401f067812 */ /* 0x000fe200078efcff */
[----:B------:R-:W2:Y:S01]  /*16b80*/  LDC R5, c[0x0][0x3c4] ;  /* 0x0000f100ff057b82 */ /* 0x000ea20000000800 */
[----:B------:R-:W-:Y:S01]  /*16b90*/  IMAD.SHL.U32 R157, R160, 0x20, RZ ;  /* 0x00000020a09d7824 */ /* 0x000fe200078e00ff */
[----:B------:R-:W-:Y:S01]  /*16ba0*/  SHF.R.U32.HI R159, RZ, 0x1, R160 ;  /* 0x00000001ff9f7819 */ /* 0x000fe200000116a0 */
[----:B------:R-:W-:Y:S01]  /*16bb0*/  UIADD3 UR14, UPT, UPT, UR4, -0x2, URZ ;  /* 0xfffffffe040e7890 */ /* 0x000fe2000fffe0ff */
[----:B------:R-:W-:Y:S02]  /*16bc0*/  LEA R8, P2, R4, R166, 0x5 ;  /* 0x000000a604087211 */ /* 0x000fe400078428ff */
[----:B------:R-:W-:Y:S01]  /*16bd0*/  LOP3.LUT R157, R157, 0x7c00, RZ, 0xc0, !PT ;  /* 0x00007c009d9d7812 */ /* 0x000fe200078ec0ff */
[----:B------:R-:W-:Y:S01]  /*16be0*/  UISETP.GT.AND UP1, UPT, UR14, UR20, UPT ;  /* 0x000000140e00728c */ /* 0x000fe2000bf24270 */
[----:B------:R-:W-:-:S02]  /*16bf0*/  LOP3.LUT R7, R159, 0x8, RZ, 0xc0, !PT ;  /* 0x000000089f077812 */ /* 0x000fc400078ec0ff */
[C---:B-1----:R-:W-:Y:S02]  /*16c00*/  ISETP.GE.AND P5, PT, R31.reuse, UR8, PT ;  /* 0x000000081f007c0c */ /* 0x042fe4000bfa6270 */
[----:B------:R-:W-:Y:S02]  /*16c10*/  ISETP.GE.AND P4, PT, R6, UR8, PT ;  /* 0x0000000806007c0c */ /* 0x000fe4000bf86270 */
[----:B------:R-:W-:Y:S02]  /*16c20*/  LOP3.LUT R31, R31, 0x80, RZ, 0xfc, !PT ;  /* 0x000000801f1f7812 */ /* 0x000fe400078efcff */
[----:B------:R-:W-:Y:S02]  /*16c30*/  LOP3.LUT R6, R28, 0x400, RZ, 0xc0, !PT ;  /* 0x000004001c067812 */ /* 0x000fe400078ec0ff */
[----:B------:R-:W-:Y:S02]  /*16c40*/  ISETP.GE.AND P3, PT, R31, UR8, PT ;  /* 0x000000081f007c0c */ /* 0x000fe4000bf66270 */
[----:B------:R-:W-:Y:S01]  /*16c50*/  LOP3.LUT R28, R157, 0x200, R28, 0xf8, !PT ;  /* 0x000002009d1c7812 */ /* 0x000fe200078ef81c */
[----:B------:R-:W-:Y:S01]  /*16c60*/  IMAD R145, R29, 0x2, R6 ;  /* 0x000000021d917824 */ /* 0x000fe200078e0206 */
[----:B--2---:R-:W-:Y:S01]  /*16c70*/  LEA.HI.X R9, R4, R162, R5, 0x5, P2 ;  /* 0x000000a204097211 */ /* 0x004fe200010f2c05 */
[----:B------:R-:W-:Y:S01]  /*16c80*/  @!P5 IMAD.MOV.U32 R167, RZ, RZ, R162 ;  /* 0x000000ffffa7d224 */ /* 0x000fe200078e00a2 */
[----:B------:R-:W-:Y:S01]  /*16c90*/  LOP3.LUT R28, R28, R30, R7, 0xf6, !PT ;  /* 0x0000001e1c1c7212 */ /* 0x000fe200078ef607 */
[C---:B------:R-:W-:Y:S01]  /*16ca0*/  IMAD.SHL.U32 R7, R4.reuse, 0x20, RZ ;  /* 0x0000002004077824 */ /* 0x040fe200078e00ff */
[----:B------:R-:W-:Y:S01]  /*16cb0*/  SHF.L.U64.HI R6, R4, 0x5, R5 ;  /* 0x0000000504067819 */ /* 0x000fe20000010205 */
[----:B------:R-:W-:Y:S01]  /*16cc0*/  VIADD R150, R145, UR5 ;  /* 0x0000000591967c36 */ /* 0x000fe20008000000 */
[----:B------:R-:W-:Y:S01]  /*16cd0*/  @!PT LDS RZ, [RZ] ;  /* 0x00000000fffff984 */ /* 0x000fe20000000800 */
[----:B------:R-:W-:Y:S01]  /*16ce0*/  @!PT LDS RZ, [RZ] ;  /* 0x00000000fffff984 */ /* 0x000fe20000000800 */
[----:B------:R-:W-:Y:S01]  /*16cf0*/  @!PT LDS RZ, [RZ] ;  /* 0x00000000fffff984 */ /* 0x000fe20000000800 */
[----:B------:R1:W-:Y:S01]  /*16d00*/  @!P5 LDGSTS.E.BYPASS.LTC128B.128 [R3+0xc000], desc[UR6][R166.64] ;  /* 0x0c000000a603dfae */ /* 0x0003e2000b981a06 */
[----:B------:R-:W-:-:S02]  /*16d10*/  LEA R146, R28, UR5, 0x1 ;  /* 0x000000051c927c11 */ /* 0x000fc4000f8e08ff */
[----:B------:R-:W-:Y:S01]  /*16d20*/  IADD3 R10, P6, PT, R7, R8, RZ ;  /* 0x00000008070a7210 */ /* 0x000fe20007fde0ff */
[----:B------:R-:W-:Y:S01]  /*16d30*/  @P5 STS.128 [R3+0xc000], RZ ;  /* 0x00c000ff03005388 */ /* 0x000fe20000000c00 */
[----:B------:R-:W-:Y:S02]  /*16d40*/  IMAD.IADD R148, R147, 0x1, R150 ;  /* 0x0000000193947824 */ /* 0x000fe400078e0296 */
[----:B------:R-:W-:Y:S01]  /*16d50*/  IADD3 R16, P2, PT, R7, R10, RZ ;  /* 0x0000000a07107210 */ /* 0x000fe20007f5e0ff */
[C---:B------:R-:W-:Y:S02]  /*16d60*/  IMAD.X R11, R6.reuse, 0x1, R9, P6 ;  /* 0x00000001060b7824 */ /* 0x040fe400030e0609 */
[----:B------:R-:W-:Y:S02]  /*16d70*/  IMAD.IADD R144, R147, 0x1, R146 ;  /* 0x0000000193907824 */ /* 0x000fe400078e0292 */
[----:B------:R-:W-:Y:S02]  /*16d80*/  IMAD.X R17, R6, 0x1, R11, P2 ;  /* 0x0000000106117824 */ /* 0x000fe400010e060b */
[----:B------:R-:W-:-:S02]  /*16d90*/  IMAD.IADD R149, R151, 0x1, R150 ;  /* 0x0000000197957824 */ /* 0x000fc400078e0296 */
[----:B------:R-:W-:Y:S02]  /*16da0*/  IMAD.IADD R152, R151, 0x1, R146 ;  /* 0x0000000197987824 */ /* 0x000fe400078e0292 */
[C---:B------:R-:W-:Y:S02]  /*16db0*/  IMAD.IADD R150, R147.reuse, 0x1, R149 ;  /* 0x0000000193967824 */ /* 0x040fe400078e0295 */
[----:B------:R-:W-:Y:S02]  /*16dc0*/  IMAD.IADD R151, R147, 0x1, R152 ;  /* 0x0000000193977824 */ /* 0x000fe400078e0298 */
[----:B-1----:R-:W-:-:S05]  /*16dd0*/  @!P4 IMAD.MOV.U32 R167, RZ, RZ, R162 ;  /* 0x000000ffffa7c224 */ /* 0x002fca00078e00a2 */
[----:B------:R-:W-:Y:S01]  /*16de0*/  @!PT LDS RZ, [RZ] ;  /* 0x00000000fffff984 */ /* 0x000fe20000000800 */
[----:B------:R-:W-:Y:S01]  /*16df0*/  @!PT LDS RZ, [RZ] ;  /* 0x00000000fffff984 */ /* 0x000fe20000000800 */
[----:B------:R-:W-:Y:S01]  /*16e00*/  @!PT LDS RZ, [RZ] ;  /* 0x00000000fffff984 */ /* 0x000fe20000000800 */
[----:B------:R1:W-:Y:S04]  /*16e10*/  @!P4 LDGSTS.E.BYPASS.LTC128B.128 [R3+0xe000], desc[UR6][R166.64+0x80] ;  /* 0x0e000080a603cfae */ /* 0x0003e8000b981a06 */
[----:B------:R-:W-:Y:S01]  /*16e20*/  @P4 STS.128 [R3+0xe000], RZ ;  /* 0x00e000ff03004388 */ /* 0x000fe20000000c00 */
[----:B-1----:R-:W-:-:S05]  /*16e30*/  @!P3 IMAD.MOV.U32 R167, RZ, RZ, R162 ;  /* 0x000000ffffa7b224 */ /* 0x002fca00078e00a2 */
        /* <DEDUP_REMOVED lines=53> */
[----:B------:R-:W-:Y:S04]  /*17190*/  LDSM.16.M88.4 R136, [R144] ;  /* 0x000000009088783b */ /* 0x000fe80000000200 */
[----:B------:R-:W5:Y:S04]  /*171a0*/  LDSM.16.M88.4 R12, [R148+0x6000] ;  /* 0x00600000940c783b */ /* 0x000f680000000200 */
[----:B------:R-:W2:Y:S04]  /*171b0*/  LDSM.16.M88.4 R140, [R148+0x6800] ;  /* 0x00680000948c783b */ /* 0x000ea80000000200 */
[----:B-1----:R-:W1:Y:S04]  /*171c0*/  LDSM.16.M88.4 R8, [R145+UR5+0x7000] ;  /* 0x007000059108783b */ /* 0x002e680008000200 */
[----:B------:R-:W0:Y:S01]  /*171d0*/  LDGDEPBAR ;  /* 0x00000000000079af */ /* 0x000e220000000000 */
[C---:B---3--:R-:W-:Y:S08]  /*171e0*/  HMMA.16816.F32.BF16 R32, R4.reuse, R28, RZ ;  /* 0x0000001c0420723c */ /* 0x048ff000000418ff */
[C---:B------:R-:W-:Y:S08]  /*171f0*/  HMMA.16816.F32.BF16 R28, R4.reuse, R30, RZ ;  /* 0x0000001e041c723c */ /* 0x040ff000000418ff */
[C---:B----4-:R-:W-:Y:S08]  /*17200*/  HMMA.16816.F32.BF16 R24, R4.reuse, R20, RZ ;  /* 0x000000140418723c */ /* 0x050ff000000418ff */
[----:B------:R-:W-:Y:S08]  /*17210*/  HMMA.16816.F32.BF16 R20, R4, R22, RZ ;  /* 0x000000160414723c */ /* 0x000ff000000418ff */
[C---:B-----5:R-:W-:Y:S08]  /*17220*/  HMMA.16816.F32.BF16 R32, R136.reuse, R12, R32 ;  /* 0x0000000c8820723c */ /* 0x060ff00000041820 */
[C---:B------:R-:W-:Y:S01]  /*17230*/  HMMA.16816.F32.BF16 R28, R136.reuse, R14, R28 ;  /* 0x0000000e881c723c */ /* 0x040fe2000004181c */
[----:B------:R-:W3:Y:S07]  /*17240*/  LDSM.16.M88.4 R12, [R148+0x7000] ;  /* 0x00700000940c783b */ /* 0x000eee0000000200 */
[C---:B--2---:R-:W-:Y:S08]  /*17250*/  HMMA.16816.F32.BF16 R24, R136.reuse, R140, R24 ;  /* 0x0000008c8818723c */ /* 0x044ff00000041818 */
[----:B------:R-:W-:Y:S01]  /*17260*/  HMMA.16816.F32.BF16 R20, R136, R142, R20 ;  /* 0x0000008e8814723c */ /* 0x000fe20000041814 */
[----:B------:R-:W2:Y:S07]  /*17270*/  LDSM.16.M88.4 R140, [R145+UR5+0x7800] ;  /* 0x00780005918c783b */ /* 0x000eae0008000200 */
[C---:B-1----:R-:W-:Y:S08]  /*17280*/  HMMA.16816.F32.BF16 R16, R4.reuse, R8, RZ ;  /* 0x000000080410723c */ /* 0x042ff000000418ff */
[----:B------:R-:W-:-:S12]  /*17290*/  HMMA.16816.F32.BF16 R8, R4, R10, RZ ;  /* 0x0000000a0408723c */ /* 0x000fd800000418ff */
[C---:B---3--:R-:W-:Y:S08]  /*172a0*/  HMMA.16816.F32.BF16 R16, R136.reuse, R12, R16 ;  /* 0x0000000c8810723c */ /* 0x048ff00000041810 */
[----:B------:R-:W-:Y:S08]  /*172b0*/  HMMA.16816.F32.BF16 R12, R136, R14, R8 ;  /* 0x0000000e880c723c */ /* 0x000ff00000041808 */
[C---:B--2---:R-:W-:Y:S08]  /*172c0*/  HMMA.16816.F32.BF16 R8, R4.reuse, R140, RZ ;  /* 0x0000008c0408723c */ /* 0x044ff000000418ff */
        /* <DEDUP_REMOVED lines=115> */
[C---:B------:R-:W-:Y:S01]  /*17a00*/  HMMA.16816.F32.BF16 R20, R136.reuse, R142, R20 ;  /* 0x0000008e8814723c */ /* 0x040fe20000041814 */
[----:B------:R-:W2:Y:S07]  /*17a10*/  LDSM.16.M88.4 R140, [R149+0xb800] ;  /* 0x00b80000958c783b */ /* 0x000eae0000000200 */
[C---:B-1----:R-:W-:Y:S08]  /*17a20*/  HMMA.16816.F32.BF16 R16, R136.reuse, R144, R16 ;  /* 0x000000908810723c */ /* 0x042ff00000041810 */
[C---:B------:R-:W-:Y:S01]  /*17a30*/  HMMA.16816.F32.BF16 R12, R136.reuse, R146, R12 ;  /* 0x00000092880c723c */ /* 0x040fe2000004180c */
[----:B------:R-:W-:Y:S07]  /*17a40*/  LDSM.16.M88.4 R144, [R151+0x4000] ;  /* 0x004000009790783b */ /* 0x000fee0000000200 */
[C---:B--2---:R-:W-:Y:S08]  /*17a50*/  HMMA.16816.F32.BF16 R8, R136.reuse, R140, R8 ;  /* 0x0000008c8808723c */ /* 0x044ff00000041808 */
        /* <DEDUP_REMOVED lines=11> */
[----:B------:R-:W-:-:S05]  /*17b10*/  IMAD.SHL.U32 R137, R160, 0x2, RZ ;  /* 0x00000002a0897824 */ /* 0x000fca00078e00ff */
[----:B------:R-:W-:Y:S02]  /*17b20*/  LOP3.LUT R137, R137, 0x6, RZ, 0xc0, !PT ;  /* 0x0000000689897812 */ /* 0x000fe400078ec0ff */
[C---:B------:R-:W-:Y:S08]  /*17b30*/  HMMA.16816.F32.BF16 R4, R144.reuse, R138, R4 ;  /* 0x0000008a9004723c */ /* 0x040ff00000041804 */
[----:B--2---:R-:W-:Y:S01]  /*17b40*/  HMMA.16816.F32.BF16 R16, R144, R140, R16 ;  /* 0x0000008c9010723c */ /* 0x004fe20000041810 */
[----:B------:R-:W-:-:S04]  /*17b50*/  IMAD.U32 R140, RZ, RZ, UR4 ;  /* 0x00000004ff8c7e24 */ /* 0x000fc8000f8e00ff */
[----:B------:R-:W-:-:S03]  /*17b60*/  IMAD R140, R140, 0x40, R137 ;  /* 0x000000408c8c7824 */ /* 0x000fc600078e0289 */
[----:B------:R-:W-:Y:S01]  /*17b70*/  HMMA.16816.F32.BF16 R12, R144, R142, R12 ;  /* 0x0000008e900c723c */ /* 0x000fe2000004180c */
[----:B------:R-:W-:Y:S01]  /*17b80*/  VIADD R136, R140, 0xffffff80 ;  /* 0xffffff808c887836 */ /* 0x000fe20000000000 */
[----:B------:R-:W-:Y:S04]  /*17b90*/  BAR.SYNC.DEFER_BLOCKING 0x0 ;  /* 0x0000000000007b1d */ /* 0x000fe80000010000 */
[C---:B------:R-:W-:Y:S02]  /*17ba0*/  ISETP.GE.AND P6, PT, R136.reuse, R133, PT ;  /* 0x000000858800720c */ /* 0x040fe40003fc6270 */
[----:B------:R-:W-:Y:S01]  /*17bb0*/  ISETP.GE.AND P2, PT, R136, R132, PT ;  /* 0x000000848800720c */ /* 0x000fe20003f46270 */
[----:B------:R-:W-:Y:S01]  /*17bc0*/  VIADD R136, R140, 0xffffff81 ;  /* 0xffffff818c887836 */ /* 0x000fe20000000000 */
[----:B------:R-:W-:-:S02]  /*17bd0*/  FSEL R158, R32, -INF , !P6 ;  /* 0xff800000209e7808 */ /* 0x000fc40007000000 */
[----:B------:R-:W-:Y:S02]  /*17be0*/  FSEL R34, R34, -INF , !P2 ;  /* 0xff80000022227808 */ /* 0x000fe40005000000 */
[CC--:B------:R-:W-:Y:S02]  /*17bf0*/  ISETP.GE.AND P6, PT, R136.reuse, R133.reuse, PT ;  /* 0x000000858800720c */ /* 0x0c0fe40003fc6270 */
[----:B------:R-:W-:Y:S01]  /*17c00*/  ISETP.GE.AND P2, PT, R136, R132, PT ;  /* 0x000000848800720c */ /* 0x000fe20003f46270 */
[C---:B------:R-:W-:Y:S01]  /*17c10*/  VIADD R136, R140.reuse, 0xffffff88 ;  /* 0xffffff888c887836 */ /* 0x040fe20000000000 */
[----:B------:R-:W-:Y:S01]  /*17c20*/  FSEL R170, R33, -INF , !P6 ;  /* 0xff80000021aa7808 */ /* 0x000fe20007000000 */
[----:B------:R-:W-:Y:S01]  /*17c30*/  VIADD R33, R140, 0xffffff89 ;  /* 0xffffff898c217836 */ /* 0x000fe20000000000 */
[----:B------:R-:W-:Y:S02]  /*17c40*/  FSEL R32, R35, -INF , !P2 ;  /* 0xff80000023207808 */ /* 0x000fe40005000000 */
[----:B------:R-:W-:-:S02]  /*17c50*/  ISETP.GE.AND P6, PT, R136, R133, PT ;  /* 0x000000858800720c */ /* 0x000fc40003fc6270 */
[-C--:B------:R-:W-:Y:S02]  /*17c60*/  ISETP.GE.AND P2, PT, R136, R132.reuse, PT ;  /* 0x000000848800720c */ /* 0x080fe40003f46270 */
[----:B------:R-:W-:Y:S02]  /*17c70*/  FSEL R176, R28, -INF , !P6 ;  /* 0xff8000001cb07808 */ /* 0x000fe40007000000 */
[----:B------:R-:W-:Y:S02]  /*17c80*/  FSEL R30, R30, -INF , !P2 ;  /* 0xff8000001e1e7808 */ /* 0x000fe40005000000 */
[C---:B------:R-:W-:Y:S02]  /*17c90*/  ISETP.GE.AND P6, PT, R33.reuse, R133, PT ;  /* 0x000000852100720c */ /* 0x040fe40003fc6270 */
[----:B------:R-:W-:Y:S01]  /*17ca0*/  ISETP.GE.AND P2, PT, R33, R132, PT ;  /* 0x000000842100720c */ /* 0x000fe20003f46270 */
[C---:B------:R-:W-:Y:S01]  /*17cb0*/  VIADD R33, R140.reuse, 0xffffff90 ;  /* 0xffffff908c217836 */ /* 0x040fe20000000000 */
[----:B------:R-:W-:Y:S01]  /*17cc0*/  FSEL R174, R29, -INF , !P6 ;  /* 0xff8000001dae7808 */ /* 0x000fe20007000000 */
[----:B------:R-:W-:Y:S01]  /*17cd0*/  VIADD R29, R140, 0xffffff91 ;  /* 0xffffff918c1d7836 */ /* 0x000fe20000000000 */
[----:B------:R-:W-:-:S02]  /*17ce0*/  FSEL R28, R31, -INF , !P2 ;  /* 0xff8000001f1c7808 */ /* 0x000fc40005000000 */
[CC--:B------:R-:W-:Y:S02]  /*17cf0*/  ISETP.GE.AND P6, PT, R33.reuse, R133.reuse, PT ;  /* 0x000000852100720c */ /* 0x0c0fe40003fc6270 */
[-C--:B------:R-:W-:Y:S02]  /*17d00*/  ISETP.GE.AND P2, PT, R33, R132.reuse, PT ;  /* 0x000000842100720c */ /* 0x080fe40003f46270 */
[----:B------:R-:W-:Y:S01]  /*17d10*/  FSEL R152, R24, -INF , !P6 ;  /* 0xff80000018987808 */ /* 0x000fe20007000000 */
[----:B------:R-:W-:Y:S01]  /*17d20*/  VIADD R24, R140, 0xffffff98 ;  /* 0xffffff988c187836 */ /* 0x000fe20000000000 */
[----:B------:R-:W-:Y:S02]  /*17d30*/  FSEL R148, R26, -INF , !P2 ;  /* 0xff8000001a947808 */ /* 0x000fe40005000000 */
[C---:B------:R-:W-:Y:S02]  /*17d40*/  ISETP.GE.AND P6, PT, R29.reuse, R133, PT ;  /* 0x000000851d00720c */ /* 0x040fe40003fc6270 */
[----:B------:R-:W-:-:S02]  /*17d50*/  ISETP.GE.AND P2, PT, R29, R132, PT ;  /* 0x000000841d00720c */ /* 0x000fc40003f46270 */
        /* <DEDUP_REMOVED lines=54> */
[----:B------:R-:W-:Y:S02]  /*180c0*/  UIADD3 UR8, UPT, UPT, UR26, -0x40, URZ ;  /* 0xffffffc01a087890 */ /* 0x000fe4000fffe0ff */
[----:B------:R-:W-:Y:S01]  /*180d0*/  UIADD3 UR26, UPT, UPT, UR26, -0x80, URZ ;  /* 0xffffff801a1a7890 */ /* 0x000fe2000fffe0ff */
[----:B------:R-:W2:Y:S03]  /*180e0*/  LDCU.64 UR10, c[0x0][0x3a0] ;  /* 0x00007400ff0a77ac */ /* 0x000ea60008000a00 */
[----:B------:R-:W-:-:S05]  /*180f0*/  IMAD.U32 R8, RZ, RZ, UR8 ;  /* 0x00000008ff087e24 */ /* 0x000fca000f8e00ff */
[----:B------:R-:W-:Y:S02]  /*18100*/  IABS R8, R8 ;  /* 0x0000000800087213 */ /* 0x000fe40000000000 */
[----:B-1----:R-:W-:-:S04]  /*18110*/  IABS R9, R10 ;  /* 0x0000000a00097213 */ /* 0x002fc80000000000 */
[----:B------:R-:W1:Y:S08]  /*18120*/  I2F.RP R6, R9 ;  /* 0x0000000900067306 */ /* 0x000e700000209400 */
[----:B-1----:R-:W1:Y:S02]  /*18130*/  MUFU.RCP R5, R6 ;  /* 0x0000000600057308 */ /* 0x002e640000001000 */
[----:B-1----:R-:W-:-:S06]  /*18140*/  VIADD R5, R5, 0xffffffe ;  /* 0x0ffffffe05057836 */ /* 0x002fcc0000000000 */
[----:B------:R-:W1:Y:S02]  /*18150*/  F2I.FTZ.U32.TRUNC.NTZ R5, R5 ;  /* 0x0000000500057305 */ /* 0x000e64000021f000 */
[----:B-1----:R-:W-:-:S04]  /*18160*/  IMAD.MOV R4, RZ, RZ, -R5 ;  /* 0x000000ffff047224 */ /* 0x002fc800078e0a05 */
[----:B------:R-:W-:Y:S01]  /*18170*/  IMAD R7, R4, R9, RZ ;  /* 0x0000000904077224 */ /* 0x000fe200078e02ff */
[----:B------:R-:W-:-:S05]  /*18180*/  MOV R4, RZ ;  /* 0x000000ff00047202 */ /* 0x000fca0000000f00 */
[----:B------:R-:W-:-:S04]  /*18190*/  IMAD.HI.U32 R7, R5, R7, R4 ;  /* 0x0000000705077227 */ /* 0x000fc800078e0004 */
[----:B------:R-:W-:Y:S02]  /*181a0*/  IMAD.U32 R4, RZ, RZ, UR26 ;  /* 0x0000001aff047e24 */ /* 0x000fe4000f8e00ff */
[----:B------:R-:W-:-:S03]  /*181b0*/  IMAD.HI.U32 R6, R7, R8, RZ ;  /* 0x0000000807067227 */ /* 0x000fc600078e00ff */
[----:B------:R-:W-:Y:S02]  /*181c0*/  IABS R4, R4 ;  /* 0x0000000400047213 */ /* 0x000fe40000000000 */
[----:B------:R-:W-:-:S03]  /*181d0*/  IADD3 R5, PT, PT, -R6, RZ, RZ ;  /* 0x000000ff06057210 */ /* 0x000fc60007ffe1ff */
[----:B------:R-:W-:-:S04]  /*181e0*/  IMAD.HI.U32 R7, R7, R4, RZ ;  /* 0x0000000407077227 */ /* 0x000fc800078e00ff */
[----:B------:R-:W-:Y:S02]  /*181f0*/  IMAD R8, R9, R5, R8 ;  /* 0x0000000509087224 */ /* 0x000fe400078e0208 */
[----:B------:R-:W-:-:S03]  /*18200*/  IMAD.MOV R5, RZ, RZ, -R7 ;  /* 0x000000ffff057224 */ /* 0x000fc600078e0a07 */
[C---:B------:R-:W-:Y:S01]  /*18210*/  ISETP.GT.U32.AND P2, PT, R9.reuse, R8, PT ;  /* 0x000000080900720c */ /* 0x040fe20003f44070 */
[----:B------:R-:W-:Y:S01]  /*18220*/  IMAD R4, R9, R5, R4 ;  /* 0x0000000509047224 */ /* 0x000fe200078e0204 */
[----:B------:R-:W-:-:S11]  /*18230*/  LOP3.LUT R5, R10, UR26, RZ, 0x3c, !PT ;  /* 0x0000001a0a057c12 */ /* 0x000fd6000f8e3cff */
        /* <DEDUP_REMOVED lines=11> */
[----:B------:R-:W-:-:S05]  /*182f0*/  MOV R4, R6 ;  /* 0x0000000600047202 */ /* 0x000fca0000000f00 */
[----:B------:R-:W-:Y:S01]  /*18300*/  @P6 VIADD R7, R7, 0x1 ;  /* 0x0000000107076836 */ /* 0x000fe20000000000 */
[----:B------:R-:W-:-:S03]  /*18310*/  ISETP.GE.AND P6, PT, R5, RZ, PT ;  /* 0x000000ff0500720c */ /* 0x000fc60003fc6270 */
[----:B------:R-:W-:Y:S01]  /*18320*/  IMAD.MOV.U32 R6, RZ, RZ, R7 ;  /* 0x000000ffff067224 */ /* 0x000fe200078e0007 */
[----:B------:R-:W-:Y:S02]  /*18330*/  LOP3.LUT R7, RZ, R10, RZ, 0x33, !PT ;  /* 0x0000000aff077212 */ /* 0x000fe400078e33ff */
[----:B------:R-:W-:Y:S02]  /*18340*/  @!P2 IADD3 R4, PT, PT, -R4, RZ, RZ ;  /* 0x000000ff0404a210 */ /* 0x000fe40007ffe1ff */
[----:B------:R-:W-:-:S05]  /*18350*/  ISETP.NE.AND P2, PT, R10, RZ, PT ;  /* 0x000000ff0a00720c */ /* 0x000fca0003f45270 */
[----:B------:R-:W-:-:S05]  /*18360*/  @!P6 IMAD.MOV R6, RZ, RZ, -R6 ;  /* 0x000000ffff06e224 */ /* 0x000fca00078e0a06 */
[C---:B------:R-:W-:Y:S02]  /*18370*/  SEL R6, R7.reuse, R6, !P2 ;  /* 0x0000000607067207 */ /* 0x040fe40005000000 */
[----:B------:R-:W-:-:S03]  /*18380*/  SEL R7, R7, R4, !P2 ;  /* 0x0000000407077207 */ /* 0x000fc60005000000 */
[----:B------:R-:W-:-:S04]  /*18390*/  IMAD.WIDE R8, R6, 0x4, R168 ;  /* 0x0000000406087825 */ /* 0x000fc800078e02a8 */
[C---:B------:R-:W-:Y:S01]  /*183a0*/  IMAD.WIDE R12, R7.reuse, 0x4, R168 ;  /* 0x00000004070c7825 */ /* 0x040fe200078e02a8 */
[----:B------:R3:W4:Y:S04]  /*183b0*/  LDG.E R5, desc[UR6][R8.64] ;  /* 0x0000000608057981 */ /* 0x000728000c1e1900 */
[----:B------:R-:W4:Y:S01]  /*183c0*/  LDG.E R4, desc[UR6][R12.64] ;  /* 0x000000060c047981 */ /* 0x000f22000c1e1900 */
[----:B------:R-:W-:Y:S01]  /*183d0*/  IADD3 R7, PT, PT, R7, -R6, RZ ;  /* 0x8000000607077210 */ /* 0x000fe20007ffe0ff */
[----:B-1----:R-:W-:-:S04]  /*183e0*/  IMAD.U32 R6, RZ, RZ, UR8 ;  /* 0x00000008ff067e24 */ /* 0x002fc8000f8e00ff */
[----:B------:R-:W-:-:S05]  /*183f0*/  IMAD R10, R7, R10, -0x40 ;  /* 0xffffffc0070a7424 */ /* 0x000fca00078e020a */
[----:B------:R-:W-:-:S05]  /*18400*/  SHF.R.S32.HI R7, RZ, 0x1f, R10 ;  /* 0x0000001fff077819 */ /* 0x000fca000001140a */
[----:B------:R-:W-:-:S04]  /*18410*/  IMAD R7, R7, R6, RZ ;  /* 0x0000000607077224 */ /* 0x000fc800078e02ff */
[C---:B------:R-:W-:Y:S02]  /*18420*/  IMAD R7, R10.reuse, UR9, R7 ;  /* 0x000000090a077c24 */ /* 0x040fe4000f8e0207 */
[----:B---3--:R-:W-:-:S04]  /*18430*/  IMAD.WIDE.U32 R8, R10, R6, RZ ;  /* 0x000000060a087225 */ /* 0x008fc800078e00ff */
[----:B------:R-:W-:Y:S01]  /*18440*/  IMAD.IADD R9, R9, 0x1, R7 ;  /* 0x0000000109097824 */ /* 0x000fe200078e0207 */
[----:B----4-:R-:W-:-:S04]  /*18450*/  IADD3 R4, PT, PT, R5, -R4, RZ ;  /* 0x8000000405047210 */ /* 0x010fc80007ffe0ff */
        /* <DEDUP_REMOVED lines=8> */
.L_x_1480:
        /* <DEDUP_REMOVED lines=8> */
.L_x_1481:
[----:B------:R-:W1:Y:S01]  /*18560*/  LDC R5, c[0x0][0x3bc] ;  /* 0x0000ef00ff057b82 */ /* 0x000e620000000800 */
[C---:B------:R-:W-:Y:S01]  /*18570*/  LEA R8, P2, R6.reuse, R164, 0x5 ;  /* 0x000000a406087211 */ /* 0x040fe200078428ff */
[C---:B------:R-:W-:Y:S01]  /*18580*/  IMAD.SHL.U32 R4, R6.reuse, 0x20, RZ ;  /* 0x0000002006047824 */ /* 0x040fe200078e00ff */
        /* <DEDUP_REMOVED lines=17> */
[C---:B------:R-:W-:Y:S01]  /*186a0*/  IADD3 R6, P6, PT, R4.reuse, R8, RZ ;  /* 0x0000000804067210 */ /* 0x040fe20007fde0ff */
[----:B------:R-:W-:Y:S01]  /*186b0*/  @!PT LDS RZ, [RZ] ;  /* 0x00000000fffff984 */ /* 0x000fe20000000800 */
[----:B------:R-:W-:Y:S01]  /*186c0*/  @!PT LDS RZ, [RZ] ;  /* 0x00000000fffff984 */ /* 0x000fe20000000800 */
[----:B------:R-:W-:Y:S01]  /*186d0*/  @!PT LDS RZ, [RZ] ;  /* 0x00000000fffff984 */ /* 0x000fe20000000800 */
[----:B------:R2:W-:Y:S03]  /*186e0*/  @!P5 LDGSTS.E.BYPASS.LTC128B.128 [R3+0x6800], desc[UR6][R8.64] ;  /* 0x068000000803dfae */ /* 0x0005e6000b981a06 */
[----:B------:R-:W-:Y:S01]  /*186f0*/  IADD3 R4, P2, PT, R4, R6, RZ ;  /* 0x0000000604047210 */ /* 0x000fe20007f5e0ff */
[----:B------:R2:W-:Y:S01]  /*18700*/  @P5 STS.128 [R3+0x6800], RZ ;  /* 0x006800ff03005388 */ /* 0x0005e20000000c00 */
[----:B------:R-:W-:-:S03]  /*18710*/  IMAD.X R7, R5, 0x1, R9, P6 ;  /* 0x0000000105077824 */ /* 0x000fc600030e0609 */
[----:B------:R-:W-:Y:S01]  /*18720*/  @!PT LDS RZ, [RZ] ;  /* 0x00000000fffff984 */ /* 0x000fe20000000800 */
[----:B------:R-:W-:Y:S01]  /*18730*/  @!PT LDS RZ, [RZ] ;  /* 0x00000000fffff984 */ /* 0x000fe20000000800 */
[----:B------:R-:W-:Y:S01]  /*18740*/  @!PT LDS RZ, [RZ] ;  /* 0x00000000fffff984 */ /* 0x000fe20000000800 */
[----:B------:R2:W-:Y:S01]  /*18750*/  @!P4 LDGSTS.E.BYPASS.LTC128B.128 [R3+0x8800], desc[UR6][R8.64+0x80] ;  /* 0x088000800803cfae */ /* 0x0005e2000b981a06 */
[----:B------:R-:W-:-:S03]  /*18760*/  IMAD.X R5, R5, 0x1, R7, P2 ;  /* 0x0000000105057824 */ /* 0x000fc600010e0607 */
        /* <DEDUP_REMOVED lines=37> */
.L_x_1479:
[----:B--2---:R-:W-:Y:S01]  /*189c0*/  FMNMX3.FTZ R3, R2, R158, R170, !PT ;  /* 0x0000009e02037276 */ /* 0x004fe200078100aa */
        /* <DEDUP_REMOVED lines=18> */
[----:B------:R-:W2:Y:S04]  /*18af0*/  SHFL.BFLY PT, R5, R6, 0x2, 0x1f ;  /* 0x0c401f0006057f89 */ /* 0x000ea800000e0000 */
[----:B------:R-:W3:Y:S04]  /*18b00*/  SHFL.BFLY PT, R4, R7, 0x2, 0x1f ;  /* 0x0c401f0007047f89 */ /* 0x000ee800000e0000 */
[----:B------:R-:W-:Y:S01]  /*18b10*/  LDSM.16.MT88.4 R12, [R161+0xc000] ;  /* 0x00c00000a10c783b */ /* 0x000fe20000004200 */
[----:B--2---:R-:W-:-:S02]  /*18b20*/  FMNMX.FTZ R5, R6, R5, !PT ;  /* 0x0000000506057209 */ /* 0x004fc40007810000 */
        /* <DEDUP_REMOVED lines=8> */
[C---:B------:R-:W-:Y:S01]  /*18bb0*/  FSETP.NEU.FTZ.AND P2, PT, R3.reuse, -INF , PT ;  /* 0xff8000000300780b */ /* 0x040fe20003f5d000 */
[----:B------:R-:W-:Y:S01]  /*18bc0*/  FMUL.FTZ R155, R3, UR8 ;  /* 0x00000008039b7c20 */ /* 0x000fe20008410000 */
[----:B------:R-:W-:Y:S01]  /*18bd0*/  FSEL R177, R177, RZ, P3 ;  /* 0x000000ffb1b17208 */ /* 0x000fe20001800000 */
[----:B------:R-:W-:Y:S01]  /*18be0*/  FADD.FTZ R5, R2, -R5 ;  /* 0x8000000502057221 */ /* 0x000fe20000010000 */
[----:B------:R-:W-:-:S02]  /*18bf0*/  SEL R2, R156, 0xffffffe0, !P1 ;  /* 0xffffffe09c027807 */ /* 0x000fc40004800000 */
[----:B------:R-:W-:Y:S01]  /*18c00*/  FSEL R7, R3, RZ, P2 ;  /* 0x000000ff03077208 */ /* 0x000fe20001000000 */
[--C-:B------:R-:W-:Y:S01]  /*18c10*/  FFMA.FTZ R186, R158, UR8, -R177.reuse ;  /* 0x000000089eba7c23 */ /* 0x100fe200080108b1 */
[----:B------:R-:W-:Y:S01]  /*18c20*/  IADD3 R153, PT, PT, R2, R161, RZ ;  /* 0x000000a102997210 */ /* 0x000fe20007ffe0ff */
[----:B------:R-:W-:Y:S01]  /*18c30*/  FFMA.FTZ R163, R170, UR8, -R177 ;  /* 0x00000008aaa37c23 */ /* 0x000fe200080108b1 */
[----:B------:R-:W-:Y:S01]  /*18c40*/  FSEL R155, R155, RZ, P2 ;  /* 0x000000ff9b9b7208 */ /* 0x000fe20001000000 */
[----:B------:R-:W-:Y:S01]  /*18c50*/  FADD.FTZ R7, R0, -R7 ;  /* 0x8000000700077221 */ /* 0x000fe20000010000 */
[--C-:B------:R-:W-:Y:S01]  /*18c60*/  FFMA.FTZ R158, R176, UR8, -R177.reuse ;  /* 0x00000008b09e7c23 */ /* 0x100fe200080108b1 */
[----:B------:R-:W1:Y:S01]  /*18c70*/  LDSM.16.MT88.4 R20, [R153+0xc000] ;  /* 0x00c000009914783b */ /* 0x000e620000004200 */
[----:B------:R-:W-:Y:S01]  /*18c80*/  FFMA.FTZ R167, R174, UR8, -R177 ;  /* 0x00000008aea77c23 */ /* 0x000fe200080108b1 */
[--C-:B------:R-:W-:Y:S01]  /*18c90*/  FFMA.FTZ R175, R34, UR8, -R155.reuse ;  /* 0x0000000822af7c23 */ /* 0x100fe2000801089b */
[----:B------:R-:W-:Y:S01]  /*18ca0*/  FMUL.FTZ R176, R7, UR8 ;  /* 0x0000000807b07c20 */ /* 0x000fe20008410000 */
[--C-:B------:R-:W-:Y:S01]  /*18cb0*/  FFMA.FTZ R170, R32, UR8, -R155.reuse ;  /* 0x0000000820aa7c23 */ /* 0x100fe2000801089b */
[--C-:B------:R-:W-:Y:S01]  /*18cc0*/  FFMA.FTZ R171, R30, UR8, -R155.reuse ;  /* 0x000000081eab7c23 */ /* 0x100fe2000801089b */
[----:B------:R-:W-:Y:S01]  /*18cd0*/  FFMA.FTZ R0, R28, UR8, -R155 ;  /* 0x000000081c007c23 */ /* 0x000fe2000801089b */
[----:B------:R-:W-:Y:S01]  /*18ce0*/  FMUL.FTZ R5, R5, UR8 ;  /* 0x0000000805057c20 */ /* 0x000fe20008410000 */
[----:B------:R-:W-:Y:S01]  /*18cf0*/  MUFU.EX2 R186, R186 ;  /* 0x000000ba00ba7308 */ /* 0x000fe20000000800 */
[----:B------:R-:W-:Y:S01]  /*18d00*/  IADD3 R174, PT, PT, R161, 0xc040, RZ ;  /* 0x0000c040a1ae7810 */ /* 0x000fe20007ffe0ff */
[--C-:B------:R-:W-:Y:S01]  /*18d10*/  FFMA.FTZ R151, R154, UR8, -R177.reuse ;  /* 0x000000089a977c23 */ /* 0x100fe200080108b1 */
[----:B------:R-:W-:Y:S01]  /*18d20*/  FFMA.FTZ R135, R194, UR8, -R177 ;  /* 0x00000008c2877c23 */ /* 0x000fe200080108b1 */
[----:B------:R-:W2:Y:S01]  /*18d30*/  MUFU.EX2 R163, R163 ;  /* 0x000000a300a37308 */ /* 0x000ea20000000800 */
[--C-:B------:R-:W-:Y:S01]  /*18d40*/  FFMA.FTZ R149, R150, UR8, -R155.reuse ;  /* 0x0000000896957c23 */ /* 0x100fe2000801089b */
[----:B------:R-:W-:Y:S01]  /*18d50*/  FFMA.FTZ R133, R190, UR8, -R155 ;  /* 0x00000008be857c23 */ /* 0x000fe2000801089b */
[--C-:B------:R-:W-:Y:S01]  /*18d60*/  FFMA.FTZ R181, R180, UR8, -R177.reuse ;  /* 0x00000008b4b57c23 */ /* 0x100fe200080108b1 */
[----:B------:R-:W-:Y:S01]  /*18d70*/  MUFU.EX2 R158, R158 ;  /* 0x0000009e009e7308 */ /* 0x000fe20000000800 */
[--C-:B------:R-:W-:Y:S01]  /*18d80*/  FFMA.FTZ R180, R184, UR8, -R177.reuse ;  /* 0x00000008b8b47c23 */ /* 0x100fe200080108b1 */
[----:B------:R-:W-:Y:S01]  /*18d90*/  FFMA.FTZ R185, R145, UR8, -R177 ;  /* 0x0000000891b97c23 */ /* 0x000fe200080108b1 */
[--C-:B------:R-:W-:Y:S01]  /*18da0*/  FFMA.FTZ R187, R146, UR8, -R155.reuse ;  /* 0x0000000892bb7c23 */ /* 0x100fe2000801089b */
[----:B------:R-:W3:Y:S01]  /*18db0*/  MUFU.EX2 R167, R167 ;  /* 0x000000a700a77308 */ /* 0x000ee20000000800 */
[--C-:B------:R-:W-:Y:S01]  /*18dc0*/  FFMA.FTZ R190, R136, UR8, -R155.reuse ;  /* 0x0000000888be7c23 */ /* 0x100fe2000801089b */
[--C-:B------:R-:W-:Y:S01]  /*18dd0*/  FFMA.FTZ R184, R138, UR8, -R155.reuse ;  /* 0x000000088ab87c23 */ /* 0x100fe2000801089b */
[----:B------:R-:W-:Y:S01]  /*18de0*/  FFMA.FTZ R183, R144, UR8, -R155 ;  /* 0x0000000890b77c23 */ /* 0x000fe2000801089b */
[----:B------:R-:W-:Y:S01]  /*18df0*/  MUFU.EX2 R175, R175 ;  /* 0x000000af00af7308 */ /* 0x000fe20000000800 */
[----:B------:R-:W-:Y:S01]  /*18e00*/  FFMA.FTZ R178, R178, UR8, -R177 ;  /* 0x00000008b2b27c23 */ /* 0x000fe200080108b1 */
[----:B--2---:R-:W-:-:S02]  /*18e10*/  F2FP.BF16.F32.PACK_AB R8, R163, R186 ;  /* 0x000000baa308723e */ /* 0x004fc400000010ff */
[----:B------:R-:W2:Y:S01]  /*18e20*/  MUFU.EX2 R179, R5 ;  /* 0x0000000500b37308 */ /* 0x000ea20000000800 */
[----:B------:R-:W-:Y:S02]  /*18e30*/  PLOP3.LUT P3, PT, PT, PT, UP1, 0x80, 0x8 ;  /* 0x000000000008781c */ /* 0x000fe40003f6f018 */
[----:B------:R-:W-:Y:S01]  /*18e40*/  PLOP3.LUT P2, PT, PT, PT, UP1, 0x80, 0x8 ;  /* 0x000000000008781c */ /* 0x000fe20003f4f018 */
[----:B------:R-:W4:Y:S01]  /*18e50*/  MUFU.EX2 R176, R176 ;  /* 0x000000b000b07308 */ /* 0x000f220000000800 */
[----:B---3--:R-:W-:-:S03]  /*18e60*/  F2FP.BF16.F32.PACK_AB R10, R167, R158 ;  /* 0x0000009ea70a723e */ /* 0x008fc600000010ff */
[----:B------:R-:W3:Y:S04]  /*18e70*/  MUFU.EX2 R170, R170 ;  /* 0x000000aa00aa7308 */ /* 0x000ee80000000800 */
[----:B------:R-:W-:Y:S01]  /*18e80*/  MUFU.EX2 R171, R171 ;  /* 0x000000ab00ab7308 */ /* 0x000fe20000000800 */
[-C--:B--2---:R-:W-:Y:S01]  /*18e90*/  FMUL.FTZ R16, R40, R179.reuse ;  /* 0x000000b328107220 */ /* 0x084fe20000410000 */
[-C--:B------:R-:W-:Y:S02]  /*18ea0*/  FMUL.FTZ R17, R41, R179.reuse ;  /* 0x000000b329117220 */ /* 0x080fe40000410000 */
[----:B------:R-:W2:Y:S01]  /*18eb0*/  MUFU.EX2 R0, R0 ;  /* 0x0000000000007308 */ /* 0x000ea20000000800 */
[-C--:B------:R-:W-:Y:S01]  /*18ec0*/  FMUL.FTZ R4, R128, R179.reuse ;  /* 0x000000b380047220 */ /* 0x080fe20000410000 */
[-C--:B----4-:R-:W-:Y:S01]  /*18ed0*/  FMUL.FTZ R18, R42, R176.reuse ;  /* 0x000000b02a127220 */ /* 0x090fe20000410000 */
[-C--:B------:R-:W-:Y:S01]  /*18ee0*/  FMUL.FTZ R19, R43, R176.reuse ;  /* 0x000000b02b137220 */ /* 0x080fe20000410000 */
[----:B------:R-:W-:Y:S01]  /*18ef0*/  FMUL.FTZ R5, R129, R179 ;  /* 0x000000b381057220 */ /* 0x000fe20000410000 */
[-C--:B------:R-:W-:Y:S01]  /*18f00*/  FMUL.FTZ R6, R130, R176.reuse ;  /* 0x000000b082067220 */ /* 0x080fe20000410000 */
[----:B---3--:R-:W-:Y:S01]  /*18f10*/  F2FP.BF16.F32.PACK_AB R9, R170, R175 ;  /* 0x000000afaa09723e */ /* 0x008fe200000010ff */
[-C--:B------:R-:W-:Y:S01]  /*18f20*/  FMUL.FTZ R7, R131, R176.reuse ;  /* 0x000000b083077220 */ /* 0x080fe20000410000 */
[-C--:B------:R-:W-:Y:S01]  /*18f30*/  FMUL.FTZ R36, R36, R179.reuse ;  /* 0x000000b324247220 */ /* 0x080fe20000410000 */
[-C--:B------:R-:W-:Y:S01]  /*18f40*/  FMUL.FTZ R37, R37, R179.reuse ;  /* 0x000000b325257220 */ /* 0x080fe20000410000 */
[-C--:B------:R-:W-:Y:S01]  /*18f50*/  FMUL.FTZ R38, R38, R176.reuse ;  /* 0x000000b026267220 */ /* 0x080fe20000410000 */
[-C--:B------:R-:W-:Y:S01]  /*18f60*/  FMUL.FTZ R39, R39, R176.reuse ;  /* 0x000000b027277220 */ /* 0x080fe20000410000 */
[-C--:B------:R-:W-:Y:S01]  /*18f70*/  FMUL.FTZ R24, R48, R179.reuse ;  /* 0x000000b330187220 */ /* 0x080fe20000410000 */
[----:B------:R-:W-:Y:S01]  /*18f80*/  FMUL.FTZ R25, R49, R179 ;  /* 0x000000b331197220 */ /* 0x000fe20000410000 */
[----:B--2---:R-:W-:Y:S01]  /*18f90*/  F2FP.BF16.F32.PACK_AB R11, R0, R171 ;  /* 0x000000ab000b723e */ /* 0x004fe200000010ff */
[-C--:B------:R-:W-:Y:S01]  /*18fa0*/  FMUL.FTZ R26, R50, R176.reuse ;  /* 0x000000b0321a7220 */ /* 0x080fe20000410000 */
[-C--:B------:R-:W-:Y:S01]  /*18fb0*/  FMUL.FTZ R27, R51, R176.reuse ;  /* 0x000000b0331b7220 */ /* 0x080fe20000410000 */
[-C--:B------:R-:W-:Y:S01]  /*18fc0*/  FMUL.FTZ R52, R52, R179.reuse ;  /* 0x000000b334347220 */ /* 0x080fe20000410000 */
[-C--:B------:R-:W-:Y:S01]  /*18fd0*/  FMUL.FTZ R53, R53, R179.reuse ;  /* 0x000000b335357220 */ /* 0x080fe20000410000 */
[-C--:B------:R-:W-:Y:S01]  /*18fe0*/  FMUL.FTZ R54, R54, R176.reuse ;  /* 0x000000b036367220 */ /* 0x080fe20000410000 */
[-C--:B------:R-:W-:Y:S01]  /*18ff0*/  FMUL.FTZ R55, R55, R176.reuse ;  /* 0x000000b037377220 */ /* 0x080fe20000410000 */
[C---:B-1----:R-:W-:Y:S01]  /*19000*/  HMMA.16816.F32.BF16 R16, R8.reuse, R20, R16 ;  /* 0x000000140810723c */ /* 0x042fe20000041810 */
[----:B------:R-:W-:Y:S01]  /*19010*/  IADD3 R20, PT, PT, R161, 0xc000, RZ ;  /* 0x0000c000a1147810 */ /* 0x000fe20007ffe0ff */
[-C--:B------:R-:W-:Y:S01]  /*19020*/  FMUL.FTZ R44, R44, R179.reuse ;  /* 0x000000b32c2c7220 */ /* 0x080fe20000410000 */
[-C--:B------:R-:W-:Y:S01]  /*19030*/  FMUL.FTZ R45, R45, R179.reuse ;  /* 0x000000b32d2d7220 */ /* 0x080fe20000410000 */
[-C--:B------:R-:W-:Y:S01]  /*19040*/  FMUL.FTZ R46, R46, R176.reuse ;  /* 0x000000b02e2e7220 */ /* 0x080fe20000410000 */
[----:B------:R-:W-:Y:S01]  /*19050*/  @P0 IADD3 R174, PT, PT, R20, -0x40, RZ ;  /* 0xffffffc014ae0810 */ /* 0x000fe20007ffe0ff */
[----:B------:R-:W-:Y:S01]  /*19060*/  FMUL.FTZ R47, R47, R176 ;  /* 0x000000b02f2f7220 */ /* 0x000fe20000410000 */
[-C--:B------:R-:W-:Y:S01]  /*19070*/  FMUL.FTZ R32, R56, R179.reuse ;  /* 0x000000b338207220 */ /* 0x080fe20000410000 */
[C---:B------:R-:W-:Y:S01]  /*19080*/  HMMA.16816.F32.BF16 R4, R8.reuse, R12, R4 ;  /* 0x0000000c0804723c */ /* 0x040fe20000041804 */
[----:B------:R-:W-:Y:S01]  /*19090*/  IADD3 R2, PT, PT, R2, R174, RZ ;  /* 0x000000ae02027210 */ /* 0x000fe20007ffe0ff */
[----:B------:R-:W1:Y:S01]  /*190a0*/  LDSM.16.MT88.4 R28, [R174] ;  /* 0x00000000ae1c783b */ /* 0x000e620000004200 */
[-C--:B------:R-:W-:Y:S01]  /*190b0*/  FMUL.FTZ R33, R57, R179.reuse ;  /* 0x000000b339217220 */ /* 0x080fe20000410000 */
[-C--:B------:R-:W-:Y:S01]  /*190c0*/  FMUL.FTZ R34, R58, R176.reuse ;  /* 0x000000b03a227220 */ /* 0x080fe20000410000 */
[-C--:B------:R-:W-:Y:S01]  /*190d0*/  FMUL.FTZ R35, R59, R176.reuse ;  /* 0x000000b03b237220 */ /* 0x080fe20000410000 */
[-C--:B------:R-:W-:Y:S01]  /*190e0*/  FMUL.FTZ R60, R60, R179.reuse ;  /* 0x000000b33c3c7220 */ /* 0x080fe20000410000 */
[-C--:B------:R-:W-:Y:S01]  /*190f0*/  FMUL.FTZ R61, R61, R179.reuse ;  /* 0x000000b33d3d7220 */ /* 0x080fe20000410000 */
[C---:B------:R-:W-:Y:S01]  /*19100*/  HMMA.16816.F32.BF16 R12, R8.reuse, R14, R36 ;  /* 0x0000000e080c723c */ /* 0x040fe20000041824 */
[----:B------:R-:W2:Y:S01]  /*19110*/  LDSM.16.MT88.4 R36, [R2] ;  /* 0x000000000224783b */ /* 0x000ea20000004200 */
[-C--:B------:R-:W-:Y:S01]  /*19120*/  FMUL.FTZ R62, R62, R176.reuse ;  /* 0x000000b03e3e7220 */ /* 0x080fe20000410000 */
[-C--:B------:R-:W-:Y:S01]  /*19130*/  FMUL.FTZ R63, R63, R176.reuse ;  /* 0x000000b03f3f7220 */ /* 0x080fe20000410000 */
[-C--:B------:R-:W-:Y:S01]  /*19140*/  FMUL.FTZ R48, R72, R179.reuse ;  /* 0x000000b348307220 */ /* 0x080fe20000410000 */
[-C--:B------:R-:W-:Y:S01]  /*19150*/  FMUL.FTZ R49, R73, R179.reuse ;  /* 0x000000b349317220 */ /* 0x080fe20000410000 */
[-C--:B------:R-:W-:Y:S01]  /*19160*/  FMUL.FTZ R50, R74, R176.reuse ;  /* 0x000000b04a327220 */ /* 0x080fe20000410000 */
[-C--:B------:R-:W-:Y:S01]  /*19170*/  FMUL.FTZ R51, R75, R176.reuse ;  /* 0x000000b04b337220 */ /* 0x080fe20000410000 */
[C---:B------:R-:W-:Y:S01]  /*19180*/  HMMA.16816.F32.BF16 R20, R8.reuse, R22, R44 ;  /* 0x000000160814723c */ /* 0x040fe2000004182c */
[----:B------:R-:W3:Y:S01]  /*19190*/  LDSM.16.MT88.4 R44, [R161+0xe000] ;  /* 0x00e00000a12c783b */ /* 0x000ee20000004200 */
        /* <DEDUP_REMOVED lines=41> */
[-C--:B------:R-:W-:Y:S01]  /*19430*/  FMUL.FTZ R81, R105, R179.reuse ;  /* 0x000000b369517220 */ /* 0x080fe20000410000 */
[-C--:B------:R-:W-:Y:S01]  /*19440*/  FMUL.FTZ R82, R106, R176.reuse ;  /* 0x000000b06a527220 */ /* 0x080fe20000410000 */
[-C--:B------:R-:W-:Y:S01]  /*19450*/  FMUL.FTZ R83, R107, R176.reuse ;  /* 0x000000b06b537220 */ /* 0x080fe20000410000 */
[-C--:B------:R-:W-:Y:S01]  /*19460*/  FMUL.FTZ R108, R108, R179.reuse ;  /* 0x000000b36c6c7220 */ /* 0x080fe20000410000 */
[----:B------:R-:W-:Y:S01]  /*19470*/  LDSM.16.MT88.4 R104, [R161+0xc800] ;  /* 0x00c80000a168783b */ /* 0x000fe20000004200 */
        /* <DEDUP_REMOVED lines=9> */
[----:B------:R-:W-:Y:S01]  /*19510*/  MUFU.EX2 R151, R151 ;  /* 0x0000009700977308 */ /* 0x000fe20000000800 */
[C---:B---3--:R-:W-:Y:S01]  /*19520*/  HMMA.16816.F32.BF16 R40, R8.reuse, R44, R40 ;  /* 0x0000002c0828723c */ /* 0x048fe20000041828 */
[-C--:B------:R-:W-:Y:S01]  /*19530*/  FMUL.FTZ R88, R112, R179.reuse ;  /* 0x000000b370587220 */ /* 0x080fe20000410000 */
[-C--:B------:R-:W-:Y:S01]  /*19540*/  FMUL.FTZ R89, R113, R179.reuse ;  /* 0x000000b371597220 */ /* 0x080fe20000410000 */
[----:B------:R-:W-:Y:S01]  /*19550*/  MUFU.EX2 R135, R135 ;  /* 0x0000008700877308 */ /* 0x000fe20000000800 */
[-C--:B------:R-:W-:Y:S01]  /*19560*/  FMUL.FTZ R90, R114, R176.reuse ;  /* 0x000000b0725a7220 */ /* 0x080fe20000410000 */
[-C--:B------:R-:W-:Y:S01]  /*19570*/  FMUL.FTZ R91, R115, R176.reuse ;  /* 0x000000b0735b7220 */ /* 0x080fe20000410000 */
[-C--:B------:R-:W-:Y:S01]  /*19580*/  FMUL.FTZ R116, R116, R179.reuse ;  /* 0x000000b374747220 */ /* 0x080fe20000410000 */
[----:B------:R-:W-:Y:S01]  /*19590*/  MUFU.EX2 R149, R149 ;  /* 0x0000009500957308 */ /* 0x000fe20000000800 */
[C---:B------:R-:W-:Y:S01]  /*195a0*/  HMMA.16816.F32.BF16 R44, R8.reuse, R46, R68 ;  /* 0x0000002e082c723c */ /* 0x040fe20000041844 */
[----:B------:R-:W3:Y:S01]  /*195b0*/  LDSM.16.MT88.4 R68, [R2+0x2000] ;  /* 0x002000000244783b */ /* 0x000ee20000004200 */
[-C--:B------:R-:W-:Y:S01]  /*195c0*/  FMUL.FTZ R117, R117, R179.reuse ;  /* 0x000000b375757220 */ /* 0x080fe20000410000 */
[----:B------:R-:W-:Y:S01]  /*195d0*/  MUFU.EX2 R133, R133 ;  /* 0x0000008500857308 */ /* 0x000fe20000000800 */
[-C--:B------:R-:W-:Y:S01]  /*195e0*/  FMUL.FTZ R118, R118, R176.reuse ;  /* 0x000000b076767220 */ /* 0x080fe20000410000 */
[-C--:B------:R-:W-:Y:S01]  /*195f0*/  FMUL.FTZ R119, R119, R176.reuse ;  /* 0x000000b077777220 */ /* 0x080fe20000410000 */
[-C--:B------:R-:W-:Y:S01]  /*19600*/  FMUL.FTZ R124, R124, R179.reuse ;  /* 0x000000b37c7c7220 */ /* 0x080fe20000410000 */
[-C--:B------:R-:W-:Y:S01]  /*19610*/  FMUL.FTZ R125, R125, R179.reuse ;  /* 0x000000b37d7d7220 */ /* 0x080fe20000410000 */
[-C--:B------:R-:W-:Y:S01]  /*19620*/  FMUL.FTZ R126, R126, R176.reuse ;  /* 0x000000b07e7e7220 */ /* 0x080fe20000410000 */
[C---:B-1----:R-:W-:Y:S01]  /*19630*/  HMMA.16816.F32.BF16 R48, R8.reuse, R52, R48 ;  /* 0x000000340830723c */ /* 0x042fe20000041830 */
[----:B------:R-:W-:Y:S01]  /*19640*/  FMUL.FTZ R127, R127, R176 ;  /* 0x000000b07f7f7220 */ /* 0x000fe20000410000 */
[----:B------:R-:W-:Y:S01]  /*19650*/  LDSM.16.MT88.4 R128, [R153+0xd000] ;  /* 0x00d000009980783b */ /* 0x000fe20000004200 */
[----:B------:R-:W-:Y:S01]  /*19660*/  MUFU.EX2 R181, R181 ;  /* 0x000000b500b57308 */ /* 0x000fe20000000800 */
[----:B------:R-:W-:Y:S01]  /*19670*/  FFMA.FTZ R186, R173, R179, R186 ;  /* 0x000000b3adba7223 */ /* 0x000fe200000100ba */
[--C-:B------:R-:W-:Y:S01]  /*19680*/  FFMA.FTZ R179, R147, UR8, -R177.reuse ;  /* 0x0000000893b37c23 */ /* 0x100fe200080108b1 */
[----:B------:R-:W-:Y:S01]  /*19690*/  LDSM.16.MT88.4 R112, [R174+0x1000] ;  /* 0x00100000ae70783b */ /* 0x000fe20000004200 */
[----:B------:R-:W-:Y:S01]  /*196a0*/  MUFU.EX2 R185, R185 ;  /* 0x000000b900b97308 */ /* 0x000fe20000000800 */
[----:B------:R-:W-:Y:S01]  /*196b0*/  HMMA.16816.F32.BF16 R52, R8, R54, R76 ;  /* 0x000000360834723c */ /* 0x000fe2000004184c */
[----:B------:R-:W-:Y:S01]  /*196c0*/  FFMA.FTZ R173, R137, UR8, -R177 ;  /* 0x0000000889ad7c23 */ /* 0x000fe200080108b1 */
[----:B------:R-:W1:Y:S01]  /*196d0*/  LDSM.16.MT88.4 R76, [R161+0x10000] ;  /* 0x01000000a14c783b */ /* 0x000e620000004200 */
[----:B------:R-:W4:Y:S01]  /*196e0*/  MUFU.EX2 R180, R180 ;  /* 0x000000b400b47308 */ /* 0x000f220000000800 */
[----:B------:R-:W-:-:S03]  /*196f0*/  FADD.FTZ R163, R163, R186 ;  /* 0x000000baa3a37221 */ /* 0x000fc60000010000 */
[----:B------:R-:W-:Y:S01]  /*19700*/  MUFU.EX2 R187, R187 ;  /* 0x000000bb00bb7308 */ /* 0x000fe20000000800 */
[C---:B--2---:R-:W-:Y:S01]  /*19710*/  HMMA.16816.F32.BF16 R56, R8.reuse, R60, R56 ;  /* 0x0000003c0838723c */ /* 0x044fe20000041838 */
[----:B------:R-:W-:Y:S02]  /*19720*/  FADD.FTZ R158, R158, R163 ;  /* 0x000000a39e9e7221 */ /* 0x000fe40000010000 */
[----:B------:R-:W2:Y:S02]  /*19730*/  MUFU.EX2 R190, R190 ;  /* 0x000000be00be7308 */ /* 0x000ea40000000800 */
[----:B------:R-:W-:Y:S02]  /*19740*/  FADD.FTZ R167, R167, R158 ;  /* 0x0000009ea7a77221 */ /* 0x000fe40000010000 */
[----:B------:R-:W-:Y:S01]  /*19750*/  MUFU.EX2 R184, R184 ;  /* 0x000000b800b87308 */ /* 0x000fe20000000800 */
[C---:B------:R-:W-:Y:S01]  /*19760*/  HMMA.16816.F32.BF16 R60, R8.reuse, R62, R84 ;  /* 0x0000003e083c723c */ /* 0x040fe20000041854 */
[----:B------:R-:W5:Y:S01]  /*19770*/  LDSM.16.MT88.4 R84, [R153+0x10000] ;  /* 0x010000009954783b */ /* 0x000f620000004200 */
[----:B----4-:R-:W-:Y:S01]  /*19780*/  F2FP.BF16.F32.PACK_AB R122, R180, R185 ;  /* 0x000000b9b47a723e */ /* 0x010fe200000010ff */
[----:B------:R-:W4:Y:S04]  /*19790*/  MUFU.EX2 R183, R183 ;  /* 0x000000b700b77308 */ /* 0x000f280000000800 */
[----:B------:R-:W-:Y:S01]  /*197a0*/  MUFU.EX2 R173, R173 ;  /* 0x000000ad00ad7308 */ /* 0x000fe20000000800 */
[----:B---3--:R-:W-:Y:S01]  /*197b0*/  HMMA.16816.F32.BF16 R64, R8, R68, R64 ;  /* 0x000000440840723c */ /* 0x008fe20000041840 */
[----:B--2---:R-:W-:-:S02]  /*197c0*/  F2FP.BF16.F32.PACK_AB R121, R190, R187 ;  /* 0x000000bbbe79723e */ /* 0x004fc400000010ff */
[----:B------:R-:W-:Y:S04]  /*197d0*/  MUFU.EX2 R178, R178 ;  /* 0x000000b200b27308 */ /* 0x000fe80000000800 */
[----:B------:R-:W-:Y:S01]  /*197e0*/  MUFU.EX2 R179, R179 ;  /* 0x000000b300b37308 */ /* 0x000fe20000000800 */
[----:B------:R-:W-:Y:S01]  /*197f0*/  HMMA.16816.F32.BF16 R68, R8, R70, R92 ;  /* 0x000000460844723c */ /* 0x000fe2000004185c */
[----:B------:R-:W2:Y:S01]  /*19800*/  LDSM.16.MT88.4 R92, [R174+0x4000] ;  /* 0x00400000ae5c783b */ /* 0x000ea20000004200 */
[----:B----4-:R-:W-:-:S06]  /*19810*/  F2FP.BF16.F32.PACK_AB R123, R183, R184 ;  /* 0x000000b8b77b723e */ /* 0x010fcc00000010ff */
[C---:B-1----:R-:W-:Y:S08]  /*19820*/  HMMA.16816.F32.BF16 R72, R8.reuse, R76, R72 ;  /* 0x0000004c0848723c */ /* 0x042ff00000041848 */
[C---:B------:R-:W-:Y:S01]  /*19830*/  HMMA.16816.F32.BF16 R76, R8.reuse, R78, R100 ;  /* 0x0000004e084c723c */ /* 0x040fe20000041864 */
[----:B------:R-:W1:Y:S07]  /*19840*/  LDSM.16.MT88.4 R100, [R2+0x4000] ;  /* 0x004000000264783b */ /* 0x000e6e0000004200 */
[C---:B-----5:R-:W-:Y:S08]  /*19850*/  HMMA.16816.F32.BF16 R80, R8.reuse, R84, R80 ;  /* 0x000000540850723c */ /* 0x060ff00000041850 */
[----:B------:R-:W-:Y:S01]  /*19860*/  HMMA.16816.F32.BF16 R84, R8, R86, R108 ;  /* 0x000000560854723c */ /* 0x000fe2000004186c */
[--C-:B------:R-:W-:Y:S01]  /*19870*/  FFMA.FTZ R108, R148, UR8, -R155.reuse ;  /* 0x00000008946c7c23 */ /* 0x100fe2000801089b */
[----:B------:R-:W-:Y:S01]  /*19880*/  FFMA.FTZ R148, R188, UR8, -R155 ;  /* 0x00000008bc947c23 */ /* 0x000fe2000801089b */
[----:B------:R-:W-:-:S02]  /*19890*/  FFMA.FTZ R188, R139, UR8, -R177 ;  /* 0x000000088bbc7c23 */ /* 0x000fc400080108b1 */
[----:B------:R3:W4:Y:S01]  /*198a0*/  MUFU.EX2 R150, R108 ;  /* 0x0000006c00967308 */ /* 0x0007220000000800 */
[----:B------:R-:W-:Y:S02]  /*198b0*/  LDSM.16.MT88.4 R136, [R2+0x5000] ;  /* 0x005000000288783b */ /* 0x000fe40000004200 */
[C---:B--2---:R-:W-:Y:S01]  /*198c0*/  HMMA.16816.F32.BF16 R88, R8.reuse, R92, R88 ;  /* 0x0000005c0858723c */ /* 0x044fe20000041858 */
[----:B------:R-:W-:Y:S04]  /*198d0*/  MUFU.EX2 R148, R148 ;  /* 0x0000009400947308 */ /* 0x000fe80000000800 */
[----:B------:R-:W2:Y:S03]  /*198e0*/  MUFU.EX2 R188, R188 ;  /* 0x000000bc00bc7308 */ /* 0x000ea60000000800 */
[C---:B------:R-:W-:Y:S01]  /*198f0*/  HMMA.16816.F32.BF16 R92, R8.reuse, R94, R116 ;  /* 0x0000005e085c723c */ /* 0x040fe20000041874 */
[----:B---3--:R-:W-:Y:S07]  /*19900*/  LDSM.16.MT88.4 R108, [R2+0x4800] ;  /* 0x00480000026c783b */ /* 0x008fee0000004200 */
[C---:B-1----:R-:W-:Y:S01]  /*19910*/  HMMA.16816.F32.BF16 R96, R8.reuse, R100, R96 ;  /* 0x000000640860723c */ /* 0x042fe20000041860 */
[--C-:B------:R-:W-:Y:S01]  /*19920*/  FFMA.FTZ R100, R152, UR8, -R177.reuse ;  /* 0x0000000898647c23 */ /* 0x100fe200080108b1 */
[--C-:B------:R-:W-:Y:S01]  /*19930*/  FFMA.FTZ R152, R192, UR8, -R177.reuse ;  /* 0x00000008c0987c23 */ /* 0x100fe200080108b1 */
[----:B----4-:R-:W-:Y:S01]  /*19940*/  F2FP.BF16.F32.PACK_AB R101, R149, R150 ;  /* 0x000000969565723e */ /* 0x010fe200000010ff */
[----:B------:R-:W-:Y:S01]  /*19950*/  FFMA.FTZ R177, R182, UR8, -R177 ;  /* 0x00000008b6b17c23 */ /* 0x000fe200080108b1 */
[----:B------:R-:W1:Y:S01]  /*19960*/  MUFU.EX2 R154, R100 ;  /* 0x00000064009a7308 */ /* 0x000e620000000800 */
[----:B--2---:R-:W-:Y:S01]  /*19970*/  F2FP.BF16.F32.PACK_AB R120, R181, R188 ;  /* 0x000000bcb578723e */ /* 0x004fe200000010ff */
[----:B------:R-:W-:Y:S01]  /*19980*/  FFMA.FTZ R182, R140, UR8, -R155 ;  /* 0x000000088cb67c23 */ /* 0x000fe2000801089b */
[----:B------:R-:W-:Y:S01]  /*19990*/  HMMA.16816.F32.BF16 R8, R8, R102, R124 ;  /* 0x000000660808723c */ /* 0x000fe2000004187c */
[----:B------:R-:W2:Y:S01]  /*199a0*/  MUFU.EX2 R152, R152 ;  /* 0x0000009800987308 */ /* 0x000ea20000000800 */
[----:B------:R-:W-:-:S02]  /*199b0*/  F2FP.BF16.F32.PACK_AB R103, R133, R148 ;  /* 0x000000948567723e */ /* 0x000fc400000010ff */
[----:B------:R-:W-:Y:S01]  /*199c0*/  F2FP.BF16.F32.PACK_AB R140, R178, R173 ;  /* 0x000000adb28c723e */ /* 0x000fe200000010ff */
[----:B------:R-:W-:Y:S01]  /*199d0*/  MUFU.EX2 R182, R182 ;  /* 0x000000b600b67308 */ /* 0x000fe20000000800 */
[----:B-1----:R-:W-:Y:S01]  /*199e0*/  F2FP.BF16.F32.PACK_AB R100, R151, R154 ;  /* 0x0000009a9764723e */ /* 0x002fe200000010ff */
[----:B------:R-:W-:Y:S01]  /*199f0*/  FADD.FTZ R154, R154, R167 ;  /* 0x000000a79a9a7221 */ /* 0x000fe20000010000 */
[----:B--2---:R-:W-:-:S03]  /*19a00*/  F2FP.BF16.F32.PACK_AB R102, R135, R152 ;  /* 0x000000988766723e */ /* 0x004fc600000010ff */
[----:B------:R-:W-:-:S04]  /*19a10*/  FADD.FTZ R151, R151, R154 ;  /* 0x0000009a97977221 */ /* 0x000fc80000010000 */
[----:B------:R-:W-:Y:S01]  /*19a20*/  FADD.FTZ R152, R152, R151 ;  /* 0x0000009798987221 */ /* 0x000fe20000010000 */
[----:B------:R-:W-:Y:S03]  /*19a30*/  HMMA.16816.F32.BF16 R4, R100, R104, R4 ;  /* 0x000000686404723c */ /* 0x000fe60000041804 */
[----:B------:R-:W-:-:S04]  /*19a40*/  FADD.FTZ R135, R135, R152 ;  /* 0x0000009887877221 */ /* 0x000fc80000010000 */
[----:B------:R-:W-:Y:S01]  /*19a50*/  FADD.FTZ R188, R188, R135 ;  /* 0x00000087bcbc7221 */ /* 0x000fe20000010000 */
[----:B------:R-:W-:Y:S01]  /*19a60*/  HMMA.16816.F32.BF16 R12, R100, R106, R12 ;  /* 0x0000006a640c723c */ /* 0x000fe2000004180c */
[----:B------:R-:W1:Y:S02]  /*19a70*/  LDSM.16.MT88.4 R104, [R153+0xc800] ;  /* 0x00c800009968783b */ /* 0x000e640000004200 */
[----:B------:R-:W-:-:S04]  /*19a80*/  FADD.FTZ R188, R181, R188 ;  /* 0x000000bcb5bc7221 */ /* 0x000fc80000010000 */
[----:B------:R-:W-:-:S04]  /*19a90*/  FADD.FTZ R185, R185, R188 ;  /* 0x000000bcb9b97221 */ /* 0x000fc80000010000 */
[----:B------:R-:W-:-:S04]  /*19aa0*/  FADD.FTZ R180, R180, R185 ;  /* 0x000000b9b4b47221 */ /* 0x000fc80000010000 */
[----:B------:R-:W-:-:S04]  /*19ab0*/  FADD.FTZ R173, R173, R180 ;  /* 0x000000b4adad7221 */ /* 0x000fc80000010000 */
[----:B------:R-:W-:-:S04]  /*19ac0*/  FADD.FTZ R178, R178, R173 ;  /* 0x000000adb2b27221 */ /* 0x000fc80000010000 */
[----:B------:R-:W-:Y:S01]  /*19ad0*/  FADD.FTZ R173, R179, R178 ;  /* 0x000000b2b3ad7221 */ /* 0x000fe20000010000 */
[C---:B-1----:R-:W-:Y:S08]  /*19ae0*/  HMMA.16816.F32.BF16 R16, R100.reuse, R104, R16 ;  /* 0x000000686410723c */ /* 0x042ff00000041810 */
[----:B------:R-:W-:Y:S01]  /*19af0*/  HMMA.16816.F32.BF16 R20, R100, R106, R20 ;  /* 0x0000006a6414723c */ /* 0x000fe20000041814 */
[----:B------:R-:W1:Y:S11]  /*19b00*/  LDSM.16.MT88.4 R104, [R174+0x800] ;  /* 0x00080000ae68783b */ /* 0x000e760000004200 */
[C---:B------:R-:W-:Y:S08]  /*19b10*/  HMMA.16816.F32.BF16 R144, R120.reuse, R128, R16 ;  /* 0x000000807890723c */ /* 0x040ff00000041810 */
[----:B------:R-:W-:Y:S01]  /*19b20*/  HMMA.16816.F32.BF16 R128, R120, R130, R20 ;  /* 0x000000827880723c */ /* 0x000fe20000041814 */
[----:B------:R-:W-:Y:S07]  /*19b30*/  LDSM.16.MT88.4 R20, [R2+0x1000] ;  /* 0x001000000214783b */ /* 0x000fee0000004200 */
[C---:B-1----:R-:W-:Y:S08]  /*19b40*/  HMMA.16816.F32.BF16 R24, R100.reuse, R104, R24 ;  /* 0x000000686418723c */ /* 0x042ff00000041818 */
[----:B------:R-:W-:Y:S01]  /*19b50*/  HMMA.16816.F32.BF16 R28, R100, R106, R28 ;  /* 0x0000006a641c723c */ /* 0x000fe2000004181c */
[----:B------:R-:W1:Y:S11]  /*19b60*/  LDSM.16.MT88.4 R104, [R2+0x800] ;  /* 0x000800000268783b */ /* 0x000e760000004200 */
[C---:B------:R-:W-:Y:S01]  /*19b70*/  HMMA.16816.F32.BF16 R116, R120.reuse, R112, R24 ;  /* 0x000000707874723c */ /* 0x040fe20000041818 */
[----:B------:R-:W-:Y:S07]  /*19b80*/  LDSM.16.MT88.4 R24, [R153+0xf000] ;  /* 0x00f000009918783b */ /* 0x000fee0000004200 */
[----:B------:R-:W-:Y:S01]  /*19b90*/  HMMA.16816.F32.BF16 R112, R120, R114, R28 ;  /* 0x000000727870723c */ /* 0x000fe2000004181c */
[----:B------:R-:W-:Y:S07]  /*19ba0*/  LDSM.16.MT88.4 R28, [R174+0x3000] ;  /* 0x00300000ae1c783b */ /* 0x000fee0000004200 */
[C---:B-1----:R-:W-:Y:S08]  /*19bb0*/  HMMA.16816.F32.BF16 R32, R100.reuse, R104, R32 ;  /* 0x000000686420723c */ /* 0x042ff00000041820 */
[----:B------:R-:W-:Y:S01]  /*19bc0*/  HMMA.16816.F32.BF16 R36, R100, R106, R36 ;  /* 0x0000006a6424723c */ /* 0x000fe20000041824 */
[----:B------:R-:W1:Y:S11]  /*19bd0*/  LDSM.16.MT88.4 R104, [R161+0xe800] ;  /* 0x00e80000a168783b */ /* 0x000e760000004200 */
[C---:B------:R-:W-:Y:S08]  /*19be0*/  HMMA.16816.F32.BF16 R32, R120.reuse, R20, R32 ;  /* 0x000000147820723c */ /* 0x040ff00000041820 */
[----:B------:R-:W-:Y:S01]  /*19bf0*/  HMMA.16816.F32.BF16 R20, R120, R22, R36 ;  /* 0x000000167814723c */ /* 0x000fe20000041824 */
[----:B------:R-:W-:Y:S07]  /*19c00*/  LDSM.16.MT88.4 R36, [R153+0x11000] ;  /* 0x011000009924783b */ /* 0x000fee0000004200 */
[C---:B-1----:R-:W-:Y:S08]  /*19c10*/  HMMA.16816.F32.BF16 R40, R100.reuse, R104, R40 ;  /* 0x000000686428723c */ /* 0x042ff00000041828 */
[C---:B------:R-:W-:Y:S01]  /*19c20*/  HMMA.16816.F32.BF16 R44, R100.reuse, R106, R44 ;  /* 0x0000006a642c723c */ /* 0x040fe2000004182c */
[----:B------:R-:W1:Y:S07]  /*19c30*/  LDSM.16.MT88.4 R104, [R153+0xe800] ;  /* 0x00e800009968783b */ /* 0x000e6e0000004200 */
        /* <DEDUP_REMOVED lines=9> */
[C---:B------:R-:W-:Y:S08]  /*19cd0*/  HMMA.16816.F32.BF16 R56, R120.reuse, R28, R56 ;  /* 0x0000001c7838723c */ /* 0x040ff00000041838 */
[----:B------:R-:W-:Y:S08]  /*19ce0*/  HMMA.16816.F32.BF16 R60, R120, R30, R60 ;  /* 0x0000001e783c723c */ /* 0x000ff0000004183c */
        /* <DEDUP_REMOVED lines=15> */
[----:B------:R-:W2:Y:S07]  /*19de0*/  LDSM.16.MT88.4 R36, [R174+0x5000] ;  /* 0x00500000ae24783b */ /* 0x000eae0000004200 */
[C---:B-1----:R-:W-:Y:S08]  /*19df0*/  HMMA.16816.F32.BF16 R88, R100.reuse, R104, R88 ;  /* 0x000000686458723c */ /* 0x042ff00000041858 */
[C---:B------:R-:W-:Y:S08]  /*19e00*/  HMMA.16816.F32.BF16 R92, R100.reuse, R106, R92 ;  /* 0x0000006a645c723c */ /* 0x040ff0000004185c */
[C---:B------:R-:W-:Y:S08]  /*19e10*/  HMMA.16816.F32.BF16 R104, R100.reuse, R108, R96 ;  /* 0x0000006c6468723c */ /* 0x040ff00000041860 */
[----:B------:R-:W-:Y:S01]  /*19e20*/  HMMA.16816.F32.BF16 R108, R100, R110, R8 ;  /* 0x0000006e646c723c */ /* 0x000fe20000041808 */
[----:B------:R-:W1:Y:S04]  /*19e30*/  LDSM.16.MT88.4 R8, [R161+0xd000] ;  /* 0x00d00000a108783b */ /* 0x000e680000004200 */
[----:B------:R-:W3:Y:S03]  /*19e40*/  LDSM.16.MT88.4 R100, [R161+0x11000] ;  /* 0x01100000a164783b */ /* 0x000ee60000004200 */
[C---:B--2---:R-:W-:Y:S01]  /*19e50*/  HMMA.16816.F32.BF16 R88, R120.reuse, R36, R88 ;  /* 0x000000247858723c */ /* 0x044fe20000041858 */
[----:B------:R-:W-:Y:S01]  /*19e60*/  FFMA.FTZ R37, R172, R176, R175 ;  /* 0x000000b0ac257223 */ /* 0x000fe200000100af */
[--C-:B------:R-:W-:Y:S01]  /*19e70*/  FFMA.FTZ R36, R141, UR8, -R155.reuse ;  /* 0x000000088d247c23 */ /* 0x100fe2000801089b */
[--C-:B------:R-:W-:Y:S01]  /*19e80*/  FFMA.FTZ R175, R143, UR8, -R155.reuse ;  /* 0x000000088faf7c23 */ /* 0x100fe2000801089b */
[----:B------:R-:W-:Y:S01]  /*19e90*/  FFMA.FTZ R176, R142, UR8, -R155 ;  /* 0x000000088eb07c23 */ /* 0x000fe2000801089b */
[----:B------:R-:W-:Y:S01]  /*19ea0*/  FADD.FTZ R170, R170, R37 ;  /* 0x00000025aaaa7221 */ /* 0x000fe20000010000 */
[----:B------:R2:W-:Y:S02]  /*19eb0*/  MUFU.EX2 R155, R36 ;  /* 0x00000024009b7308 */ /* 0x0005e40000000800 */
[C---:B------:R-:W-:Y:S01]  /*19ec0*/  HMMA.16816.F32.BF16 R92, R120.reuse, R38, R92 ;  /* 0x00000026785c723c */ /* 0x040fe2000004185c */
[----:B------:R-:W-:Y:S01]  /*19ed0*/  FADD.FTZ R171, R171, R170 ;  /* 0x000000aaabab7221 */ /* 0x000fe20000010000 */
[----:B------:R-:W4:Y:S03]  /*19ee0*/  MUFU.EX2 R172, R177 ;  /* 0x000000b100ac7308 */ /* 0x000f260000000800 */
[----:B------:R-:W-:Y:S01]  /*19ef0*/  FADD.FTZ R171, R0, R171 ;  /* 0x000000ab00ab7221 */ /* 0x000fe20000010000 */
[----:B------:R-:W5:Y:S02]  /*19f00*/  MUFU.EX2 R175, R175 ;  /* 0x000000af00af7308 */ /* 0x000f640000000800 */
[----:B------:R-:W-:Y:S01]  /*19f10*/  HMMA.16816.F32.BF16 R124, R120, R136, R104 ;  /* 0x00000088787c723c */ /* 0x000fe20000041868 */
[----:B------:R-:W-:Y:S01]  /*19f20*/  FADD.FTZ R150, R150, R171 ;  /* 0x000000ab96967221 */ /* 0x000fe20000010000 */
[----:B------:R-:W1:Y:S01]  /*19f30*/  MUFU.EX2 R176, R176 ;  /* 0x000000b000b07308 */ /* 0x000e620000000800 */
[----:B--2---:R-:W-:Y:S02]  /*19f40*/  LDSM.16.MT88.4 R36, [R174+0x1800] ;  /* 0x00180000ae24783b */ /* 0x004fe40000004200 */
[----:B------:R-:W-:Y:S01]  /*19f50*/  FADD.FTZ R149, R149, R150 ;  /* 0x0000009695957221 */ /* 0x000fe20000010000 */
[----:B----4-:R-:W-:-:S02]  /*19f60*/  F2FP.BF16.F32.PACK_AB R142, R172, R179 ;  /* 0x000000b3ac8e723e */ /* 0x010fc400000010ff */
[C---:B------:R-:W-:Y:S01]  /*19f70*/  HMMA.16816.F32.BF16 R136, R120.reuse, R138, R108 ;  /* 0x0000008a7888723c */ /* 0x040fe2000004186c */
[----:B------:R-:W2:Y:S01]  /*19f80*/  LDSM.16.MT88.4 R108, [R153+0x11800] ;  /* 0x01180000996c783b */ /* 0x000ea20000004200 */
[----:B------:R-:W-:Y:S01]  /*19f90*/  FADD.FTZ R0, R148, R149 ;  /* 0x0000009594007221 */ /* 0x000fe20000010000 */
[----:B-----5:R-:W-:Y:S01]  /*19fa0*/  F2FP.BF16.F32.PACK_AB R141, R182, R175 ;  /* 0x000000afb68d723e */ /* 0x020fe200000010ff */
[----:B------:R-:W-:Y:S02]  /*19fb0*/  FADD.FTZ R173, R172, R173 ;  /* 0x000000adacad7221 */ /* 0x000fe40000010000 */
[----:B------:R-:W-:Y:S01]  /*19fc0*/  FADD.FTZ R0, R133, R0 ;  /* 0x0000000085007221 */ /* 0x000fe20000010000 */
[----:B-1----:R-:W-:Y:S01]  /*19fd0*/  F2FP.BF16.F32.PACK_AB R143, R176, R155 ;  /* 0x0000009bb08f723e */ /* 0x002fe200000010ff */
[C---:B------:R-:W-:Y:S08]  /*19fe0*/  HMMA.16816.F32.BF16 R4, R120.reuse, R8, R4 ;  /* 0x000000087804723c */ /* 0x040ff00000041804 */
[C---:B------:R-:W-:Y:S01]  /*19ff0*/  HMMA.16816.F32.BF16 R12, R120.reuse, R10, R12 ;  /* 0x0000000a780c723c */ /* 0x040fe2000004180c */
[----:B------:R-:W1:Y:S07]  /*1a000*/  LDSM.16.MT88.4 R8, [R161+0xf000] ;  /* 0x00f00000a108783b */ /* 0x000e6e0000004200 */
[C---:B---3--:R-:W-:Y:S08]  /*1a010*/  HMMA.16816.F32.BF16 R96, R120.reuse, R100, R72 ;  /* 0x000000647860723c */ /* 0x048ff00000041848 */
[----:B------:R-:W-:Y:S01]  /*1a020*/  HMMA.16816.F32.BF16 R100, R120, R102, R76 ;  /* 0x000000667864723c */ /* 0x000fe2000004184c */
[----:B------:R-:W3:Y:S07]  /*1a030*/  LDSM.16.MT88.4 R76, [R153+0xf800] ;  /* 0x00f80000994c783b */ /* 0x000eee0000004200 */
[C---:B--2---:R-:W-:Y:S08]  /*1a040*/  HMMA.16816.F32.BF16 R104, R140.reuse, R108, R80 ;  /* 0x0000006c8c68723c */ /* 0x044ff00000041850 */
[----:B------:R-:W-:Y:S08]  /*1a050*/  HMMA.16816.F32.BF16 R108, R140, R110, R84 ;  /* 0x0000006e8c6c723c */ /* 0x000ff00000041854 */
[C---:B-1----:R-:W-:Y:S08]  /*1a060*/  HMMA.16816.F32.BF16 R16, R120.reuse, R8, R40 ;  /* 0x000000087810723c */ /* 0x042ff00000041828 */
[----:B------:R-:W-:Y:S01]  /*1a070*/  HMMA.16816.F32.BF16 R8, R120, R10, R44 ;  /* 0x0000000a7808723c */ /* 0x000fe2000004182c */
[----:B------:R-:W1:Y:S04]  /*1a080*/  LDSM.16.MT88.4 R44, [R153+0xd800] ;  /* 0x00d80000992c783b */ /* 0x000e680000004200 */
[----:B------:R-:W2:Y:S03]  /*1a090*/  LDSM.16.MT88.4 R120, [R174+0x3800] ;  /* 0x00380000ae78783b */ /* 0x000ea60000004200 */
[C---:B---3--:R-:W-:Y:S08]  /*1a0a0*/  HMMA.16816.F32.BF16 R72, R140.reuse, R76, R48 ;  /* 0x0000004c8c48723c */ /* 0x048ff00000041830 */
[C---:B------:R-:W-:Y:S08]  /*1a0b0*/  HMMA.16816.F32.BF16 R76, R140.reuse, R78, R52 ;  /* 0x0000004e8c4c723c */ /* 0x040ff00000041834 */
[C---:B------:R-:W-:Y:S01]  /*1a0c0*/  HMMA.16816.F32.BF16 R48, R140.reuse, R36, R116 ;  /* 0x000000248c30723c */ /* 0x040fe20000041874 */
[----:B------:R-:W3:Y:S07]  /*1a0d0*/  LDSM.16.MT88.4 R116, [R174+0x5800] ;  /* 0x00580000ae74783b */ /* 0x000eee0000004200 */
[C---:B------:R-:W-:Y:S01]  /*1a0e0*/  HMMA.16816.F32.BF16 R52, R140.reuse, R38, R112 ;  /* 0x000000268c34723c */ /* 0x040fe20000041870 */
[----:B------:R-:W4:Y:S07]  /*1a0f0*/  LDSM.16.MT88.4 R36, [R161+0xd800] ;  /* 0x00d80000a124783b */ /* 0x000f2e0000004200 */
[C---:B-1----:R-:W-:Y:S08]  /*1a100*/  HMMA.16816.F32.BF16 R40, R140.reuse, R44, R144 ;  /* 0x0000002c8c28723c */ /* 0x042ff00000041890 */
[C---:B------:R-:W-:Y:S08]  /*1a110*/  HMMA.16816.F32.BF16 R44, R140.reuse, R46, R128 ;  /* 0x0000002e8c2c723c */ /* 0x040ff00000041880 */
[C---:B--2---:R-:W-:Y:S08]  /*1a120*/  HMMA.16816.F32.BF16 R80, R140.reuse, R120, R56 ;  /* 0x000000788c50723c */ /* 0x044ff00000041838 */
[C---:B---3--:R-:W-:Y:S08]  /*1a130*/  HMMA.16816.F32.BF16 R112, R140.reuse, R116, R88 ;  /* 0x000000748c70723c */ /* 0x048ff00000041858 */
[C---:B------:R-:W-:Y:S01]  /*1a140*/  HMMA.16816.F32.BF16 R116, R140.reuse, R118, R92 ;  /* 0x000000768c74723c */ /* 0x040fe2000004185c */
[----:B------:R-:W1:Y:S07]  /*1a150*/  LDSM.16.MT88.4 R92, [R2+0x3800] ;  /* 0x00380000025c783b */ /* 0x000e6e0000004200 */
[C---:B----4-:R-:W-:Y:S01]  /*1a160*/  HMMA.16816.F32.BF16 R128, R140.reuse, R36, R4 ;  /* 0x000000248c80723c */ /* 0x050fe20000041804 */
[----:B------:R2:W3:Y:S07]  /*1a170*/  LDSM.16.MT88.4 R4, [R2+0x5800] ;  /* 0x005800000204783b */ /* 0x0004ee0000004200 */
[C---:B------:R-:W-:Y:S01]  /*1a180*/  HMMA.16816.F32.BF16 R36, R140.reuse, R38, R12 ;  /* 0x000000268c24723c */ /* 0x040fe2000004180c */
[----:B------:R-:W4:Y:S07]  /*1a190*/  LDSM.16.MT88.4 R12, [R161+0x11800] ;  /* 0x01180000a10c783b */ /* 0x000f2e0000004200 */
[C---:B------:R-:W-:Y:S08]  /*1a1a0*/  HMMA.16816.F32.BF16 R84, R140.reuse, R122, R60 ;  /* 0x0000007a8c54723c */ /* 0x040ff0000004183c */
[----:B------:R-:W-:Y:S01]  /*1a1b0*/  HMMA.16816.F32.BF16 R56, R140, R64, R32 ;  /* 0x000000408c38723c */ /* 0x000fe20000041820 */
[----:B--2---:R-:W-:-:S02]  /*1a1c0*/  MOV R2, R132 ;  /* 0x0000008400027202 */ /* 0x004fc40000000f00 */
[----:B------:R-:W-:-:S05]  /*1a1d0*/  @P2 MOV R2, R132 ;  /* 0x0000008400022202 */ /* 0x000fca0000000f00 */
[C---:B------:R-:W-:Y:S08]  /*1a1e0*/  HMMA.16816.F32.BF16 R60, R140.reuse, R66, R20 ;  /* 0x000000428c3c723c */ /* 0x040ff00000041814 */
[C---:B------:R-:W-:Y:S08]  /*1a1f0*/  HMMA.16816.F32.BF16 R64, R140.reuse, R68, R16 ;  /* 0x000000448c40723c */ /* 0x040ff00000041810 */
[----:B------:R-:W-:Y:S01]  /*1a200*/  HMMA.16816.F32.BF16 R68, R140, R70, R8 ;  /* 0x000000468c44723c */ /* 0x000fe20000041808 */
[----:B------:R-:W-:-:S04]  /*1a210*/  FADD.FTZ R9, R187, R0 ;  /* 0x00000000bb097221 */ /* 0x000fc80000010000 */
[----:B------:R-:W-:-:S03]  /*1a220*/  FADD.FTZ R9, R190, R9 ;  /* 0x00000009be097221 */ /* 0x000fc60000010000 */
[----:B-1----:R-:W-:Y:S01]  /*1a230*/  HMMA.16816.F32.BF16 R88, R140, R92, R28 ;  /* 0x0000005c8c58723c */ /* 0x002fe2000004181c */
        /* <DEDUP_REMOVED lines=10> */
[C---:B----4-:R-:W-:Y:S08]  /*1a2e0*/  HMMA.16816.F32.BF16 R96, R140.reuse, R12, R96 ;  /* 0x0000000c8c60723c */ /* 0x050ff00000041860 */
[C---:B------:R-:W-:Y:S08]  /*1a2f0*/  HMMA.16816.F32.BF16 R100, R140.reuse, R14, R100 ;  /* 0x0000000e8c64723c */ /* 0x040ff00000041864 */
[----:B------:R-:W-:Y:S01]  /*1a300*/  HMMA.16816.F32.BF16 R124, R140, R6, R136 ;  /* 0x000000068c7c723c */ /* 0x000fe20000041888 */
[----:B------:R-:W-:-:S04]  /*1a310*/  NOP ;  /* 0x0000000000007918 */ /* 0x000fc80000000000 */
[----:B------:R-:W-:-:S15]  /*1a320*/  BRA.U UP1, `(.L_x_1482) ;  /* 0x0000000101047547 */ /* 0x000fde000b800000 */
.L_x_1476:
[----:B------:R-:W-:-:S12]  /*1a330*/  UIADD3 UR4, UPT, UPT, UR14, -0x1, URZ ;  /* 0xffffffff0e047890 */ /* 0x000fd8000fffe0ff */
.L_x_1482:
[----:B------:R-:W-:-:S09]  /*1a340*/  UISETP.GE.AND UP0, UPT, UR4, UR20, UPT ;  /* 0x000000140400728c */ /* 0x000fd2000bf06270 */
        /* <DEDUP_REMOVED lines=20> */
.L_x_1487:
        /* <DEDUP_REMOVED lines=11> */
[----:B-----5:R-:W-:Y:S01]  /*1a540*/  @!P4 IMAD.SHL.U32 R9, R12, 0x40, RZ ;  /* 0x000000400c09c824 */ /* 0x020fe200078e00ff */
[----:B------:R-:W-:Y:S01]  /*1a550*/  LOP3.LUT R157, R6, 0x7c00, RZ, 0xc0, !PT ;  /* 0x00007c00069d7812 */ /* 0x000fe200078ec0ff */
[----:B------:R-:W-:Y:S01]  /*1a560*/  IMAD.SHL.U32 R4, R160, 0x8, RZ ;  /* 0x00000008a0047824 */ /* 0x000fe200078e00ff */
[----:B------:R-:W-:Y:S01]  /*1a570*/  LOP3.LUT R7, R2, 0x1c0, RZ, 0xc0, !PT ;  /* 0x000001c002077812 */ /* 0x000fe200078ec0ff */
[----:B------:R-:W-:Y:S01]  /*1a580*/  @!P4 IMAD.X R9, RZ, RZ, ~R9, P0 ;  /* 0x000000ffff09c224 */ /* 0x000fe200000e0e09 */
[----:B------:R-:W-:Y:S02]  /*1a590*/  LOP3.LUT R5, R157, 0x200, R2, 0xf8, !PT ;  /* 0x000002009d057812 */ /* 0x000fe400078ef802 */
[----:B------:R-:W-:Y:S02]  /*1a5a0*/  LOP3.LUT R6, R4, 0x38, RZ, 0xc0, !PT ;  /* 0x0000003804067812 */ /* 0x000fe400078ec0ff */
[--C-:B------:R-:W-:Y:S02]  /*1a5b0*/  LOP3.LUT R7, R7, 0x38, R4.reuse, 0xf8, !PT ;  /* 0x0000003807077812 */ /* 0x100fe400078ef804 */
[----:B------:R-:W-:Y:S02]  /*1a5c0*/  LOP3.LUT R175, R175, 0x1f8, R4, 0x78, !PT ;  /* 0x000001f8afaf7812 */ /* 0x000fe400078e7804 */
[----:B------:R-:W-:Y:S02]  /*1a5d0*/  @!P4 SHF.R.S64 R11, R8, 0x1f, R9 ;  /* 0x0000001f080bc819 */ /* 0x000fe40000001009 */
[C---:B------:R-:W-:Y:S02]  /*1a5e0*/  LOP3.LUT R10, R6.reuse, 0x40, RZ, 0xfc, !PT ;  /* 0x00000040060a7812 */ /* 0x040fe400078efcff */
[----:B------:R-:W-:Y:S02]  /*1a5f0*/  LOP3.LUT R0, R5, R7, R0, 0xf6, !PT ;  /* 0x0000000705007212 */ /* 0x000fe400078ef600 */
[C---:B--2---:R-:W-:Y:S02]  /*1a600*/  ISETP.GE.AND P3, PT, R6.reuse, UR14, PT ;  /* 0x0000000e06007c0c */ /* 0x044fe4000bf66270 */
[----:B------:R-:W-:Y:S01]  /*1a610*/  LOP3.LUT R8, R6, 0x80, RZ, 0xfc, !PT ;  /* 0x0000008006087812 */ /* 0x000fe200078efcff */
[----:B------:R-:W-:Y:S01]  /*1a620*/  IMAD.MOV.U32 R6, RZ, RZ, R166 ;  /* 0x000000ffff067224 */ /* 0x000fe200078e00a6 */
[----:B------:R-:W-:Y:S02]  /*1a630*/  LOP3.LUT R132, R2, 0x400, RZ, 0xc0, !PT ;  /* 0x0000040002847812 */ /* 0x000fe400078ec0ff */
[----:B------:R-:W-:Y:S02]  /*1a640*/  LOP3.LUT R7, R7, 0x8, R160, 0x78, !PT ;  /* 0x0000000807077812 */ /* 0x000fe400078e78a0 */
[----:B------:R-:W-:Y:S02]  /*1a650*/  LOP3.LUT R175, R175, 0x1e00, R4, 0xf8, !PT ;  /* 0x00001e00afaf7812 */ /* 0x000fe400078ef804 */
[----:B------:R-:W-:Y:S01]  /*1a660*/  @!P4 IADD3 R166, P0, PT, R166, R11, RZ ;  /* 0x0000000ba6a6c210 */ /* 0x000fe20007f1e0ff */
[----:B------:R-:W-:Y:S01]  /*1a670*/  IMAD R132, R7, 0x2, R132 ;  /* 0x0000000207847824 */ /* 0x000fe200078e0284 */
[----:B------:R-:W-:Y:S01]  /*1a680*/  ISETP.GE.AND P1, PT, R8, UR14, PT ;  /* 0x0000000e08007c0c */ /* 0x000fe2000bf26270 */
[----:B------:R-:W-:Y:S01]  /*1a690*/  IMAD.MOV.U32 R8, RZ, RZ, R162 ;  /* 0x000000ffff087224 */ /* 0x000fe200078e00a2 */
[----:B------:R-:W-:Y:S02]  /*1a6a0*/  ISETP.GE.AND P2, PT, R10, UR14, PT ;  /* 0x0000000e0a007c0c */ /* 0x000fe4000bf46270 */
[----:B------:R-:W-:Y:S02]  /*1a6b0*/  @!P4 LEA.HI.X.SX32 R162, R9, R162, 0x1, P0 ;  /* 0x000000a209a2c211 */ /* 0x000fe400000f0eff */
[----:B------:R-:W-:Y:S01]  /*1a6c0*/  LEA R175, R175, UR5, 0x1 ;  /* 0x00000005afaf7c11 */ /* 0x000fe2000f8e08ff */
[----:B------:R-:W-:Y:S08]  /*1a6d0*/  @!P4 BRA `(.L_x_1484) ;  /* 0x0000000000f8c947 */ /* 0x000ff00003800000 */
[----:B------:R-:W1:Y:S01]  /*1a6e0*/  LDC R5, c[0x0][0x4f0] ;  /* 0x00013c00ff057b82 */ /* 0x000e620000000800 */
[----:B------:R-:W-:Y:S06]  /*1a6f0*/  UIADD3 UR13, UPT, UPT, UR12, -0x40, URZ ;  /* 0xffffffc00c0d7890 */ /* 0x000fec000fffe0ff */
[----:B------:R-:W-:Y:S05]  /*1a700*/  IMAD.U32 R9, RZ, RZ, UR13 ;  /* 0x0000000dff097e24 */ /* 0x000fea000f8e00ff */
[----:B------:R-:W-:Y:S02]  /*1a710*/  IABS R9, R9 ;  /* 0x0000000900097213 */ /* 0x000fe40000000000 */
[----:B-1----:R-:W-:Y:S04]  /*1a720*/  IABS R4, R5 ;  /* 0x0000000500047213 */ /* 0x002fe80000000000 */
[----:B------:R-:W1:Y:S10]  /*1a730*/  I2F.RP R12, R4 ;  /* 0x00000004000c7306 */ /* 0x000e740000209400 */
[----:B-1----:R-:W1:Y:S02]  /*1a740*/  MUFU.RCP R2, R12 ;  /* 0x0000000c00027308 */ /* 0x002e640000001000 */
[----:B-1----:R-:W-:Y:S01]  /*1a750*/  VIADD R10, R2, 0xffffffe ;  /* 0x0ffffffe020a7836 */ /* 0x002fe20000000000 */
[----:B------:R-:W1:Y:S07]  /*1a760*/  LDC.64 R12, c[0x0][0x3c0] ;  /* 0x0000f000ff0c7b82 */ /* 0x000e6e0000000a00 */
[----:B------:R-:W2:Y:S02]  /*1a770*/  F2I.FTZ.U32.TRUNC.NTZ R11, R10 ;  /* 0x0000000a000b7305 */ /* 0x000ea4000021f000 */
[--C-:B--2---:R-:W-:Y:S01]  /*1a780*/  IMAD.MOV R7, RZ, RZ, -R11.reuse ;  /* 0x000000ffff077224 */ /* 0x104fe200078e0a0b */
        /* <DEDUP_REMOVED lines=36> */
[----:B------:R-:W2:Y:S02]  /*1a9d0*/  LDG.E R7, desc[UR6][R18.64] ;  /* 0x0000000612077981 */ /* 0x000ea4000c1e1900 */
[-C--:B-1----:R-:W-:Y:S01]  /*1a9e0*/  IMAD.WIDE.U32 R10, R5, R12.reuse, RZ ;  /* 0x0000000c050a7225 */ /* 0x082fe200078e00ff */
[----:B------:R-:W-:Y:S01]  /*1a9f0*/  SHF.R.S32.HI R9, RZ, 0x1f, R5 ;  /* 0x0000001fff097819 */ /* 0x000fe20000011405 */
[----:B------:R-:W2:Y:S04]  /*1aa00*/  LDG.E R4, desc[UR6][R16.64] ;  /* 0x0000000610047981 */ /* 0x000ea8000c1e1900 */
[----:B------:R-:W-:Y:S04]  /*1aa10*/  IMAD R2, R9, R12, RZ ;  /* 0x0000000c09027224 */ /* 0x000fe800078e02ff */
[----:B------:R-:W-:Y:S05]  /*1aa20*/  IMAD R2, R5, R13, R2 ;  /* 0x0000000d05027224 */ /* 0x000fea00078e0202 */
[----:B------:R-:W-:Y:S01]  /*1aa30*/  IADD3 R11, PT, PT, R11, R2, RZ ;  /* 0x000000020b0b7210 */ /* 0x000fe20007ffe0ff */
[----:B--2---:R-:W-:Y:S04]  /*1aa40*/  IMAD.IADD R7, R7, 0x1, -R4 ;  /* 0x0000000107077824 */ /* 0x004fe800078e0a04 */
[C---:B------:R-:W-:Y:S01]  /*1aa50*/  IMAD.WIDE.U32 R10, R7.reuse, UR10, R10 ;  /* 0x0000000a070a7c25 */ /* 0x040fe2000f8e000a */
[----:B------:R-:W-:Y:S02]  /*1aa60*/  SHF.R.S32.HI R4, RZ, 0x1f, R7 ;  /* 0x0000001fff047819 */ /* 0x000fe40000011407 */
[----:B------:R-:W-:Y:S03]  /*1aa70*/  LEA R166, P0, R10, R6, 0x1 ;  /* 0x000000060aa67211 */ /* 0x000fe600078008ff */
[----:B------:R-:W-:Y:S04]  /*1aa80*/  IMAD R4, R4, UR10, RZ ;  /* 0x0000000a04047c24 */ /* 0x000fe8000f8e02ff */
[----:B------:R-:W-:Y:S04]  /*1aa90*/  IMAD R4, R7, UR11, R4 ;  /* 0x0000000b07047c24 */ /* 0x000fe8000f8e0204 */
[----:B------:R-:W-:Y:S05]  /*1aaa0*/  IMAD.IADD R5, R11, 0x1, R4 ;  /* 0x000000010b057824 */ /* 0x000fea00078e0204 */
[----:B------:R-:W-:Y:S07]  /*1aab0*/  LEA.HI.X R162, R10, R8, R5, 0x1, P0 ;  /* 0x000000080aa27211 */ /* 0x000fee00000f0c05 */
.L_x_1484:
[--C-:B------:R-:W-:Y:S01]  /*1aac0*/  @!P3 IMAD.MOV.U32 R167, RZ, RZ, R162.reuse ;  /* 0x000000ffffa7b224 */ /* 0x100fe200078e00a2 */
[C---:B------:R-:W-:Y:S01]  /*1aad0*/  LEA R14, P0, R12.reuse, R166, 0x5 ;  /* 0x000000a60c0e7211 */ /* 0x040fe200078028ff */
[C---:B------:R-:W-:Y:S01]  /*1aae0*/  IMAD.SHL.U32 R2, R12.reuse, 0x20, RZ ;  /* 0x000000200c027824 */ /* 0x040fe200078e00ff */
[--C-:B------:R-:W-:Y:S01]  /*1aaf0*/  SHF.L.U64.HI R13, R12, 0x5, R15.reuse ;  /* 0x000000050c0d7819 */ /* 0x100fe2000001020f */
[----:B------:R-:W-:Y:S01]  /*1ab00*/  VIADD R135, R132, UR5 ;  /* 0x0000000584877c36 */ /* 0x000fe20008000000 */
[----:B------:R-:W-:Y:S01]  /*1ab10*/  @!PT LDS RZ, [RZ] ;  /* 0x00000000fffff984 */ /* 0x000fe20000000800 */
[----:B------:R-:W-:Y:S01]  /*1ab20*/  @!PT LDS RZ, [RZ] ;  /* 0x00000000fffff984 */ /* 0x000fe20000000800 */
[----:B------:R-:W-:Y:S01]  /*1ab30*/  @!PT LDS RZ, [RZ] ;  /* 0x00000000fffff984 */ /* 0x000fe20000000800 */
[----:B------:R1:W-:Y:S01]  /*1ab40*/  @!P3 LDGSTS.E.BYPASS.LTC128B.128 [R175+0xc000], desc[UR6][R166.64] ;  /* 0x0c000000a6afbfae */ /* 0x0003e2000b981a06 */
[----:B------:R-:W-:Y:S01]  /*1ab50*/  LEA.HI.X R15, R12, R162, R15, 0x5, P0 ;  /* 0x000000a20c0f7211 */ /* 0x000fe200000f2c0f */
[----:B------:R-:W-:Y:S01]  /*1ab60*/  UIADD3 UR16, UPT, UPT, UR16, -0x1, URZ ;  /* 0xffffffff10107890 */ /* 0x000fe2000fffe0ff */
[----:B------:R-:W-:Y:S01]  /*1ab70*/  IADD3 R16, P5, PT, R2, R14, RZ ;  /* 0x0000000e02107210 */ /* 0x000fe20007fbe0ff */
[----:B------:R-:W-:Y:S01]  /*1ab80*/  @P3 STS.128 [R175+0xc000], RZ ;  /* 0x00c000ffaf003388 */ /* 0x000fe20000000c00 */
[----:B------:R-:W-:Y:S01]  /*1ab90*/  LEA R163, R0, UR5, 0x1 ;  /* 0x0000000500a37c11 */ /* 0x000fe2000f8e08ff */
[----:B------:R-:W-:Y:S01]  /*1aba0*/  UISETP.GT.AND UP0, UPT, UR16, UR20, UPT ;  /* 0x000000141000728c */ /* 0x000fe2000bf04270 */
[C---:B------:R-:W-:Y:S02]  /*1abb0*/  IADD3.X R17, PT, PT, R13.reuse, R15, RZ, P5, !PT ;  /* 0x0000000f0d117210 */ /* 0x040fe40002ffe4ff */
[----:B------:R-:W-:Y:S05]  /*1abc0*/  IADD3 R20, P0, PT, R2, R16, RZ ;  /* 0x0000001002147210 */ /* 0x000fea0007f1e0ff */
[----:B------:R-:W-:Y:S01]  /*1abd0*/  IMAD.X R21, R13, 0x1, R17, P0 ;  /* 0x000000010d157824 */ /* 0x000fe200000e0611 */
[----:B------:R-:W-:Y:S01]  /*1abe0*/  LOP3.LUT P0, RZ, R160, 0x2, RZ, 0xc0, !PT ;  /* 0x00000002a0ff7812 */ /* 0x000fe2000780c0ff */
[--C-:B-1----:R-:W-:Y:S05]  /*1abf0*/  @!P2 IMAD.MOV.U32 R167, RZ, RZ, R162.reuse ;  /* 0x000000ffffa7a224 */ /* 0x102fea00078e00a2 */
[----:B------:R-:W-:Y:S01]  /*1ac00*/  @!PT LDS RZ, [RZ] ;  /* 0x00000000fffff984 */ /* 0x000fe20000000800 */
[----:B------:R-:W-:Y:S01]  /*1ac10*/  @!PT LDS RZ, [RZ] ;  /* 0x00000000fffff984 */ /* 0x000fe20000000800 */
[----:B------:R-:W-:Y:S01]  /*1ac20*/  @!PT LDS RZ, [RZ] ;  /* 0x00000000fffff984 */ /* 0x000fe20000000800 */
[----:B------:R1:W-:Y:S04]  /*1ac30*/  @!P2 LDGSTS.E.BYPASS.LTC128B.128 [R175+0xe000], desc[UR6][R166.64+0x80] ;  /* 0x0e000080a6afafae */ /* 0x0003e8000b981a06 */
[----:B------:R-:W-:Y:S01]  /*1ac40*/  @P2 STS.128 [R175+0xe000], RZ ;  /* 0x00e000ffaf002388 */ /* 0x000fe20000000c00 */
[----:B-1----:R-:W-:Y:S05]  /*1ac50*/  @!P1 IMAD.MOV.U32 R167, RZ, RZ, R162 ;  /* 0x000000ffffa79224 */ /* 0x002fea00078e00a2 */
        /* <DEDUP_REMOVED lines=52> */
[----:B------:R-:W1:Y:S04]  /*1afa0*/  LDSM.16.M88.4 R144, [R132+UR5+0x6800] ;  /* 0x006800058490783b */ /* 0x000e680008000200 */
[----:B------:R-:W5:Y:S04]  /*1afb0*/  LDSM.16.M88.4 R148, [R132+UR5+0x7000] ;  /* 0x007000058494783b */ /* 0x000f680008000200 */
[----:B------:R-:W0:Y:S04]  /*1afc0*/  LDGDEPBAR ;  /* 0x00000000000079af */ /* 0x000e280000000000 */
[----:B------:R-:W4:Y:S01]  /*1afd0*/  LDSM.16.M88.4 R152, [R132+UR5+0x7800] ;  /* 0x007800058498783b */ /* 0x000f220008000200 */
[C---:B---3--:R-:W-:Y:S08]  /*1afe0*/  HMMA.16816.F32.BF16 R4, R136.reuse, R140, RZ ;  /* 0x0000008c8804723c */ /* 0x048ff000000418ff */
[C---:B------:R-:W-:Y:S08]  /*1aff0*/  HMMA.16816.F32.BF16 R8, R136.reuse, R142, RZ ;  /* 0x0000008e8808723c */ /* 0x040ff000000418ff */
[C---:B-1----:R-:W-:Y:S08]  /*1b000*/  HMMA.16816.F32.BF16 R12, R136.reuse, R144, RZ ;  /* 0x00000090880c723c */ /* 0x042ff000000418ff */
[C---:B--2---:R-:W-:Y:S08]  /*1b010*/  HMMA.16816.F32.BF16 R16, R136.reuse, R146, RZ ;  /* 0x000000928810723c */ /* 0x044ff000000418ff */
[C---:B-----5:R-:W-:Y:S01]  /*1b020*/  HMMA.16816.F32.BF16 R20, R136.reuse, R148, RZ ;  /* 0x000000948814723c */ /* 0x060fe200000418ff */
        /* <DEDUP_REMOVED lines=150> */
[----:B------:R-:W2:Y:S01]  /*1b990*/  LDSM.16.M88.4 R140, [R2+0xb800] ;  /* 0x00b80000028c783b */ /* 0x000ea20000000200 */
[----:B------:R-:W-:Y:S04]  /*1b9a0*/  DEPBAR.LE SB0, 0x0 ;  /* 0x000080000000791a */ /* 0x000fe80000000000 */
[----:B------:R-:W-:Y:S02]  /*1b9b0*/  BAR.SYNC.DEFER_BLOCKING 0x0 ;  /* 0x0000000000007b1d */ /* 0x000fe40000010000 */
[C---:B-1----:R-:W-:Y:S08]  /*1b9c0*/  HMMA.16816.F32.BF16 R20, R144.reuse, R136, R20 ;  /* 0x000000889014723c */ /* 0x042ff00000041814 */
[C---:B------:R-:W-:Y:S08]  /*1b9d0*/  HMMA.16816.F32.BF16 R24, R144.reuse, R138, R24 ;  /* 0x0000008a9018723c */ /* 0x040ff00000041818 */
[C---:B--2---:R-:W-:Y:S08]  /*1b9e0*/  HMMA.16816.F32.BF16 R28, R144.reuse, R140, R28 ;  /* 0x0000008c901c723c */ /* 0x044ff0000004181c */
[----:B------:R-:W-:Y:S01]  /*1b9f0*/  HMMA.16816.F32.BF16 R32, R144, R142, R32 ;  /* 0x0000008e9020723c */ /* 0x000fe20000041820 */
[----:B------:R-:W-:Y:S08]  /*1ba00*/  @!UPT UIADD3 URZ, UPT, UPT, URZ, URZ, URZ ;  /* 0x000000fffffff290 */ /* 0x000ff0000fffe0ff */
[----:B------:R-:W-:Y:S11]  /*1ba10*/  BRA.U !UP0, `(.L_x_1485) ;  /* 0x00000009084c7547 */ /* 0x000ff6000b800000 */
        /* <DEDUP_REMOVED lines=78> */
.L_x_1486:
        /* <DEDUP_REMOVED lines=69> */
.L_x_1485:
        /* <DEDUP_REMOVED lines=397> */
.L_x_1483:
[----:B------:R-:W1:Y:S01]  /*1dc20*/  SHFL.BFLY PT, R12, R173, 0x2, 0x1f ;  /* 0x0c401f00ad0c7f89 */ /* 0x000e6200000e0000 */
[----:B------:R-:W2:Y:S01]  /*1dc30*/  S2UR UR9, SR_CTAID.X ;  /* 0x00000000000979c3 */ /* 0x000ea20000002500 */
[----:B------:R-:W-:Y:S01]  /*1dc40*/  LOP3.LUT R8, R159, 0x30, RZ, 0xc0, !PT ;  /* 0x000000309f087812 */ /* 0x000fe200078ec0ff */
[----:B------:R-:W3:Y:S01]  /*1dc50*/  LDCU UR4, c[0x0][0x44c] ;  /* 0x00008980ff0477ac */ /* 0x000ee20008000800 */
[----:B------:R-:W4:Y:S01]  /*1dc60*/  SHFL.BFLY PT, R7, R172, 0x2, 0x1f ;  /* 0x0c401f00ac077f89 */ /* 0x000f2200000e0000 */
[----:B------:R-:W-:Y:S01]  /*1dc70*/  SHF.R.U32.HI R3, RZ, 0x2, R160 ;  /* 0x00000002ff037819 */ /* 0x000fe200000116a0 */
[----:B------:R-:W-:Y:S01]  /*1dc80*/  BSSY.RECONVERGENT B0, `(.L_x_1488) ;  /* 0x00000ff000007945 */ /* 0x000fe20003800200 */
[C---:B------:R-:W-:Y:S02]  /*1dc90*/  SHF.L.U32 R4, R160.reuse, 0x2, RZ ;  /* 0x00000002a0047819 */ /* 0x040fe400000006ff */
[----:B------:R-:W-:Y:S01]  /*1dca0*/  SHF.L.U32 R14, R160, 0x4, RZ ;  /* 0x00000004a00e7819 */ /* 0x000fe200000006ff */
[----:B------:R-:W5:Y:S01]  /*1dcb0*/  S2UR UR12, SR_CTAID.Y ;  /* 0x00000000000c79c3 */ /* 0x000f620000002600 */
[----:B------:R-:W-:-:S02]  /*1dcc0*/  LOP3.LUT R3, R8, 0x7, R3, 0xf8, !PT ;  /* 0x0000000708037812 */ /* 0x000fc400078ef803 */
[----:B------:R-:W-:Y:S02]  /*1dcd0*/  SHF.L.U32 R10, R160, 0x1, RZ ;  /* 0x00000001a00a7819 */ /* 0x000fe400000006ff */
[----:B------:R-:W-:Y:S02]  /*1dce0*/  LOP3.LUT R8, R4, 0x1f8, RZ, 0xc0, !PT ;  /* 0x000001f804087812 */ /* 0x000fe400078ec0ff */
[----:B------:R-:W-:Y:S01]  /*1dcf0*/  LOP3.LUT R9, R14, 0x1c0, RZ, 0xc0, !PT ;  /* 0x000001c00e097812 */ /* 0x000fe200078ec0ff */
[----:B------:R-:W3:Y:S01]  /*1dd00*/  S2UR UR10, SR_CTAID.Z ;  /* 0x00000000000a79c3 */ /* 0x000ee20000002700 */
[----:B------:R-:W-:Y:S02]  /*1dd10*/  LOP3.LUT R133, R8, 0x38, R159, 0x78, !PT ;  /* 0x0000003808857812 */ /* 0x000fe400078e789f */
[----:B------:R-:W-:-:S05]  /*1dd20*/  LOP3.LUT R9, R9, 0x38, R10, 0xf8, !PT ;  /* 0x0000003809097812 */ /* 0x000fca00078ef80a */
[----:B------:R-:W-:Y:S01]  /*1dd30*/  BAR.SYNC.DEFER_BLOCKING 0x0 ;  /* 0x0000000000007b1d */ /* 0x000fe20000010000 */
[----:B------:R-:W-:Y:S01]  /*1dd40*/  R2P PR, R160, 0x18 ;  /* 0x00000018a0007804 */ /* 0x000fe20000000000 */
[----:B-1----:R-:W-:Y:S01]  /*1dd50*/  FADD.FTZ R12, R12, R173 ;  /* 0x000000ad0c0c7221 */ /* 0x002fe20000010000 */
[----:B--2---:R-:W-:Y:S01]  /*1dd60*/  USHF.L.U32 UR9, UR9, 0x6, URZ ;  /* 0x0000000609097899 */ /* 0x004fe200080006ff */
[----:B------:R-:W-:Y:S01]  /*1dd70*/  LOP3.LUT P5, RZ, R160, 0x3, RZ, 0xc0, !PT ;  /* 0x00000003a0ff7812 */ /* 0x000fe200078ac0ff */
[----:B----4-:R-:W-:Y:S01]  /*1dd80*/  FADD.FTZ R7, R7, R172 ;  /* 0x000000ac07077221 */ /* 0x010fe20000010000 */
[----:B------:R-:W-:Y:S01]  /*1dd90*/  SHF.R.U32.HI R160, RZ, 0x4, R160 ;  /* 0x00000004ffa07819 */ /* 0x000fe200000116a0 */
[----:B------:R-:W1:Y:S01]  /*1dda0*/  SHFL.BFLY PT, R5, R12, 0x1, 0x1f ;  /* 0x0c201f000c057f89 */ /* 0x000e6200000e0000 */
[----:B------:R-:W-:Y:S01]  /*1ddb0*/  SEL R134, R134, 0xffffffc0, !P3 ;  /* 0xffffffc086867807 */ /* 0x000fe20005800000 */
[----:B------:R-:W-:Y:S01]  /*1ddc0*/  UIADD3 UR8, UPT, UPT, -UR9, UR21, URZ ;  /* 0x0000001509087290 */ /* 0x000fe2000fffe1ff */
[----:B------:R-:W-:Y:S01]  /*1ddd0*/  IADD3 R11, PT, PT, R160, 0x8, RZ ;  /* 0x00000008a00b7810 */ /* 0x000fe20007ffe0ff */
[----:B------:R-:W2:Y:S01]  /*1dde0*/  SHFL.BFLY PT, R6, R7, 0x1, 0x1f ;  /* 0x0c201f0007067f89 */ /* 0x000ea200000e0000 */
[----:B------:R-:W-:Y:S01]  /*1ddf0*/  SEL R156, R156, 0xffffffe0, !P0 ;  /* 0xffffffe09c9c7807 */ /* 0x000fe20004000000 */
[----:B------:R-:W3:Y:S01]  /*1de00*/  LDC R16, c[0x0][0x3e0] ;  /* 0x0000f800ff107b82 */ /* 0x000ee20000000800 */
[----:B------:R-:W-:-:S02]  /*1de10*/  LOP3.LUT R14, R14, 0x10, RZ, 0xc0, !PT ;  /* 0x000000100e0e7812 */ /* 0x000fc400078ec0ff */
[----:B------:R-:W-:Y:S02]  /*1de20*/  ISETP.GE.AND P2, PT, R11, UR8, PT ;  /* 0x000000080b007c0c */ /* 0x000fe4000bf46270 */
[----:B------:R-:W-:Y:S02]  /*1de30*/  IADD3 R11, PT, PT, R160, 0x20, RZ ;  /* 0x00000020a00b7810 */ /* 0x000fe40007ffe0ff */
[----:B------:R-:W-:Y:S01]  /*1de40*/  LEA R133, R133, R14, 0x2 ;  /* 0x0000000e85857211 */ /* 0x000fe200078e10ff */
[----:B-1----:R-:W-:Y:S01]  /*1de50*/  FADD.FTZ R5, R12, R5 ;  /* 0x000000050c057221 */ /* 0x002fe20000010000 */
[----:B------:R-:W-:Y:S01]  /*1de60*/  LOP3.LUT R12, R157, 0x6, R10, 0xf8, !PT ;  /* 0x000000069d0c7812 */ /* 0x000fe200078ef80a */
[----:B--2---:R-:W-:Y:S02]  /*1de70*/  FADD.FTZ R6, R7, R6 ;  /* 0x0000000607067221 */ /* 0x004fe40000010000 */
[----:B------:R-:W1:Y:S01]  /*1de80*/  MUFU.RCP R10, R5 ;  /* 0x00000005000a7308 */ /* 0x000e620000001000 */
[----:B------:R-:W-:-:S02]  /*1de90*/  LOP3.LUT R9, R12, R9, RZ, 0xfc, !PT ;  /* 0x000000090c097212 */ /* 0x000fc400078efcff */
[----:B------:R-:W-:Y:S02]  /*1dea0*/  FSETP.NE.FTZ.AND P6, PT, R5, RZ, PT ;  /* 0x000000ff0500720b */ /* 0x000fe40003fd5000 */
[----:B------:R-:W-:Y:S02]  /*1deb0*/  FSETP.NE.FTZ.AND P3, PT, R6, RZ, PT ;  /* 0x000000ff0600720b */ /* 0x000fe40003f75000 */
[C---:B------:R-:W-:Y:S01]  /*1dec0*/  IADD3 R7, PT, PT, R160.reuse, 0x10, RZ ;  /* 0x00000010a0077810 */ /* 0x040fe20007ffe0ff */
[----:B------:R-:W2:Y:S01]  /*1ded0*/  MUFU.RCP R8, R6 ;  /* 0x0000000600087308 */ /* 0x000ea20000001000 */
[----:B------:R-:W-:Y:S02]  /*1dee0*/  LEA R9, R9, UR5, 0x2 ;  /* 0x0000000509097c11 */ /* 0x000fe4000f8e10ff */
[----:B------:R-:W-:Y:S02]  /*1def0*/  ISETP.GE.AND P1, PT, R7, UR8, PT ;  /* 0x0000000807007c0c */ /* 0x000fe4000bf26270 */
[----:B------:R-:W-:-:S02]  /*1df00*/  IADD3 R12, PT, PT, R160, 0x18, RZ ;  /* 0x00000018a00c7810 */ /* 0x000fc40007ffe0ff */
[C---:B------:R-:W-:Y:S01]  /*1df10*/  IADD3 R7, PT, PT, R9.reuse, 0x80, RZ ;  /* 0x0000008009077810 */ /* 0x040fe20007ffe0ff */
[----:B------:R-:W4:Y:S01]  /*1df20*/  @P6 MUFU.LG2 R5, R5 ;  /* 0x0000000500056308 */ /* 0x000f220000000c00 */
[C---:B------:R-:W-:Y:S01]  /*1df30*/  @P4 IADD3 R7, PT, PT, R9.reuse, -0x80, RZ ;  /* 0xffffff8009074810 */ /* 0x040fe20007ffe0ff */
[----:B------:R-:W4:Y:S01]  /*1df40*/  @P6 LDC R17, c[0x0][0x458] ;  /* 0x00011600ff116b82 */ /* 0x000f220000000800 */
[----:B-1----:R-:W-:Y:S02]  /*1df50*/  FSEL R10, R10, 1, P6 ;  /* 0x3f8000000a0a7808 */ /* 0x002fe40003000000 */
[C---:B------:R-:W-:Y:S02]  /*1df60*/  IADD3 R13, PT, PT, R9.reuse, R134, RZ ;  /* 0x00000086090d7210 */ /* 0x040fe40007ffe0ff */
[----:B------:R-:W-:Y:S01]  /*1df70*/  ISETP.GE.AND P0, PT, R12, UR8, PT ;  /* 0x000000080c007c0c */ /* 0x000fe2000bf06270 */
[C---:B------:R-:W-:Y:S01]  /*1df80*/  FMUL.FTZ R128, R10.reuse, R128 ;  /* 0x000000800a807220 */ /* 0x040fe20000410000 */
[----:B------:R-:W-:Y:S01]  /*1df90*/  FMUL.FTZ R129, R10, R129 ;  /* 0x000000810a817220 */ /* 0x000fe20000410000 */
[----:B--2---:R-:W-:Y:S01]  /*1dfa0*/  FSEL R8, R8, 1, P3 ;  /* 0x3f80000008087808 */ /* 0x004fe20001800000 */
[C---:B------:R-:W-:Y:S01]  /*1dfb0*/  FMUL.FTZ R36, R10.reuse, R36 ;  /* 0x000000240a247220 */ /* 0x040fe20000410000 */
[C---:B------:R-:W-:Y:S01]  /*1dfc0*/  FMUL.FTZ R37, R10.reuse, R37 ;  /* 0x000000250a257220 */ /* 0x040fe20000410000 */
[C---:B------:R-:W-:Y:S01]  /*1dfd0*/  FMUL.FTZ R40, R10.reuse, R40 ;  /* 0x000000280a287220 */ /* 0x040fe20000410000 */
[----:B------:R-:W-:Y:S01]  /*1dfe0*/  FMUL.FTZ R41, R10, R41 ;  /* 0x000000290a297220 */ /* 0x000fe20000410000 */
        /* <DEDUP_REMOVED lines=48> */
[----:B------:R-:W-:Y:S01]  /*1e2f0*/  IADD3 R8, PT, PT, R9, R156, RZ ;  /* 0x0000009c09087210 */ /* 0x000fe20007ffe0ff */
[C---:B------:R-:W-:Y:S01]  /*1e300*/  FMUL.FTZ R44, R10.reuse, R44 ;  /* 0x0000002c0a2c7220 */ /* 0x040fe20000410000 */
[----:B------:R-:W-:Y:S01]  /*1e310*/  FMUL.FTZ R45, R10, R45 ;  /* 0x0000002d0a2d7220 */ /* 0x000fe20000410000 */
[----:B------:R-:W-:Y:S01]  /*1e320*/  IADD3 R12, PT, PT, R156, R13, RZ ;  /* 0x0000000d9c0c7210 */ /* 0x000fe20007ffe0ff */
[----:B------:R-:W-:Y:S01]  /*1e330*/  FMUL.FTZ R48, R10, R48 ;  /* 0x000000300a307220 */ /* 0x000fe20000410000 */
[----:B------:R-:W-:Y:S01]  /*1e340*/  IADD3 R15, PT, PT, R134, R7, RZ ;  /* 0x00000007860f7210 */ /* 0x000fe20007ffe0ff */
[C---:B------:R-:W-:Y:S01]  /*1e350*/  FMUL.FTZ R49, R10.reuse, R49 ;  /* 0x000000310a317220 */ /* 0x040fe20000410000 */
[----:B------:R-:W-:Y:S01]  /*1e360*/  ISETP.GE.AND P4, PT, R11, UR8, PT ;  /* 0x000000080b007c0c */ /* 0x000fe2000bf86270 */
        /* <DEDUP_REMOVED lines=38> */
[----:B------:R-:W-:Y:S01]  /*1e5d0*/  STS.64 [R9], R128 ;  /* 0x0000008009007388 */ /* 0x000fe20000000a00 */
[C---:B------:R-:W-:Y:S01]  /*1e5e0*/  IADD3 R14, PT, PT, R156.reuse, R7, RZ ;  /* 0x000000079c0e7210 */ /* 0x040fe20007ffe0ff */
[----:B------:R-:W1:Y:S01]  /*1e5f0*/  LDC.64 R10, c[0x0][0x430] ;  /* 0x00010c00ff0a7b82 */ /* 0x000e620000000a00 */
[----:B------:R-:W-:Y:S01]  /*1e600*/  IADD3 R156, PT, PT, R156, R15, RZ ;  /* 0x0000000f9c9c7210 */ /* 0x000fe20007ffe0ff */
[----:B------:R-:W-:Y:S01]  /*1e610*/  STS.64 [R9+0x800], R130 ;  /* 0x0008008209007388 */ /* 0x000fe20000000a00 */
[----:B------:R-:W2:Y:S01]  /*1e620*/  @P3 MUFU.LG2 R6, R6 ;  /* 0x0000000600063308 */ /* 0x000ea20000000c00 */
[----:B------:R-:W-:-:S02]  /*1e630*/  P2R R132, PR, RZ, 0x10 ;  /* 0x00000010ff847803 */ /* 0x000fc40000000000 */
[----:B------:R-:W-:Y:S02]  /*1e640*/  STS.64 [R8], R36 ;  /* 0x0000002408007388 */ /* 0x000fe40000000a00 */
[----:B------:R-:W2:Y:S02]  /*1e650*/  @P3 LDC R19, c[0x0][0x458] ;  /* 0x00011600ff133b82 */ /* 0x000ea40000000800 */
[----:B------:R-:W-:Y:S04]  /*1e660*/  STS.64 [R8+0x800], R38 ;  /* 0x0008002608007388 */ /* 0x000fe80000000a00 */
[----:B------:R-:W-:Y:S04]  /*1e670*/  STS.64 [R13], R40 ;  /* 0x000000280d007388 */ /* 0x000fe80000000a00 */
[----:B------:R-:W-:Y:S04]  /*1e680*/  STS.64 [R13+0x800], R42 ;  /* 0x0008002a0d007388 */ /* 0x000fe80000000a00 */
[----:B------:R-:W-:Y:S01]  /*1e690*/  STS.64 [R12], R44 ;  /* 0x0000002c0c007388 */ /* 0x000fe20000000a00 */
[----:B-1----:R-:W-:-:S03]  /*1e6a0*/  R2UR UR11, R10 ;  /* 0x000000000a0b72ca */ /* 0x002fc600000e0000 */
[----:B------:R-:W-:Y:S04]  /*1e6b0*/  STS.64 [R12+0x800], R46 ;  /* 0x0008002e0c007388 */ /* 0x000fe80000000a00 */
[----:B------:R-:W-:Y:S04]  /*1e6c0*/  STS.64 [R7], R48 ;  /* 0x0000003007007388 */ /* 0x000fe80000000a00 */
[----:B------:R-:W-:Y:S02]  /*1e6d0*/  STS.64 [R7+0x800], R50 ;  /* 0x0008003207007388 */ /* 0x000fe40000000a00 */
[----:B-----5:R-:W-:-:S02]  /*1e6e0*/  UIMAD UR11, UR12, UR11, UR23 ;  /* 0x0000000b0c0b72a4 */ /* 0x020fc4000f8e0217 */
        /* <DEDUP_REMOVED lines=27> */
[----:B------:R-:W-:Y:S04]  /*1e8a0*/  STS.64 [R13+0x8800], R106 ;  /* 0x0088006a0d007388 */ /* 0x000fe80000000a00 */
[----:B------:R-:W-:Y:S04]  /*1e8b0*/  STS.64 [R12+0x8000], R108 ;  /* 0x0080006c0c007388 */ /* 0x000fe80000000a00 */
[----:B------:R-:W-:Y:S01]  /*1e8c0*/  STS.64 [R12+0x8800], R110 ;  /* 0x0088006e0c007388 */ /* 0x000fe20000000a00 */
[----:B-1----:R-:W-:-:S03]  /*1e8d0*/  IADD3 R9, PT, PT, RZ, -UR23, RZ ;  /* 0x80000017ff097c10 */ /* 0x002fc6000fffe0ff */
[----:B------:R-:W-:Y:S01]  /*1e8e0*/  STS.64 [R7+0x8000], R112 ;  /* 0x0080007007007388 */ /* 0x000fe20000000a00 */
[----:B-----5:R-:W-:-:S03]  /*1e8f0*/  MOV R100, 0xff800000 ;  /* 0xff80000000647802 */ /* 0x020fc60000000f00 */
[----:B------:R1:W-:Y:S01]  /*1e900*/  STS.64 [R7+0x8800], R114 ;  /* 0x0088007207007388 */ /* 0x0003e20000000a00 */
[----:B---3--:R-:W-:Y:S01]  /*1e910*/  IMAD R9, R16, R9, UR10 ;  /* 0x0000000a10097e24 */ /* 0x008fe2000f8e0209 */
[----:B------:R-:W-:Y:S02]  /*1e920*/  LOP3.LUT R101, R4, 0x3c, RZ, 0xc0, !PT ;  /* 0x0000003c04657812 */ /* 0x000fe400078ec0ff */
[----:B------:R3:W-:Y:S01]  /*1e930*/  STS.64 [R14+0x8000], R116 ;  /* 0x008000740e007388 */ /* 0x0007e20000000a00 */
[----:B----4-:R-:W-:Y:S01]  /*1e940*/  MOV R102, 0xff800000 ;  /* 0xff80000000667802 */ /* 0x010fe20000000f00 */
[----:B--2---:R-:W-:Y:S02]  /*1e950*/  IMAD R104, R16, UR11, R9 ;  /* 0x0000000b10687c24 */ /* 0x004fe4000f8e0209 */
[----:B------:R3:W-:Y:S02]  /*1e960*/  STS.64 [R14+0x8800], R118 ;  /* 0x008800760e007388 */ /* 0x0007e40000000a00 */
[----:B------:R-:W-:-:S02]  /*1e970*/  IMAD R104, R104, R11, UR9 ;  /* 0x0000000968687e24 */ /* 0x000fc4000f8e020b */
[----:B------:R3:W-:Y:S04]  /*1e980*/  STS.64 [R15+0x8000], R120 ;  /* 0x008000780f007388 */ /* 0x0007e80000000a00 */
[----:B------:R3:W-:Y:S04]  /*1e990*/  STS.64 [R15+0x8800], R122 ;  /* 0x0088007a0f007388 */ /* 0x0007e80000000a00 */
[----:B------:R3:W-:Y:S04]  /*1e9a0*/  STS.64 [R156+0x8000], R124 ;  /* 0x0080007c9c007388 */ /* 0x0007e80000000a00 */
[----:B------:R3:W-:Y:S01]  /*1e9b0*/  STS.64 [R156+0x8800], R126 ;  /* 0x0088007e9c007388 */ /* 0x0007e20000000a00 */
[----:B-1----:R-:W-:Y:S01]  /*1e9c0*/  @P6 FMUL.FTZ R7, R5, 0.69314718246459960938 ;  /* 0x3f31721805076820 */ /* 0x002fe20000410000 */
[----:B------:R-:W-:Y:S01]  /*1e9d0*/  BAR.SYNC.DEFER_BLOCKING 0x0 ;  /* 0x0000000000007b1d */ /* 0x000fe20000010000 */
[----:B------:R-:W-:-:S02]  /*1e9e0*/  @P3 FMUL.FTZ R5, R6, 0.69314718246459960938 ;  /* 0x3f31721806053820 */ /* 0x000fc40000410000 */
[----:B------:R-:W-:Y:S01]  /*1e9f0*/  @P6 FFMA.FTZ R102, R2, R17, R7 ;  /* 0x0000001102666223 */ /* 0x000fe20000010007 */
[----:B------:R-:W-:Y:S02]  /*1ea00*/  IMAD R2, R104, UR4, RZ ;  /* 0x0000000468027c24 */ /* 0x000fe4000f8e02ff */
[----:B------:R-:W-:Y:S01]  /*1ea10*/  @P3 FFMA.FTZ R100, R0, R19, R5 ;  /* 0x0000001300643223 */ /* 0x000fe20000010005 */
[----:B------:R-:W-:Y:S01]  /*1ea20*/  IADD3 R0, PT, PT, R160, 0x28, RZ ;  /* 0x00000028a0007810 */ /* 0x000fe20007ffe0ff */
[----:B------:R3:W1:Y:S04]  /*1ea30*/  LDS.128 R96, [R133+UR5] ;  /* 0x0000000585607984 */ /* 0x0006680008000c00 */
[----:B------:R3:W2:Y:S04]  /*1ea40*/  LDS.128 R92, [R133+UR5+0x800] ;  /* 0x00080005855c7984 */ /* 0x0006a80008000c00 */
        /* <DEDUP_REMOVED lines=22> */
[----:B--2-4-:R-:W-:Y:S05]  /*1ebb0*/  @P5 BRA `(.L_x_1489) ;  /* 0x00000000002c5947 */ /* 0x014fea0003800000 */
[----:B------:R-:W2:Y:S01]  /*1ebc0*/  LDCU.64 UR4, c[0x0][0x428] ;  /* 0x00008500ff0477ac */ /* 0x000ea20008000a00 */
[----:B------:R-:W-:Y:S01]  /*1ebd0*/  VIADD R105, R3, 0x8 ;  /* 0x0000000803697836 */ /* 0x000fe20000000000 */
[----:B------:R-:W-:Y:S01]  /*1ebe0*/  IADD3 R103, P3, PT, R104, R3, RZ ;  /* 0x0000000368677210 */ /* 0x000fe20007f7e0ff */
[----:B------:R-:W-:-:S03]  /*1ebf0*/  UIADD3 UR10, UPT, UPT, -UR9, UR21, URZ ;  /* 0x00000015090a7290 */ /* 0x000fc6000fffe1ff */
[----:B------:R-:W-:-:S03]  /*1ec00*/  LEA.HI.X.SX32 R104, R104, RZ, 0x1, P3 ;  /* 0x000000ff68687211 */ /* 0x000fc600018f0eff */
[----:B------:R-:W-:Y:S02]  /*1ec10*/  ISETP.GE.AND P5, PT, R3, UR10, PT ;  /* 0x0000000a03007c0c */ /* 0x000fe4000bfa6270 */
[----:B------:R-:W-:Y:S02]  /*1ec20*/  ISETP.GE.AND P4, PT, R105, UR10, PT ;  /* 0x0000000a69007c0c */ /* 0x000fe4000bf86270 */
[----:B--2---:R-:W-:-:S04]  /*1ec30*/  LEA R106, P3, R103, UR4, 0x2 ;  /* 0x00000004676a7c11 */ /* 0x004fc8000f8610ff */
[----:B------:R-:W-:-:S05]  /*1ec40*/  LEA.HI.X R107, R103, UR5, R104, 0x2, P3 ;  /* 0x00000005676b7c11 */ /* 0x000fca00098f1468 */
[----:B------:R2:W-:Y:S04]  /*1ec50*/  @!P5 STG.E desc[UR6][R106.64], R102 ;  /* 0x000000666a00d986 */ /* 0x0005e8000c101906 */
[----:B------:R2:W-:Y:S02]  /*1ec60*/  @!P4 STG.E desc[UR6][R106.64+0x20], R100 ;  /* 0x000020646a00c986 */ /* 0x0005e4000c101906 */
.L_x_1489:
[----:B------:R-:W-:Y:S05]  /*1ec70*/  BSYNC.RECONVERGENT B0 ;  /* 0x0000000000007941 */ /* 0x000fea0003800200 */
.L_x_1488:
        /* <DEDUP_REMOVED lines=12> */
[----:B------:R-:W4:Y:S01]  /*1ed40*/  LDCU.64 UR4, c[0x0][0x3f8] ;  /* 0x00007f00ff0477ac */ /* 0x000f220008000a00 */
[----:B--2---:R-:W-:Y:S02]  /*1ed50*/  ISETP.GE.AND P3, PT, R101, UR9, PT ;  /* 0x0000000965007c0c */ /* 0x004fe4000bf66270 */
[----:B----4-:R-:W-:-:S04]  /*1ed60*/  LEA R106, P4, R103, UR4, 0x2 ;  /* 0x00000004676a7c11 */ /* 0x010fc8000f8810ff */
[----:B------:R-:W-:Y:S02]  /*1ed70*/  LEA.HI.X R107, R103, UR5, R102, 0x2, P4 ;  /* 0x00000005676b7c11 */ /* 0x000fe4000a0f1466 */
[----:B------:R-:W-:-:S05]  /*1ed80*/  ISETP.GE.AND P4, PT, R100, UR9, PT ;  /* 0x0000000964007c0c */ /* 0x000fca000bf86270 */
[----:B-1----:R2:W-:Y:S01]  /*1ed90*/  @!P3 STG.E.128 desc[UR6][R106.64], R96 ;  /* 0x000000606a00b986 */ /* 0x0025e2000c101d06 */
[----:B------:R-:W-:-:S07]  /*1eda0*/  ISETP.GE.AND P3, PT, R0, UR9, PT ;  /* 0x0000000900007c0c */ /* 0x000fce000bf66270 */
[----:B------:R2:W-:Y:S06]  /*1edb0*/  @!P4 STG.E.128 desc[UR6][R106.64+0x100], R64 ;  /* 0x000100406a00c986 */ /* 0x0005ec000c101d06 */
[----:B------:R2:W-:Y:S02]  /*1edc0*/  @!P3 STG.E.128 desc[UR6][R106.64+0x200], R32 ;  /* 0x000200206a00b986 */ /* 0x0005e4000c101d06 */
.L_x_1491:
[----:B------:R-:W-:Y:S05]  /*1edd0*/  BSYNC.RECONVERGENT B0 ;  /* 0x0000000000007941 */ /* 0x000fea0003800200 */
.L_x_1490:
        /* <DEDUP_REMOVED lines=20> */
.L_x_1493:
[----:B------:R-:W-:Y:S05]  /*1ef20*/  BSYNC.RECONVERGENT B0 ;  /* 0x0000000000007941 */ /* 0x000fea0003800200 */
.L_x_1492:
        /* <DEDUP_REMOVED lines=19> */
.L_x_1495:
[----:B------:R-:W-:Y:S05]  /*1f060*/  BSYNC.RECONVERGENT B0 ;  /* 0x0000000000007941 */ /* 0x000fea0003800200 */
.L_x_1494:
        /* <DEDUP_REMOVED lines=18> */
.L_x_1497:
[----:B------:R-:W-:Y:S05]  /*1f190*/  BSYNC.RECONVERGENT B0 ;  /* 0x0000000000007941 */ /* 0x000fea0003800200 */
.L_x_1496:
        /* <DEDUP_REMOVED lines=19> */
.L_x_1499:
[----:B------:R-:W-:Y:S05]  /*1f2d0*/  BSYNC.RECONVERGENT B0 ;  /* 0x0000000000007941 */ /* 0x000fea0003800200 */
.L_x_1498:
        /* <DEDUP_REMOVED lines=19> */
.L_x_1501:
[----:B------:R-:W-:Y:S05]  /*1f410*/  BSYNC.RECONVERGENT B0 ;  /* 0x0000000000007941 */ /* 0x000fea0003800200 */
.L_x_1500:
[----:B------:R-:W-:Y:S04]  /*1f420*/  BSSY.RECONVERGENT B0, `(.L_x_1502) ;  /* 0x0000012000007945 */ /* 0x000fe80003800200 */
[----:B------:R-:W-:Y:S05]  /*1f430*/  @P6 BRA `(.L_x_1503) ;  /* 0x0000000000406947 */ /* 0x000fea0003800000 */
[----:B------:R-:W5:Y:S02]  /*1f440*/  LDCU UR4, c[0x0][0x440] ;  /* 0x00008800ff0477ac */ /* 0x000f640008000800 */
[----:B-----5:R-:W-:Y:S02]  /*1f450*/  ISETP.GE.AND P6, PT, R101, UR4, PT ;  /* 0x0000000465007c0c */ /* 0x020fe4000bfc6270 */
[----:B------:R-:W-:Y:S02]  /*1f460*/  ISETP.GE.AND P3, PT, R100, UR4, PT ;  /* 0x0000000464007c0c */ /* 0x000fe4000bf66270 */
[----:B------:R-:W-:-:S09]  /*1f470*/  ISETP.GE.AND P1, PT, R0, UR4, PT ;  /* 0x0000000400007c0c */ /* 0x000fd2000bf26270 */
[----:B-1-3--:R-:W1:Y:S08]  /*1f480*/  @!P6 LDC.64 R14, c[0x0][0x3f8] ;  /* 0x0000fe00ff0eeb82 */ /* 0x00ae700000000a00 */
[----:B------:R-:W3:Y:S08]  /*1f490*/  @!P3 LDC.64 R12, c[0x0][0x3f8] ;  /* 0x0000fe00ff0cbb82 */ /* 0x000ef00000000a00 */
[----:B----4-:R-:W4:Y:S01]  /*1f4a0*/  @!P1 LDC.64 R2, c[0x0][0x3f8] ;  /* 0x0000fe00ff029b82 */ /* 0x010f220000000a00 */
[----:B-1----:R-:W-:-:S04]  /*1f4b0*/  @!P6 LEA R14, P4, R103, R14, 0x2 ;  /* 0x0000000e670ee211 */ /* 0x002fc800078810ff */
[C---:B------:R-:W-:Y:S02]  /*1f4c0*/  @!P6 LEA.HI.X R15, R103.reuse, R15, R102, 0x2, P4 ;  /* 0x0000000f670fe211 */ /* 0x040fe400020f1466 */
[----:B---3--:R-:W-:-:S03]  /*1f4d0*/  @!P3 LEA R12, P2, R103, R12, 0x2 ;  /* 0x0000000c670cb211 */ /* 0x008fc600078410ff */
[----:B------:R1:W-:Y:S01]  /*1f4e0*/  @!P6 STG.E.128 desc[UR6][R14.64+0x9000], R72 ;  /* 0x009000480e00e986 */ /* 0x0003e2000c101d06 */
[C---:B------:R-:W-:Y:S02]  /*1f4f0*/  @!P3 LEA.HI.X R13, R103.reuse, R13, R102, 0x2, P2 ;  /* 0x0000000d670db211 */ /* 0x040fe400010f1466 */
[----:B----4-:R-:W-:-:S03]  /*1f500*/  @!P1 LEA R2, P0, R103, R2, 0x2 ;  /* 0x0000000267029211 */ /* 0x010fc600078010ff */
[----:B------:R1:W-:Y:S01]  /*1f510*/  @!P3 STG.E.128 desc[UR6][R12.64+0x9100], R40 ;  /* 0x009100280c00b986 */ /* 0x0003e2000c101d06 */
[----:B------:R-:W-:-:S05]  /*1f520*/  @!P1 LEA.HI.X R3, R103, R3, R102, 0x2, P0 ;  /* 0x0000000367039211 */ /* 0x000fca00000f1466 */
[----:B------:R1:W-:Y:S04]  /*1f530*/  @!P1 STG.E.128 desc[UR6][R2.64+0x9200], R8 ;  /* 0x0092000802009986 */ /* 0x0003e8000c101d06 */
.L_x_1503:
[----:B------:R-:W-:Y:S05]  /*1f540*/  BSYNC.RECONVERGENT B0 ;  /* 0x0000000000007941 */ /* 0x000fea0003800200 */
.L_x_1502:
        /* <DEDUP_REMOVED lines=19> */
.L_x_1504:
        /* <DEDUP_REMOVED lines=16> */
.L_x_3743:


//--------------------- .text._ZN5flash24flash_fwd_splitkv_kernelI23Flash_fwd_kernel_traitsILi192ELi64ELi64ELi4ELb0ELb0EN7cutlass10bfloat16_tE19Flash_kernel_traitsILi192ELi64ELi64ELi4ES3_EELb1ELb0ELb0ELb0ELb0ELb1ELb1ELb1EEEvNS_16Flash_fwd_paramsE --------------------------
	.section	.text._ZN5flash24flash_fwd_splitkv_kernelI23Flash_fwd_kernel_traitsILi192ELi64ELi64ELi4ELb0ELb0EN7cutlass10bfloat16_tE19Flash_kernel_traitsILi192ELi64ELi64ELi4ES3_EELb1ELb0ELb0ELb0ELb0ELb1ELb1ELb1EEEvNS_16Flash_fwd_paramsE,"ax",@progbits
	.align	128
        .global         _ZN5flash24flash_fwd_splitkv_kernelI23Flash_fwd_kernel_traitsILi192ELi64ELi64ELi4ELb0ELb0EN7cutlass10bfloat16_tE19Flash_kernel_traitsILi192ELi64ELi64ELi4ES3_EELb1ELb0ELb0ELb0ELb0ELb1ELb1ELb1EEEvNS_16Flash_fwd_paramsE
        .type           _ZN5flash24flash_fwd_splitkv_kernelI23Flash_fwd_kernel_traitsILi192ELi64ELi64ELi4ELb0ELb0EN7cutlass10bfloat16_tE19Flash_kernel_traitsILi192ELi64ELi64ELi4ES3_EELb1ELb0ELb0ELb0ELb0ELb1ELb1ELb1EEEvNS_16Flash_fwd_paramsE,@function
        .size           _ZN5flash24flash_fwd_splitkv_kernelI23Flash_fwd_kernel_traitsILi192ELi64ELi64ELi4ELb0ELb0EN7cutlass10bfloat16_tE19Flash_kernel_traitsILi192ELi64ELi64ELi4ES3_EELb1ELb0ELb0ELb0ELb0ELb1ELb1ELb1EEEvNS_16Flash_fwd_paramsE,(.L_x_3744 - _ZN5flash24flash_fwd_splitkv_kernelI23Flash_fwd_kernel_traitsILi192ELi64ELi64ELi4ELb0ELb0EN7cutlass10bfloat16_tE19Flash_kernel_traitsILi192ELi64ELi64ELi4ES3_EELb1ELb0ELb0ELb0ELb0ELb1ELb1ELb1EEEvNS_16Flash_fwd_paramsE)
        .other          _ZN5flash24flash_fwd_splitkv_kernelI23Flash_fwd_kernel_traitsILi192ELi64ELi64ELi4ELb0ELb0EN7cutlass10bfloat16_tE19Flash_kernel_traitsILi192ELi64ELi64ELi4ES3_EELb1ELb0ELb0ELb0ELb0ELb1ELb1ELb1EEEvNS_16Flash_fwd_paramsE,@"STO_CUDA_ENTRY STV_DEFAULT"
_ZN5flash24flash_fwd_splitkv_kernelI23Flash_fwd_kernel_traitsILi192ELi64ELi64ELi4ELb0ELb0EN7cutlass10bfloat16_tE19Flash_kernel_traitsILi192ELi64ELi64ELi4ES3_EELb1ELb0ELb0ELb0ELb0ELb1ELb1ELb1EEEvNS_16Flash_fwd_paramsE:
.text._ZN5flash24flash_fwd_splitkv_kernelI23Flash_fwd_kernel_traitsILi192ELi64ELi64ELi4ELb0ELb0EN7cutlass10bfloat16_tE19Flash_kernel_traitsILi192ELi64ELi64ELi4ES3_EELb1ELb0ELb0ELb0ELb0ELb1ELb1ELb1EEEvNS_16Flash_fwd_paramsE:
        /* <DEDUP_REMOVED lines=86> */
.L_x_1505:
        /* <DEDUP_REMOVED lines=110> */
.L_x_1508:
[----:B------:R-:W-:Y:S05]  /*0c40*/  BSYNC.RECONVERGENT B0 ;  /* 0x0000000000007941 */ /* 0x000fea0003800200 */
.L_x_1507:
        /* <DEDUP_REMOVED lines=20> */
.L_x_1510:
[----:B------:R-:W-:Y:S05]  /*0d90*/  BSYNC.RECONVERGENT B0 ;  /* 0x0000000000007941 */ /* 0x000fea0003800200 */
.L_x_1509:
        /* <DEDUP_REMOVED lines=20> */
.L_x_1512:
[----:B------:R-:W-:Y:S05]  /*0ee0*/  BSYNC.RECONVERGENT B0 ;  /* 0x0000000000007941 */ /* 0x000fea0003800200 */
.L_x_1511:
        /* <DEDUP_REMOVED lines=20> */
.L_x_1514:
[----:B------:R-:W-:Y:S05]  /*1030*/  BSYNC.RECONVERGENT B0 ;  /* 0x0000000000007941 */ /* 0x000fea0003800200 */
.L_x_1513:
        /* <DEDUP_REMOVED lines=19> */
.L_x_1516:
[----:B------:R-:W-:Y:S05]  /*1170*/  BSYNC.RECONVERGENT B0 ;  /* 0x0000000000007941 */ /* 0x000fea0003800200 */
.L_x_1515:
        /* <DEDUP_REMOVED lines=18> */
.L_x_1518:
[----:B------:R-:W-:Y:S05]  /*12a0*/  BSYNC.RECONVERGENT B0 ;  /* 0x0000000000007941 */ /* 0x000fea0003800200 */
.L_x_1517:
        /* <DEDUP_REMOVED lines=18> */
.L_x_1520:
[----:B------:R-:W-:Y:S05]  /*13d0*/  BSYNC.RECONVERGENT B0 ;  /* 0x0000000000007941 */ /* 0x000fea0003800200 */
.L_x_1519:
        /* <DEDUP_REMOVED lines=18> */
.L_x_1522:
[----:B------:R-:W-:Y:S05]  /*1500*/  BSYNC.RECONVERGENT B0 ;  /* 0x0000000000007941 */ /* 0x000fea0003800200 */
.L_x_1521:
        /* <DEDUP_REMOVED lines=33> */
.L_x_1506:
        /* <DEDUP_REMOVED lines=13> */
.L_x_1523:
        /* <DEDUP_REMOVED lines=21> */
[----:B-----5:R-:W1:Y:S02]  /*1940*/  F2I.FTZ.U32.TRUNC.NTZ R7, R6 ;  /* 0x0000000600077305 */ /* 0x020e64000021f000 */
[----:B-1----:R-:W-:Y:S02]  /*1950*/  IMAD.MOV R5, RZ, RZ, -R7 ;  /* 0x000000ffff057224 */ /* 0x002fe400078e0a07 */
        /* <DEDUP_REMOVED lines=20> */
[----:B------:R-:W-:Y:S01]  /*1aa0*/  IMAD.MOV R0, RZ, RZ, -R0 ;  /* 0x000000ffff007224 */ /* 0x000fe200078e0a00 */
[----:B------:R-:W-:Y:S02]  /*1ab0*/  MOV R5, UR5 ;  /* 0x0000000500057c02 */ /* 0x000fe40008000f00 */
[----:B------:R-:W1:Y:S01]  /*1ac0*/  I2F.RP R10, R2 ;  /* 0x00000002000a7306 */ /* 0x000e620000209400 */
[----:B------:R-:W-:Y:S01]  /*1ad0*/  IMAD R0, R3, R0, UR19 ;  /* 0x0000001303007e24 */ /* 0x000fe2000f8e0200 */
[----:B------:R-:W-:Y:S02]  /*1ae0*/  IABS R5, R5 ;  /* 0x0000000500057213 */ /* 0x000fe40000000000 */
[----:B------:R-:W-:Y:S02]  /*1af0*/  ISETP.NE.AND P4, PT, R11, RZ, PT ;  /* 0x000000ff0b00720c */ /* 0x000fe40003f85270 */
[----:B----4-:R-:W-:-:S02]  /*1b00*/  MOV R3, UR15 ;  /* 0x0000000f00037c02 */ /* 0x010fc40008000f00 */
[----:B-1----:R-:W1:Y:S02]  /*1b10*/  MUFU.RCP R8, R10 ;  /* 0x0000000a00087308 */ /* 0x002e640000001000 */
[----:B-1----:R-:W-:-:S06]  /*1b20*/  IADD3 R8, PT, PT, R8, 0xffffffe, RZ ;  /* 0x0ffffffe08087810 */ /* 0x002fcc0007ffe0ff */
[----:B------:R-:W1:Y:S02]  /*1b30*/  F2I.FTZ.U32.TRUNC.NTZ R9, R8 ;  /* 0x0000000800097305 */ /* 0x000e64000021f000 */
[----:B-1----:R-:W-:Y:S02]  /*1b40*/  IMAD.MOV R7, RZ, RZ, -R9 ;  /* 0x000000ffff077224 */ /* 0x002fe400078e0a09 */
[----:B------:R-:W-:Y:S02]  /*1b50*/  IMAD.MOV.U32 R8, RZ, RZ, RZ ;  /* 0x000000ffff087224 */ /* 0x000fe400078e00ff */
[----:B------:R-:W-:-:S04]  /*1b60*/  IMAD R6, R7, R2, RZ ;  /* 0x0000000207067224 */ /* 0x000fc800078e02ff */
[----:B------:R-:W-:Y:S01]  /*1b70*/  IMAD.HI.U32 R9, R9, R6, R8 ;  /* 0x0000000609097227 */ /* 0x000fe200078e0008 */
[----:B------:R-:W-:-:S05]  /*1b80*/  MOV R6, R5 ;  /* 0x0000000500067202 */ /* 0x000fca0000000f00 */
[----:B------:R-:W-:-:S04]  /*1b90*/  IMAD.HI.U32 R16, R9, R6, RZ ;  /* 0x0000000609107227 */ /* 0x000fc800078e00ff */
[----:B------:R-:W-:-:S04]  /*1ba0*/  IMAD.MOV R5, RZ, RZ, -R16 ;  /* 0x000000ffff057224 */ /* 0x000fc800078e0a10 */
[----:B------:R-:W-:-:S05]  /*1bb0*/  IMAD R7, R2, R5, R6 ;  /* 0x0000000502077224 */ /* 0x000fca00078e0206 */
[----:B------:R-:W-:-:S13]  /*1bc0*/  ISETP.GT.U32.AND P2, PT, R2, R7, PT ;  /* 0x000000070200720c */ /* 0x000fda0003f44070 */
[-C--:B------:R-:W-:Y:S02]  /*1bd0*/  @!P2 IADD3 R7, PT, PT, R7, -R2.reuse, RZ ;  /* 0x800000020707a210 */ /* 0x080fe40007ffe0ff */
[----:B------:R-:W-:Y:S02]  /*1be0*/  @!P2 IADD3 R16, PT, PT, R16, 0x1, RZ ;  /* 0x000000011010a810 */ /* 0x000fe40007ffe0ff */
[----:B------:R-:W-:Y:S02]  /*1bf0*/  ISETP.GE.U32.AND P1, PT, R7, R2, PT ;  /* 0x000000020700720c */ /* 0x000fe40003f26070 */
[----:B------:R-:W-:Y:S02]  /*1c00*/  LOP3.LUT R2, R11, UR5, RZ, 0x3c, !PT ;  /* 0x000000050b027c12 */ /* 0x000fe4000f8e3cff */
[----:B------:R-:W-:Y:S02]  /*1c10*/  LOP3.LUT R11, RZ, R11, RZ, 0x33, !PT ;  /* 0x0000000bff0b7212 */ /* 0x000fe400078e33ff */
[----:B------:R-:W-:Y:S01]  /*1c20*/  ISETP.GE.AND P3, PT, R2, RZ, PT ;  /* 0x000000ff0200720c */ /* 0x000fe20003f66270 */
[----:B------:R-:W-:-:S06]  /*1c30*/  IMAD.U32 R2, RZ, RZ, UR14 ;  /* 0x0000000eff027e24 */ /* 0x000fcc000f8e00ff */
[----:B------:R-:W-:-:S05]  /*1c40*/  @P1 VIADD R16, R16, 0x1 ;  /* 0x0000000110101836 */ /* 0x000fca0000000000 */
[----:B------:R-:W-:-:S04]  /*1c50*/  MOV R8, R16 ;  /* 0x0000001000087202 */ /* 0x000fc80000000f00 */
[----:B------:R-:W-:-:S04]  /*1c60*/  @!P3 IADD3 R8, PT, PT, -R8, RZ, RZ ;  /* 0x000000ff0808b210 */ /* 0x000fc80007ffe1ff */
[----:B------:R-:W-:Y:S02]  /*1c70*/  SEL R8, R11, R8, !P4 ;  /* 0x000000080b087207 */ /* 0x000fe40006000000 */
        /* <DEDUP_REMOVED lines=8> */
[----:B------:R-:W-:-:S02]  /*1d00*/  IADD3 R15, PT, PT, R7, R14, RZ ;  /* 0x0000000e070f7210 */ /* 0x000fc40007ffe0ff */
[----:B------:R-:W-:Y:S02]  /*1d10*/  SHF.R.S32.HI R7, RZ, 0x1f, R0 ;  /* 0x0000001fff077819 */ /* 0x000fe40000011400 */
[----:B------:R-:W-:Y:S02]  /*1d20*/  IADD3 R13, PT, PT, R5, R12, RZ ;  /* 0x0000000c050d7210 */ /* 0x000fe40007ffe0ff */
[----:B------:R-:W-:Y:S01]  /*1d30*/  MOV R12, R4 ;  /* 0x00000004000c7202 */ /* 0x000fe20000000f00 */
[----:B------:R-:W-:Y:S01]  /*1d40*/  IMAD.U32 R4, RZ, RZ, UR16 ;  /* 0x00000010ff047e24 */ /* 0x000fe2000f8e00ff */
[----:B------:R-:W-:Y:S02]  /*1d50*/  MOV R14, R6 ;  /* 0x00000006000e7202 */ /* 0x000fe40000000f00 */
[----:B------:R-:W-:Y:S01]  /*1d60*/  MOV R5, UR17 ;  /* 0x0000001100057c02 */ /* 0x000fe20008000f00 */
[C---:B------:R-:W-:Y:S02]  /*1d70*/  IMAD R6, R7.reuse, R4, RZ ;  /* 0x0000000407067224 */ /* 0x040fe400078e02ff */
[----:B------:R-:W-:-:S02]  /*1d80*/  IMAD R7, R7, R2, RZ ;  /* 0x0000000207077224 */ /* 0x000fc400078e02ff */
[C---:B------:R-:W-:Y:S02]  /*1d90*/  IMAD R6, R0.reuse, R5, R6 ;  /* 0x0000000500067224 */ /* 0x040fe400078e0206 */
[----:B------:R-:W-:-:S04]  /*1da0*/  IMAD.WIDE.U32 R14, R0, R4, R14 ;  /* 0x00000004000e7225 */ /* 0x000fc800078e000e */
[C---:B------:R-:W-:Y:S02]  /*1db0*/  IMAD R7, R0.reuse, R3, R7 ;  /* 0x0000000300077224 */ /* 0x040fe400078e0207 */
[----:B------:R-:W-:Y:S01]  /*1dc0*/  IMAD.WIDE.U32 R12, R0, R2, R12 ;  /* 0x00000002000c7225 */ /* 0x000fe200078e000c */
[----:B------:R-:W-:-:S03]  /*1dd0*/  SHF.R.S32.HI R0, RZ, 0x1f, R8 ;  /* 0x0000001fff007819 */ /* 0x000fc60000011408 */
[----:B------:R-:W-:Y:S01]  /*1de0*/  IMAD.IADD R15, R15, 0x1, R6 ;  /* 0x000000010f0f7824 */ /* 0x000fe200078e0206 */
[----:B------:R-:W-:Y:S01]  /*1df0*/  IADD3 R13, PT, PT, R13, R7, RZ ;  /* 0x000000070d0d7210 */ /* 0x000fe20007ffe0ff */
[C---:B-1----:R-:W-:Y:S02]  /*1e00*/  IMAD R7, R0.reuse, UR8, RZ ;  /* 0x0000000800077c24 */ /* 0x042fe4000f8e02ff */
[----:B------:R-:W-:Y:S02]  /*1e10*/  IMAD R9, R0, UR10, RZ ;  /* 0x0000000a00097c24 */ /* 0x000fe4000f8e02ff */
[C---:B------:R-:W-:Y:S02]  /*1e20*/  IMAD R7, R8.reuse, UR9, R7 ;  /* 0x0000000908077c24 */ /* 0x040fe4000f8e0207 */
[----:B------:R-:W-:-:S04]  /*1e30*/  IMAD.WIDE.U32 R14, R8, UR8, R14 ;  /* 0x00000008080e7c25 */ /* 0x000fc8000f8e000e */
[C---:B------:R-:W-:Y:S01]  /*1e40*/  IMAD R9, R8.reuse, UR11, R9 ;  /* 0x0000000b08097c24 */ /* 0x040fe2000f8e0209 */
[----:B------:R-:W-:Y:S01]  /*1e50*/  IADD3 R0, PT, PT, R15, R7, RZ ;  /* 0x000000070f007210 */ /* 0x000fe20007ffe0ff */
[----:B------:R-:W-:-:S04]  /*1e60*/  IMAD.WIDE.U32 R12, R8, UR10, R12 ;  /* 0x0000000a080c7c25 */ /* 0x000fc8000f8e000c */
[----:B------:R-:W-:Y:S01]  /*1e70*/  IMAD.MOV.U32 R8, RZ, RZ, R14 ;  /* 0x000000ffff087224 */ /* 0x000fe200078e000e */
[----:B------:R-:W-:Y:S02]  /*1e80*/  IADD3 R9, PT, PT, R13, R9, RZ ;  /* 0x000000090d097210 */ /* 0x000fe40007ffe0ff */
[----:B------:R-:W-:Y:S01]  /*1e90*/  MOV R10, R12 ;  /* 0x0000000c000a7202 */ /* 0x000fe20000000f00 */
[----:B------:R-:W-:Y:S06]  /*1ea0*/  BRA `(.L_x_1525) ;  /* 0x0000000400787947 */ /* 0x000fec0003800000 */
.L_x_1524:
[----:B------:R-:W-:-:S09]  /*1eb0*/  UISETP.NE.AND UP0, UPT, UR11, -0x1, UPT ;  /* 0xffffffff0b00788c */ /* 0x000fd2000bf05270 */
        /* <DEDUP_REMOVED lines=14> */
.L_x_1526:
[----:B------:R-:W2:Y:S01]  /*1fa0*/  LDC.64 R4, c[0x0][0x3b8] ;  /* 0x0000ee00ff047b82 */ /* 0x000ea20000000a00 */
[----:B------:R-:W-:-:S06]  /*1fb0*/  UIADD3 UR8, UPT, UPT, UR10, UR11, URZ ;  /* 0x0000000b0a087290 */ /* 0x000fcc000fffe0ff */
[----:B--2---:R-:W-:Y:S02]  /*1fc0*/  IMAD R15, R5, UR8, RZ ;  /* 0x00000008050f7c24 */ /* 0x004fe4000f8e02ff */
[----:B-1----:R-:W-:-:S05]  /*1fd0*/  IMAD.WIDE.U32 R2, R4, UR8, RZ ;  /* 0x0000000804027c25 */ /* 0x002fca000f8e00ff */
[----:B------:R-:W-:Y:S02]  /*1fe0*/  IADD3 R15, PT, PT, R3, R15, RZ ;  /* 0x0000000f030f7210 */ /* 0x000fe40007ffe0ff */
[----:B------:R-:W-:Y:S02]  /*1ff0*/  MOV R14, R2 ;  /* 0x00000002000e7202 */ /* 0x000fe40000000f00 */
.L_x_1527:
        /* <DEDUP_REMOVED lines=14> */
.L_x_1528:
[----:B------:R-:W1:Y:S01]  /*20e0*/  LDC.64 R2, c[0x0][0x3c0] ;  /* 0x0000f000ff027b82 */ /* 0x000e620000000a00 */
[----:B------:R-:W-:-:S06]  /*20f0*/  UIADD3 UR10, UPT, UPT, UR10, UR11, URZ ;  /* 0x0000000b0a0a7290 */ /* 0x000fcc000fffe0ff */
[----:B-1---5:R-:W-:Y:S02]  /*2100*/  IMAD R7, R3, UR10, RZ ;  /* 0x0000000a03077c24 */ /* 0x022fe4000f8e02ff */
[----:B------:R-:W-:-:S05]  /*2110*/  IMAD.WIDE.U32 R8, R2, UR10, RZ ;  /* 0x0000000a02087c25 */ /* 0x000fca000f8e00ff */
[----:B------:R-:W-:Y:S02]  /*2120*/  IADD3 R7, PT, PT, R9, R7, RZ ;  /* 0x0000000709077210 */ /* 0x000fe40007ffe0ff */
[----:B------:R-:W-:-:S07]  /*2130*/  MOV R6, R8 ;  /* 0x0000000800067202 */ /* 0x000fce0000000f00 */
.L_x_1529:
[----:B------:R-:W1:Y:S01]  /*2140*/  LDC R11, c[0x0][0x3e8] ;  /* 0x0000fa00ff0b7b82 */ /* 0x000e620000000800 */
[----:B------:R-:W-:Y:S01]  /*2150*/  IMAD.U32 R8, RZ, RZ, UR5 ;  /* 0x00000005ff087e24 */ /* 0x000fe2000f8e00ff */
[----:B------:R-:W-:Y:S01]  /*2160*/  MOV R18, R6 ;  /* 0x0000000600127202 */ /* 0x000fe20000000f00 */
[----:B------:R-:W-:Y:S01]  /*2170*/  ULEA UR8, UR4, 0xffffffc0, 0x6 ;  /* 0xffffffc004087891 */ /* 0x000fe2000f8e30ff */
[----:B------:R-:W-:Y:S02]  /*2180*/  MOV R19, R7 ;  /* 0x0000000700137202 */ /* 0x000fe40000000f00 */
[----:B------:R-:W-:Y:S02]  /*2190*/  CS2R R172, SRZ ;  /* 0x0000000000ac7805 */ /* 0x000fe4000001ff00 */
[----:B------:R-:W-:Y:S01]  /*21a0*/  IABS R8, R8 ;  /* 0x0000000800087213 */ /* 0x000fe20000000000 */
[----:B------:R-:W-:Y:S01]  /*21b0*/  USHF.R.S32.HI UR9, URZ, 0x1f, UR8 ;  /* 0x0000001fff097899 */ /* 0x000fe20008011408 */
[----:B------:R-:W2:Y:S01]  /*21c0*/  LDC.64 R6, c[0x0][0x3d0] ;  /* 0x0000f400ff067b82 */ /* 0x000ea20000000a00 */
[----:B------:R-:W-:-:S04]  /*21d0*/  IMAD.WIDE.U32 R14, R4, UR8, R14 ;  /* 0x00000008040e7c25 */ /* 0x000fc8000f8e000e */
[----:B------:R-:W-:Y:S01]  /*21e0*/  IMAD.WIDE.U32 R18, R2, UR8, R18 ;  /* 0x0000000802127c25 */ /* 0x000fe2000f8e0012 */
[----:B-1----:R-:W-:Y:S02]  /*21f0*/  IABS R0, R11 ;  /* 0x0000000b00007213 */ /* 0x002fe40000000000 */
[----:B------:R-:W-:Y:S02]  /*2200*/  ISETP.NE.AND P4, PT, R11, RZ, PT ;  /* 0x000000ff0b00720c */ /* 0x000fe40003f85270 */
[----:B------:R-:W1:Y:S08]  /*2210*/  I2F.RP R10, R0 ;  /* 0x00000000000a7306 */ /* 0x000e700000209400 */
[----:B-1----:R-:W1:Y:S02]  /*2220*/  MUFU.RCP R12, R10 ;  /* 0x0000000a000c7308 */ /* 0x002e640000001000 */
[----:B-1----:R-:W-:Y:S01]  /*2230*/  IADD3 R12, PT, PT, R12, 0xffffffe, RZ ;  /* 0x0ffffffe0c0c7810 */ /* 0x002fe20007ffe0ff */
[----:B------:R-:W-:-:S05]  /*2240*/  IMAD R10, R2, UR9, RZ ;  /* 0x00000009020a7c24 */ /* 0x000fca000f8e02ff */
[----:B------:R-:W1:Y:S01]  /*2250*/  F2I.FTZ.U32.TRUNC.NTZ R13, R12 ;  /* 0x0000000c000d7305 */ /* 0x000e62000021f000 */
[----:B------:R-:W-:-:S04]  /*2260*/  IMAD R10, R3, UR8, R10 ;  /* 0x00000008030a7c24 */ /* 0x000fc8000f8e020a */
[----:B------:R-:W-:Y:S01]  /*2270*/  IMAD.IADD R19, R19, 0x1, R10 ;  /* 0x0000000113137824 */ /* 0x000fe200078e020a */
[----:B-1----:R-:W-:Y:S02]  /*2280*/  IADD3 R9, PT, PT, RZ, -R13, RZ ;  /* 0x8000000dff097210 */ /* 0x002fe40007ffe0ff */
[----:B------:R-:W-:-:S03]  /*2290*/  MOV R12, RZ ;  /* 0x000000ff000c7202 */ /* 0x000fc60000000f00 */
[----:B------:R-:W-:-:S04]  /*22a0*/  IMAD R9, R9, R0, RZ ;  /* 0x0000000009097224 */ /* 0x000fc800078e02ff */
[----:B------:R-:W-:-:S06]  /*22b0*/  IMAD.HI.U32 R9, R13, R9, R12 ;  /* 0x000000090d097227 */ /* 0x000fcc00078e000c */
[----:B------:R-:W-:-:S04]  /*22c0*/  IMAD.HI.U32 R16, R9, R8, RZ ;  /* 0x0000000809107227 */ /* 0x000fc800078e00ff */
[----:B------:R-:W-:-:S04]  /*22d0*/  IMAD.MOV R9, RZ, RZ, -R16 ;  /* 0x000000ffff097224 */ /* 0x000fc800078e0a10 */
[----:B------:R-:W-:-:S05]  /*22e0*/  IMAD R9, R0, R9, R8 ;  /* 0x0000000900097224 */ /* 0x000fca00078e0208 */
[----:B------:R-:W-:-:S13]  /*22f0*/  ISETP.GT.U32.AND P2, PT, R0, R9, PT ;  /* 0x000000090000720c */ /* 0x000fda0003f44070 */
[----:B------:R-:W-:Y:S01]  /*2300*/  @!P2 IADD3 R9, PT, PT, R9, -R0, RZ ;  /* 0x800000000909a210 */ /* 0x000fe20007ffe0ff */
[----:B------:R-:W-:-:S03]  /*2310*/  @!P2 VIADD R16, R16, 0x1 ;  /* 0x000000011010a836 */ /* 0x000fc60000000000 */
[----:B------:R-:W-:Y:S02]  /*2320*/  ISETP.GE.U32.AND P1, PT, R9, R0, PT ;  /* 0x000000000900720c */ /* 0x000fe40003f26070 */
[----:B------:R-:W-:Y:S01]  /*2330*/  LOP3.LUT R0, R11, UR5, RZ, 0x3c, !PT ;  /* 0x000000050b007c12 */ /* 0x000fe2000f8e3cff */
[----:B------:R-:W1:Y:S01]  /*2340*/  LDC.64 R8, c[0x0][0x3d8] ;  /* 0x0000f600ff087b82 */ /* 0x000e620000000a00 */
[----:B------:R-:W-:Y:S02]  /*2350*/  LOP3.LUT R11, RZ, R11, RZ, 0x33, !PT ;  /* 0x0000000bff0b7212 */ /* 0x000fe400078e33ff */
[----:B------:R-:W-:Y:S01]  /*2360*/  ISETP.GE.AND P3, PT, R0, RZ, PT ;  /* 0x000000ff0000720c */ /* 0x000fe20003f66270 */
[----:B------:R-:W-:-:S04]  /*2370*/  IMAD R0, R4, UR9, RZ ;  /* 0x0000000904007c24 */ /* 0x000fc8000f8e02ff */
[----:B------:R-:W-:Y:S02]  /*2380*/  IMAD R0, R5, UR8, R0 ;  /* 0x0000000805007c24 */ /* 0x000fe4000f8e0200 */
[----:B------:R-:W-:-:S03]  /*2390*/  @P1 VIADD R16, R16, 0x1 ;  /* 0x0000000110101836 */ /* 0x000fc60000000000 */
[----:B------:R-:W-:Y:S02]  /*23a0*/  IADD3 R15, PT, PT, R15, R0, RZ ;  /* 0x000000000f0f7210 */ /* 0x000fe40007ffe0ff */
[----:B------:R-:W-:-:S04]  /*23b0*/  MOV R12, R16 ;  /* 0x00000010000c7202 */ /* 0x000fc80000000f00 */
[----:B------:R-:W-:-:S04]  /*23c0*/  @!P3 IADD3 R12, PT, PT, -R12, RZ, RZ ;  /* 0x000000ff0c0cb210 */ /* 0x000fc80007ffe1ff */
[----:B------:R-:W-:-:S04]  /*23d0*/  SEL R12, R11, R12, !P4 ;  /* 0x0000000c0b0c7207 */ /* 0x000fc80006000000 */
[----:B------:R-:W-:Y:S01]  /*23e0*/  SHF.R.S32.HI R13, RZ, 0x1f, R12 ;  /* 0x0000001fff0d7819 */ /* 0x000fe2000001140c */
[----:B-1----:R-:W-:-:S04]  /*23f0*/  IMAD.WIDE.U32 R18, R12, R8, R18 ;  /* 0x000000080c127225 */ /* 0x002fc800078e0012 */
[C---:B------:R-:W-:Y:S01]  /*2400*/  IMAD R0, R13.reuse, R8, RZ ;  /* 0x000000080d007224 */ /* 0x040fe200078e02ff */
[----:B------:R-:W-:Y:S01]  /*2410*/  MOV R10, R18 ;  /* 0x00000012000a7202 */ /* 0x000fe20000000f00 */
[-C--:B--2---:R-:W-:Y:S02]  /*2420*/  IMAD R13, R13, R6.reuse, RZ ;  /* 0x000000060d0d7224 */ /* 0x084fe400078e02ff */
[----:B------:R-:W-:-:S04]  /*2430*/  IMAD.WIDE.U32 R14, R12, R6, R14 ;  /* 0x000000060c0e7225 */ /* 0x000fc800078e000e */
[C---:B------:R-:W-:Y:S01]  /*2440*/  IMAD R7, R12.reuse, R7, R13 ;  /* 0x000000070c077224 */ /* 0x040fe200078e020d */
[----:B------:R-:W-:Y:S01]  /*2450*/  MOV R8, R14 ;  /* 0x0000000e00087202 */ /* 0x000fe20000000f00 */
[----:B------:R-:W-:-:S03]  /*2460*/  IMAD R9, R12, R9, R0 ;  /* 0x000000090c097224 */ /* 0x000fc600078e0200 */
[----:B------:R-:W-:Y:S01]  /*2470*/  IADD3 R0, PT, PT, R15, R7, RZ ;  /* 0x000000070f007210 */ /* 0x000fe20007ffe0ff */
[----:B------:R-:W-:-:S07]  /*2480*/  IMAD.IADD R9, R19, 0x1, R9 ;  /* 0x0000000113097824 */ /* 0x000fce00078e0209 */
.L_x_1525:
        /* <DEDUP_REMOVED lines=12> */
[----:B------:R-:W-:Y:S01]  /*2550*/  IMAD.SHL.U32 R49, R4, 0x10, RZ ;  /* 0x0000001004317824 */ /* 0x000fe200078e00ff */
[----:B------:R-:W-:Y:S01]  /*2560*/  SHF.L.U32 R96, R61, 0x2, RZ ;  /* 0x000000023d607819 */ /* 0x000fe200000006ff */
[----:B------:R-:W-:Y:S01]  /*2570*/  UIADD3 UR27, UPT, UPT, UR4, -0x1, URZ ;  /* 0xffffffff041b7890 */ /* 0x000fe2000fffe0ff */
[C---:B------:R-:W-:Y:S01]  /*2580*/  SHF.L.U64.HI R62, R2.reuse, 0x4, R3 ;  /* 0x00000004023e7819 */ /* 0x040fe20000010203 */
[----:B------:R-:W-:Y:S01]  /*2590*/  IMAD.SHL.U32 R63, R2, 0x10, RZ ;  /* 0x00000010023f7824 */ /* 0x000fe200078e00ff */
[----:B------:R-:W-:Y:S01]  /*25a0*/  LOP3.LUT R96, R96, 0x1c, RZ, 0xc0, !PT ;  /* 0x0000001c60607812 */ /* 0x000fe200078ec0ff */
[----:B------:R-:W-:Y:S01]  /*25b0*/  USHF.L.U32 UR26, UR27, 0x6, URZ ;  /* 0x000000061b1a7899 */ /* 0x000fe200080006ff */
[----:B------:R-:W3:Y:S01]  /*25c0*/  @!P0 LDC.64 R6, c[0x0][0x398] ;  /* 0x0000e600ff068b82 */ /* 0x000ee20000000a00 */
[----:B------:R-:W-:Y:S01]  /*25d0*/  SHF.R.U32.HI R65, RZ, 0x1, R61 ;  /* 0x00000001ff417819 */ /* 0x000fe2000001163d */
[----:B--2---:R-:W-:Y:S01]  /*25e0*/  UIMAD UR14, UR14, UR8, URZ ;  /* 0x000000080e0e72a4 */ /* 0x004fe2000f8e02ff */
[----:B------:R-:W-:Y:S01]  /*25f0*/  SHF.L.U64.HI R60, R4, 0x4, R5 ;  /* 0x00000004043c7819 */ /* 0x000fe20000010205 */
[----:B-1----:R-:W-:-:S02]  /*2600*/  @P0 IMAD.WIDE.U32 R12, R66, UR18, RZ ;  /* 0x00000012420c0c25 */ /* 0x002fc4000f8e00ff */
[----:B------:R-:W-:Y:S02]  /*2610*/  UIMAD UR14, UR5, UR9, UR14 ;  /* 0x00000009050e72a4 */ /* 0x000fe4000f8e020e */
        /* <DEDUP_REMOVED lines=162> */
.L_x_1598:
        /* <DEDUP_REMOVED lines=19> */
.L_x_1532:
[----:B-1-3--:R-:W-:Y:S05]  /*3170*/  BSYNC.RECONVERGENT B0 ;  /* 0x0000000000007941 */ /* 0x00afea0003800200 */
.L_x_1531:
        /* <DEDUP_REMOVED lines=16> */
.L_x_1534:
[----:B------:R-:W-:Y:S05]  /*3280*/  BSYNC.RECONVERGENT B0 ;  /* 0x0000000000007941 */ /* 0x000fea0003800200 */
.L_x_1533:
        /* <DEDUP_REMOVED lines=17> */
.L_x_1536:
[----:B------:R-:W-:Y:S05]  /*33a0*/  BSYNC.RECONVERGENT B0 ;  /* 0x0000000000007941 */ /* 0x000fea0003800200 */
.L_x_1535:
        /* <DEDUP_REMOVED lines=23> */
.L_x_1538:
[----:B------:R-:W-:Y:S05]  /*3520*/  BSYNC.RECONVERGENT B0 ;  /* 0x0000000000007941 */ /* 0x000fea0003800200 */
.L_x_1537:
        /* <DEDUP_REMOVED lines=17> */
.L_x_1542:
[----:B------:R-:W-:Y:S05]  /*3640*/  BSYNC.RECONVERGENT B0 ;  /* 0x0000000000007941 */ /* 0x000fea0003800200 */
.L_x_1541:
        /* <DEDUP_REMOVED lines=15> */
.L_x_1544:
[----:B------:R-:W-:Y:S05]  /*3740*/  BSYNC.RECONVERGENT B0 ;  /* 0x0000000000007941 */ /* 0x000fea0003800200 */
.L_x_1543:
        /* <DEDUP_REMOVED lines=17> */
.L_x_1546:
[----:B------:R-:W-:Y:S05]  /*3860*/  BSYNC.RECONVERGENT B0 ;  /* 0x0000000000007941 */ /* 0x000fea0003800200 */
.L_x_1545:
        /* <DEDUP_REMOVED lines=22> */
.L_x_1540:
        /* <DEDUP_REMOVED lines=55> */
.L_x_1552:
[----:B------:R-:W-:Y:S05]  /*3d40*/  BSYNC.RECONVERGENT B0 ;  /* 0x0000000000007941 */ /* 0x000fea0003800200 */
.L_x_1551:
        /* <DEDUP_REMOVED lines=48> */
.L_x_1554:
[----:B------:R-:W-:Y:S05]  /*4050*/  BSYNC.RECONVERGENT B0 ;  /* 0x0000000000007941 */ /* 0x000fea0003800200 */
.L_x_1553:
        /* <DEDUP_REMOVED lines=47> */
.L_x_1550:
[----:B------:R-:W-:Y:S05]  /*4350*/  BSYNC.RECONVERGENT B1 ;  /* 0x0000000000017941 */ /* 0x000fea0003800200 */
.L_x_1549:
        /* <DEDUP_REMOVED lines=64> */
.L_x_1558:
[----:B------:R-:W-:Y:S05]  /*4760*/  BSYNC.RECONVERGENT B0 ;  /* 0x0000000000007941 */ /* 0x000fea0003800200 */
.L_x_1557:
        /* <DEDUP_REMOVED lines=48> */
.L_x_1560:
[----:B------:R-:W-:Y:S05]  /*4a70*/  BSYNC.RECONVERGENT B0 ;  /* 0x0000000000007941 */ /* 0x000fea0003800200 */
.L_x_1559:
        /* <DEDUP_REMOVED lines=47> */
.L_x_1556:
[----:B------:R-:W-:Y:S05]  /*4d70*/  BSYNC.RECONVERGENT B1 ;  /* 0x0000000000017941 */ /* 0x000fea0003800200 */
.L_x_1555:
        /* <DEDUP_REMOVED lines=64> */
.L_x_1564:
[----:B------:R-:W-:Y:S05]  /*5180*/  BSYNC.RECONVERGENT B0 ;  /* 0x0000000000007941 */ /* 0x000fea0003800200 */
.L_x_1563:
        /* <DEDUP_REMOVED lines=48> */
.L_x_1566:
[----:B------:R-:W-:Y:S05]  /*5490*/  BSYNC.RECONVERGENT B0 ;  /* 0x0000000000007941 */ /* 0x000fea0003800200 */
.L_x_1565:
        /* <DEDUP_REMOVED lines=47> */
.L_x_1562:
[----:B------:R-:W-:Y:S05]  /*5790*/  BSYNC.RECONVERGENT B1 ;  /* 0x0000000000017941 */ /* 0x000fea0003800200 */
.L_x_1561:
        /* <DEDUP_REMOVED lines=66> */
.L_x_1570:
[----:B------:R-:W-:Y:S05]  /*5bc0*/  BSYNC.RECONVERGENT B0 ;  /* 0x0000000000007941 */ /* 0x000fea0003800200 */
.L_x_1569:
        /* <DEDUP_REMOVED lines=48> */
.L_x_1572:
[----:B------:R-:W-:Y:S05]  /*5ed0*/  BSYNC.RECONVERGENT B0 ;  /* 0x0000000000007941 */ /* 0x000fea0003800200 */
.L_x_1571:
        /* <DEDUP_REMOVED lines=47> */
.L_x_1568:
[----:B------:R-:W-:Y:S05]  /*61d0*/  BSYNC.RECONVERGENT B1 ;  /* 0x0000000000017941 */ /* 0x000fea0003800200 */
.L_x_1567:
        /* <DEDUP_REMOVED lines=8> */
.L_x_1548:
        /* <DEDUP_REMOVED lines=95> */
.L_x_1576:
[----:B------:R-:W-:Y:S05]  /*6850*/  BSYNC.RECONVERGENT B0 ;  /* 0x0000000000007941 */ /* 0x000fea0003800200 */
.L_x_1575:
        /* <DEDUP_REMOVED lines=89> */
.L_x_1578:
[----:B------:R-:W-:Y:S05]  /*6df0*/  BSYNC.RECONVERGENT B0 ;  /* 0x0000000000007941 */ /* 0x000fea0003800200 */
.L_x_1577:
        /* <DEDUP_REMOVED lines=88> */
.L_x_1574:
[----:B------:R-:W-:Y:S05]  /*7380*/  BSYNC.RECONVERGENT B1 ;  /* 0x0000000000017941 */ /* 0x000fea0003800200 */
.L_x_1573:
        /* <DEDUP_REMOVED lines=96> */
.L_x_1582:
[----:B------:R-:W-:Y:S05]  /*7990*/  BSYNC.RECONVERGENT B0 ;  /* 0x0000000000007941 */ /* 0x000fea0003800200 */
.L_x_1581:
        /* <DEDUP_REMOVED lines=88> */
.L_x_1584:
[----:B------:R-:W-:Y:S05]  /*7f20*/  BSYNC.RECONVERGENT B0 ;  /* 0x0000000000007941 */ /* 0x000fea0003800200 */
.L_x_1583:
        /* <DEDUP_REMOVED lines=86> */
.L_x_1580:
[----:B------:R-:W-:Y:S05]  /*8490*/  BSYNC.RECONVERGENT B1 ;  /* 0x0000000000017941 */ /* 0x000fea0003800200 */
.L_x_1579:
        /* <DEDUP_REMOVED lines=99> */
.L_x_1588:
[----:B------:R-:W-:Y:S05]  /*8ad0*/  BSYNC.RECONVERGENT B0 ;  /* 0x0000000000007941 */ /* 0x000fea0003800200 */
.L_x_1587:
        /* <DEDUP_REMOVED lines=87> */
.L_x_1590:
[----:B------:R-:W-:Y:S05]  /*9050*/  BSYNC.RECONVERGENT B0 ;  /* 0x0000000000007941 */ /* 0x000fea0003800200 */
.L_x_1589:
        /* <DEDUP_REMOVED lines=86> */
.L_x_1586:
[----:B------:R-:W-:Y:S05]  /*95c0*/  BSYNC.RECONVERGENT B1 ;  /* 0x0000000000017941 */ /* 0x000fea0003800200 */
.L_x_1585:
        /* <DEDUP_REMOVED lines=101> */
.L_x_1594:
[----:B------:R-:W-:Y:S05]  /*9c20*/  BSYNC.RECONVERGENT B0 ;  /* 0x0000000000007941 */ /* 0x000fea0003800200 */
.L_x_1593:
        /* <DEDUP_REMOVED lines=87> */
.L_x_1596:
[----:B------:R-:W-:Y:S05]  /*a1a0*/  BSYNC.RECONVERGENT B0 ;  /* 0x0000000000007941 */ /* 0x000fea0003800200 */
.L_x_1595:
        /* <DEDUP_REMOVED lines=86> */
.L_x_1592:
[----:B------:R-:W-:Y:S05]  /*a710*/  BSYNC.RECONVERGENT B1 ;  /* 0x0000000000017941 */ /* 0x000fea0003800200 */
.L_x_1591:
[----:B------:R-:W5:Y:S08]  /*a720*/  LDC R3, c[0x0][0x450] ;  /* 0x00011400ff037b82 */ /* 0x000f700000000800 */
[----:B------:R-:W1:Y:S01]  /*a730*/  LDC R11, c[0x0][0x450] ;  /* 0x00011400ff0b7b82 */ /* 0x000e620000000800 */
[----:B-----5:R-:W-:Y:S05]  /*a740*/  IMAD.U32 R3, R3, -0x20, RZ ;  /* 0xffffffe003037824 */ /* 0x020fea00078e00ff */
[C---:B------:R-:W-:Y:S02]  /*a750*/  LEA R76, P1, R3.reuse, R76, 0x1 ;  /* 0x0000004c034c7211 */ /* 0x040fe400078208ff */
[C---:B------:R-:W-:Y:S02]  /*a760*/  LEA R74, P0, R3.reuse, R74, 0x1 ;  /* 0x0000004a034a7211 */ /* 0x040fe400078008ff */
[C---:B------:R-:W-:Y:S02]  /*a770*/  LEA.HI.X.SX32 R77, R3.reuse, R77, 0x1, P1 ;  /* 0x0000004d034d7211 */ /* 0x040fe400008f0eff */
[----:B-1----:R-:W-:Y:S09]  /*a780*/  LEA.HI.X.SX32 R75, R3, R75, 0x1, P0 ;  /* 0x0000004b034b7211 */ /* 0x002ff200000f0eff */
.L_x_1547:
[----:B------:R-:W-:Y:S05]  /*a790*/  BSYNC.RECONVERGENT B2 ;  /* 0x0000000000027941 */ /* 0x000fea0003800200 */
.L_x_1539:
        /* <DEDUP_REMOVED lines=90> */
.L_x_1597:
[----:B------:R-:W-:Y:S02]  /*ad40*/  IADD3 R72, P1, PT, R72, R79, RZ ;  /* 0x0000004f48487210 */ /* 0x000fe40007f3e0ff */
[----:B------:R-:W-:Y:S03]  /*ad50*/  IADD3 R12, P0, PT, R12, R83, RZ ;  /* 0x000000530c0c7210 */ /* 0x000fe60007f1e0ff */
[----:B------:R-:W-:Y:S02]  /*ad60*/  IMAD.X R73, R73, 0x1, R78, P1 ;  /* 0x0000000149497824 */ /* 0x000fe400008e064e */
[----:B------:R-:W-:Y:S01]  /*ad70*/  IMAD.X R13, R13, 0x1, R81, P0 ;  /* 0x000000010d0d7824 */ /* 0x000fe200000e0651 */
[----:B------:R-:W-:Y:S07]  /*ad80*/  BRA.U UP0, `(.L_x_1598) ;  /* 0xffffff8100ac7547 */ /* 0x000fee000b83ffff */
.L_x_1530:
        /* <DEDUP_REMOVED lines=42> */
.L_x_1603:
[----:B------:R2:W-:Y:S02]  /*b030*/  STS.128 [R3+0x4000], RZ ;  /* 0x004000ff03007388 */ /* 0x0005e40000000c00 */
.L_x_1602:
[----:B------:R-:W-:Y:S05]  /*b040*/  BSYNC.RECONVERGENT B0 ;  /* 0x0000000000007941 */ /* 0x000fea0003800200 */
.L_x_1601:
        /* <DEDUP_REMOVED lines=26> */
.L_x_1606:
[----:B------:R1:W-:Y:S02]  /*b1f0*/  STS.128 [R3+0x4800], RZ ;  /* 0x004800ff03007388 */ /* 0x0003e40000000c00 */
.L_x_1605:
[----:B------:R-:W-:Y:S05]  /*b200*/  BSYNC.RECONVERGENT B0 ;  /* 0x0000000000007941 */ /* 0x000fea0003800200 */
.L_x_1604:
        /* <DEDUP_REMOVED lines=26> */
.L_x_1609:
[----:B------:R2:W-:Y:S02]  /*b3b0*/  STS.128 [R3+0x5000], RZ ;  /* 0x005000ff03007388 */ /* 0x0005e40000000c00 */
.L_x_1608:
[----:B------:R-:W-:Y:S05]  /*b3c0*/  BSYNC.RECONVERGENT B0 ;  /* 0x0000000000007941 */ /* 0x000fea0003800200 */
.L_x_1607:
        /* <DEDUP_REMOVED lines=26> */
.L_x_1611:
[----:B------:R2:W-:Y:S01]  /*b570*/  STS.128 [R3+0x5800], RZ ;  /* 0x005800ff03007388 */ /* 0x0005e20000000c00 */
[----:B------:R-:W-:Y:S05]  /*b580*/  BRA `(.L_x_1610) ;  /* 0x0000007400147947 */ /* 0x000fea0003800000 */
.L_x_1600:
        /* <DEDUP_REMOVED lines=80> */
.L_x_1618:
[----:B------:R-:W-:Y:S05]  /*ba90*/  BSYNC.RECONVERGENT B0 ;  /* 0x0000000000007941 */ /* 0x000fea0003800200 */
.L_x_1617:
[----:B-----5:R-:W-:Y:S01]  /*baa0*/  IMAD.MOV.U32 R6, RZ, RZ, R18 ;  /* 0x000000ffff067224 */ /* 0x020fe200078e0012 */
[----:B------:R-:W-:Y:S01]  /*bab0*/  MOV R4, R16 ;  /* 0x0000001000047202 */ /* 0x000fe20000000f00 */
[----:B------:R-:W-:Y:S01]  /*bac0*/  IMAD.MOV.U32 R7, RZ, RZ, R19 ;  /* 0x000000ffff077224 */ /* 0x000fe200078e0013 */
[----:B------:R-:W-:Y:S02]  /*bad0*/  MOV R5, R17 ;  /* 0x0000001100057202 */ /* 0x000fe40000000f00 */
.L_x_1616:
[----:B------:R-:W-:Y:S05]  /*bae0*/  BSYNC.RECONVERGENT B1 ;  /* 0x0000000000017941 */ /* 0x000fea0003800200 */
.L_x_1615:
        /* <DEDUP_REMOVED lines=47> */
.L_x_1622:
[----:B------:R-:W-:Y:S05]  /*bde0*/  BSYNC.RECONVERGENT B0 ;  /* 0x0000000000007941 */ /* 0x000fea0003800200 */
.L_x_1621:
[----:B-----5:R4:W-:Y:S02]  /*bdf0*/  STS.128 [R3+0x2000], R16 ;  /* 0x0020001003007388 */ /* 0x0209e40000000c00 */
.L_x_1620:
[----:B------:R-:W-:Y:S05]  /*be00*/  BSYNC.RECONVERGENT B1 ;  /* 0x0000000000017941 */ /* 0x000fea0003800200 */
.L_x_1619:
        /* <DEDUP_REMOVED lines=45> */
.L_x_1624:
[----:B------:R-:W-:Y:S05]  /*c0e0*/  BSYNC.RECONVERGENT B0 ;  /* 0x0000000000007941 */ /* 0x000fea0003800200 */
.L_x_1623:
[----:B-----5:R1:W-:Y:S02]  /*c0f0*/  STS.128 [R3+0x4000], R16 ;  /* 0x0040001003007388 */ /* 0x0203e40000000c00 */
.L_x_1614:
[----:B------:R-:W-:Y:S05]  /*c100*/  BSYNC.RECONVERGENT B2 ;  /* 0x0000000000027941 */ /* 0x000fea0003800200 */
.L_x_1613:
        /* <DEDUP_REMOVED lines=64> */
.L_x_1630:
[----:B------:R-:W-:Y:S05]  /*c510*/  BSYNC.RECONVERGENT B0 ;  /* 0x0000000000007941 */ /* 0x000fea0003800200 */
.L_x_1629:
[----:B-----5:R4:W-:Y:S02]  /*c520*/  STS.128 [R3+0x800], R16 ;  /* 0x0008001003007388 */ /* 0x0209e40000000c00 */
.L_x_1628:
[----:B------:R-:W-:Y:S05]  /*c530*/  BSYNC.RECONVERGENT B1 ;  /* 0x0000000000017941 */ /* 0x000fea0003800200 */
.L_x_1627:
        /* <DEDUP_REMOVED lines=57> */
.L_x_1634:
[----:B------:R-:W-:Y:S05]  /*c8d0*/  BSYNC.RECONVERGENT B0 ;  /* 0x0000000000007941 */ /* 0x000fea0003800200 */
.L_x_1633:
[----:B-----5:R4:W-:Y:S02]  /*c8e0*/  STS.128 [R3+0x2800], R16 ;  /* 0x0028001003007388 */ /* 0x0209e40000000c00 */
.L_x_1632:
[----:B------:R-:W-:Y:S05]  /*c8f0*/  BSYNC.RECONVERGENT B1 ;  /* 0x0000000000017941 */ /* 0x000fea0003800200 */
.L_x_1631:
        /* <DEDUP_REMOVED lines=56> */
.L_x_1636:
[----:B------:R-:W-:Y:S05]  /*cc80*/  BSYNC.RECONVERGENT B0 ;  /* 0x0000000000007941 */ /* 0x000fea0003800200 */
.L_x_1635:
[----:B-----5:R4:W-:Y:S02]  /*cc90*/  STS.128 [R3+0x4800], R16 ;  /* 0x0048001003007388 */ /* 0x0209e40000000c00 */
.L_x_1626:
[----:B------:R-:W-:Y:S05]  /*cca0*/  BSYNC.RECONVERGENT B2 ;  /* 0x0000000000027941 */ /* 0x000fea0003800200 */
.L_x_1625:
        /* <DEDUP_REMOVED lines=64> */
.L_x_1642:
[----:B------:R-:W-:Y:S05]  /*d0b0*/  BSYNC.RECONVERGENT B0 ;  /* 0x0000000000007941 */ /* 0x000fea0003800200 */
.L_x_1641:
[----:B-----5:R4:W-:Y:S02]  /*d0c0*/  STS.128 [R3+0x1000], R16 ;  /* 0x0010001003007388 */ /* 0x0209e40000000c00 */
.L_x_1640:
[----:B------:R-:W-:Y:S05]  /*d0d0*/  BSYNC.RECONVERGENT B1 ;  /* 0x0000000000017941 */ /* 0x000fea0003800200 */
.L_x_1639:
        /* <DEDUP_REMOVED lines=56> */
.L_x_1646:
[----:B------:R-:W-:Y:S05]  /*d460*/  BSYNC.RECONVERGENT B0 ;  /* 0x0000000000007941 */ /* 0x000fea0003800200 */
.L_x_1645:
[----:B-----5:R1:W-:Y:S02]  /*d470*/  STS.128 [R3+0x3000], R16 ;  /* 0x0030001003007388 */ /* 0x0203e40000000c00 */
.L_x_1644:
[----:B------:R-:W-:Y:S05]  /*d480*/  BSYNC.RECONVERGENT B1 ;  /* 0x0000000000017941 */ /* 0x000fea0003800200 */
.L_x_1643:
        /* <DEDUP_REMOVED lines=56> */
.L_x_1648:
[----:B------:R-:W-:Y:S05]  /*d810*/  BSYNC.RECONVERGENT B0 ;  /* 0x0000000000007941 */ /* 0x000fea0003800200 */
.L_x_1647:
[----:B-----5:R4:W-:Y:S02]  /*d820*/  STS.128 [R3+0x5000], R16 ;  /* 0x0050001003007388 */ /* 0x0209e40000000c00 */
.L_x_1638:
[----:B------:R-:W-:Y:S05]  /*d830*/  BSYNC.RECONVERGENT B2 ;  /* 0x0000000000027941 */ /* 0x000fea0003800200 */
.L_x_1637:
        /* <DEDUP_REMOVED lines=66> */
.L_x_1652:
[----:B------:R-:W-:Y:S05]  /*dc60*/  BSYNC.RECONVERGENT B0 ;  /* 0x0000000000007941 */ /* 0x000fea0003800200 */
.L_x_1651:
[----:B-----5:R3:W-:Y:S02]  /*dc70*/  STS.128 [R3+0x1800], R16 ;  /* 0x0018001003007388 */ /* 0x0207e40000000c00 */
.L_x_1650:
[----:B------:R-:W-:Y:S05]  /*dc80*/  BSYNC.RECONVERGENT B1 ;  /* 0x0000000000017941 */ /* 0x000fea0003800200 */
.L_x_1649:
        /* <DEDUP_REMOVED lines=57> */
.L_x_1656:
[----:B------:R-:W-:Y:S05]  /*e020*/  BSYNC.RECONVERGENT B0 ;  /* 0x0000000000007941 */ /* 0x000fea0003800200 */
.L_x_1655:
[----:B-----5:R1:W-:Y:S02]  /*e030*/  STS.128 [R3+0x3800], R16 ;  /* 0x0038001003007388 */ /* 0x0203e40000000c00 */
.L_x_1654:
[----:B------:R-:W-:Y:S05]  /*e040*/  BSYNC.RECONVERGENT B1 ;  /* 0x0000000000017941 */ /* 0x000fea0003800200 */
.L_x_1653:
        /* <DEDUP_REMOVED lines=56> */
.L_x_1658:
[----:B------:R-:W-:Y:S05]  /*e3d0*/  BSYNC.RECONVERGENT B0 ;  /* 0x0000000000007941 */ /* 0x000fea0003800200 */
.L_x_1657:
[----:B-----5:R3:W-:Y:S01]  /*e3e0*/  STS.128 [R3+0x5800], R16 ;  /* 0x0058001003007388 */ /* 0x0207e20000000c00 */
[----:B------:R-:W-:Y:S05]  /*e3f0*/  BRA `(.L_x_1610) ;  /* 0x0000004400787947 */ /* 0x000fea0003800000 */
.L_x_1612:
        /* <DEDUP_REMOVED lines=98> */
.L_x_1663:
[----:B------:R-:W-:Y:S05]  /*ea20*/  BSYNC.RECONVERGENT B0 ;  /* 0x0000000000007941 */ /* 0x000fea0003800200 */
.L_x_1662:
[----:B------:R-:W-:Y:S05]  /*ea30*/  BSYNC.RECONVERGENT B1 ;  /* 0x0000000000017941 */ /* 0x000fea0003800200 */
.L_x_1661:
        /* <DEDUP_REMOVED lines=87> */
.L_x_1667:
[----:B------:R-:W-:Y:S05]  /*efb0*/  BSYNC.RECONVERGENT B0 ;  /* 0x0000000000007941 */ /* 0x000fea0003800200 */
.L_x_1666:
[----:B-----5:R4:W-:Y:S02]  /*efc0*/  STS.128 [R3+0x2000], R24 ;  /* 0x0020001803007388 */ /* 0x0209e40000000c00 */
.L_x_1665:
[----:B------:R-:W-:Y:S05]  /*efd0*/  BSYNC.RECONVERGENT B1 ;  /* 0x0000000000017941 */ /* 0x000fea0003800200 */
.L_x_1664:
        /* <DEDUP_REMOVED lines=86> */
.L_x_1669:
[----:B------:R-:W-:Y:S05]  /*f540*/  BSYNC.RECONVERGENT B0 ;  /* 0x0000000000007941 */ /* 0x000fea0003800200 */
.L_x_1668:
[----:B-----5:R1:W-:Y:S02]  /*f550*/  STS.128 [R3+0x4000], R24 ;  /* 0x0040001803007388 */ /* 0x0203e40000000c00 */
.L_x_1660:
[----:B------:R-:W-:Y:S05]  /*f560*/  BSYNC.RECONVERGENT B2 ;  /* 0x0000000000027941 */ /* 0x000fea0003800200 */
.L_x_1659:
        /* <DEDUP_REMOVED lines=95> */
.L_x_1675:
[----:B------:R-:W-:Y:S05]  /*fb60*/  BSYNC.RECONVERGENT B0 ;  /* 0x0000000000007941 */ /* 0x000fea0003800200 */
.L_x_1674:
[----:B-----5:R4:W-:Y:S02]  /*fb70*/  STS.128 [R3+0x800], R24 ;  /* 0x0008001803007388 */ /* 0x0209e40000000c00 */
.L_x_1673:
[----:B------:R-:W-:Y:S05]  /*fb80*/  BSYNC.RECONVERGENT B1 ;  /* 0x0000000000017941 */ /* 0x000fea0003800200 */
.L_x_1672:
        /* <DEDUP_REMOVED lines=88> */
.L_x_1679:
[----:B------:R-:W-:Y:S05]  /*10110*/  BSYNC.RECONVERGENT B0 ;  /* 0x0000000000007941 */ /* 0x000fea0003800200 */
.L_x_1678:
[----:B-----5:R4:W-:Y:S02]  /*10120*/  STS.128 [R3+0x2800], R24 ;  /* 0x0028001803007388 */ /* 0x0209e40000000c00 */
.L_x_1677:
[----:B------:R-:W-:Y:S05]  /*10130*/  BSYNC.RECONVERGENT B1 ;  /* 0x0000000000017941 */ /* 0x000fea0003800200 */
.L_x_1676:
        /* <DEDUP_REMOVED lines=88> */
.L_x_1681:
[----:B------:R-:W-:Y:S05]  /*106c0*/  BSYNC.RECONVERGENT B0 ;  /* 0x0000000000007941 */ /* 0x000fea0003800200 */
.L_x_1680:
[----:B-----5:R1:W-:Y:S02]  /*106d0*/  STS.128 [R3+0x4800], R4 ;  /* 0x0048000403007388 */ /* 0x0203e40000000c00 */
.L_x_1671:
[----:B------:R-:W-:Y:S05]  /*106e0*/  BSYNC.RECONVERGENT B2 ;  /* 0x0000000000027941 */ /* 0x000fea0003800200 */
.L_x_1670:
        /* <DEDUP_REMOVED lines=95> */
.L_x_1687:
[----:B------:R-:W-:Y:S05]  /*10ce0*/  BSYNC.RECONVERGENT B0 ;  /* 0x0000000000007941 */ /* 0x000fea0003800200 */
.L_x_1686:
[----:B-----5:R4:W-:Y:S02]  /*10cf0*/  STS.128 [R3+0x1000], R24 ;  /* 0x0010001803007388 */ /* 0x0209e40000000c00 */
.L_x_1685:
[----:B------:R-:W-:Y:S05]  /*10d00*/  BSYNC.RECONVERGENT B1 ;  /* 0x0000000000017941 */ /* 0x000fea0003800200 */
.L_x_1684:
        /* <DEDUP_REMOVED lines=87> */
.L_x_1691:
[----:B------:R-:W-:Y:S05]  /*11280*/  BSYNC.RECONVERGENT B0 ;  /* 0x0000000000007941 */ /* 0x000fea0003800200 */
.L_x_1690:
[----:B-----5:R4:W-:Y:S02]  /*11290*/  STS.128 [R3+0x3000], R24 ;  /* 0x0030001803007388 */ /* 0x0209e40000000c00 */
.L_x_1689:
[----:B------:R-:W-:Y:S05]  /*112a0*/  BSYNC.RECONVERGENT B1 ;  /* 0x0000000000017941 */ /* 0x000fea0003800200 */
.L_x_1688:
        /* <DEDUP_REMOVED lines=86> */
.L_x_1693:
[----:B------:R-:W-:Y:S05]  /*11810*/  BSYNC.RECONVERGENT B0 ;  /* 0x0000000000007941 */ /* 0x000fea0003800200 */
.L_x_1692:
[----:B-----5:R4:W-:Y:S02]  /*11820*/  STS.128 [R3+0x5000], R24 ;  /* 0x0050001803007388 */ /* 0x0209e40000000c00 */
.L_x_1683:
[----:B------:R-:W-:Y:S05]  /*11830*/  BSYNC.RECONVERGENT B2 ;  /* 0x0000000000027941 */ /* 0x000fea0003800200 */
.L_x_1682:
        /* <DEDUP_REMOVED lines=97> */
.L_x_1697:
[----:B------:R-:W-:Y:S05]  /*11e50*/  BSYNC.RECONVERGENT B0 ;  /* 0x0000000000007941 */ /* 0x000fea0003800200 */
.L_x_1696:
[----:B-----5:R4:W-:Y:S02]  /*11e60*/  STS.128 [R3+0x1800], R24 ;  /* 0x0018001803007388 */ /* 0x0209e40000000c00 */
.L_x_1695:
[----:B------:R-:W-:Y:S05]  /*11e70*/  BSYNC.RECONVERGENT B1 ;  /* 0x0000000000017941 */ /* 0x000fea0003800200 */
.L_x_1694:
        /* <DEDUP_REMOVED lines=89> */
.L_x_1701:
[----:B------:R-:W-:Y:S05]  /*12410*/  BSYNC.RECONVERGENT B0 ;  /* 0x0000000000007941 */ /* 0x000fea0003800200 */
.L_x_1700:
[----:B-----5:R1:W-:Y:S02]  /*12420*/  STS.128 [R3+0x3800], R24 ;  /* 0x0038001803007388 */ /* 0x0203e40000000c00 */
.L_x_1699:
[----:B------:R-:W-:Y:S05]  /*12430*/  BSYNC.RECONVERGENT B1 ;  /* 0x0000000000017941 */ /* 0x000fea0003800200 */
.L_x_1698:
        /* <DEDUP_REMOVED lines=40> */
[C---:B----4-:R-:W-:Y:S01]  /*126c0*/  IMAD.U32 R26, R16.reuse, 0x10000, RZ ;  /* 0x00010000101a7824 */ /* 0x050fe200078e00ff */
[C---:B------:R-:W-:Y:S02]  /*126d0*/  SHF.L.U32 R24, R27.reuse, 0x10, RZ ;  /* 0x000000101b187819 */ /* 0x040fe400000006ff */
[----:B------:R-:W-:Y:S01]  /*126e0*/  LOP3.LUT R32, R27, 0xffff0000, RZ, 0xc0, !PT ;  /* 0xffff00001b207812 */ /* 0x000fe200078ec0ff */
[----:B------:R-:W-:Y:S01]  /*126f0*/  IMAD.U32 R27, R17, 0x10000, RZ ;  /* 0x00010000111b7824 */ /* 0x000fe200078e00ff */
[----:B------:R-:W-:Y:S01]  /*12700*/  LOP3.LUT R16, R16, 0xffff0000, RZ, 0xc0, !PT ;  /* 0xffff000010107812 */ /* 0x000fe200078ec0ff */
[----:B------:R-:W-:Y:S01]  /*12710*/  @!P0 FADD.FTZ R26, -R26, -RZ ;  /* 0x800000ff1a1a8221 */ /* 0x000fe20000010100 */
[C---:B---3--:R-:W-:Y:S01]  /*12720*/  SHF.L.U32 R34, R18.reuse, 0x10, RZ ;  /* 0x0000001012227819 */ /* 0x048fe200000006ff */
        /* <DEDUP_REMOVED lines=18> */
[----:B------:R-:W-:Y:S01]  /*12850*/  IMAD.U32 R25, R22, 0x10000, RZ ;  /* 0x0001000016197824 */ /* 0x000fe200078e00ff */
        /* <DEDUP_REMOVED lines=22> */
.L_x_1703:
[----:B------:R-:W-:Y:S05]  /*129c0*/  BSYNC.RECONVERGENT B0 ;  /* 0x0000000000007941 */ /* 0x000fea0003800200 */
.L_x_1702:
[----:B-----5:R1:W-:Y:S02]  /*129d0*/  STS.128 [R3+0x5800], R4 ;  /* 0x0058000403007388 */ /* 0x0203e40000000c00 */
.L_x_1610:
[----:B------:R-:W-:Y:S05]  /*129e0*/  BSYNC.RECONVERGENT B3 ;  /* 0x0000000000037941 */ /* 0x000fea0003800200 */
.L_x_1599:
[----:B------:R-:W-:Y:S01]  /*129f0*/  UIADD3 UR9, UPT, UPT, -UR26, UR25, URZ ;  /* 0x000000191a097290 */ /* 0x000fe2000fffe1ff */
[----:B------:R-:W-:Y:S05]  /*12a00*/  BSSY.RECONVERGENT B0, `(.L_x_1704) ;  /* 0x000001b000007945 */ /* 0x000fea0003800200 */
[----:B------:R-:W-:-:S13]  /*12a10*/  ISETP.GE.AND P3, PT, R104, UR9, PT ;  /* 0x0000000968007c0c */ /* 0x000fda000bf66270 */
[----:B------:R-:W-:Y:S05]  /*12a20*/  @P3 BRA `(.L_x_1705) ;  /* 0x0000000000603947 */ /* 0x000fea0003800000 */
[----:B------:R-:W2:Y:S02]  /*12a30*/  LDCU UR8, c[0x0][0x440] ;  /* 0x00008800ff0877ac */ /* 0x000ea40008000800 */
[----:B--2---:R-:W-:Y:S02]  /*12a40*/  ISETP.GE.AND P1, PT, R14, UR8, PT ;  /* 0x000000080e007c0c */ /* 0x004fe4000bf26270 */
        /* <DEDUP_REMOVED lines=15> */
[----:B--2---:R-:W-:-:S05]  /*12b40*/  MOV R166, R168 ;  /* 0x000000a800a67202 */ /* 0x004fca0000000f00 */
[----:B------:R-:W-:Y:S01]  /*12b50*/  @!PT LDS RZ, [RZ] ;  /* 0x00000000fffff984 */ /* 0x000fe20000000800 */
[----:B------:R-:W-:Y:S01]  /*12b60*/  @!PT LDS RZ, [RZ] ;  /* 0x00000000fffff984 */ /* 0x000fe20000000800 */
[----:B------:R-:W-:Y:S01]  /*12b70*/  @!PT LDS RZ, [RZ] ;  /* 0x00000000fffff984 */ /* 0x000fe20000000800 */
[----:B------:R2:W-:Y:S01]  /*12b80*/  LDGSTS.E.BYPASS.LTC128B.128 [R3+0xa000], desc[UR6][R166.64+0x100] ;  /* 0x0a000100a6037fae */ /* 0x0005e2000b981a06 */
[----:B------:R-:W-:Y:S05]  /*12b90*/  BRA `(.L_x_1705) ;  /* 0x0000000000047947 */ /* 0x000fea0003800000 */
.L_x_1706:
[----:B------:R1:W-:Y:S02]  /*12ba0*/  STS.128 [R3+0xa000], RZ ;  /* 0x00a000ff03007388 */ /* 0x0003e40000000c00 */
.L_x_1705:
[----:B------:R-:W-:Y:S05]  /*12bb0*/  BSYNC.RECONVERGENT B0 ;  /* 0x0000000000007941 */ /* 0x000fea0003800200 */
.L_x_1704:
        /* <DEDUP_REMOVED lines=25> */
.L_x_1709:
[----:B------:R2:W-:Y:S02]  /*12d50*/  STS.128 [R3+0xa800], RZ ;  /* 0x00a800ff03007388 */ /* 0x0005e40000000c00 */
.L_x_1708:
[----:B------:R-:W-:Y:S05]  /*12d60*/  BSYNC.RECONVERGENT B0 ;  /* 0x0000000000007941 */ /* 0x000fea0003800200 */
.L_x_1707:
        /* <DEDUP_REMOVED lines=26> */
.L_x_1712:
[----:B------:R2:W-:Y:S02]  /*12f10*/  STS.128 [R3+0xb000], RZ ;  /* 0x00b000ff03007388 */ /* 0x0005e40000000c00 */
.L_x_1711:
[----:B------:R-:W-:Y:S05]  /*12f20*/  BSYNC.RECONVERGENT B0 ;  /* 0x0000000000007941 */ /* 0x000fea0003800200 */
.L_x_1710:
        /* <DEDUP_REMOVED lines=32> */
.L_x_1715:
[----:B------:R2:W-:Y:S02]  /*13130*/  STS.128 [R3+0xb800], RZ ;  /* 0x00b800ff03007388 */ /* 0x0005e40000000c00 */
.L_x_1714:
[----:B------:R-:W-:Y:S05]  /*13140*/  BSYNC.RECONVERGENT B0 ;  /* 0x0000000000007941 */ /* 0x000fea0003800200 */
.L_x_1713:
        /* <DEDUP_REMOVED lines=37> */
.L_x_1718:
[----:B------:R3:W-:Y:S01]  /*133a0*/  STS.128 [R3+0x10000], RZ ;  /* 0x010000ff03007388 */ /* 0x0007e20000000c00 */
[----:B------:R-:W-:Y:S05]  /*133b0*/  BRA `(.L_x_1719) ;  /* 0x00000000000c7947 */ /* 0x000fea0003800000 */
.L_x_1717:
[----:B------:R1:W-:Y:S04]  /*133c0*/  STS.128 [R3+0xc000], RZ ;  /* 0x00c000ff03007388 */ /* 0x0003e80000000c00 */
[----:B------:R1:W-:Y:S04]  /*133d0*/  STS.128 [R3+0xe000], RZ ;  /* 0x00e000ff03007388 */ /* 0x0003e80000000c00 */
[----:B------:R1:W-:Y:S02]  /*133e0*/  STS.128 [R3+0x10000], RZ ;  /* 0x010000ff03007388 */ /* 0x0003e40000000c00 */
.L_x_1719:
[----:B------:R-:W-:Y:S05]  /*133f0*/  BSYNC.RECONVERGENT B0 ;  /* 0x0000000000007941 */ /* 0x000fea0003800200 */
.L_x_1716:
        /* <DEDUP_REMOVED lines=28> */
.L_x_1722:
[----:B------:R2:W-:Y:S02]  /*135c0*/  STS.128 [R3+0x10800], RZ ;  /* 0x010800ff03007388 */ /* 0x0005e40000000c00 */
.L_x_1721:
[----:B------:R-:W-:Y:S05]  /*135d0*/  BSYNC.RECONVERGENT B0 ;  /* 0x0000000000007941 */ /* 0x000fea0003800200 */
.L_x_1720:
        /* <DEDUP_REMOVED lines=29> */
.L_x_1725:
[----:B------:R2:W-:Y:S02]  /*137b0*/  STS.128 [R3+0x11000], RZ ;  /* 0x011000ff03007388 */ /* 0x0005e40000000c00 */
.L_x_1724:
[----:B------:R-:W-:Y:S05]  /*137c0*/  BSYNC.RECONVERGENT B0 ;  /* 0x0000000000007941 */ /* 0x000fea0003800200 */
.L_x_1723:
        /* <DEDUP_REMOVED lines=31> */
.L_x_1728:
[----:B------:R2:W-:Y:S02]  /*139c0*/  STS.128 [R3+0x11800], RZ ;  /* 0x011800ff03007388 */ /* 0x0005e40000000c00 */
.L_x_1727:
[----:B------:R-:W-:Y:S05]  /*139d0*/  BSYNC.RECONVERGENT B0 ;  /* 0x0000000000007941 */ /* 0x000fea0003800200 */
.L_x_1726:
[----:B------:R-:W-:Y:S01]  /*139e0*/  SHF.L.U32 R2, R2, 0xa, RZ ;  /* 0x0000000a02027819 */ /* 0x000fe200000006ff */
[----:B------:R-:W3:Y:S01]  /*139f0*/  LDCU UR8, c[0x0][0x50c] ;  /* 0x0000a180ff0877ac */ /* 0x000ee20008000800 */
[----:B------:R-:W-:Y:S01]  /*13a00*/  LOP3.LUT R28, R66, 0x8, R61, 0x78, !PT ;  /* 0x00000008421c7812 */ /* 0x000fe200078e783d */
[----:B------:R-:W0:Y:S01]  /*13a10*/  LDGDEPBAR ;  /* 0x00000000000079af */ /* 0x000e220000000000 */
[----:B-12---:R-:W-:Y:S01]  /*13a20*/  LOP3.LUT R5, R2, 0x400, RZ, 0xc0, !PT ;  /* 0x0000040002057812 */ /* 0x006fe200078ec0ff */
[----:B------:R-:W-:Y:S01]  /*13a30*/  UISETP.GT.AND UP0, UPT, UR27, UR20, UPT ;  /* 0x000000141b00728c */ /* 0x000fe2000bf04270 */
[----:B------:R-:W-:Y:S02]  /*13a40*/  LEA R48, R48, UR5, 0x1 ;  /* 0x0000000530307c11 */ /* 0x000fe4000f8e08ff */
[----:B------:R-:W-:Y:S02]  /*13a50*/  LEA R8, R28, R5, 0x1 ;  /* 0x000000051c087211 */ /* 0x000fe400078e08ff */
[----:B------:R-:W-:Y:S01]  /*13a60*/  LOP3.LUT P1, RZ, R61, 0x2, RZ, 0xc0, !PT ;  /* 0x000000023dff7812 */ /* 0x000fe2000782c0ff */
[----:B------:R-:W-:Y:S01]  /*13a70*/  LDSM.16.M88.4 R84, [R48] ;  /* 0x000000003054783b */ /* 0x000fe20000000200 */
[----:B------:R-:W-:-:S02]  /*13a80*/  MOV R161, 0x20 ;  /* 0x0000002000a17802 */ /* 0x000fc40000000f00 */
[----:B----4-:R-:W-:Y:S01]  /*13a90*/  IADD3 R12, PT, PT, R8, UR5, RZ ;  /* 0x00000005080c7c10 */ /* 0x010fe2000fffe0ff */
[----:B------:R-:W1:Y:S01]  /*13aa0*/  LDSM.16.M88.4 R32, [R8+UR5+0x6000] ;  /* 0x006000050820783b */ /* 0x000e620008000200 */
[----:B------:R-:W-:Y:S02]  /*13ab0*/  SEL R143, R161, 0xffffffe0, !P1 ;  /* 0xffffffe0a18f7807 */ /* 0x000fe40004800000 */
[----:B------:R-:W-:Y:S01]  /*13ac0*/  LOP3.LUT P0, RZ, R61, 0x4, RZ, 0xc0, !PT ;  /* 0x000000043dff7812 */ /* 0x000fe2000780c0ff */
[----:B------:R-:W2:Y:S01]  /*13ad0*/  LDSM.16.M88.4 R20, [R8+UR5+0x6800] ;  /* 0x006800050814783b */ /* 0x000ea20008000200 */
[-C--:B------:R-:W-:Y:S02]  /*13ae0*/  IADD3 R31, PT, PT, R48, R143.reuse, RZ ;  /* 0x0000008f301f7210 */ /* 0x080fe40007ffe0ff */
[----:B------:R-:W-:Y:S01]  /*13af0*/  IADD3 R2, PT, PT, R12, R143, RZ ;  /* 0x0000008f0c027210 */ /* 0x000fe20007ffe0ff */
[----:B------:R-:W4:Y:S01]  /*13b00*/  LDSM.16.M88.4 R76, [R8+UR5+0x7000] ;  /* 0x00700005084c783b */ /* 0x000f220008000200 */
[----:B------:R-:W-:-:S02]  /*13b10*/  MOV R160, 0x40 ;  /* 0x0000004000a07802 */ /* 0x000fc40000000f00 */
[----:B------:R-:W-:Y:S01]  /*13b20*/  VIMNMX R145, PT, PT, R0, UR25, PT ;  /* 0x0000001900917c48 */ /* 0x000fe2000bfe0100 */
[----:B------:R-:W3:Y:S01]  /*13b30*/  LDSM.16.M88.4 R40, [R8+UR5+0x7800] ;  /* 0x007800050828783b */ /* 0x000ee20008000200 */
[----:B------:R-:W-:-:S03]  /*13b40*/  SEL R151, R160, 0xffffffc0, !P0 ;  /* 0xffffffc0a0977807 */ /* 0x000fc60004000000 */
[----:B------:R-:W-:Y:S01]  /*13b50*/  LDSM.16.M88.4 R68, [R31] ;  /* 0x000000001f44783b */ /* 0x000fe20000000200 */
[-C--:B------:R-:W-:Y:S02]  /*13b60*/  IADD3 R30, PT, PT, R48, R151.reuse, RZ ;  /* 0x00000097301e7210 */ /* 0x080fe40007ffe0ff */
[----:B------:R-:W-:Y:S01]  /*13b70*/  IADD3 R12, PT, PT, R12, R151, RZ ;  /* 0x000000970c0c7210 */ /* 0x000fe20007ffe0ff */
[----:B------:R-:W3:Y:S01]  /*13b80*/  LDSM.16.M88.4 R44, [R2+0x6000] ;  /* 0x00600000022c783b */ /* 0x000ee20000000200 */
[C---:B------:R-:W-:Y:S02]  /*13b90*/  IADD3 R13, PT, PT, R143.reuse, R30, RZ ;  /* 0x0000001e8f0d7210 */ /* 0x040fe40007ffe0ff */
[----:B------:R-:W-:Y:S01]  /*13ba0*/  IADD3 R11, PT, PT, R143, R12, RZ ;  /* 0x0000000c8f0b7210 */ /* 0x000fe20007ffe0ff */
[----:B------:R-:W3:Y:S04]  /*13bb0*/  LDSM.16.M88.4 R16, [R2+0x6800] ;  /* 0x006800000210783b */ /* 0x000ee80000000200 */
[----:B------:R-:W3:Y:S04]  /*13bc0*/  LDSM.16.M88.4 R4, [R2+0x7000] ;  /* 0x007000000204783b */ /* 0x000ee80000000200 */
[----:B------:R-:W3:Y:S04]  /*13bd0*/  LDSM.16.M88.4 R88, [R2+0x7800] ;  /* 0x007800000258783b */ /* 0x000ee80000000200 */
[----:B------:R-:W-:Y:S01]  /*13be0*/  LDSM.16.M88.4 R64, [R12+0x6000] ;  /* 0x006000000c40783b */ /* 0x000fe20000000200 */
[C---:B-1----:R-:W-:Y:S03]  /*13bf0*/  HMMA.16816.F32.BF16 R36, R84.reuse, R32, RZ ;  /* 0x000000205424723c */ /* 0x042fe600000418ff */
[----:B------:R-:W-:Y:S04]  /*13c00*/  LDSM.16.M88.4 R56, [R12+0x6800] ;  /* 0x006800000c38783b */ /* 0x000fe80000000200 */
[----:B------:R-:W-:Y:S01]  /*13c10*/  LDSM.16.M88.4 R52, [R12+0x7000] ;  /* 0x007000000c34783b */ /* 0x000fe20000000200 */
[C---:B--2---:R-:W-:Y:S03]  /*13c20*/  HMMA.16816.F32.BF16 R24, R84.reuse, R20, RZ ;  /* 0x000000145418723c */ /* 0x044fe600000418ff */
[----:B------:R-:W-:Y:S05]  /*13c30*/  LDSM.16.M88.4 R92, [R13] ;  /* 0x000000000d5c783b */ /* 0x000fea0000000200 */
[C---:B----4-:R-:W-:Y:S08]  /*13c40*/  HMMA.16816.F32.BF16 R80, R84.reuse, R76, RZ ;  /* 0x0000004c5450723c */ /* 0x050ff000000418ff */
[C---:B------:R-:W-:Y:S08]  /*13c50*/  HMMA.16816.F32.BF16 R32, R84.reuse, R34, RZ ;  /* 0x000000225420723c */ /* 0x040ff000000418ff */
[C---:B------:R-:W-:Y:S08]  /*13c60*/  HMMA.16816.F32.BF16 R20, R84.reuse, R22, RZ ;  /* 0x000000165414723c */ /* 0x040ff000000418ff */
[C---:B------:R-:W-:Y:S08]  /*13c70*/  HMMA.16816.F32.BF16 R76, R84.reuse, R78, RZ ;  /* 0x0000004e544c723c */ /* 0x040ff000000418ff */
[C---:B---3-5:R-:W-:Y:S08]  /*13c80*/  HMMA.16816.F32.BF16 R72, R84.reuse, R40, RZ ;  /* 0x000000285448723c */ /* 0x068ff000000418ff */
[----:B------:R-:W-:Y:S01]  /*13c90*/  HMMA.16816.F32.BF16 R84, R84, R42, RZ ;  /* 0x0000002a5454723c */ /* 0x000fe200000418ff */
[----:B------:R-:W1:Y:S07]  /*13ca0*/  LDSM.16.M88.4 R40, [R30] ;  /* 0x000000001e28783b */ /* 0x000e6e0000000200 */
[C---:B------:R-:W-:Y:S08]  /*13cb0*/  HMMA.16816.F32.BF16 R36, R68.reuse, R44, R36 ;  /* 0x0000002c4424723c */ /* 0x040ff00000041824 */
        /* <DEDUP_REMOVED lines=10> */
[----:B------:R-:W4:Y:S04]  /*13d60*/  LDSM.16.M88.4 R84, [R11+0x7800] ;  /* 0x007800000b54783b */ /* 0x000f280000000200 */
[----:B------:R-:W4:Y:S03]  /*13d70*/  LDSM.16.M88.4 R88, [R11+0x7000] ;  /* 0x007000000b58783b */ /* 0x000f260000000200 */
        /* <DEDUP_REMOVED lines=19> */
[C---:B------:R-:W-:Y:S08]  /*13eb0*/  HMMA.16816.F32.BF16 R72, R92.reuse, R84, R72 ;  /* 0x000000545c48723c */ /* 0x040ff00000041848 */
        /* <DEDUP_REMOVED lines=17> */
[----:B------:R-:W2:Y:S04]  /*13fd0*/  LDSM.16.M88.4 R52, [R12+0x9000] ;  /* 0x009000000c34783b */ /* 0x000ea80000000200 */
        /* <DEDUP_REMOVED lines=16> */
[C---:B------:R-:W-:Y:S01]  /*140e0*/  HMMA.16816.F32.BF16 R88, R44.reuse, R52, R80 ;  /* 0x000000342c58723c */ /* 0x040fe20000041850 */
        /* <DEDUP_REMOVED lines=8> */
[----:B------:R-:W3:Y:S07]  /*14170*/  LDSM.16.M88.4 R44, [R11+0x9800] ;  /* 0x009800000b2c783b */ /* 0x000eee0000000200 */
        /* <DEDUP_REMOVED lines=11> */
[C---:B------:R-:W-:Y:S08]  /*14230*/  HMMA.16816.F32.BF16 R72, R56.reuse, R44, R72 ;  /* 0x0000002c3848723c */ /* 0x040ff00000041848 */
        /* <DEDUP_REMOVED lines=9> */
[----:B------:R2:W-:Y:S07]  /*142d0*/  LDSM.16.M88.4 R36, [R8+UR5+0xb800] ;  /* 0x00b800050824783b */ /* 0x0005ee0008000200 */
        /* <DEDUP_REMOVED lines=11> */
[----:B--2---:R-:W-:Y:S01]  /*14390*/  FMUL.FTZ R8, R66, UR8 ;  /* 0x0000000842087c20 */ /* 0x004fe20008410000 */
[----:B------:R-:W-:-:S02]  /*143a0*/  FMUL.FTZ R31, R67, UR8 ;  /* 0x00000008431f7c20 */ /* 0x000fc40008410000 */
[----:B------:R-:W-:Y:S01]  /*143b0*/  HMMA.16816.F32.BF16 R20, R52, R70, R20 ;  /* 0x000000463414723c */ /* 0x000fe20000041814 */
[----:B------:R-:W2:Y:S01]  /*143c0*/  LDSM.16.M88.4 R64, [R2+0xb800] ;  /* 0x00b800000240783b */ /* 0x000ea20000000200 */
[----:B------:R-:W4:Y:S06]  /*143d0*/  MUFU.TANH R13, R13 ;  /* 0x0000000d000d7308 */ /* 0x000f2c0000002400 */
[----:B------:R-:W-:Y:S01]  /*143e0*/  HMMA.16816.F32.BF16 R32, R56, R46, R32 ;  /* 0x0000002e3820723c */ /* 0x000fe20000041820 */
[----:B------:R-:W4:Y:S01]  /*143f0*/  LDSM.16.M88.4 R44, [R12+0xb000] ;  /* 0x00b000000c2c783b */ /* 0x000f220000000200 */
[----:B------:R-:W1:Y:S06]  /*14400*/  MUFU.TANH R30, R30 ;  /* 0x0000001e001e7308 */ /* 0x000e6c0000002400 */
[C---:B------:R-:W-:Y:S02]  /*14410*/  HMMA.16816.F32.BF16 R40, R92.reuse, R16, R40 ;  /* 0x000000105c28723c */ /* 0x040fe40000041828 */
[----:B------:R-:W1:Y:S06]  /*14420*/  MUFU.TANH R8, R8 ;  /* 0x0000000800087308 */ /* 0x000e6c0000002400 */
[----:B------:R-:W-:Y:S01]  /*14430*/  HMMA.16816.F32.BF16 R20, R92, R18, R20 ;  /* 0x000000125c14723c */ /* 0x000fe20000041814 */
[----:B------:R-:W-:Y:S01]  /*14440*/  LDSM.16.M88.4 R16, [R11+0xb000] ;  /* 0x00b000000b10783b */ /* 0x000fe20000000200 */
[----:B------:R-:W1:Y:S01]  /*14450*/  MUFU.TANH R31, R31 ;  /* 0x0000001f001f7308 */ /* 0x000e620000002400 */
[----:B------:R-:W-:Y:S01]  /*14460*/  FMUL.FTZ R32, R32, UR8 ;  /* 0x0000000820207c20 */ /* 0x000fe20008410000 */
[----:B------:R-:W-:Y:S01]  /*14470*/  FMUL.FTZ R33, R33, UR8 ;  /* 0x0000000821217c20 */ /* 0x000fe20008410000 */
[----:B------:R-:W-:Y:S01]  /*14480*/  FMUL.FTZ R34, R34, UR8 ;  /* 0x0000000822227c20 */ /* 0x000fe20008410000 */
[----:B------:R-:W-:-:S02]  /*14490*/  FMUL.FTZ R35, R35, UR8 ;  /* 0x0000000823237c20 */ /* 0x000fc40008410000 */
[C---:B---3--:R-:W-:Y:S02]  /*144a0*/  HMMA.16816.F32.BF16 R88, R52.reuse, R4, R88 ;  /* 0x000000043458723c */ /* 0x048fe40000041858 */
[----:B------:R-:W3:Y:S06]  /*144b0*/  MUFU.TANH R32, R32 ;  /* 0x0000002000207308 */ /* 0x000eec0000002400 */
[----:B------:R-:W-:Y:S01]  /*144c0*/  HMMA.16816.F32.BF16 R76, R52, R6, R76 ;  /* 0x00000006344c723c */ /* 0x000fe2000004184c */
[----:B------:R3:W3:Y:S01]  /*144d0*/  LDSM.16.M88.4 R4, [R12+0xb800] ;  /* 0x00b800000c04783b */ /* 0x0006e20000000200 */
        /* <DEDUP_REMOVED lines=9> */
[C---:B--2---:R-:W-:Y:S03]  /*14570*/  HMMA.16816.F32.BF16 R72, R52.reuse, R64, R72 ;  /* 0x000000403448723c */ /* 0x044fe60000041848 */
[----:B------:R-:W-:Y:S01]  /*14580*/  FMUL.FTZ R2, R40, UR8 ;  /* 0x0000000828027c20 */ /* 0x000fe20008410000 */
[----:B------:R-:W-:Y:S01]  /*14590*/  FMUL.FTZ R36, R41, UR8 ;  /* 0x0000000829247c20 */ /* 0x000fe20008410000 */
[----:B------:R-:W-:Y:S01]  /*145a0*/  FMUL.FTZ R40, R43, UR8 ;  /* 0x000000082b287c20 */ /* 0x000fe20008410000 */
[----:B------:R-:W-:Y:S02]  /*145b0*/  FMUL.FTZ R37, R42, UR8 ;  /* 0x000000082a257c20 */ /* 0x000fe40008410000 */
[----:B------:R-:W-:Y:S01]  /*145c0*/  HMMA.16816.F32.BF16 R84, R52, R66, R84 ;  /* 0x000000423454723c */ /* 0x000fe20000041854 */
[----:B------:R-:W2:Y:S02]  /*145d0*/  MUFU.TANH R2, R2 ;  /* 0x0000000200027308 */ /* 0x000ea40000002400 */
[----:B------:R-:W-:-:S05]  /*145e0*/  FMUL.FTZ R20, R20, UR8 ;  /* 0x0000000814147c20 */ /* 0x000fca0008410000 */
[C---:B----4-:R-:W-:Y:S01]  /*145f0*/  HMMA.16816.F32.BF16 R88, R92.reuse, R44, R88 ;  /* 0x0000002c5c58723c */ /* 0x050fe20000041858 */
[----:B---3--:R3:W4:Y:S07]  /*14600*/  MUFU.TANH R12, R20 ;  /* 0x00000014000c7308 */ /* 0x00872e0000002400 */
[C---:B------:R-:W-:Y:S01]  /*14610*/  HMMA.16816.F32.BF16 R76, R92.reuse, R46, R76 ;  /* 0x0000002e5c4c723c */ /* 0x040fe2000004184c */
[----:B------:R-:W1:Y:S07]  /*14620*/  MUFU.TANH R36, R36 ;  /* 0x0000002400247308 */ /* 0x000e6e0000002400 */
[C---:B------:R-:W-:Y:S01]  /*14630*/  HMMA.16816.F32.BF16 R72, R92.reuse, R4, R72 ;  /* 0x000000045c48723c */ /* 0x040fe20000041848 */
[----:B------:R-:W-:Y:S01]  /*14640*/  FMUL.FTZ R4, R23, UR8 ;  /* 0x0000000817047c20 */ /* 0x000fe20008410000 */
[----:B------:R-:W1:Y:S06]  /*14650*/  MUFU.TANH R37, R37 ;  /* 0x0000002500257308 */ /* 0x000e6c0000002400 */
[----:B------:R-:W-:Y:S01]  /*14660*/  HMMA.16816.F32.BF16 R84, R92, R6, R84 ;  /* 0x000000065c54723c */ /* 0x000fe20000041854 */
[----:B------:R-:W-:Y:S01]  /*14670*/  MOV R7, UR25 ;  /* 0x0000001900077c02 */ /* 0x000fe20008000f00 */
[----:B------:R-:W1:Y:S03]  /*14680*/  MUFU.TANH R40, R40 ;  /* 0x0000002800287308 */ /* 0x000e660000002400 */
[----:B------:R-:W-:-:S03]  /*14690*/  VIADDMNMX R144, R0, 0x8, R7, PT ;  /* 0x0000000800907846 */ /* 0x000fc60003800107 */
        /* <DEDUP_REMOVED lines=20> */
[----:B---3--:R-:W-:Y:S01]  /*147e0*/  FMUL.FTZ R20, R74, UR8 ;  /* 0x000000084a147c20 */ /* 0x008fe20008410000 */
[----:B------:R-:W-:Y:S01]  /*147f0*/  FMUL.FTZ R18, R75, UR8 ;  /* 0x000000084b127c20 */ /* 0x000fe20008410000 */
[----:B------:R-:W3:Y:S04]  /*14800*/  MUFU.TANH R63, R63 ;  /* 0x0000003f003f7308 */ /* 0x000ee80000002400 */
        /* <DEDUP_REMOVED lines=32> */
.L_x_1730:
[----:B------:R-:W2:Y:S01]  /*14a10*/  LDC R7, c[0x0][0x4f0] ;  /* 0x00013c00ff077b82 */ /* 0x000ea20000000800 */
[----:B------:R-:W-:Y:S01]  /*14a20*/  UIADD3 UR8, UPT, UPT, UR26, -0x40, URZ ;  /* 0xffffffc01a087890 */ /* 0x000fe2000fffe0ff */
[----:B------:R-:W-:Y:S01]  /*14a30*/  IABS R23, UR26 ;  /* 0x0000001a00177c13 */ /* 0x000fe20008000000 */
[----:B------:R-:W3:Y:S04]  /*14a40*/  LDCU.64 UR10, c[0x0][0x3b8] ;  /* 0x00007700ff0a77ac */ /* 0x000ee80008000a00 */
        /* <DEDUP_REMOVED lines=40> */
[----:B------:R-:W4:Y:S04]  /*14cd0*/  LDG.E R19, desc[UR6][R50.64] ;  /* 0x0000000632137981 */ /* 0x000f28000c1e1900 */
[----:B------:R-:W4:Y:S01]  /*14ce0*/  LDG.E R0, desc[UR6][R46.64] ;  /* 0x000000062e007981 */ /* 0x000f22000c1e1900 */
[----:B------:R-:W-:-:S04]  /*14cf0*/  IMAD.IADD R26, R11, 0x1, -R21 ;  /* 0x000000010b1a7824 */ /* 0x000fc800078e0a15 */
[----:B------:R-:W-:-:S04]  /*14d00*/  IMAD R26, R26, R7, -0x40 ;  /* 0xffffffc01a1a7424 */ /* 0x000fc800078e0207 */
[----:B---3--:R-:W-:Y:S01]  /*14d10*/  IMAD.WIDE.U32 R44, R26, UR10, RZ ;  /* 0x0000000a1a2c7c25 */ /* 0x008fe2000f8e00ff */
[----:B------:R-:W-:-:S05]  /*14d20*/  SHF.R.S32.HI R7, RZ, 0x1f, R26 ;  /* 0x0000001fff077819 */ /* 0x000fca000001141a */
[----:B------:R-:W-:-:S04]  /*14d30*/  IMAD R7, R7, UR10, RZ ;  /* 0x0000000a07077c24 */ /* 0x000fc8000f8e02ff */
[----:B------:R-:W-:-:S04]  /*14d40*/  IMAD R7, R26, UR11, R7 ;  /* 0x0000000b1a077c24 */ /* 0x000fc8000f8e0207 */
        /* <DEDUP_REMOVED lines=8> */
[----:B------:R-:W-:-:S07]  /*14dd0*/  LEA.HI.X R167, R44, R167, R11, 0x1, P2 ;  /* 0x000000a72ca77211 */ /* 0x000fce00010f0c0b */
.L_x_1731:
[----:B------:R-:W2:Y:S01]  /*14de0*/  LDCU UR9, c[0x0][0x440] ;  /* 0x00008800ff0977ac */ /* 0x000ea20008000800 */
[----:B------:R-:W3:Y:S01]  /*14df0*/  LDCU UR8, c[0x0][0x3bc] ;  /* 0x00007780ff0877ac */ /* 0x000ee20008000800 */
[----:B------:R-:W-:Y:S01]  /*14e00*/  USHF.L.U32 UR11, UR10, 0x5, URZ ;  /* 0x000000050a0b7899 */ /* 0x000fe200080006ff */
[----:B--2---:R-:W-:Y:S02]  /*14e10*/  ISETP.GE.AND P5, PT, R14, UR9, PT ;  /* 0x000000090e007c0c */ /* 0x004fe4000bfa6270 */
[----:B------:R-:W-:Y:S02]  /*14e20*/  ISETP.GE.AND P4, PT, R10, UR9, PT ;  /* 0x000000090a007c0c */ /* 0x000fe4000bf86270 */
[----:B------:R-:W-:Y:S01]  /*14e30*/  ISETP.GE.AND P3, PT, R9, UR9, PT ;  /* 0x0000000909007c0c */ /* 0x000fe2000bf66270 */
[----:B---3--:R-:W-:Y:S01]  /*14e40*/  USHF.L.U64.HI UR8, UR10, 0x5, UR8 ;  /* 0x000000050a087899 */ /* 0x008fe20008010208 */
[----:B------:R-:W-:-:S04]  /*14e50*/  LEA R10, P2, R49, R168, 0x1 ;  /* 0x000000a8310a7211 */ /* 0x000fc800078408ff */
[----:B------:R-:W-:Y:S02]  /*14e60*/  LEA.HI.X R11, R49, R167, R60, 0x1, P2 ;  /* 0x000000a7310b7211 */ /* 0x000fe400010f0c3c */
[----:B------:R-:W-:Y:S01]  /*14e70*/  IADD3 R44, P2, PT, R10, UR11, RZ ;  /* 0x0000000b0a2c7c10 */ /* 0x000fe2000ff5e0ff */
[----:B------:R-:W-:-:S03]  /*14e80*/  @!P5 IMAD.MOV.U32 R166, RZ, RZ, R168 ;  /* 0x000000ffffa6d224 */ /* 0x000fc600078e00a8 */
[----:B------:R-:W-:Y:S02]  /*14e90*/  IADD3.X R45, PT, PT, R11, UR8, RZ, P2, !PT ;  /* 0x000000080b2d7c10 */ /* 0x000fe400097fe4ff */
[----:B------:R-:W-:Y:S01]  /*14ea0*/  @!PT LDS RZ, [RZ] ;  /* 0x00000000fffff984 */ /* 0x000fe20000000800 */
[----:B------:R-:W-:Y:S01]  /*14eb0*/  @!PT LDS RZ, [RZ] ;  /* 0x00000000fffff984 */ /* 0x000fe20000000800 */
[----:B------:R-:W-:Y:S01]  /*14ec0*/  @!PT LDS RZ, [RZ] ;  /* 0x00000000fffff984 */ /* 0x000fe20000000800 */
[----:B------:R2:W-:Y:S01]  /*14ed0*/  @!P5 LDGSTS.E.BYPASS.LTC128B.128 [R3+0x6000], desc[UR6][R166.64] ;  /* 0x06000000a603dfae */ /* 0x0005e2000b981a06 */
[----:B------:R-:W-:-:S03]  /*14ee0*/  IADD3 R14, P2, PT, R44, UR11, RZ ;  /* 0x0000000b2c0e7c10 */ /* 0x000fc6000ff5e0ff */
[----:B------:R3:W-:Y:S01]  /*14ef0*/  @P5 STS.128 [R3+0x6000], RZ ;  /* 0x006000ff03005388 */ /* 0x0007e20000000c00 */
[----:B------:R-:W-:Y:S01]  /*14f00*/  IADD3.X R15, PT, PT, R45, UR8, RZ, P2, !PT ;  /* 0x000000082d0f7c10 */ /* 0x000fe200097fe4ff */
        /* <DEDUP_REMOVED lines=58> */
.L_x_1729:
[----:B------:R-:W2:Y:S01]  /*152b0*/  S2R R165, SR_TID.X ;  /* 0x0000000000a57919 */ /* 0x000ea20000002100 */
[----:B------:R-:W-:Y:S01]  /*152c0*/  UIADD3 UR14, UPT, UPT, UR4, -0x1, URZ ;  /* 0xffffffff040e7890 */ /* 0x000fe2000fffe0ff */
[----:B------:R-:W4:Y:S05]  /*152d0*/  LDCU UR8, c[0x0][0x45c] ;  /* 0x00008b80ff0877ac */ /* 0x000f2a0008000800 */
[----:B------:R-:W-:Y:S01]  /*152e0*/  IMAD.U32 R0, RZ, RZ, UR14 ;  /* 0x0000000eff007e24 */ /* 0x000fe2000f8e00ff */
[----:B------:R-:W-:Y:S01]  /*152f0*/  UISETP.GT.AND UP0, UPT, UR14, UR20, UPT ;  /* 0x000000140e00728c */ /* 0x000fe2000bf04270 */
[C---:B--2---:R-:W-:Y:S01]  /*15300*/  IMAD.SHL.U32 R7, R165.reuse, 0x2, RZ ;  /* 0x00000002a5077824 */ /* 0x044fe200078e00ff */
[----:B------:R-:W-:Y:S01]  /*15310*/  SHF.R.U32.HI R164, RZ, 0x1, R165 ;  /* 0x00000001ffa47819 */ /* 0x000fe200000116a5 */
[----:B------:R-:W-:-:S03]  /*15320*/  IMAD.SHL.U32 R132, R165, 0x8, RZ ;  /* 0x00000008a5847824 */ /* 0x000fc600078e00ff */
[----:B------:R-:W-:Y:S02]  /*15330*/  LOP3.LUT R7, R7, 0x6, RZ, 0xc0, !PT ;  /* 0x0000000607077812 */ /* 0x000fe400078ec0ff */
[----:B------:R-:W-:Y:S02]  /*15340*/  LOP3.LUT R132, R132, 0x38, RZ, 0xc0, !PT ;  /* 0x0000003884847812 */ /* 0x000fe400078ec0ff */
[----:B------:R-:W-:Y:S01]  /*15350*/  LOP3.LUT R73, R164, 0x8, RZ, 0xc0, !PT ;  /* 0x00000008a4497812 */ /* 0x000fe200078ec0ff */
[----:B------:R-:W-:-:S04]  /*15360*/  IMAD R0, R0, 0x40, R7 ;  /* 0x0000004000007824 */ /* 0x000fc800078e0207 */
[C---:B------:R-:W-:Y:S02]  /*15370*/  VIADD R7, R0.reuse, 0x1 ;  /* 0x0000000100077836 */ /* 0x040fe40000000000 */
[C---:B------:R-:W-:Y:S02]  /*15380*/  VIADD R9, R0.reuse, 0x8 ;  /* 0x0000000800097836 */ /* 0x040fe40000000000 */
[C---:B---3--:R-:W-:Y:S01]  /*15390*/  VIADD R10, R0.reuse, 0x18 ;  /* 0x00000018000a7836 */ /* 0x048fe20000000000 */
[CC--:B------:R-:W-:Y:S02]  /*153a0*/  ISETP.GE.AND P6, PT, R7.reuse, R145.reuse, PT ;  /* 0x000000910700720c */ /* 0x0c0fe40003fc6270 */
[-C--:B------:R-:W-:Y:S01]  /*153b0*/  ISETP.GE.AND P3, PT, R7, R144.reuse, PT ;  /* 0x000000900700720c */ /* 0x080fe20003f66270 */
[C---:B------:R-:W-:Y:S01]  /*153c0*/  VIADD R7, R0.reuse, 0x9 ;  /* 0x0000000900077836 */ /* 0x040fe20000000000 */
[C---:B------:R-:W-:Y:S02]  /*153d0*/  ISETP.GE.AND P5, PT, R9.reuse, R145, PT ;  /* 0x000000910900720c */ /* 0x040fe40003fa6270 */
[----:B------:R-:W-:Y:S01]  /*153e0*/  ISETP.GE.AND P4, PT, R9, R144, PT ;  /* 0x000000900900720c */ /* 0x000fe20003f86270 */
[----:B------:R-:W-:Y:S01]  /*153f0*/  VIADD R9, R0, 0x10 ;  /* 0x0000001000097836 */ /* 0x000fe20000000000 */
[----:B------:R-:W-:-:S02]  /*15400*/  FSEL R67, R30, -INF , !P6 ;  /* 0xff8000001e437808 */ /* 0x000fc40007000000 */
[CC--:B------:R-:W-:Y:S02]  /*15410*/  ISETP.GE.AND P2, PT, R7.reuse, R145.reuse, PT ;  /* 0x000000910700720c */ /* 0x0c0fe40003f46270 */
[----:B------:R-:W-:Y:S01]  /*15420*/  ISETP.GE.AND P6, PT, R7, R144, PT ;  /* 0x000000900700720c */ /* 0x000fe20003fc6270 */
[----:B------:R-:W-:Y:S01]  /*15430*/  VIADD R7, R0, 0x11 ;  /* 0x0000001100077836 */ /* 0x000fe20000000000 */
[----:B------:R-:W-:Y:S02]  /*15440*/  FSEL R21, R31, -INF , !P3 ;  /* 0xff8000001f157808 */ /* 0x000fe40005800000 */
[----:B------:R-:W-:Y:S02]  /*15450*/  ISETP.GE.AND P3, PT, R9, R145, PT ;  /* 0x000000910900720c */ /* 0x000fe40003f66270 */
[----:B------:R-:W-:Y:S02]  /*15460*/  FSEL R69, R32, -INF , !P5 ;  /* 0xff80000020457808 */ /* 0x000fe40006800000 */
[----:B------:R-:W-:-:S02]  /*15470*/  FSEL R45, R34, -INF , !P4 ;  /* 0xff800000222d7808 */ /* 0x000fc40006000000 */
[----:B------:R-:W-:Y:S02]  /*15480*/  FSEL R49, R33, -INF , !P2 ;  /* 0xff80000021317808 */ /* 0x000fe40005000000 */
[-C--:B------:R-:W-:Y:S01]  /*15490*/  ISETP.GE.AND P5, PT, R9, R144.reuse, PT ;  /* 0x000000900900720c */ /* 0x080fe20003fa6270 */
[----:B------:R-:W-:Y:S01]  /*154a0*/  VIADD R9, R0, 0x19 ;  /* 0x0000001900097836 */ /* 0x000fe20000000000 */
[CC--:B------:R-:W-:Y:S02]  /*154b0*/  ISETP.GE.AND P4, PT, R7.reuse, R145.reuse, PT ;  /* 0x000000910700720c */ /* 0x0c0fe40003f86270 */
[----:B------:R-:W-:Y:S02]  /*154c0*/  ISETP.GE.AND P2, PT, R7, R144, PT ;  /* 0x000000900700720c */ /* 0x000fe40003f46270 */
[----:B------:R-:W-:Y:S02]  /*154d0*/  FSEL R7, R35, -INF , !P6 ;  /* 0xff80000023077808 */ /* 0x000fe40007000000 */
[----:B------:R-:W-:Y:S01]  /*154e0*/  FSEL R51, R2, -INF , !P3 ;  /* 0xff80000002337808 */ /* 0x000fe20005800000 */
[----:B------:R-:W-:Y:S01]  /*154f0*/  VIADD R2, R0, 0x20 ;  /* 0x0000002000027836 */ /* 0x000fe20000000000 */
[----:B------:R-:W-:-:S02]  /*15500*/  ISETP.GE.AND P6, PT, R10, R145, PT ;  /* 0x000000910a00720c */ /* 0x000fc40003fc6270 */
[----:B------:R-:W-:Y:S02]  /*15510*/  FSEL R15, R37, -INF , !P5 ;  /* 0xff800000250f7808 */ /* 0x000fe40006800000 */
[----:B------:R-:W-:Y:S02]  /*15520*/  FSEL R23, R36, -INF , !P4 ;  /* 0xff80000024177808 */ /* 0x000fe40006000000 */
[C---:B------:R-:W-:Y:S02]  /*15530*/  ISETP.GE.AND P5, PT, R9.reuse, R145, PT ;  /* 0x000000910900720c */ /* 0x040fe40003fa6270 */
[-C--:B------:R-:W-:Y:S01]  /*15540*/  ISETP.GE.AND P4, PT, R9, R144.reuse, PT ;  /* 0x000000900900720c */ /* 0x080fe20003f86270 */
[----:B------:R-:W-:Y:S01]  /*15550*/  VIADD R9, R0, 0x21 ;  /* 0x0000002100097836 */ /* 0x000fe20000000000 */
[----:B------:R-:W-:Y:S02]  /*15560*/  FSEL R47, R12, -INF , !P6 ;  /* 0xff8000000c2f7808 */ /* 0x000fe40007000000 */
[----:B------:R-:W-:-:S02]  /*15570*/  ISETP.GE.AND P3, PT, R10, R144, PT ;  /* 0x000000900a00720c */ /* 0x000fc40003f66270 */
[----:B------:R-:W-:Y:S02]  /*15580*/  ISETP.GE.AND P6, PT, R2, R144, PT ;  /* 0x000000900200720c */ /* 0x000fe40003fc6270 */
[----:B-1----:R-:W-:Y:S02]  /*15590*/  FSEL R17, R17, -INF , !P3 ;  /* 0xff80000011117808 */ /* 0x002fe40005800000 */
[----:B------:R-:W-:Y:S02]  /*155a0*/  FSEL R19, R16, -INF , !P5 ;  /* 0xff80000010137808 */ /* 0x000fe40006800000 */
[----:B------:R-:W-:Y:S02]  /*155b0*/  FSEL R57, R5, -INF , !P6 ;  /* 0xff80000005397808 */ /* 0x000fe40007000000 */
[----:B------:R-:W-:Y:S02]  /*155c0*/  FSEL R11, R40, -INF , !P2 ;  /* 0xff800000280b7808 */ /* 0x000fe40005000000 */
[----:B------:R-:W-:-:S02]  /*155d0*/  ISETP.GE.AND P3, PT, R9, R145, PT ;  /* 0x000000910900720c */ /* 0x000fc40003f66270 */
[----:B------:R-:W-:Y:S02]  /*155e0*/  ISETP.GE.AND P5, PT, R9, R144, PT ;  /* 0x000000900900720c */ /* 0x000fe40003fa6270 */
[-C--:B------:R-:W-:Y:S02]  /*155f0*/  ISETP.GE.AND P6, PT, R0, R145.reuse, PT ;  /* 0x000000910000720c */ /* 0x080fe40003fc6270 */
[----:B------:R-:W-:Y:S01]  /*15600*/  ISETP.GE.AND P2, PT, R2, R145, PT ;  /* 0x000000910200720c */ /* 0x000fe20003f46270 */
[----:B------:R-:W-:Y:S01]  /*15610*/  VIADD R2, R0, 0x28 ;  /* 0x0000002800027836 */ /* 0x000fe20000000000 */
[----:B------:R-:W-:Y:S01]  /*15620*/  FSEL R9, R4, -INF , !P4 ;  /* 0xff80000004097808 */ /* 0x000fe20006000000 */
[----:B------:R-:W-:Y:S01]  /*15630*/  VIADD R4, R0, 0x29 ;  /* 0x0000002900047836 */ /* 0x000fe20000000000 */
[----:B------:R-:W-:Y:S02]  /*15640*/  FSEL R13, R13, -INF , !P6 ;  /* 0xff8000000d0d7808 */ /* 0x000fe40007000000 */
[----:B------:R-:W-:-:S02]  /*15650*/  FSEL R65, R65, -INF , !P2 ;  /* 0xff80000041417808 */ /* 0x000fc40005000000 */
[----:B------:R-:W-:Y:S02]  /*15660*/  FSEL R63, R63, -INF , !P3 ;  /* 0xff8000003f3f7808 */ /* 0x000fe40005800000 */
[CC--:B------:R-:W-:Y:S02]  /*15670*/  ISETP.GE.AND P4, PT, R2.reuse, R145.reuse, PT ;  /* 0x000000910200720c */ /* 0x0c0fe40003f86270 */
[-C--:B------:R-:W-:Y:S01]  /*15680*/  ISETP.GE.AND P2, PT, R2, R144.reuse, PT ;  /* 0x000000900200720c */ /* 0x080fe20003f46270 */
[----:B------:R-:W-:Y:S01]  /*15690*/  VIADD R2, R0, 0x30 ;  /* 0x0000003000027836 */ /* 0x000fe20000000000 */
[C---:B------:R-:W-:Y:S02]  /*156a0*/  ISETP.GE.AND P3, PT, R4.reuse, R145, PT ;  /* 0x000000910400720c */ /* 0x040fe40003f66270 */
[----:B------:R-:W-:Y:S02]  /*156b0*/  ISETP.GE.AND P6, PT, R4, R144, PT ;  /* 0x000000900400720c */ /* 0x000fe40003fc6270 */
[----:B------:R-:W-:-:S02]  /*156c0*/  FMNMX3.FTZ R4, R13, R67, R69, !PT ;  /* 0x000000430d047276 */ /* 0x000fc40007810045 */
[----:B------:R-:W-:Y:S02]  /*156d0*/  FSEL R59, R6, -INF , !P3 ;  /* 0xff800000063b7808 */ /* 0x000fe40005800000 */
[----:B------:R-:W-:Y:S02]  /*156e0*/  FSEL R61, R61, -INF , !P4 ;  /* 0xff8000003d3d7808 */ /* 0x000fe40006000000 */
[----:B------:R-:W-:Y:S01]  /*156f0*/  FMNMX3.FTZ R6, R4, R49, R51, !PT ;  /* 0x0000003104067276 */ /* 0x000fe20007810033 */
[----:B------:R-:W-:Y:S01]  /*15700*/  VIADD R4, R0, 0x31 ;  /* 0x0000003100047836 */ /* 0x000fe20000000000 */
[----:B------:R-:W-:Y:S02]  /*15710*/  ISETP.GE.AND P4, PT, R2, R145, PT ;  /* 0x000000910200720c */ /* 0x000fe40003f86270 */
[----:B------:R-:W-:Y:S02]  /*15720*/  ISETP.GE.AND P3, PT, R0, R144, PT ;  /* 0x000000900000720c */ /* 0x000fe40003f66270 */
[----:B------:R-:W-:-:S02]  /*15730*/  FSEL R55, R55, -INF , !P5 ;  /* 0xff80000037377808 */ /* 0x000fc40006800000 */
[----:B------:R-:W-:Y:S02]  /*15740*/  FMNMX3.FTZ R6, R6, R23, R47, !PT ;  /* 0x0000001706067276 */ /* 0x000fe4000781002f */
[----:B------:R-:W-:Y:S01]  /*15750*/  ISETP.GE.AND P5, PT, R2, R144, PT ;  /* 0x000000900200720c */ /* 0x000fe20003fa6270 */
[C---:B------:R-:W-:Y:S01]  /*15760*/  VIADD R2, R0.reuse, 0x38 ;  /* 0x0000003800027836 */ /* 0x040fe20000000000 */
[----:B------:R-:W-:Y:S01]  /*15770*/  FSEL R41, R41, -INF , !P4 ;  /* 0xff80000029297808 */ /* 0x000fe20006000000 */
[----:B------:R-:W-:Y:S01]  /*15780*/  VIADD R0, R0, 0x39 ;  /* 0x0000003900007836 */ /* 0x000fe20000000000 */
[----:B------:R-:W-:Y:S02]  /*15790*/  FSEL R5, R8, -INF , !P3 ;  /* 0xff80000008057808 */ /* 0x000fe40005800000 */
[----:B------:R-:W-:Y:S02]  /*157a0*/  ISETP.GE.AND P4, PT, R4, R145, PT ;  /* 0x000000910400720c */ /* 0x000fe40003f86270 */
[----:B------:R-:W-:-:S02]  /*157b0*/  FMNMX3.FTZ R8, R6, R19, R65, !PT ;  /* 0x0000001306087276 */ /* 0x000fc40007810041 */
[----:B------:R-:W-:Y:S02]  /*157c0*/  FMNMX3.FTZ R6, R5, R21, R45, !PT ;  /* 0x0000001505067276 */ /* 0x000fe4000781002d */
[----:B------:R-:W-:Y:S02]  /*157d0*/  FSEL R39, R39, -INF , !P4 ;  /* 0xff80000027277808 */ /* 0x000fe40006000000 */
[----:B------:R-:W-:Y:S02]  /*157e0*/  ISETP.GE.AND P4, PT, R2, R145, PT ;  /* 0x000000910200720c */ /* 0x000fe40003f86270 */
[----:B------:R-:W-:Y:S02]  /*157f0*/  FMNMX3.FTZ R6, R6, R7, R15, !PT ;  /* 0x0000000706067276 */ /* 0x000fe4000781000f */
[----:B------:R-:W-:Y:S02]  /*15800*/  FSEL R37, R24, -INF , !P4 ;  /* 0xff80000018257808 */ /* 0x000fe40006000000 */
[----:B------:R-:W-:-:S02]  /*15810*/  ISETP.GE.AND P4, PT, R4, R144, PT ;  /* 0x000000900400720c */ /* 0x000fc40003f86270 */
[----:B------:R-:W-:Y:S02]  /*15820*/  FMNMX3.FTZ R4, R6, R11, R17, !PT ;  /* 0x0000000b06047276 */ /* 0x000fe40007810011 */
[----:B------:R-:W-:Y:S02]  /*15830*/  FMNMX3.FTZ R8, R8, R63, R61, !PT ;  /* 0x0000003f08087276 */ /* 0x000fe4000781003d */
[----:B------:R-:W-:Y:S02]  /*15840*/  ISETP.GE.AND P3, PT, R0, R145, PT ;  /* 0x000000910000720c */ /* 0x000fe40003f66270 */
[----:B------:R-:W-:Y:S02]  /*15850*/  FSEL R53, R53, -INF , !P2 ;  /* 0xff80000035357808 */ /* 0x000fe40005000000 */
[----:B------:R-:W-:Y:S02]  /*15860*/  FMNMX3.FTZ R4, R4, R9, R57, !PT ;  /* 0x0000000904047276 */ /* 0x000fe40007810039 */
[----:B------:R-:W-:-:S02]  /*15870*/  FMNMX3.FTZ R8, R8, R59, R41, !PT ;  /* 0x0000003b08087276 */ /* 0x000fc40007810029 */
[----:B------:R-:W-:Y:S02]  /*15880*/  FSEL R35, R22, -INF , !P3 ;  /* 0xff80000016237808 */ /* 0x000fe40005800000 */
[----:B------:R-:W-:Y:S02]  /*15890*/  ISETP.GE.AND P3, PT, R2, R144, PT ;  /* 0x000000900200720c */ /* 0x000fe40003f66270 */
[----:B------:R-:W-:Y:S02]  /*158a0*/  FSEL R43, R43, -INF , !P6 ;  /* 0xff8000002b2b7808 */ /* 0x000fe40007000000 */
        /* <DEDUP_REMOVED lines=11> */
[----:B------:R-:W-:Y:S02]  /*15960*/  LOP3.LUT R30, R132, 0x1c0, R29, 0xf8, !PT ;  /* 0x000001c0841e7812 */ /* 0x000fe400078ef81d */
[----:B------:R-:W-:Y:S02]  /*15970*/  FMNMX.FTZ R6, R25, R4, !PT ;  /* 0x0000000419067209 */ /* 0x000fe40007810000 */
[----:B------:R-:W-:-:S03]  /*15980*/  LOP3.LUT R146, R30, R73, RZ, 0x3c, !PT ;  /* 0x000000491e927212 */ /* 0x000fc600078e3cff */
[----:B------:R-:W2:Y:S01]  /*15990*/  SHFL.BFLY PT, R71, R6, 0x2, 0x1f ;  /* 0x0c401f0006477f89 */ /* 0x000ea200000e0000 */
[----:B------:R-:W-:-:S04]  /*159a0*/  LOP3.LUT R146, R146, 0x200, R29, 0xf8, !PT ;  /* 0x0000020092927812 */ /* 0x000fc800078ef81d */
[----:B------:R-:W-:-:S05]  /*159b0*/  LEA R166, R146, UR5, 0x1 ;  /* 0x0000000592a67c11 */ /* 0x000fca000f8e08ff */
[C---:B------:R-:W-:Y:S01]  /*159c0*/  IMAD.IADD R60, R143.reuse, 0x1, R166 ;  /* 0x000000018f3c7824 */ /* 0x040fe200078e02a6 */
[----:B------:R-:W-:Y:S01]  /*159d0*/  LDSM.16.MT88.4 R124, [R166+0xc000] ;  /* 0x00c00000a67c783b */ /* 0x000fe20000004200 */
[C---:B------:R-:W-:Y:S02]  /*159e0*/  VIADD R8, R166.reuse, 0xc000 ;  /* 0x0000c000a6087836 */ /* 0x040fe40000000000 */
[----:B------:R-:W-:Y:S01]  /*159f0*/  VIADD R158, R166, 0xc040 ;  /* 0x0000c040a69e7836 */ /* 0x000fe20000000000 */
[----:B------:R-:W-:Y:S01]  /*15a00*/  LDSM.16.MT88.4 R116, [R60+0xc000] ;  /* 0x00c000003c74783b */ /* 0x000fe20000004200 */
[----:B-1----:R-:W-:Y:S01]  /*15a10*/  FMNMX.FTZ R75, R2, R75, !PT ;  /* 0x0000004b024b7209 */ /* 0x002fe20007810000 */
[----:B------:R-:W-:Y:S02]  /*15a20*/  @P0 VIADD R158, R8, 0xffffffc0 ;  /* 0xffffffc0089e0836 */ /* 0x000fe40000000000 */
[----:B------:R-:W-:Y:S02]  /*15a30*/  LDSM.16.MT88.4 R80, [R60+0x10000] ;  /* 0x010000003c50783b */ /* 0x000fe40000004200 */
[----:B------:R-:W-:-:S02]  /*15a40*/  IMAD.IADD R157, R143, 0x1, R158 ;  /* 0x000000018f9d7824 */ /* 0x000fc400078e029e */
[----:B------:R-:W1:Y:S01]  /*15a50*/  SHFL.BFLY PT, R4, R75, 0x1, 0x1f ;  /* 0x0c201f004b047f89 */ /* 0x000e6200000e0000 */
[----:B--2---:R-:W-:-:S03]  /*15a60*/  FMNMX.FTZ R71, R6, R71, !PT ;  /* 0x0000004706477209 */ /* 0x004fc60007810000 */
[----:B------:R-:W-:Y:S04]  /*15a70*/  LDSM.16.MT88.4 R108, [R158] ;  /* 0x000000009e6c783b */ /* 0x000fe80000004200 */
[----:B------:R-:W2:Y:S04]  /*15a80*/  SHFL.BFLY PT, R0, R71, 0x1, 0x1f ;  /* 0x0c201f0047007f89 */ /* 0x000ea800000e0000 */
[----:B------:R-:W-:Y:S04]  /*15a90*/  LDSM.16.MT88.4 R100, [R157] ;  /* 0x000000009d64783b */ /* 0x000fe80000004200 */
[----:B------:R-:W-:Y:S01]  /*15aa0*/  LDSM.16.MT88.4 R88, [R158+0x4000] ;  /* 0x004000009e58783b */ /* 0x000fe20000004200 */
[----:B-1----:R-:W-:-:S03]  /*15ab0*/  FMNMX.FTZ R2, R75, R4, !PT ;  /* 0x000000044b027209 */ /* 0x002fc60007810000 */
[----:B------:R-:W-:Y:S01]  /*15ac0*/  LDSM.16.MT88.4 R72, [R166+0x10800] ;  /* 0x01080000a648783b */ /* 0x000fe20000004200 */
[C---:B------:R-:W-:Y:S01]  /*15ad0*/  FSETP.NEU.FTZ.AND P2, PT, R2.reuse, -INF , PT ;  /* 0xff8000000200780b */ /* 0x040fe20003f5d000 */
[----:B----4-:R-:W-:Y:S01]  /*15ae0*/  FMUL.FTZ R26, R2, UR8 ;  /* 0x00000008021a7c20 */ /* 0x010fe20008410000 */
[----:B--2---:R-:W-:-:S04]  /*15af0*/  FMNMX.FTZ R0, R71, R0, !PT ;  /* 0x0000000047007209 */ /* 0x004fc80007810000 */
[----:B------:R-:W-:Y:S02]  /*15b00*/  FSEL R26, R26, RZ, P2 ;  /* 0x000000ff1a1a7208 */ /* 0x000fe40001000000 */
[C---:B------:R-:W-:Y:S01]  /*15b10*/  FSETP.NEU.FTZ.AND P2, PT, R0.reuse, -INF , PT ;  /* 0xff8000000000780b */ /* 0x040fe20003f5d000 */
[----:B------:R-:W-:Y:S02]  /*15b20*/  FMUL.FTZ R24, R0, UR8 ;  /* 0x0000000800187c20 */ /* 0x000fe40008410000 */
[--C-:B------:R-:W-:Y:S01]  /*15b30*/  FFMA.FTZ R95, R49, UR8, -R26.reuse ;  /* 0x00000008315f7c23 */ /* 0x100fe2000801081a */
[--C-:B------:R-:W-:Y:S01]  /*15b40*/  FFMA.FTZ R94, R51, UR8, -R26.reuse ;  /* 0x00000008335e7c23 */ /* 0x100fe2000801081a */
[--C-:B------:R-:W-:Y:S01]  /*15b50*/  FFMA.FTZ R176, R13, UR8, -R26.reuse ;  /* 0x000000080db07c23 */ /* 0x100fe2000801081a */
[----:B------:R-:W-:Y:S01]  /*15b60*/  FSEL R24, R24, RZ, P2 ;  /* 0x000000ff18187208 */ /* 0x000fe20001000000 */
[----:B------:R-:W1:Y:S01]  /*15b70*/  LDSM.16.MT88.4 R48, [R60+0xe000] ;  /* 0x00e000003c30783b */ /* 0x000e620000004200 */
[--C-:B------:R-:W-:Y:S01]  /*15b80*/  FFMA.FTZ R87, R67, UR8, -R26.reuse ;  /* 0x0000000843577c23 */ /* 0x100fe2000801081a */
[----:B------:R-:W-:Y:S01]  /*15b90*/  FFMA.FTZ R86, R69, UR8, -R26 ;  /* 0x0000000845567c23 */ /* 0x000fe2000801081a */
[----:B------:R-:W-:Y:S01]  /*15ba0*/  MUFU.EX2 R95, R95 ;  /* 0x0000005f005f7308 */ /* 0x000fe20000000800 */
[--C-:B------:R-:W-:Y:S01]  /*15bb0*/  FFMA.FTZ R174, R5, UR8, -R24.reuse ;  /* 0x0000000805ae7c23 */ /* 0x100fe20008010818 */
[--C-:B------:R-:W-:Y:S01]  /*15bc0*/  FFMA.FTZ R85, R21, UR8, -R24.reuse ;  /* 0x0000000815557c23 */ /* 0x100fe20008010818 */
[--C-:B------:R-:W-:Y:S01]  /*15bd0*/  FFMA.FTZ R84, R45, UR8, -R24.reuse ;  /* 0x000000082d547c23 */ /* 0x100fe20008010818 */
[--C-:B------:R-:W-:Y:S01]  /*15be0*/  FFMA.FTZ R93, R7, UR8, -R24.reuse ;  /* 0x00000008075d7c23 */ /* 0x100fe20008010818 */
[----:B------:R-:W-:Y:S01]  /*15bf0*/  MUFU.EX2 R176, R176 ;  /* 0x000000b000b07308 */ /* 0x000fe20000000800 */
[--C-:B------:R-:W-:Y:S01]  /*15c00*/  FFMA.FTZ R159, R11, UR8, -R24.reuse ;  /* 0x000000080b9f7c23 */ /* 0x100fe20008010818 */
[----:B------:R-:W-:Y:S01]  /*15c10*/  FFMA.FTZ R153, R9, UR8, -R24 ;  /* 0x0000000809997c23 */ /* 0x000fe20008010818 */
[----:B------:R-:W2:Y:S01]  /*15c20*/  LDSM.16.MT88.4 R4, [R60+0xc800] ;  /* 0x00c800003c04783b */ /* 0x000ea20000004200 */
[----:B------:R-:W3:Y:S01]  /*15c30*/  MUFU.EX2 R87, R87 ;  /* 0x0000005700577308 */ /* 0x000ee20000000800 */
[--C-:B------:R-:W-:Y:S01]  /*15c40*/  FFMA.FTZ R163, R23, UR8, -R26.reuse ;  /* 0x0000000817a37c23 */ /* 0x100fe2000801081a */
[----:B------:R-:W-:Y:S01]  /*15c50*/  FFMA.FTZ R155, R19, UR8, -R26 ;  /* 0x00000008139b7c23 */ /* 0x000fe2000801081a */
[----:B------:R-:W4:Y:S01]  /*15c60*/  LDSM.16.MT88.4 R8, [R166+0xc800] ;  /* 0x00c80000a608783b */ /* 0x000f220000004200 */
[----:B------:R-:W5:Y:S01]  /*15c70*/  MUFU.EX2 R86, R86 ;  /* 0x0000005600567308 */ /* 0x000f620000000800 */
[----:B------:R-:W-:Y:S01]  /*15c80*/  FFMA.FTZ R154, R17, UR8, -R24 ;  /* 0x00000008119a7c23 */ /* 0x000fe20008010818 */
[----:B------:R-:W-:Y:S01]  /*15c90*/  FFMA.FTZ R156, R47, UR8, -R26 ;  /* 0x000000082f9c7c23 */ /* 0x000fe2000801081a */
[----:B------:R-:W4:Y:S01]  /*15ca0*/  LDSM.16.MT88.4 R20, [R60+0xe800] ;  /* 0x00e800003c14783b */ /* 0x000f220000004200 */
[----:B------:R-:W-:Y:S01]  /*15cb0*/  MUFU.EX2 R174, R174 ;  /* 0x000000ae00ae7308 */ /* 0x000fe20000000800 */
[----:B------:R-:W-:Y:S01]  /*15cc0*/  FFMA.FTZ R92, R15, UR8, -R24 ;  /* 0x000000080f5c7c23 */ /* 0x000fe20008010818 */
[--C-:B------:R-:W-:Y:S01]  /*15cd0*/  FFMA.FTZ R152, R65, UR8, -R26.reuse ;  /* 0x0000000841987c23 */ /* 0x100fe2000801081a */
[----:B------:R-:W4:Y:S01]  /*15ce0*/  LDSM.16.MT88.4 R16, [R60+0x10800] ;  /* 0x010800003c10783b */ /* 0x000f220000004200 */
[----:B------:R-:W1:Y:S01]  /*15cf0*/  MUFU.EX2 R85, R85 ;  /* 0x0000005500557308 */ /* 0x000e620000000800 */
[--C-:B------:R-:W-:Y:S01]  /*15d00*/  FFMA.FTZ R149, R63, UR8, -R26.reuse ;  /* 0x000000083f957c23 */ /* 0x100fe2000801081a */
[----:B---3--:R-:W-:Y:S01]  /*15d10*/  F2FP.BF16.F32.PACK_AB R96, R87, R176 ;  /* 0x000000b05760723e */ /* 0x008fe200000010ff */
[--C-:B------:R-:W-:Y:S01]  /*15d20*/  FFMA.FTZ R148, R61, UR8, -R26.reuse ;  /* 0x000000083d947c23 */ /* 0x100fe2000801081a */
[----:B------:R-:W-:Y:S01]  /*15d30*/  MUFU.EX2 R84, R84 ;  /* 0x0000005400547308 */ /* 0x000fe20000000800 */
[----:B------:R-:W-:Y:S01]  /*15d40*/  FFMA.FTZ R141, R59, UR8, -R26 ;  /* 0x000000083b8d7c23 */ /* 0x000fe2000801081a */
[----:B-----5:R-:W-:Y:S01]  /*15d50*/  F2FP.BF16.F32.PACK_AB R98, R95, R86 ;  /* 0x000000565f62723e */ /* 0x020fe200000010ff */
[--C-:B------:R-:W-:Y:S01]  /*15d60*/  FFMA.FTZ R150, R57, UR8, -R24.reuse ;  /* 0x0000000839967c23 */ /* 0x100fe20008010818 */
[----:B------:R-:W3:Y:S01]  /*15d70*/  MUFU.EX2 R93, R93 ;  /* 0x0000005d005d7308 */ /* 0x000ee20000000800 */
[--C-:B------:R-:W-:Y:S01]  /*15d80*/  FFMA.FTZ R147, R55, UR8, -R24.reuse ;  /* 0x0000000837937c23 */ /* 0x100fe20008010818 */
[--C-:B------:R-:W-:Y:S01]  /*15d90*/  FFMA.FTZ R142, R53, UR8, -R24.reuse ;  /* 0x00000008358e7c23 */ /* 0x100fe20008010818 */
[--C-:B------:R-:W-:Y:S01]  /*15da0*/  FFMA.FTZ R139, R43, UR8, -R24.reuse ;  /* 0x000000082b8b7c23 */ /* 0x100fe20008010818 */
[----:B------:R-:W-:Y:S01]  /*15db0*/  MUFU.EX2 R94, R94 ;  /* 0x0000005e005e7308 */ /* 0x000fe20000000800 */
[----:B------:R-:W-:Y:S01]  /*15dc0*/  FFMA.FTZ R133, R31, UR8, -R24 ;  /* 0x000000081f857c23 */ /* 0x000fe20008010818 */
[----:B-1----:R-:W-:Y:S01]  /*15dd0*/  F2FP.BF16.F32.PACK_AB R97, R85, R174 ;  /* 0x000000ae5561723e */ /* 0x002fe200000010ff */
[--C-:B------:R-:W-:Y:S01]  /*15de0*/  FFMA.FTZ R140, R41, UR8, -R26.reuse ;  /* 0x00000008298c7c23 */ /* 0x100fe2000801081a */
[----:B------:R-:W1:Y:S01]  /*15df0*/  MUFU.EX2 R163, R163 ;  /* 0x000000a300a37308 */ /* 0x000e620000000800 */
[--C-:B------:R-:W-:Y:S01]  /*15e00*/  FFMA.FTZ R137, R39, UR8, -R26.reuse ;  /* 0x0000000827897c23 */ /* 0x100fe2000801081a */
[--C-:B------:R-:W-:Y:S01]  /*15e10*/  FFMA.FTZ R138, R37, UR8, -R26.reuse ;  /* 0x00000008258a7c23 */ /* 0x100fe2000801081a */
[----:B------:R-:W-:Y:S01]  /*15e20*/  FFMA.FTZ R135, R35, UR8, -R26 ;  /* 0x0000000823877c23 */ /* 0x000fe2000801081a */
[----:B------:R-:W-:Y:S01]  /*15e30*/  MUFU.EX2 R156, R156 ;  /* 0x0000009c009c7308 */ /* 0x000fe20000000800 */
[--C-:B------:R-:W-:Y:S01]  /*15e40*/  FFMA.FTZ R136, R33, UR8, -R24.reuse ;  /* 0x0000000821887c23 */ /* 0x100fe20008010818 */
[----:B---3--:R-:W-:Y:S01]  /*15e50*/  F2FP.BF16.F32.PACK_AB R99, R93, R84 ;  /* 0x000000545d63723e */ /* 0x008fe200000010ff */
[--C-:B------:R-:W-:Y:S01]  /*15e60*/  FFMA.FTZ R134, R27, UR8, -R24.reuse ;  /* 0x000000081b867c23 */ /* 0x100fe20008010818 */
[----:B------:R-:W3:Y:S01]  /*15e70*/  MUFU.EX2 R155, R155 ;  /* 0x0000009b009b7308 */ /* 0x000ee20000000800 */
[----:B------:R-:W-:Y:S01]  /*15e80*/  FFMA.FTZ R31, R25, UR8, -R24 ;  /* 0x00000008191f7c23 */ /* 0x000fe20008010818 */
[----:B------:R-:W-:Y:S01]  /*15e90*/  LDSM.16.MT88.4 R64, [R157+0x2000] ;  /* 0x002000009d40783b */ /* 0x000fe20000004200 */
[----:B------:R-:W-:Y:S01]  /*15ea0*/  FADD.FTZ R87, R176, R87 ;  /* 0x00000057b0577221 */ /* 0x000fe20000010000 */
[----:B------:R-:W-:Y:S01]  /*15eb0*/  MUFU.EX2 R92, R92 ;  /* 0x0000005c005c7308 */ /* 0x000fe20000000800 */
[C---:B------:R-:W-:Y:S01]  /*15ec0*/  HMMA.16816.F32.BF16 R120, R96.reuse, R116, RZ ;  /* 0x000000746078723c */ /* 0x040fe200000418ff */
[----:B-1----:R-:W-:Y:S01]  /*15ed0*/  F2FP.BF16.F32.PACK_AB R12, R163, R94 ;  /* 0x0000005ea30c723e */ /* 0x002fe200000010ff */
[----:B------:R-:W-:Y:S01]  /*15ee0*/  FADD.FTZ R85, R174, R85 ;  /* 0x00000055ae557221 */ /* 0x000fe20000010000 */
[----:B------:R-:W1:Y:S01]  /*15ef0*/  MUFU.EX2 R159, R159 ;  /* 0x0000009f009f7308 */ /* 0x000e620000000800 */
[----:B------:R-:W-:Y:S03]  /*15f00*/  LDSM.16.MT88.4 R40, [R166+0xe000] ;  /* 0x00e00000a628783b */ /* 0x000fe60000004200 */
        /* <DEDUP_REMOVED lines=43> */
[C---:B------:R-:W-:Y:S08]  /*161c0*/  HMMA.16816.F32.BF16 R112, R96.reuse, R108, RZ ;  /* 0x0000006c6070723c */ /* 0x040ff000000418ff */
        /* <DEDUP_REMOVED lines=11> */
[----:B-----5:R-:W-:-:S05]  /*16280*/  F2FP.BF16.F32.PACK_AB R11, R139, R142 ;  /* 0x0000008e8b0b723e */ /* 0x020fca00000010ff */
        /* <DEDUP_REMOVED lines=13> */
[----:B------:R-:W-:Y:S08]  /*16360*/  HMMA.16816.F32.BF16 R52, R96, R56, RZ ;  /* 0x000000386034723c */ /* 0x000ff000000418ff */
        /* <DEDUP_REMOVED lines=19> */
[----:B------:R-:W-:-:S04]  /*164a0*/  FADD.FTZ R20, R86, R87 ;  /* 0x0000005756147221 */ /* 0x000fc80000010000 */
[----:B------:R-:W-:-:S03]  /*164b0*/  FADD.FTZ R95, R95, R20 ;  /* 0x000000145f5f7221 */ /* 0x000fc60000010000 */
[----:B------:R-:W-:Y:S01]  /*164c0*/  HMMA.16816.F32.BF16 R64, R12, R22, R64 ;  /* 0x000000160c40723c */ /* 0x000fe20000041840 */
[----:B------:R-:W-:-:S04]  /*164d0*/  FADD.FTZ R22, R84, R85 ;  /* 0x0000005554167221 */ /* 0x000fc80000010000 */
[----:B------:R-:W-:Y:S01]  /*164e0*/  FADD.FTZ R93, R93, R22 ;  /* 0x000000165d5d7221 */ /* 0x000fe20000010000 */
[----:B------:R-:W-:Y:S02]  /*164f0*/  FADD.FTZ R22, R94, R95 ;  /* 0x0000005f5e167221 */ /* 0x000fe40000010000 */
[----:B------:R-:W-:Y:S01]  /*16500*/  HMMA.16816.F32.BF16 R84, R96, R88, RZ ;  /* 0x000000586054723c */ /* 0x000fe200000418ff */
[----:B------:R-:W-:Y:S01]  /*16510*/  FADD.FTZ R20, R92, R93 ;  /* 0x0000005d5c147221 */ /* 0x000fe20000010000 */
[----:B------:R-:W-:-:S03]  /*16520*/  FADD.FTZ R163, R163, R22 ;  /* 0x00000016a3a37221 */ /* 0x000fc60000010000 */
[----:B------:R-:W-:Y:S01]  /*16530*/  FADD.FTZ R159, R159, R20 ;  /* 0x000000149f9f7221 */ /* 0x000fe20000010000 */
[----:B------:R-:W-:Y:S01]  /*16540*/  FADD.FTZ R156, R156, R163 ;  /* 0x000000a39c9c7221 */ /* 0x000fe20000010000 */
[----:B------:R-:W-:Y:S01]  /*16550*/  LDSM.16.MT88.4 R20, [R166+0xf800] ;  /* 0x00f80000a614783b */ /* 0x000fe20000004200 */
[----:B------:R-:W-:Y:S01]  /*16560*/  HMMA.16816.F32.BF16 R88, R96, R90, RZ ;  /* 0x0000005a6058723c */ /* 0x000fe200000418ff */
        /* <DEDUP_REMOVED lines=9> */
[----:B--2---:R-:W-:Y:S01]  /*16600*/  HMMA.16816.F32.BF16 R84, R12, R16, R84 ;  /* 0x000000100c54723c */ /* 0x004fe20000041854 */
[----:B------:R-:W-:Y:S01]  /*16610*/  FADD.FTZ R142, R142, R147 ;  /* 0x000000938e8e7221 */ /* 0x000fe20000010000 */
[----:B------:R-:W-:-:S03]  /*16620*/  FADD.FTZ R141, R141, R148 ;  /* 0x000000948d8d7221 */ /* 0x000fc60000010000 */
[----:B------:R-:W-:Y:S01]  /*16630*/  FADD.FTZ R139, R139, R142 ;  /* 0x0000008e8b8b7221 */ /* 0x000fe20000010000 */
[----:B------:R-:W-:Y:S02]  /*16640*/  FADD.FTZ R140, R140, R141 ;  /* 0x0000008d8c8c7221 */ /* 0x000fe40000010000 */
        /* <DEDUP_REMOVED lines=9> */
[----:B------:R-:W-:Y:S02]  /*166e0*/  FADD.FTZ R176, R31, R134 ;  /* 0x000000861fb07221 */ /* 0x000fe40000010000 */
[C---:B------:R-:W-:Y:S08]  /*166f0*/  HMMA.16816.F32.BF16 R52, R12.reuse, R24, R52 ;  /* 0x000000180c34723c */ /* 0x040ff00000041834 */
[----:B------:R-:W-:Y:S08]  /*16700*/  HMMA.16816.F32.BF16 R56, R12, R26, R56 ;  /* 0x0000001a0c38723c */ /* 0x000ff00000041838 */
        /* <DEDUP_REMOVED lines=85> */
[----:B------:R-:W-:Y:S01]  /*16c60*/  IMAD R7, R6, R4, R7 ;  /* 0x0000000406077224 */ /* 0x000fe200078e0207 */
[----:B------:R-:W-:Y:S02]  /*16c70*/  LOP3.LUT R4, R8, UR26, RZ, 0x3c, !PT ;  /* 0x0000001a08047c12 */ /* 0x000fe4000f8e3cff */
        /* <DEDUP_REMOVED lines=9> */
[----:B------:R-:W-:Y:S01]  /*16d10*/  LOP3.LUT R6, R8, UR8, RZ, 0x3c, !PT ;  /* 0x0000000808067c12 */ /* 0x000fe2000f8e3cff */
[----:B------:R-:W1:Y:S03]  /*16d20*/  LDCU.64 UR8, c[0x0][0x3c0] ;  /* 0x00007800ff0877ac */ /* 0x000e660008000a00 */
[----:B------:R-:W-:-:S05]  /*16d30*/  ISETP.GE.AND P4, PT, R6, RZ, PT ;  /* 0x000000ff0600720c */ /* 0x000fca0003f86270 */
[----:B------:R-:W-:Y:S02]  /*16d40*/  @P6 VIADD R11, R11, 0x1 ;  /* 0x000000010b0b6836 */ /* 0x000fe40000000000 */
[----:B------:R-:W-:Y:S02]  /*16d50*/  @P3 IADD3 R5, PT, PT, R5, 0x1, RZ ;  /* 0x0000000105053810 */ /* 0x000fe40007ffe0ff */
[----:B------:R-:W-:-:S03]  /*16d60*/  ISETP.NE.AND P3, PT, R8, RZ, PT ;  /* 0x000000ff0800720c */ /* 0x000fc60003f65270 */
[----:B------:R-:W-:Y:S01]  /*16d70*/  IMAD.MOV.U32 R4, RZ, RZ, R5 ;  /* 0x000000ffff047224 */ /* 0x000fe200078e0005 */
[----:B------:R-:W-:Y:S02]  /*16d80*/  LOP3.LUT R5, RZ, R8, RZ, 0x33, !PT ;  /* 0x00000008ff057212 */ /* 0x000fe400078e33ff */
[----:B------:R-:W-:Y:S01]  /*16d90*/  @!P4 IADD3 R11, PT, PT, -R11, RZ, RZ ;  /* 0x000000ff0b0bc210 */ /* 0x000fe20007ffe1ff */
[----:B------:R-:W-:-:S03]  /*16da0*/  @!P2 IMAD.MOV R4, RZ, RZ, -R4 ;  /* 0x000000ffff04a224 */ /* 0x000fc600078e0a04 */
[C---:B------:R-:W-:Y:S02]  /*16db0*/  SEL R6, R5.reuse, R11, !P3 ;  /* 0x0000000b05067207 */ /* 0x040fe40005800000 */
[----:B------:R-:W-:-:S03]  /*16dc0*/  SEL R5, R5, R4, !P3 ;  /* 0x0000000405057207 */ /* 0x000fc60005800000 */
[----:B------:R-:W-:-:S04]  /*16dd0*/  IMAD.WIDE R12, R6, 0x4, R172 ;  /* 0x00000004060c7825 */ /* 0x000fc800078e02ac */
[C---:B------:R-:W-:Y:S01]  /*16de0*/  IMAD.WIDE R10, R5.reuse, 0x4, R172 ;  /* 0x00000004050a7825 */ /* 0x040fe200078e02ac */
[----:B------:R-:W3:Y:S04]  /*16df0*/  LDG.E R7, desc[UR6][R12.64] ;  /* 0x000000060c077981 */ /* 0x000ee8000c1e1900 */
[----:B------:R-:W3:Y:S01]  /*16e00*/  LDG.E R4, desc[UR6][R10.64] ;  /* 0x000000060a047981 */ /* 0x000ee2000c1e1900 */
[----:B------:R-:W-:-:S05]  /*16e10*/  IADD3 R5, PT, PT, R5, -R6, RZ ;  /* 0x8000000605057210 */ /* 0x000fca0007ffe0ff */
[----:B------:R-:W-:Y:S02]  /*16e20*/  IMAD R8, R5, R8, -0x40 ;  /* 0xffffffc005087424 */ /* 0x000fe400078e0208 */
[----:B-1----:R-:W-:-:S03]  /*16e30*/  IMAD.U32 R5, RZ, RZ, UR8 ;  /* 0x00000008ff057e24 */ /* 0x002fc6000f8e00ff */
        /* <DEDUP_REMOVED lines=14> */
.L_x_1733:
        /* <DEDUP_REMOVED lines=8> */
.L_x_1734:
[----:B------:R-:W1:Y:S01]  /*16fa0*/  LDCU UR8, c[0x0][0x440] ;  /* 0x00008800ff0877ac */ /* 0x000e620008000800 */
[----:B------:R-:W2:Y:S01]  /*16fb0*/  LDC R4, c[0x0][0x3c4] ;  /* 0x0000f100ff047b82 */ /* 0x000ea20000000800 */
[----:B------:R-:W-:Y:S01]  /*16fc0*/  IMAD.SHL.U32 R162, R165, 0x20, RZ ;  /* 0x00000020a5a27824 */ /* 0x000fe200078e00ff */
[----:B------:R-:W-:Y:S01]  /*16fd0*/  LOP3.LUT R6, R132, 0x40, RZ, 0xfc, !PT ;  /* 0x0000004084067812 */ /* 0x000fe200078efcff */
[----:B------:R-:W-:Y:S01]  /*16fe0*/  UIADD3 UR14, UPT, UPT, UR4, -0x2, URZ ;  /* 0xfffffffe040e7890 */ /* 0x000fe2000fffe0ff */
[----:B------:R-:W-:Y:S02]  /*16ff0*/  SHF.R.U32.HI R164, RZ, 0x1, R165 ;  /* 0x00000001ffa47819 */ /* 0x000fe400000116a5 */
[----:B------:R-:W-:Y:S01]  /*17000*/  LOP3.LUT R162, R162, 0x7c00, RZ, 0xc0, !PT ;  /* 0x00007c00a2a27812 */ /* 0x000fe200078ec0ff */
[----:B------:R-:W-:Y:S01]  /*17010*/  UISETP.GT.AND UP1, UPT, UR14, UR20, UPT ;  /* 0x000000140e00728c */ /* 0x000fe2000bf24270 */
[----:B------:R-:W-:Y:S02]  /*17020*/  LOP3.LUT R141, R29, 0x400, RZ, 0xc0, !PT ;  /* 0x000004001d8d7812 */ /* 0x000fe400078ec0ff */
[----:B------:R-:W-:-:S02]  /*17030*/  LOP3.LUT R7, R164, 0x8, RZ, 0xc0, !PT ;  /* 0x00000008a4077812 */ /* 0x000fc400078ec0ff */
[----:B------:R-:W-:Y:S01]  /*17040*/  LOP3.LUT R29, R162, 0x200, R29, 0xf8, !PT ;  /* 0x00000200a21d7812 */ /* 0x000fe200078ef81d */
[----:B------:R-:W-:Y:S01]  /*17050*/  IMAD R141, R28, 0x2, R141 ;  /* 0x000000021c8d7824 */ /* 0x000fe200078e028d */
[----:B------:R-:W-:Y:S02]  /*17060*/  LEA R8, P2, R5, R170, 0x5 ;  /* 0x000000aa05087211 */ /* 0x000fe400078428ff */
[----:B------:R-:W-:Y:S01]  /*17070*/  LOP3.LUT R29, R29, R30, R7, 0xf6, !PT ;  /* 0x0000001e1d1d7212 */ /* 0x000fe200078ef607 */
[----:B------:R-:W-:Y:S01]  /*17080*/  IMAD.SHL.U32 R7, R5, 0x20, RZ ;  /* 0x0000002005077824 */ /* 0x000fe200078e00ff */
[C---:B-1----:R-:W-:Y:S01]  /*17090*/  ISETP.GE.AND P5, PT, R132.reuse, UR8, PT ;  /* 0x0000000884007c0c */ /* 0x042fe2000bfa6270 */
[----:B------:R-:W-:Y:S01]  /*170a0*/  VIADD R148, R141, UR5 ;  /* 0x000000058d947c36 */ /* 0x000fe20008000000 */
[----:B------:R-:W-:Y:S02]  /*170b0*/  LOP3.LUT R132, R132, 0x80, RZ, 0xfc, !PT ;  /* 0x0000008084847812 */ /* 0x000fe400078efcff */
[----:B------:R-:W-:Y:S01]  /*170c0*/  ISETP.GE.AND P4, PT, R6, UR8, PT ;  /* 0x0000000806007c0c */ /* 0x000fe2000bf86270 */
[--C-:B------:R-:W-:Y:S01]  /*170d0*/  IMAD.IADD R147, R143, 0x1, R148.reuse ;  /* 0x000000018f937824 */ /* 0x100fe200078e0294 */
[----:B------:R-:W-:Y:S01]  /*170e0*/  ISETP.GE.AND P3, PT, R132, UR8, PT ;  /* 0x0000000884007c0c */ /* 0x000fe2000bf66270 */
[----:B------:R-:W-:Y:S01]  /*170f0*/  IMAD.IADD R148, R151, 0x1, R148 ;  /* 0x0000000197947824 */ /* 0x000fe200078e0294 */
[C-C-:B--2---:R-:W-:Y:S01]  /*17100*/  LEA.HI.X R9, R5.reuse, R171, R4.reuse, 0x5, P2 ;  /* 0x000000ab05097211 */ /* 0x144fe200010f2c04 */
[----:B------:R-:W1:Y:S01]  /*17110*/  LDCU UR8, c[0x0][0x50c] ;  /* 0x0000a180ff0877ac */ /* 0x000e620008000800 */
[----:B------:R-:W-:Y:S01]  /*17120*/  SHF.L.U64.HI R6, R5, 0x5, R4 ;  /* 0x0000000505067819 */ /* 0x000fe20000010204 */
[----:B------:R-:W-:Y:S01]  /*17130*/  IMAD.IADD R149, R143, 0x1, R148 ;  /* 0x000000018f957824 */ /* 0x000fe200078e0294 */
[----:B------:R-:W-:Y:S01]  /*17140*/  IADD3 R10, P6, PT, R7, R8, RZ ;  /* 0x00000008070a7210 */ /* 0x000fe20007fde0ff */
[----:B------:R-:W-:Y:S01]  /*17150*/  @!PT LDS RZ, [RZ] ;  /* 0x00000000fffff984 */ /* 0x000fe20000000800 */
[----:B------:R-:W-:Y:S01]  /*17160*/  @!PT LDS RZ, [RZ] ;  /* 0x00000000fffff984 */ /* 0x000fe20000000800 */
[----:B------:R-:W-:Y:S01]  /*17170*/  @!PT LDS RZ, [RZ] ;  /* 0x00000000fffff984 */ /* 0x000fe20000000800 */
[----:B------:R-:W-:Y:S01]  /*17180*/  @!P5 LDGSTS.E.BYPASS.LTC128B.128 [R3+0xc000], desc[UR6][R170.64] ;  /* 0x0c000000aa03dfae */ /* 0x000fe2000b981a06 */
[----:B------:R-:W-:-:S02]  /*17190*/  LEA R142, R29, UR5, 0x1 ;  /* 0x000000051d8e7c11 */ /* 0x000fc4000f8e08ff */
[----:B------:R-:W-:Y:S01]  /*171a0*/  IADD3 R16, P2, PT, R7, R10, RZ ;  /* 0x0000000a07107210 */ /* 0x000fe20007f5e0ff */
[----:B------:R-:W-:Y:S01]  /*171b0*/  @P5 STS.128 [R3+0xc000], RZ ;  /* 0x00c000ff03005388 */ /* 0x000fe20000000c00 */
[C---:B------:R-:W-:Y:S02]  /*171c0*/  IMAD.X R11, R6.reuse, 0x1, R9, P6 ;  /* 0x00000001060b7824 */ /* 0x040fe400030e0609 */
[--C-:B------:R-:W-:Y:S01]  /*171d0*/  IMAD.IADD R140, R143, 0x1, R142.reuse ;  /* 0x000000018f8c7824 */ /* 0x100fe200078e028e */
[----:B------:R-:W-:Y:S01]  /*171e0*/  @!PT LDS RZ, [RZ] ;  /* 0x00000000fffff984 */ /* 0x000fe20000000800 */
[----:B------:R-:W-:Y:S01]  /*171f0*/  @!PT LDS RZ, [RZ] ;  /* 0x00000000fffff984 */ /* 0x000fe20000000800 */
[----:B------:R-:W-:Y:S01]  /*17200*/  @!PT LDS RZ, [RZ] ;  /* 0x00000000fffff984 */ /* 0x000fe20000000800 */
[----:B------:R-:W-:Y:S01]  /*17210*/  @!P4 LDGSTS.E.BYPASS.LTC128B.128 [R3+0xe000], desc[UR6][R170.64+0x80] ;  /* 0x0e000080aa03cfae */ /* 0x000fe2000b981a06 */
[----:B------:R-:W-:Y:S02]  /*17220*/  IMAD.X R17, R6, 0x1, R11, P2 ;  /* 0x0000000106117824 */ /* 0x000fe400010e060b */
[----:B------:R-:W-:Y:S01]  /*17230*/  IMAD.IADD R151, R151, 0x1, R142 ;  /* 0x0000000197977824 */ /* 0x000fe200078e028e */
[----:B------:R-:W-:Y:S03]  /*17240*/  @P4 STS.128 [R3+0xe000], RZ ;  /* 0x00e000ff03004388 */ /* 0x000fe60000000c00 */
[----:B------:R-:W-:Y:S01]  /*17250*/  IMAD.IADD R150, R143, 0x1, R151 ;  /* 0x000000018f967824 */ /* 0x000fe200078e0297 */
        /* <DEDUP_REMOVED lines=53> */
[----:B------:R-:W-:Y:S04]  /*175b0*/  LDSM.16.M88.4 R132, [R140] ;  /* 0x000000008c84783b */ /* 0x000fe80000000200 */
[----:B------:R-:W1:Y:S04]  /*175c0*/  LDSM.16.M88.4 R12, [R147+0x6000] ;  /* 0x00600000930c783b */ /* 0x000e680000000200 */
[----:B------:R-:W3:Y:S04]  /*175d0*/  LDSM.16.M88.4 R136, [R147+0x6800] ;  /* 0x006800009388783b */ /* 0x000ee80000000200 */
[----:B--2---:R-:W2:Y:S04]  /*175e0*/  LDSM.16.M88.4 R8, [R141+UR5+0x7000] ;  /* 0x007000058d08783b */ /* 0x004ea80008000200 */
[----:B------:R-:W0:Y:S01]  /*175f0*/  LDGDEPBAR ;  /* 0x00000000000079af */ /* 0x000e220000000000 */
[C---:B----4-:R-:W-:Y:S08]  /*17600*/  HMMA.16816.F32.BF16 R32, R4.reuse, R28, RZ ;  /* 0x0000001c0420723c */ /* 0x050ff000000418ff */
[C---:B------:R-:W-:Y:S08]  /*17610*/  HMMA.16816.F32.BF16 R28, R4.reuse, R30, RZ ;  /* 0x0000001e041c723c */ /* 0x040ff000000418ff */
[C---:B-----5:R-:W-:Y:S08]  /*17620*/  HMMA.16816.F32.BF16 R24, R4.reuse, R20, RZ ;  /* 0x000000140418723c */ /* 0x060ff000000418ff */
[----:B------:R-:W-:Y:S08]  /*17630*/  HMMA.16816.F32.BF16 R20, R4, R22, RZ ;  /* 0x000000160414723c */ /* 0x000ff000000418ff */
[C---:B-1----:R-:W-:Y:S08]  /*17640*/  HMMA.16816.F32.BF16 R32, R132.reuse, R12, R32 ;  /* 0x0000000c8420723c */ /* 0x042ff00000041820 */
[C---:B------:R-:W-:Y:S01]  /*17650*/  HMMA.16816.F32.BF16 R28, R132.reuse, R14, R28 ;  /* 0x0000000e841c723c */ /* 0x040fe2000004181c */
[----:B------:R-:W1:Y:S07]  /*17660*/  LDSM.16.M88.4 R12, [R147+0x7000] ;  /* 0x00700000930c783b */ /* 0x000e6e0000000200 */
[C---:B---3--:R-:W-:Y:S08]  /*17670*/  HMMA.16816.F32.BF16 R24, R132.reuse, R136, R24 ;  /* 0x000000888418723c */ /* 0x048ff00000041818 */
[----:B------:R-:W-:Y:S01]  /*17680*/  HMMA.16816.F32.BF16 R20, R132, R138, R20 ;  /* 0x0000008a8414723c */ /* 0x000fe20000041814 */
[----:B------:R-:W3:Y:S07]  /*17690*/  LDSM.16.M88.4 R136, [R141+UR5+0x7800] ;  /* 0x007800058d88783b */ /* 0x000eee0008000200 */
[C---:B--2---:R-:W-:Y:S08]  /*176a0*/  HMMA.16816.F32.BF16 R16, R4.reuse, R8, RZ ;  /* 0x000000080410723c */ /* 0x044ff000000418ff */
[----:B------:R-:W-:-:S12]  /*176b0*/  HMMA.16816.F32.BF16 R8, R4, R10, RZ ;  /* 0x0000000a0408723c */ /* 0x000fd800000418ff */
[C---:B-1----:R-:W-:Y:S08]  /*176c0*/  HMMA.16816.F32.BF16 R16, R132.reuse, R12, R16 ;  /* 0x0000000c8410723c */ /* 0x042ff00000041810 */
[----:B------:R-:W-:Y:S08]  /*176d0*/  HMMA.16816.F32.BF16 R12, R132, R14, R8 ;  /* 0x0000000e840c723c */ /* 0x000ff00000041808 */
[C---:B---3--:R-:W-:Y:S08]  /*176e0*/  HMMA.16816.F32.BF16 R8, R4.reuse, R136, RZ ;  /* 0x000000880408723c */ /* 0x048ff000000418ff */
        /* <DEDUP_REMOVED lines=138> */
[----:B------:R-:W-:Y:S02]  /*17f90*/  IMAD.U32 R22, RZ, RZ, UR4 ;  /* 0x00000004ff167e24 */ /* 0x000fe4000f8e00ff */
[----:B------:R-:W-:Y:S01]  /*17fa0*/  FMUL.FTZ R23, R23, UR8 ;  /* 0x0000000817177c20 */ /* 0x000fe20008410000 */
[----:B------:R-:W-:Y:S01]  /*17fb0*/  FMUL.FTZ R20, R20, UR8 ;  /* 0x0000000814147c20 */ /* 0x000fe20008410000 */
[C---:B-1----:R-:W-:Y:S01]  /*17fc0*/  HMMA.16816.F32.BF16 R16, R140.reuse, R136, R16 ;  /* 0x000000888c10723c */ /* 0x042fe20000041810 */
[----:B------:R-:W-:Y:S01]  /*17fd0*/  FMUL.FTZ R136, R21, UR8 ;  /* 0x0000000815887c20 */ /* 0x000fe20008410000 */
[----:B------:R-:W-:Y:S01]  /*17fe0*/  IMAD.SHL.U32 R21, R165, 0x2, RZ ;  /* 0x00000002a5157824 */ /* 0x000fe200078e00ff */
[----:B------:R-:W-:Y:S04]  /*17ff0*/  MUFU.TANH R137, R27 ;  /* 0x0000001b00897308 */ /* 0x000fe80000002400 */
[----:B------:R-:W-:Y:S01]  /*18000*/  LOP3.LUT R21, R21, 0x6, RZ, 0xc0, !PT ;  /* 0x0000000615157812 */ /* 0x000fe200078ec0ff */
[----:B------:R-:W-:Y:S01]  /*18010*/  HMMA.16816.F32.BF16 R12, R140, R138, R12 ;  /* 0x0000008a8c0c723c */ /* 0x000fe2000004180c */
[----:B------:R-:W-:Y:S01]  /*18020*/  FMUL.FTZ R139, R34, UR8 ;  /* 0x00000008228b7c20 */ /* 0x000fe20008410000 */
[----:B------:R-:W-:Y:S01]  /*18030*/  FMUL.FTZ R34, R35, UR8 ;  /* 0x0000000823227c20 */ /* 0x000fe20008410000 */
[----:B------:R-:W-:Y:S01]  /*18040*/  MUFU.TANH R138, R20 ;  /* 0x00000014008a7308 */ /* 0x000fe20000002400 */
[----:B------:R-:W-:-:S04]  /*18050*/  IMAD R22, R22, 0x40, R21 ;  /* 0x0000004016167824 */ /* 0x000fc800078e0215 */
[C---:B--2---:R-:W-:Y:S01]  /*18060*/  HMMA.16816.F32.BF16 R8, R140.reuse, R132, R8 ;  /* 0x000000848c08723c */ /* 0x044fe20000041808 */
[----:B------:R-:W-:Y:S01]  /*18070*/  FMUL.FTZ R132, R32, UR8 ;  /* 0x0000000820847c20 */ /* 0x000fe20008410000 */
[----:B------:R-:W-:Y:S01]  /*18080*/  FMUL.FTZ R32, R33, UR8 ;  /* 0x0000000821207c20 */ /* 0x000fe20008410000 */
[----:B------:R-:W-:Y:S01]  /*18090*/  MUFU.TANH R139, R139 ;  /* 0x0000008b008b7308 */ /* 0x000fe20000002400 */
[----:B------:R-:W-:Y:S01]  /*180a0*/  FMUL.FTZ R33, R28, UR8 ;  /* 0x000000081c217c20 */ /* 0x000fe20008410000 */
[----:B------:R-:W-:Y:S01]  /*180b0*/  FMUL.FTZ R158, R16, UR8 ;  /* 0x00000008109e7c20 */ /* 0x000fe20008410000 */
[C---:B------:R-:W-:Y:S02]  /*180c0*/  VIADD R16, R22.reuse, 0xffffff80 ;  /* 0xffffff8016107836 */ /* 0x040fe40000000000 */
[----:B------:R-:W-:Y:S01]  /*180d0*/  FMUL.FTZ R28, R29, UR8 ;  /* 0x000000081d1c7c20 */ /* 0x000fe20008410000 */
[----:B------:R-:W-:Y:S01]  /*180e0*/  FMUL.FTZ R29, R31, UR8 ;  /* 0x000000081f1d7c20 */ /* 0x000fe20008410000 */
[----:B------:R-:W-:Y:S01]  /*180f0*/  FMUL.FTZ R178, R17, UR8 ;  /* 0x0000000811b27c20 */ /* 0x000fe20008410000 */
[----:B------:R-:W-:Y:S01]  /*18100*/  VIADD R17, R22, 0xffffff81 ;  /* 0xffffff8116117836 */ /* 0x000fe20000000000 */
[----:B------:R-:W1:Y:S01]  /*18110*/  MUFU.TANH R132, R132 ;  /* 0x0000008400847308 */ /* 0x000e620000002400 */
[C---:B------:R-:W-:Y:S01]  /*18120*/  ISETP.GE.AND P6, PT, R16.reuse, R145, PT ;  /* 0x000000911000720c */ /* 0x040fe20003fc6270 */
[----:B------:R-:W-:Y:S01]  /*18130*/  HMMA.16816.F32.BF16 R4, R140, R134, R4 ;  /* 0x000000868c04723c */ /* 0x000fe20000041804 */
[----:B------:R-:W-:Y:S01]  /*18140*/  ISETP.GE.AND P2, PT, R16, R144, PT ;  /* 0x000000901000720c */ /* 0x000fe20003f46270 */
        /* <DEDUP_REMOVED lines=8> */
[----:B------:R-:W-:Y:S02]  /*181d0*/  VIADD R8, R22, 0xffffffa0 ;  /* 0xffffffa016087836 */ /* 0x000fe40000000000 */
[----:B------:R-:W-:Y:S01]  /*181e0*/  FMUL.FTZ R15, R15, UR8 ;  /* 0x000000080f0f7c20 */ /* 0x000fe20008410000 */
[----:B------:R-:W-:Y:S01]  /*181f0*/  FMUL.FTZ R10, R10, UR8 ;  /* 0x000000080a0a7c20 */ /* 0x000fe20008410000 */
[----:B------:R-:W-:Y:S01]  /*18200*/  FMUL.FTZ R9, R9, UR8 ;  /* 0x0000000809097c20 */ /* 0x000fe20008410000 */
[----:B------:R-:W3:Y:S01]  /*18210*/  MUFU.TANH R34, R34 ;  /* 0x0000002200227308 */ /* 0x000ee20000002400 */
[----:B------:R-:W-:Y:S01]  /*18220*/  FMUL.FTZ R11, R11, UR8 ;  /* 0x000000080b0b7c20 */ /* 0x000fe20008410000 */
[----:B-1----:R-:W-:Y:S02]  /*18230*/  FSEL R16, R132, -INF , !P6 ;  /* 0xff80000084107808 */ /* 0x002fe40007000000 */
[----:B------:R-:W-:Y:S01]  /*18240*/  ISETP.GE.AND P6, PT, R17, R145, PT ;  /* 0x000000911100720c */ /* 0x000fe20003fc6270 */
[----:B------:R-:W-:Y:S01]  /*18250*/  FMUL.FTZ R169, R4, UR8 ;  /* 0x0000000804a97c20 */ /* 0x000fe20008410000 */
[----:B------:R-:W-:-:S02]  /*18260*/  VIADD R4, R22, 0xffffffb0 ;  /* 0xffffffb016047836 */ /* 0x000fc40000000000 */
[----:B------:R-:W-:Y:S01]  /*18270*/  FMUL.FTZ R5, R5, UR8 ;  /* 0x0000000805057c20 */ /* 0x000fe20008410000 */
[----:B------:R-:W1:Y:S01]  /*18280*/  MUFU.TANH R33, R33 ;  /* 0x0000002100217308 */ /* 0x000e620000002400 */
[----:B------:R-:W-:Y:S01]  /*18290*/  FMUL.FTZ R6, R6, UR8 ;  /* 0x0000000806067c20 */ /* 0x000fe20008410000 */
[----:B--2---:R-:W-:Y:S01]  /*182a0*/  FSEL R20, R32, -INF , !P6 ;  /* 0xff80000020147808 */ /* 0x004fe20007000000 */
[----:B------:R-:W-:-:S05]  /*182b0*/  FMUL.FTZ R7, R7, UR8 ;  /* 0x0000000807077c20 */ /* 0x000fca0008410000 */
[----:B------:R-:W-:Y:S08]  /*182c0*/  MUFU.TANH R28, R28 ;  /* 0x0000001c001c7308 */ /* 0x000ff00000002400 */
[----:B------:R-:W2:Y:S08]  /*182d0*/  MUFU.TANH R29, R29 ;  /* 0x0000001d001d7308 */ /* 0x000eb00000002400 */
[----:B------:R4:W-:Y:S08]  /*182e0*/  MUFU.TANH R133, R23 ;  /* 0x0000001700857308 */ /* 0x0009f00000002400 */
[----:B------:R5:W2:Y:S08]  /*182f0*/  MUFU.TANH R134, R24 ;  /* 0x0000001800867308 */ /* 0x000ab00000002400 */
[----:B------:R-:W2:Y:S01]  /*18300*/  MUFU.TANH R135, R26 ;  /* 0x0000001a00877308 */ /* 0x000ea20000002400 */
[----:B----4-:R-:W-:-:S02]  /*18310*/  FSEL R23, R139, -INF , !P2 ;  /* 0xff8000008b177808 */ /* 0x010fc40005000000 */
[----:B------:R-:W-:Y:S01]  /*18320*/  ISETP.GE.AND P2, PT, R17, R144, PT ;  /* 0x000000901100720c */ /* 0x000fe20003f46270 */
[----:B------:R-:W-:-:S03]  /*18330*/  VIADD R17, R22, 0xffffff88 ;  /* 0xffffff8816117836 */ /* 0x000fc60000000000 */
[----:B---3--:R-:W-:Y:S01]  /*18340*/  FSEL R21, R34, -INF , !P2 ;  /* 0xff80000022157808 */ /* 0x008fe20005000000 */
[----:B------:R-:W3:Y:S01]  /*18350*/  MUFU.TANH R140, R25 ;  /* 0x00000019008c7308 */ /* 0x000ee20000002400 */
[C---:B------:R-:W-:Y:S01]  /*18360*/  ISETP.GE.AND P6, PT, R17.reuse, R145, PT ;  /* 0x000000911100720c */ /* 0x040fe20003fc6270 */
[C---:B-----5:R-:W-:Y:S01]  /*18370*/  VIADD R24, R22.reuse, 0xffffff90 ;  /* 0xffffff9016187836 */ /* 0x060fe20000000000 */
[----:B------:R-:W-:Y:S01]  /*18380*/  ISETP.GE.AND P2, PT, R17, R144, PT ;  /* 0x000000901100720c */ /* 0x000fe20003f46270 */
[----:B------:R-:W-:-:S03]  /*18390*/  VIADD R17, R22, 0xffffff89 ;  /* 0xffffff8916117836 */ /* 0x000fc60000000000 */
[----:B------:R-:W-:Y:S01]  /*183a0*/  FSEL R19, R30, -INF , !P2 ;  /* 0xff8000001e137808 */ /* 0x000fe20005000000 */
[----:B------:R1:W-:Y:S01]  /*183b0*/  MUFU.TANH R175, R18 ;  /* 0x0000001200af7308 */ /* 0x0003e20000002400 */
[----:B------:R-:W-:-:S07]  /*183c0*/  ISETP.GE.AND P2, PT, R17, R144, PT ;  /* 0x000000901100720c */ /* 0x000fce0003f46270 */
[----:B------:R-:W4:Y:S08]  /*183d0*/  MUFU.TANH R183, R183 ;  /* 0x000000b700b77308 */ /* 0x000f300000002400 */
[----:B------:R-:W5:Y:S01]  /*183e0*/  MUFU.TANH R136, R136 ;  /* 0x0000008800887308 */ /* 0x000f620000002400 */
[----:B-1----:R-:W-:Y:S02]  /*183f0*/  FSEL R18, R33, -INF , !P6 ;  /* 0xff80000021127808 */ /* 0x002fe40007000000 */
[----:B------:R-:W-:-:S02]  /*18400*/  ISETP.GE.AND P6, PT, R17, R145, PT ;  /* 0x000000911100720c */ /* 0x000fc40003fc6270 */
[----:B--2---:R-:W-:Y:S02]  /*18410*/  FSEL R17, R29, -INF , !P2 ;  /* 0xff8000001d117808 */ /* 0x004fe40005000000 */
[----:B------:R-:W-:Y:S01]  /*18420*/  FSEL R12, R28, -INF , !P6 ;  /* 0xff8000001c0c7808 */ /* 0x000fe20007000000 */
[----:B------:R-:W1:Y:S01]  /*18430*/  MUFU.TANH R158, R158 ;  /* 0x0000009e009e7308 */ /* 0x000e620000002400 */
[CC--:B------:R-:W-:Y:S02]  /*18440*/  ISETP.GE.AND P6, PT, R24.reuse, R145.reuse, PT ;  /* 0x000000911800720c */ /* 0x0c0fe40003fc6270 */
[----:B------:R-:W-:Y:S02]  /*18450*/  ISETP.GE.AND P2, PT, R24, R144, PT ;  /* 0x000000901800720c */ /* 0x000fe40003f46270 */
[----:B------:R-:W-:Y:S02]  /*18460*/  FSEL R134, R134, -INF , !P6 ;  /* 0xff80000086867808 */ /* 0x000fe40007000000 */
[----:B------:R-:W-:Y:S01]  /*18470*/  FSEL R135, R135, -INF , !P2 ;  /* 0xff80000087877808 */ /* 0x000fe20005000000 */
[----:B------:R-:W2:Y:S01]  /*18480*/  MUFU.TANH R178, R178 ;  /* 0x000000b200b27308 */ /* 0x000ea20000002400 */
[----:B------:R-:W-:-:S02]  /*18490*/  ISETP.GE.AND P6, PT, R13, R145, PT ;  /* 0x000000910d00720c */ /* 0x000fc40003fc6270 */
[-C--:B------:R-:W-:Y:S01]  /*184a0*/  ISETP.GE.AND P2, PT, R13, R144.reuse, PT ;  /* 0x000000900d00720c */ /* 0x080fe20003f46270 */
[----:B------:R-:W-:Y:S01]  /*184b0*/  VIADD R13, R22, 0xffffff98 ;  /* 0xffffff98160d7836 */ /* 0x000fe20000000000 */
[----:B---3--:R-:W-:Y:S02]  /*184c0*/  FSEL R140, R140, -INF , !P6 ;  /* 0xff8000008c8c7808 */ /* 0x008fe40007000000 */
[----:B------:R-:W-:Y:S01]  /*184d0*/  FSEL R137, R137, -INF , !P2 ;  /* 0xff80000089897808 */ /* 0x000fe20005000000 */
[----:B------:R-:W3:Y:S01]  /*184e0*/  MUFU.TANH R155, R155 ;  /* 0x0000009b009b7308 */ /* 0x000ee20000002400 */
[C---:B------:R-:W-:Y:S02]  /*184f0*/  ISETP.GE.AND P6, PT, R13.reuse, R145, PT ;  /* 0x000000910d00720c */ /* 0x040fe40003fc6270 */
[----:B------:R-:W-:Y:S01]  /*18500*/  ISETP.GE.AND P2, PT, R13, R144, PT ;  /* 0x000000900d00720c */ /* 0x000fe20003f46270 */
[----:B------:R-:W-:Y:S01]  /*18510*/  VIADD R13, R22, 0xffffff99 ;  /* 0xffffff99160d7836 */ /* 0x000fe20000000000 */
[----:B------:R-:W-:-:S02]  /*18520*/  FSEL R138, R138, -INF , !P6 ;  /* 0xff8000008a8a7808 */ /* 0x000fc40007000000 */
[----:B----4-:R-:W-:Y:S01]  /*18530*/  FSEL R183, R183, -INF , !P2 ;  /* 0xff800000b7b77808 */ /* 0x010fe20005000000 */
[----:B------:R-:W4:Y:S01]  /*18540*/  MUFU.TANH R180, R180 ;  /* 0x000000b400b47308 */ /* 0x000f220000002400 */
[CC--:B------:R-:W-:Y:S02]  /*18550*/  ISETP.GE.AND P6, PT, R13.reuse, R145.reuse, PT ;  /* 0x000000910d00720c */ /* 0x0c0fe40003fc6270 */
[----:B------:R-:W-:Y:S02]  /*18560*/  ISETP.GE.AND P2, PT, R13, R144, PT ;  /* 0x000000900d00720c */ /* 0x000fe40003f46270 */
[----:B-----5:R-:W-:Y:S02]  /*18570*/  FSEL R136, R136, -INF , !P6 ;  /* 0xff80000088887808 */ /* 0x020fe40007000000 */
[----:B------:R-:W-:Y:S01]  /*18580*/  FSEL R133, R133, -INF , !P2 ;  /* 0xff80000085857808 */ /* 0x000fe20005000000 */
[----:B------:R-:W5:Y:S01]  /*18590*/  MUFU.TANH R157, R14 ;  /* 0x0000000e009d7308 */ /* 0x000f620000002400 */
[----:B------:R-:W-:-:S02]  /*185a0*/  ISETP.GE.AND P6, PT, R8, R145, PT ;  /* 0x000000910800720c */ /* 0x000fc40003fc6270 */
[-C--:B------:R-:W-:Y:S01]  /*185b0*/  ISETP.GE.AND P2, PT, R8, R144.reuse, PT ;  /* 0x000000900800720c */ /* 0x080fe20003f46270 */
[----:B------:R-:W-:Y:S01]  /*185c0*/  VIADD R8, R22, 0xffffffa1 ;  /* 0xffffffa116087836 */ /* 0x000fe20000000000 */
[----:B-1----:R-:W-:Y:S02]  /*185d0*/  FSEL R158, R158, -INF , !P6 ;  /* 0xff8000009e9e7808 */ /* 0x002fe40007000000 */
[----:B------:R-:W-:Y:S01]  /*185e0*/  FSEL R175, R175, -INF , !P2 ;  /* 0xff800000afaf7808 */ /* 0x000fe20005000000 */
[----:B------:R-:W1:Y:S01]  /*185f0*/  MUFU.TANH R182, R182 ;  /* 0x000000b600b67308 */ /* 0x000e620000002400 */
[C---:B------:R-:W-:Y:S02]  /*18600*/  ISETP.GE.AND P6, PT, R8.reuse, R145, PT ;  /* 0x000000910800720c */ /* 0x040fe40003fc6270 */
[----:B------:R-:W-:Y:S01]  /*18610*/  ISETP.GE.AND P2, PT, R8, R144, PT ;  /* 0x000000900800720c */ /* 0x000fe20003f46270 */
[----:B------:R-:W-:Y:S01]  /*18620*/  VIADD R8, R22, 0xffffffa8 ;  /* 0xffffffa816087836 */ /* 0x000fe20000000000 */
[----:B--2---:R-:W-:-:S02]  /*18630*/  FSEL R178, R178, -INF , !P6 ;  /* 0xff800000b2b27808 */ /* 0x004fc40007000000 */
[----:B---3--:R-:W-:Y:S01]  /*18640*/  FSEL R155, R155, -INF , !P2 ;  /* 0xff8000009b9b7808 */ /* 0x008fe20005000000 */
[----:B------:R-:W2:Y:S01]  /*18650*/  MUFU.TANH R159, R15 ;  /* 0x0000000f009f7308 */ /* 0x000ea20000002400 */
[CC--:B------:R-:W-:Y:S02]  /*18660*/  ISETP.GE.AND P6, PT, R8.reuse, R145.reuse, PT ;  /* 0x000000910800720c */ /* 0x0c0fe40003fc6270 */
[----:B------:R-:W-:Y:S01]  /*18670*/  ISETP.GE.AND P2, PT, R8, R144, PT ;  /* 0x000000900800720c */ /* 0x000fe20003f46270 */
[----:B------:R-:W-:Y:S01]  /*18680*/  VIADD R8, R22, 0xffffffa9 ;  /* 0xffffffa916087836 */ /* 0x000fe20000000000 */
[----:B----4-:R-:W-:Y:S02]  /*18690*/  FSEL R180, R180, -INF , !P6 ;  /* 0xff800000b4b47808 */ /* 0x010fe40007000000 */
[----:B-----5:R-:W-:Y:S01]  /*186a0*/  FSEL R157, R157, -INF , !P2 ;  /* 0xff8000009d9d7808 */ /* 0x020fe20005000000 */
[----:B------:R-:W3:Y:S01]  /*186b0*/  MUFU.TANH R154, R154 ;  /* 0x0000009a009a7308 */ /* 0x000ee20000002400 */
[----:B------:R-:W-:-:S02]  /*186c0*/  ISETP.GE.AND P6, PT, R8, R145, PT ;  /* 0x000000910800720c */ /* 0x000fc40003fc6270 */
[-C--:B------:R-:W-:Y:S02]  /*186d0*/  ISETP.GE.AND P2, PT, R8, R144.reuse, PT ;  /* 0x000000900800720c */ /* 0x080fe40003f46270 */
[----:B-1----:R-:W-:Y:S02]  /*186e0*/  FSEL R182, R182, -INF , !P6 ;  /* 0xff800000b6b67808 */ /* 0x002fe40007000000 */
[C---:B------:R-:W-:Y:S01]  /*186f0*/  ISETP.GE.AND P6, PT, R4.reuse, R145, PT ;  /* 0x000000910400720c */ /* 0x040fe20003fc6270 */
[----:B------:R-:W1:Y:S01]  /*18700*/  MUFU.TANH R151, R10 ;  /* 0x0000000a00977308 */ /* 0x000e620000002400 */
[----:B--2---:R-:W-:Y:S02]  /*18710*/  FSEL R159, R159, -INF , !P2 ;  /* 0xff8000009f9f7808 */ /* 0x004fe40005000000 */
[----:B------:R-:W-:Y:S01]  /*18720*/  ISETP.GE.AND P2, PT, R4, R144, PT ;  /* 0x000000900400720c */ /* 0x000fe20003f46270 */
[----:B------:R-:W-:-:S04]  /*18730*/  VIADD R4, R22, 0xffffffb1 ;  /* 0xffffffb116047836 */ /* 0x000fc80000000000 */
[----:B------:R-:W2:Y:S01]  /*18740*/  MUFU.TANH R163, R9 ;  /* 0x0000000900a37308 */ /* 0x000ea20000002400 */
[----:B---3--:R-:W-:Y:S01]  /*18750*/  FSEL R154, R154, -INF , !P6 ;  /* 0xff8000009a9a7808 */ /* 0x008fe20007000000 */
[----:B------:R-:W-:Y:S01]  /*18760*/  BAR.SYNC.DEFER_BLOCKING 0x0 ;  /* 0x0000000000007b1d */ /* 0x000fe20000010000 */
[----:B------:R-:W-:-:S05]  /*18770*/  ISETP.GE.AND P6, PT, R4, R145, PT ;  /* 0x000000910400720c */ /* 0x000fca0003fc6270 */
[----:B------:R-:W3:Y:S01]  /*18780*/  MUFU.TANH R141, R11 ;  /* 0x0000000b008d7308 */ /* 0x000ee20000002400 */
[----:B-1----:R-:W-:Y:S02]  /*18790*/  FSEL R151, R151, -INF , !P2 ;  /* 0xff80000097977808 */ /* 0x002fe40005000000 */
[----:B------:R-:W-:Y:S01]  /*187a0*/  ISETP.GE.AND P2, PT, R4, R144, PT ;  /* 0x000000900400720c */ /* 0x000fe20003f46270 */
[C---:B------:R-:W-:Y:S02]  /*187b0*/  VIADD R4, R22.reuse, 0xffffffb8 ;  /* 0xffffffb816047836 */ /* 0x040fe40000000000 */
[----:B------:R-:W-:Y:S02]  /*187c0*/  VIADD R22, R22, 0xffffffb9 ;  /* 0xffffffb916167836 */ /* 0x000fe40000000000 */
        /* <DEDUP_REMOVED lines=8> */
[----:B------:R-:W-:-:S05]  /*18850*/  ISETP.GE.AND P6, PT, R4, R144, PT ;  /* 0x000000900400720c */ /* 0x000fca0003fc6270 */
[----:B------:R-:W1:Y:S01]  /*18860*/  MUFU.TANH R142, R7 ;  /* 0x00000007008e7308 */ /* 0x000e620000002400 */
[----:B--2---:R-:W-:Y:S02]  /*18870*/  FSEL R156, R156, -INF , !P2 ;  /* 0xff8000009c9c7808 */ /* 0x004fe40005000000 */
[----:B------:R-:W-:Y:S02]  /*18880*/  ISETP.GE.AND P2, PT, R22, R144, PT ;  /* 0x000000901600720c */ /* 0x000fe40003f46270 */
[----:B---3--:R-:W-:Y:S02]  /*18890*/  FSEL R143, R143, -INF , !P6 ;  /* 0xff8000008f8f7808 */ /* 0x008fe40007000000 */
[----:B-1----:R-:W-:Y:S01]  /*188a0*/  FSEL R142, R142, -INF , !P2 ;  /* 0xff8000008e8e7808 */ /* 0x002fe20005000000 */
        /* <DEDUP_REMOVED lines=69> */
.L_x_1736:
        /* <DEDUP_REMOVED lines=8> */
.L_x_1737:
[----:B------:R-:W1:Y:S01]  /*18d80*/  LDC R5, c[0x0][0x3bc] ;  /* 0x0000ef00ff057b82 */ /* 0x000e620000000800 */
[----:B------:R-:W-:Y:S01]  /*18d90*/  @!P5 IMAD.MOV.U32 R166, RZ, RZ, R168 ;  /* 0x000000ffffa6d224 */ /* 0x000fe200078e00a8 */
[C---:B------:R-:W-:Y:S02]  /*18da0*/  LEA R8, P2, R6.reuse, R168, 0x5 ;  /* 0x000000a806087211 */ /* 0x040fe400078428ff */
[C---:B------:R-:W-:Y:S02]  /*18db0*/  SHF.L.U32 R4, R6.reuse, 0x5, RZ ;  /* 0x0000000506047819 */ /* 0x040fe400000006ff */
[----:B------:R-:W-:Y:S01]  /*18dc0*/  @!PT LDS RZ, [RZ] ;  /* 0x00000000fffff984 */ /* 0x000fe20000000800 */
[----:B------:R-:W-:Y:S01]  /*18dd0*/  @!PT LDS RZ, [RZ] ;  /* 0x00000000fffff984 */ /* 0x000fe20000000800 */
[----:B------:R-:W-:Y:S01]  /*18de0*/  @!PT LDS RZ, [RZ] ;  /* 0x00000000fffff984 */ /* 0x000fe20000000800 */
[----:B------:R2:W-:Y:S04]  /*18df0*/  @!P5 LDGSTS.E.BYPASS.LTC128B.128 [R3+0x6000], desc[UR6][R166.64] ;  /* 0x06000000a603dfae */ /* 0x0005e8000b981a06 */
[----:B------:R3:W-:Y:S01]  /*18e00*/  @P5 STS.128 [R3+0x6000], RZ ;  /* 0x006000ff03005388 */ /* 0x0007e20000000c00 */
[----:B-1----:R-:W-:-:S02]  /*18e10*/  LEA.HI.X R9, R6, R167, R5, 0x5, P2 ;  /* 0x000000a706097211 */ /* 0x002fc400010f2c05 */
[----:B------:R-:W-:Y:S02]  /*18e20*/  SHF.L.U64.HI R5, R6, 0x5, R5 ;  /* 0x0000000506057819 */ /* 0x000fe40000010205 */
[----:B------:R-:W-:-:S04]  /*18e30*/  IADD3 R6, P6, PT, R4, R8, RZ ;  /* 0x0000000804067210 */ /* 0x000fc80007fde0ff */
[----:B------:R-:W-:Y:S01]  /*18e40*/  IADD3 R4, P2, PT, R4, R6, RZ ;  /* 0x0000000604047210 */ /* 0x000fe20007f5e0ff */
[----:B--2---:R-:W-:Y:S02]  /*18e50*/  @!P4 IMAD.MOV.U32 R166, RZ, RZ, R168 ;  /* 0x000000ffffa6c224 */ /* 0x004fe400078e00a8 */
[----:B------:R-:W-:-:S03]  /*18e60*/  IMAD.X R7, R5, 0x1, R9, P6 ;  /* 0x0000000105077824 */ /* 0x000fc600030e0609 */
[----:B------:R-:W-:Y:S01]  /*18e70*/  @!PT LDS RZ, [RZ] ;  /* 0x00000000fffff984 */ /* 0x000fe20000000800 */
[----:B------:R-:W-:Y:S01]  /*18e80*/  @!PT LDS RZ, [RZ] ;  /* 0x00000000fffff984 */ /* 0x000fe20000000800 */
[----:B------:R-:W-:Y:S01]  /*18e90*/  @!PT LDS RZ, [RZ] ;  /* 0x00000000fffff984 */ /* 0x000fe20000000800 */
[----:B------:R1:W-:Y:S02]  /*18ea0*/  @!P4 LDGSTS.E.BYPASS.LTC128B.128 [R3+0x8000], desc[UR6][R166.64+0x80] ;  /* 0x08000080a603cfae */ /* 0x0003e4000b981a06 */
[----:B------:R-:W-:Y:S02]  /*18eb0*/  IADD3.X R5, PT, PT, R5, R7, RZ, P2, !PT ;  /* 0x0000000705057210 */ /* 0x000fe400017fe4ff */
        /* <DEDUP_REMOVED lines=53> */
.L_x_1735:
[----:B---3--:R-:W-:Y:S01]  /*19210*/  FMNMX3.FTZ R3, R2, R16, R20, !PT ;  /* 0x0000001002037276 */ /* 0x008fe20007810014 */
        /* <DEDUP_REMOVED lines=20> */
[----:B------:R-:W-:Y:S01]  /*19360*/  IADD3 R150, PT, PT, R166, 0xc040, RZ ;  /* 0x0000c040a6967810 */ /* 0x000fe20007ffe0ff */
[----:B------:R-:W3:Y:S01]  /*19370*/  SHFL.BFLY PT, R4, R7, 0x2, 0x1f ;  /* 0x0c401f0007047f89 */ /* 0x000ee200000e0000 */
        /* <DEDUP_REMOVED lines=14> */
[----:B------:R-:W-:Y:S01]  /*19460*/  IADD3 R2, PT, PT, R166, 0xc000, RZ ;  /* 0x0000c000a6027810 */ /* 0x000fe20007ffe0ff */
[----:B------:R-:W-:Y:S01]  /*19470*/  FADD.FTZ R7, R0, -R7 ;  /* 0x8000000700077221 */ /* 0x000fe20000010000 */
[----:B------:R-:W-:Y:S01]  /*19480*/  FSEL R144, R144, RZ, P2 ;  /* 0x000000ff90907208 */ /* 0x000fe20001000000 */
[----:B------:R-:W-:Y:S01]  /*19490*/  FMUL.FTZ R5, R5, UR8 ;  /* 0x0000000805057c20 */ /* 0x000fe20008410000 */
[----:B------:R-:W-:Y:S01]  /*194a0*/  @P0 IADD3 R150, PT, PT, R2, -0x40, RZ ;  /* 0xffffffc002960810 */ /* 0x000fe20007ffe0ff */
[----:B------:R-:W-:Y:S01]  /*194b0*/  FMUL.FTZ R152, R7, UR8 ;  /* 0x0000000807987c20 */ /* 0x000fe20008410000 */
[--C-:B------:R-:W-:Y:S01]  /*194c0*/  FFMA.FTZ R174, R16, UR8, -R179.reuse ;  /* 0x0000000810ae7c23 */ /* 0x100fe200080108b3 */
[----:B------:R-:W1:Y:S01]  /*194d0*/  MUFU.EX2 R181, R5 ;  /* 0x0000000500b57308 */ /* 0x000e620000000800 */
[----:B------:R-:W-:Y:S01]  /*194e0*/  IADD3 R2, PT, PT, R33, R150, RZ ;  /* 0x0000009621027210 */ /* 0x000fe20007ffe0ff */
[--C-:B------:R-:W-:Y:S01]  /*194f0*/  FFMA.FTZ R147, R20, UR8, -R179.reuse ;  /* 0x0000000814937c23 */ /* 0x100fe200080108b3 */
[--C-:B------:R-:W-:Y:S01]  /*19500*/  FFMA.FTZ R145, R18, UR8, -R179.reuse ;  /* 0x0000000812917c23 */ /* 0x100fe200080108b3 */
[----:B------:R-:W2:Y:S01]  /*19510*/  MUFU.EX2 R152, R152 ;  /* 0x0000009800987308 */ /* 0x000ea20000000800 */
[--C-:B------:R-:W-:Y:S01]  /*19520*/  FFMA.FTZ R148, R12, UR8, -R179.reuse ;  /* 0x000000080c947c23 */ /* 0x100fe200080108b3 */
[--C-:B------:R-:W-:Y:S01]  /*19530*/  FFMA.FTZ R153, R23, UR8, -R144.reuse ;  /* 0x0000000817997c23 */ /* 0x100fe20008010890 */
[--C-:B------:R-:W-:Y:S01]  /*19540*/  FFMA.FTZ R146, R21, UR8, -R144.reuse ;  /* 0x0000000815927c23 */ /* 0x100fe20008010890 */
[--C-:B------:R-:W-:Y:S01]  /*19550*/  FFMA.FTZ R149, R19, UR8, -R144.reuse ;  /* 0x0000000813957c23 */ /* 0x100fe20008010890 */
[--C-:B------:R-:W-:Y:S01]  /*19560*/  FFMA.FTZ R0, R17, UR8, -R144.reuse ;  /* 0x0000000811007c23 */ /* 0x100fe20008010890 */
[----:B------:R-:W-:Y:S01]  /*19570*/  MUFU.EX2 R174, R174 ;  /* 0x000000ae00ae7308 */ /* 0x000fe20000000800 */
[----:B------:R-:W-:Y:S01]  /*19580*/  LDSM.16.MT88.4 R28, [R150] ;  /* 0x00000000961c783b */ /* 0x000fe20000004200 */
[--C-:B------:R-:W-:Y:S01]  /*19590*/  FFMA.FTZ R139, R140, UR8, -R179.reuse ;  /* 0x000000088c8b7c23 */ /* 0x100fe200080108b3 */
[--C-:B------:R-:W-:Y:S01]  /*195a0*/  FFMA.FTZ R138, R138, UR8, -R179.reuse ;  /* 0x000000088a8a7c23 */ /* 0x100fe200080108b3 */
[-C--:B-1----:R-:W-:Y:S01]  /*195b0*/  FMUL.FTZ R4, R128, R181.reuse ;  /* 0x000000b580047220 */ /* 0x082fe20000410000 */
[----:B------:R-:W-:Y:S01]  /*195c0*/  IADD3 R128, PT, PT, R33, R166, RZ ;  /* 0x000000a621807210 */ /* 0x000fe20007ffe0ff */
[-C--:B------:R-:W-:Y:S01]  /*195d0*/  FMUL.FTZ R32, R104, R181.reuse ;  /* 0x000000b568207220 */ /* 0x080fe20000410000 */
[-C--:B------:R-:W-:Y:S01]  /*195e0*/  FMUL.FTZ R33, R105, R181.reuse ;  /* 0x000000b569217220 */ /* 0x080fe20000410000 */
[-C--:B--2---:R-:W-:Y:S01]  /*195f0*/  FMUL.FTZ R34, R106, R152.reuse ;  /* 0x000000986a227220 */ /* 0x084fe20000410000 */
[-C--:B------:R-:W-:Y:S01]  /*19600*/  FMUL.FTZ R35, R107, R152.reuse ;  /* 0x000000986b237220 */ /* 0x080fe20000410000 */
[----:B------:R-:W1:Y:S01]  /*19610*/  MUFU.EX2 R147, R147 ;  /* 0x0000009300937308 */ /* 0x000e620000000800 */
[----:B------:R-:W2:Y:S01]  /*19620*/  LDSM.16.MT88.4 R104, [R166+0xe000] ;  /* 0x00e00000a668783b */ /* 0x000ea20000004200 */
[-C--:B------:R-:W-:Y:S01]  /*19630*/  FMUL.FTZ R36, R36, R181.reuse ;  /* 0x000000b524247220 */ /* 0x080fe20000410000 */
[-C--:B------:R-:W-:Y:S01]  /*19640*/  FMUL.FTZ R37, R37, R181.reuse ;  /* 0x000000b525257220 */ /* 0x080fe20000410000 */
[----:B------:R-:W-:Y:S01]  /*19650*/  MUFU.EX2 R145, R145 ;  /* 0x0000009100917308 */ /* 0x000fe20000000800 */
[-C--:B------:R-:W-:Y:S01]  /*19660*/  FMUL.FTZ R38, R38, R152.reuse ;  /* 0x0000009826267220 */ /* 0x080fe20000410000 */
[-C--:B------:R-:W-:Y:S01]  /*19670*/  FMUL.FTZ R39, R39, R152.reuse ;  /* 0x0000009827277220 */ /* 0x080fe20000410000 */
[-C--:B------:R-:W-:Y:S01]  /*19680*/  FMUL.FTZ R40, R40, R181.reuse ;  /* 0x000000b528287220 */ /* 0x080fe20000410000 */
[----:B------:R-:W3:Y:S01]  /*19690*/  MUFU.EX2 R148, R148 ;  /* 0x0000009400947308 */ /* 0x000ee20000000800 */
[-C--:B------:R-:W-:Y:S01]  /*196a0*/  FMUL.FTZ R41, R41, R181.reuse ;  /* 0x000000b529297220 */ /* 0x080fe20000410000 */
[-C--:B------:R-:W-:Y:S01]  /*196b0*/  FMUL.FTZ R42, R42, R152.reuse ;  /* 0x000000982a2a7220 */ /* 0x080fe20000410000 */
[----:B------:R-:W-:Y:S01]  /*196c0*/  FMUL.FTZ R43, R43, R152 ;  /* 0x000000982b2b7220 */ /* 0x000fe20000410000 */
[----:B------:R-:W-:Y:S01]  /*196d0*/  MUFU.EX2 R153, R153 ;  /* 0x0000009900997308 */ /* 0x000fe20000000800 */
[-C--:B------:R-:W-:Y:S01]  /*196e0*/  FMUL.FTZ R44, R44, R181.reuse ;  /* 0x000000b52c2c7220 */ /* 0x080fe20000410000 */
[----:B-1----:R-:W-:Y:S01]  /*196f0*/  F2FP.BF16.F32.PACK_AB R8, R147, R174 ;  /* 0x000000ae9308723e */ /* 0x002fe200000010ff */
[-C--:B------:R-:W-:Y:S01]  /*19700*/  FMUL.FTZ R45, R45, R181.reuse ;  /* 0x000000b52d2d7220 */ /* 0x080fe20000410000 */
[----:B------:R-:W1:Y:S01]  /*19710*/  MUFU.EX2 R146, R146 ;  /* 0x0000009200927308 */ /* 0x000e620000000800 */
[-C--:B------:R-:W-:Y:S01]  /*19720*/  FMUL.FTZ R46, R46, R152.reuse ;  /* 0x000000982e2e7220 */ /* 0x080fe20000410000 */
[-C--:B------:R-:W-:Y:S01]  /*19730*/  FMUL.FTZ R47, R47, R152.reuse ;  /* 0x000000982f2f7220 */ /* 0x080fe20000410000 */
[-C--:B------:R-:W-:Y:S01]  /*19740*/  FMUL.FTZ R48, R48, R181.reuse ;  /* 0x000000b530307220 */ /* 0x080fe20000410000 */
[----:B------:R-:W-:Y:S01]  /*19750*/  MUFU.EX2 R149, R149 ;  /* 0x0000009500957308 */ /* 0x000fe20000000800 */
[----:B------:R-:W-:Y:S01]  /*19760*/  FMUL.FTZ R49, R49, R181 ;  /* 0x000000b531317220 */ /* 0x000fe20000410000 */
[----:B---3--:R-:W-:Y:S01]  /*19770*/  F2FP.BF16.F32.PACK_AB R10, R148, R145 ;  /* 0x00000091940a723e */ /* 0x008fe200000010ff */
[-C--:B------:R-:W-:Y:S01]  /*19780*/  FMUL.FTZ R50, R50, R152.reuse ;  /* 0x0000009832327220 */ /* 0x080fe20000410000 */
[----:B------:R-:W3:Y:S01]  /*19790*/  MUFU.EX2 R0, R0 ;  /* 0x0000000000007308 */ /* 0x000ee20000000800 */
[-C--:B------:R-:W-:Y:S01]  /*197a0*/  FMUL.FTZ R51, R51, R152.reuse ;  /* 0x0000009833337220 */ /* 0x080fe20000410000 */
[-C--:B------:R-:W-:Y:S01]  /*197b0*/  FMUL.FTZ R52, R52, R181.reuse ;  /* 0x000000b534347220 */ /* 0x080fe20000410000 */
[----:B------:R-:W-:Y:S01]  /*197c0*/  FMUL.FTZ R53, R53, R181 ;  /* 0x000000b535357220 */ /* 0x000fe20000410000 */
[-C--:B------:R-:W-:Y:S01]  /*197d0*/  FMUL.FTZ R54, R54, R152.reuse ;  /* 0x0000009836367220 */ /* 0x080fe20000410000 */
[-C--:B------:R-:W-:Y:S01]  /*197e0*/  FMUL.FTZ R55, R55, R152.reuse ;  /* 0x0000009837377220 */ /* 0x080fe20000410000 */
[----:B-1----:R-:W-:Y:S01]  /*197f0*/  F2FP.BF16.F32.PACK_AB R9, R146, R153 ;  /* 0x000000999209723e */ /* 0x002fe200000010ff */
[-C--:B------:R-:W-:Y:S01]  /*19800*/  FMUL.FTZ R56, R56, R181.reuse ;  /* 0x000000b538387220 */ /* 0x080fe20000410000 */
[-C--:B------:R-:W-:Y:S01]  /*19810*/  FMUL.FTZ R57, R57, R181.reuse ;  /* 0x000000b539397220 */ /* 0x080fe20000410000 */
[-C--:B------:R-:W-:Y:S01]  /*19820*/  FMUL.FTZ R58, R58, R152.reuse ;  /* 0x000000983a3a7220 */ /* 0x080fe20000410000 */
[-C--:B------:R-:W-:Y:S01]  /*19830*/  FMUL.FTZ R59, R59, R152.reuse ;  /* 0x000000983b3b7220 */ /* 0x080fe20000410000 */
        /* <DEDUP_REMOVED lines=49> */
[----:B------:R-:W3:Y:S01]  /*19b50*/  LDSM.16.MT88.4 R20, [R128+0xc000] ;  /* 0x00c000008014783b */ /* 0x000ee20000004200 */
[-C--:B------:R-:W-:Y:S01]  /*19b60*/  FMUL.FTZ R16, R120, R181.reuse ;  /* 0x000000b578107220 */ /* 0x080fe20000410000 */
[-C--:B------:R-:W-:Y:S01]  /*19b70*/  FMUL.FTZ R17, R121, R181.reuse ;  /* 0x000000b579117220 */ /* 0x080fe20000410000 */
[C---:B------:R-:W-:Y:S01]  /*19b80*/  HMMA.16816.F32.BF16 R28, R8.reuse, R30, R108 ;  /* 0x0000001e081c723c */ /* 0x040fe2000004186c */
[----:B------:R-:W-:Y:S01]  /*19b90*/  LDSM.16.MT88.4 R108, [R2] ;  /* 0x00000000026c783b */ /* 0x000fe20000004200 */
        /* <DEDUP_REMOVED lines=25> */
[--C-:B------:R-:W-:Y:S01]  /*19d30*/  FFMA.FTZ R133, R133, UR8, -R144.reuse ;  /* 0x0000000885857c23 */ /* 0x100fe20008010890 */
[----:B------:R-:W-:Y:S01]  /*19d40*/  MUFU.EX2 R139, R139 ;  /* 0x0000008b008b7308 */ /* 0x000fe20000000800 */
[--C-:B------:R-:W-:Y:S01]  /*19d50*/  FFMA.FTZ R185, R158, UR8, -R179.reuse ;  /* 0x000000089eb97c23 */ /* 0x100fe200080108b3 */
[--C-:B------:R-:W-:Y:S01]  /*19d60*/  FFMA.FTZ R158, R182, UR8, -R179.reuse ;  /* 0x00000008b69e7c23 */ /* 0x100fe200080108b3 */
[--C-:B------:R-:W-:Y:S01]  /*19d70*/  FFMA.FTZ R182, R155, UR8, -R144.reuse ;  /* 0x000000089bb67c23 */ /* 0x100fe20008010890 */
[----:B------:R-:W-:Y:S01]  /*19d80*/  MUFU.EX2 R138, R138 ;  /* 0x0000008a008a7308 */ /* 0x000fe20000000800 */
[C---:B--2---:R-:W-:Y:S01]  /*19d90*/  HMMA.16816.F32.BF16 R4, R8.reuse, R12, R4 ;  /* 0x0000000c0804723c */ /* 0x044fe20000041804 */
[--C-:B------:R-:W-:Y:S01]  /*19da0*/  FFMA.FTZ R178, R178, UR8, -R179.reuse ;  /* 0x00000008b2b27c23 */ /* 0x100fe200080108b3 */
[--C-:B------:R-:W-:Y:S01]  /*19db0*/  FFMA.FTZ R175, R175, UR8, -R144.reuse ;  /* 0x00000008afaf7c23 */ /* 0x100fe20008010890 */
[----:B------:R-:W-:Y:S01]  /*19dc0*/  MUFU.EX2 R133, R133 ;  /* 0x0000008500857308 */ /* 0x000fe20000000800 */
[--C-:B------:R-:W-:Y:S01]  /*19dd0*/  FFMA.FTZ R155, R159, UR8, -R144.reuse ;  /* 0x000000089f9b7c23 */ /* 0x100fe20008010890 */
[--C-:B------:R-:W-:Y:S01]  /*19de0*/  FFMA.FTZ R154, R154, UR8, -R179.reuse ;  /* 0x000000089a9a7c23 */ /* 0x100fe200080108b3 */
[--C-:B------:R-:W-:Y:S01]  /*19df0*/  FFMA.FTZ R163, R163, UR8, -R179.reuse ;  /* 0x00000008a3a37c23 */ /* 0x100fe200080108b3 */
[----:B------:R-:W-:Y:S01]  /*19e00*/  MUFU.EX2 R185, R185 ;  /* 0x000000b900b97308 */ /* 0x000fe20000000800 */
[C---:B---3--:R-:W-:Y:S01]  /*19e10*/  HMMA.16816.F32.BF16 R16, R8.reuse, R20, R16 ;  /* 0x000000140810723c */ /* 0x048fe20000041810 */
[--C-:B------:R-:W-:Y:S01]  /*19e20*/  FFMA.FTZ R169, R169, UR8, -R179.reuse ;  /* 0x00000008a9a97c23 */ /* 0x100fe200080108b3 */
[----:B------:R-:W-:Y:S01]  /*19e30*/  FFMA.FTZ R156, R156, UR8, -R179 ;  /* 0x000000089c9c7c23 */ /* 0x000fe200080108b3 */
[----:B------:R-:W-:Y:S01]  /*19e40*/  MUFU.EX2 R178, R178 ;  /* 0x000000b200b27308 */ /* 0x000fe20000000800 */
[----:B------:R-:W-:Y:S01]  /*19e50*/  FFMA.FTZ R151, R151, UR8, -R144 ;  /* 0x0000000897977c23 */ /* 0x000fe20008010890 */
[----:B------:R-:W-:Y:S01]  /*19e60*/  FFMA.FTZ R174, R177, R181, R174 ;  /* 0x000000b5b1ae7223 */ /* 0x000fe200000100ae */
[----:B------:R-:W-:Y:S01]  /*19e70*/  FFMA.FTZ R153, R176, R152, R153 ;  /* 0x00000098b0997223 */ /* 0x000fe20000010099 */
[----:B------:R-:W-:Y:S01]  /*19e80*/  MUFU.EX2 R158, R158 ;  /* 0x0000009e009e7308 */ /* 0x000fe20000000800 */
[C---:B------:R-:W-:Y:S01]  /*19e90*/  HMMA.16816.F32.BF16 R12, R8.reuse, R14, R124 ;  /* 0x0000000e080c723c */ /* 0x040fe2000004187c */
[----:B------:R-:W-:Y:S01]  /*19ea0*/  LDSM.16.MT88.4 R124, [R166+0xd800] ;  /* 0x00d80000a67c783b */ /* 0x000fe20000004200 */
[----:B------:R-:W-:Y:S01]  /*19eb0*/  FADD.FTZ R174, R147, R174 ;  /* 0x000000ae93ae7221 */ /* 0x000fe20000010000 */
[----:B------:R-:W-:Y:S01]  /*19ec0*/  MUFU.EX2 R175, R175 ;  /* 0x000000af00af7308 */ /* 0x000fe20000000800 */
[----:B------:R-:W-:Y:S01]  /*19ed0*/  FADD.FTZ R146, R146, R153 ;  /* 0x0000009992927221 */ /* 0x000fe20000010000 */
[----:B------:R-:W-:Y:S01]  /*19ee0*/  PLOP3.LUT P3, PT, PT, PT, UP1, 0x80, 0x8 ;  /* 0x000000000008781c */ /* 0x000fe20003f6f018 */
[----:B------:R-:W-:Y:S01]  /*19ef0*/  FADD.FTZ R145, R145, R174 ;  /* 0x000000ae91917221 */ /* 0x000fe20000010000 */
[----:B------:R-:W-:Y:S01]  /*19f00*/  MUFU.EX2 R182, R182 ;  /* 0x000000b600b67308 */ /* 0x000fe20000000800 */
[----:B-1----:R-:W-:Y:S01]  /*19f10*/  HMMA.16816.F32.BF16 R52, R8, R104, R52 ;  /* 0x000000680834723c */ /* 0x002fe20000041834 */
[----:B------:R-:W-:Y:S01]  /*19f20*/  FADD.FTZ R149, R149, R146 ;  /* 0x0000009295957221 */ /* 0x000fe20000010000 */
[----:B------:R-:W-:Y:S01]  /*19f30*/  FADD.FTZ R145, R148, R145 ;  /* 0x0000009194917221 */ /* 0x000fe20000010000 */
[----:B------:R-:W-:Y:S01]  /*19f40*/  MUFU.EX2 R155, R155 ;  /* 0x0000009b009b7308 */ /* 0x000fe20000000800 */
[----:B------:R-:W-:Y:S01]  /*19f50*/  PLOP3.LUT P2, PT, PT, PT, UP1, 0x80, 0x8 ;  /* 0x000000000008781c */ /* 0x000fe20003f4f018 */
[----:B------:R-:W-:-:S02]  /*19f60*/  FADD.FTZ R0, R0, R149 ;  /* 0x0000009500007221 */ /* 0x000fc40000010000 */
[----:B------:R-:W-:Y:S01]  /*19f70*/  MUFU.EX2 R154, R154 ;  /* 0x0000009a009a7308 */ /* 0x000fe20000000800 */
[C---:B------:R-:W-:Y:S01]  /*19f80*/  HMMA.16816.F32.BF16 R56, R8.reuse, R106, R56 ;  /* 0x0000006a0838723c */ /* 0x040fe20000041838 */
[----:B------:R-:W1:Y:S02]  /*19f90*/  LDSM.16.MT88.4 R104, [R2+0x2000] ;  /* 0x002000000268783b */ /* 0x000e640000004200 */
[----:B------:R-:W-:Y:S04]  /*19fa0*/  MUFU.EX2 R163, R163 ;  /* 0x000000a300a37308 */ /* 0x000fe80000000800 */
[----:B------:R-:W-:Y:S01]  /*19fb0*/  MUFU.EX2 R169, R169 ;  /* 0x000000a900a97308 */ /* 0x000fe20000000800 */
[C---:B------:R-:W-:Y:S01]  /*19fc0*/  HMMA.16816.F32.BF16 R20, R8.reuse, R22, R116 ;  /* 0x000000160814723c */ /* 0x040fe20000041874 */
[----:B------:R-:W-:Y:S02]  /*19fd0*/  LDSM.16.MT88.4 R116, [R128+0xd800] ;  /* 0x00d800008074783b */ /* 0x000fe40000004200 */
[----:B------:R-:W-:Y:S05]  /*19fe0*/  MUFU.EX2 R156, R156 ;  /* 0x0000009c009c7308 */ /* 0x000fea0000000800 */
[----:B------:R-:W-:Y:S01]  /*19ff0*/  HMMA.16816.F32.BF16 R32, R8, R108, R32 ;  /* 0x0000006c0820723c */ /* 0x000fe20000041820 */
[----:B------:R-:W-:-:S07]  /*1a000*/  FFMA.FTZ R108, R135, UR8, -R144 ;  /* 0x00000008876c7c23 */ /* 0x000fce0008010890 */
[C---:B------:R-:W-:Y:S08]  /*1a010*/  HMMA.16816.F32.BF16 R100, R8.reuse, R110, R100 ;  /* 0x0000006e0864723c */ /* 0x040ff00000041864 */
        /* <DEDUP_REMOVED lines=14> */
[----:B------:R-:W1:Y:S01]  /*1a100*/  LDSM.16.MT88.4 R104, [R166+0xc800] ;  /* 0x00c80000a668783b */ /* 0x000e620000004200 */
[--C-:B------:R-:W-:Y:S01]  /*1a110*/  FFMA.FTZ R96, R134, UR8, -R179.reuse ;  /* 0x0000000886607c23 */ /* 0x100fe200080108b3 */
[--C-:B------:R-:W-:Y:S01]  /*1a120*/  FFMA.FTZ R99, R136, UR8, -R179.reuse ;  /* 0x0000000888637c23 */ /* 0x100fe200080108b3 */
[--C-:B------:R-:W-:Y:S01]  /*1a130*/  FFMA.FTZ R136, R137, UR8, -R144.reuse ;  /* 0x0000000889887c23 */ /* 0x100fe20008010890 */
[--C-:B------:R-:W-:Y:S01]  /*1a140*/  FFMA.FTZ R134, R183, UR8, -R144.reuse ;  /* 0x00000008b7867c23 */ /* 0x100fe20008010890 */
[----:B------:R-:W2:Y:S01]  /*1a150*/  MUFU.EX2 R140, R96 ;  /* 0x00000060008c7308 */ /* 0x000ea20000000800 */
[----:B------:R-:W-:Y:S01]  /*1a160*/  FFMA.FTZ R183, R180, UR8, -R179 ;  /* 0x00000008b4b77c23 */ /* 0x000fe200080108b3 */
[----:B------:R-:W-:-:S02]  /*1a170*/  FFMA.FTZ R180, R157, UR8, -R144 ;  /* 0x000000089db47c23 */ /* 0x000fc40008010890 */
[----:B------:R-:W3:Y:S04]  /*1a180*/  MUFU.EX2 R135, R99 ;  /* 0x0000006300877308 */ /* 0x000ee80000000800 */
[----:B------:R4:W-:Y:S04]  /*1a190*/  MUFU.EX2 R137, R108 ;  /* 0x0000006c00897308 */ /* 0x0009e80000000800 */
[----:B------:R-:W5:Y:S01]  /*1a1a0*/  MUFU.EX2 R136, R136 ;  /* 0x0000008800887308 */ /* 0x000f620000000800 */
[----:B--2---:R-:W-:Y:S01]  /*1a1b0*/  F2FP.BF16.F32.PACK_AB R96, R139, R140 ;  /* 0x0000008c8b60723e */ /* 0x004fe200000010ff */
[----:B------:R-:W-:-:S02]  /*1a1c0*/  FADD.FTZ R140, R140, R145 ;  /* 0x000000918c8c7221 */ /* 0x000fc40000010000 */
[----:B------:R-:W2:Y:S01]  /*1a1d0*/  MUFU.EX2 R134, R134 ;  /* 0x0000008600867308 */ /* 0x000ea20000000800 */
[----:B---3--:R-:W-:Y:S01]  /*1a1e0*/  F2FP.BF16.F32.PACK_AB R98, R135, R138 ;  /* 0x0000008a8762723e */ /* 0x008fe200000010ff */
[----:B------:R-:W-:Y:S02]  /*1a1f0*/  FADD.FTZ R139, R139, R140 ;  /* 0x0000008c8b8b7221 */ /* 0x000fe40000010000 */
[----:B------:R-:W3:Y:S01]  /*1a200*/  MUFU.EX2 R183, R183 ;  /* 0x000000b700b77308 */ /* 0x000ee20000000800 */
[----:B----4-:R-:W-:Y:S01]  /*1a210*/  LDSM.16.MT88.4 R108, [R166+0xd000] ;  /* 0x00d00000a66c783b */ /* 0x010fe20000004200 */
[----:B------:R-:W-:Y:S02]  /*1a220*/  FADD.FTZ R138, R138, R139 ;  /* 0x0000008b8a8a7221 */ /* 0x000fe40000010000 */
[----:B------:R-:W4:Y:S01]  /*1a230*/  MUFU.EX2 R180, R180 ;  /* 0x000000b400b47308 */ /* 0x000f220000000800 */
[----:B-----5:R-:W-:Y:S01]  /*1a240*/  F2FP.BF16.F32.PACK_AB R97, R136, R137 ;  /* 0x000000898861723e */ /* 0x020fe200000010ff */
[----:B------:R-:W-:Y:S01]  /*1a250*/  FADD.FTZ R138, R135, R138 ;  /* 0x0000008a878a7221 */ /* 0x000fe20000010000 */
[----:B--2---:R-:W-:-:S07]  /*1a260*/  F2FP.BF16.F32.PACK_AB R99, R133, R134 ;  /* 0x000000868563723e */ /* 0x004fce00000010ff */
        /* <DEDUP_REMOVED lines=36> */
[----:B------:R-:W-:Y:S01]  /*1a4b0*/  F2FP.BF16.F32.PACK_AB R96, R178, R185 ;  /* 0x000000b9b260723e */ /* 0x000fe200000010ff */
[----:B------:R-:W-:Y:S01]  /*1a4c0*/  FADD.FTZ R185, R185, R138 ;  /* 0x0000008ab9b97221 */ /* 0x000fe20000010000 */
[----:B------:R-:W-:-:S02]  /*1a4d0*/  F2FP.BF16.F32.PACK_AB R97, R182, R175 ;  /* 0x000000afb661723e */ /* 0x000fc400000010ff */
[----:B---3--:R-:W-:Y:S01]  /*1a4e0*/  F2FP.BF16.F32.PACK_AB R98, R158, R183 ;  /* 0x000000b79e62723e */ /* 0x008fe200000010ff */
[----:B------:R-:W-:Y:S01]  /*1a4f0*/  FADD.FTZ R178, R178, R185 ;  /* 0x000000b9b2b27221 */ /* 0x000fe20000010000 */
[----:B----4-:R-:W-:-:S03]  /*1a500*/  F2FP.BF16.F32.PACK_AB R99, R155, R180 ;  /* 0x000000b49b63723e */ /* 0x010fc600000010ff */
[----:B------:R-:W-:-:S04]  /*1a510*/  FADD.FTZ R183, R183, R178 ;  /* 0x000000b2b7b77221 */ /* 0x000fc80000010000 */
[----:B------:R-:W-:Y:S01]  /*1a520*/  HMMA.16816.F32.BF16 R4, R96, R108, R4 ;  /* 0x0000006c6004723c */ /* 0x000fe20000041804 */
[----:B------:R-:W-:-:S07]  /*1a530*/  FADD.FTZ R183, R158, R183 ;  /* 0x000000b79eb77221 */ /* 0x000fce0000010000 */
        /* <DEDUP_REMOVED lines=29> */
[----:B--2---:R-:W-:Y:S01]  /*1a710*/  HMMA.16816.F32.BF16 R84, R96, R108, R84 ;  /* 0x0000006c6054723c */ /* 0x004fe20000041854 */
[--C-:B------:R-:W-:Y:S01]  /*1a720*/  FFMA.FTZ R108, R143, UR8, -R144.reuse ;  /* 0x000000088f6c7c23 */ /* 0x100fe20008010890 */
[----:B------:R-:W-:-:S03]  /*1a730*/  FFMA.FTZ R143, R142, UR8, -R144 ;  /* 0x000000088e8f7c23 */ /* 0x000fc60008010890 */
[----:B------:R2:W-:Y:S03]  /*1a740*/  MUFU.EX2 R142, R108 ;  /* 0x0000006c008e7308 */ /* 0x0005e60000000800 */
[C---:B------:R-:W-:Y:S01]  /*1a750*/  HMMA.16816.F32.BF16 R88, R96.reuse, R110, R88 ;  /* 0x0000006e6058723c */ /* 0x040fe20000041858 */
[----:B------:R-:W-:Y:S01]  /*1a760*/  MUFU.EX2 R143, R143 ;  /* 0x0000008f008f7308 */ /* 0x000fe20000000800 */
[----:B--2---:R-:W-:Y:S06]  /*1a770*/  LDSM.16.MT88.4 R108, [R150+0x1800] ;  /* 0x00180000966c783b */ /* 0x004fec0000004200 */
[C---:B-1----:R-:W-:Y:S08]  /*1a780*/  HMMA.16816.F32.BF16 R92, R96.reuse, R104, R92 ;  /* 0x00000068605c723c */ /* 0x042ff0000004185c */
[----:B------:R-:W-:Y:S01]  /*1a790*/  HMMA.16816.F32.BF16 R8, R96, R106, R8 ;  /* 0x0000006a6008723c */ /* 0x000fe20000041808 */
[----:B------:R-:W-:Y:S01]  /*1a7a0*/  FFMA.FTZ R99, R141, UR8, -R144 ;  /* 0x000000088d637c23 */ /* 0x000fe20008010890 */
[----:B------:R-:W1:Y:S01]  /*1a7b0*/  LDSM.16.MT88.4 R104, [R128+0xf800] ;  /* 0x00f800008068783b */ /* 0x000e620000004200 */
[----:B------:R-:W-:Y:S01]  /*1a7c0*/  MUFU.EX2 R141, R151 ;  /* 0x00000097008d7308 */ /* 0x000fe20000000800 */
[C---:B------:R-:W-:Y:S01]  /*1a7d0*/  F2FP.BF16.F32.PACK_AB R96, R163.reuse, R154 ;  /* 0x0000009aa360723e */ /* 0x040fe200000010ff */
[----:B------:R-:W-:Y:S01]  /*1a7e0*/  FADD.FTZ R154, R154, R183 ;  /* 0x000000b79a9a7221 */ /* 0x000fe20000010000 */
[----:B------:R-:W-:Y:S01]  /*1a7f0*/  F2FP.BF16.F32.PACK_AB R98, R156, R169 ;  /* 0x000000a99c62723e */ /* 0x000fe200000010ff */
[----:B------:R-:W2:Y:S02]  /*1a800*/  MUFU.EX2 R144, R99 ;  /* 0x0000006300907308 */ /* 0x000ea40000000800 */
[----:B------:R-:W-:-:S04]  /*1a810*/  FADD.FTZ R154, R163, R154 ;  /* 0x0000009aa39a7221 */ /* 0x000fc80000010000 */
[----:B------:R-:W-:-:S04]  /*1a820*/  FADD.FTZ R169, R169, R154 ;  /* 0x0000009aa9a97221 */ /* 0x000fc80000010000 */
[----:B------:R-:W-:Y:S01]  /*1a830*/  FADD.FTZ R177, R156, R169 ;  /* 0x000000a99cb17221 */ /* 0x000fe20000010000 */
[----:B--2---:R-:W-:Y:S02]  /*1a840*/  F2FP.BF16.F32.PACK_AB R97, R144, R141 ;  /* 0x0000008d9061723e */ /* 0x004fe400000010ff */
[----:B------:R-:W-:-:S07]  /*1a850*/  F2FP.BF16.F32.PACK_AB R99, R143, R142 ;  /* 0x0000008e8f63723e */ /* 0x000fce00000010ff */
[C---:B------:R-:W-:Y:S01]  /*1a860*/  HMMA.16816.F32.BF16 R120, R96.reuse, R116, R16 ;  /* 0x000000746078723c */ /* 0x040fe20000041810 */
[----:B------:R2:W3:Y:S07]  /*1a870*/  LDSM.16.MT88.4 R16, [R128+0x11800] ;  /* 0x011800008010783b */ /* 0x0004ee0000004200 */
[C---:B------:R-:W-:Y:S01]  /*1a880*/  HMMA.16816.F32.BF16 R116, R96.reuse, R118, R20 ;  /* 0x000000766074723c */ /* 0x040fe20000041814 */
[----:B------:R-:W-:Y:S07]  /*1a890*/  LDSM.16.MT88.4 R20, [R2+0x1800] ;  /* 0x001800000214783b */ /* 0x000fee0000004200 */
[C---:B-1----:R-:W-:Y:S08]  /*1a8a0*/  HMMA.16816.F32.BF16 R44, R96.reuse, R104, R44 ;  /* 0x00000068602c723c */ /* 0x042ff0000004182c */
[C---:B------:R-:W-:Y:S01]  /*1a8b0*/  HMMA.16816.F32.BF16 R48, R96.reuse, R106, R48 ;  /* 0x0000006a6030723c */ /* 0x040fe20000041830 */
[----:B------:R-:W1:Y:S07]  /*1a8c0*/  LDSM.16.MT88.4 R104, [R150+0x3800] ;  /* 0x003800009668783b */ /* 0x000e6e0000004200 */
[C---:B--2---:R-:W-:Y:S01]  /*1a8d0*/  HMMA.16816.F32.BF16 R128, R96.reuse, R124, R4 ;  /* 0x0000007c6080723c */ /* 0x044fe20000041804 */
[----:B------:R-:W-:Y:S07]  /*1a8e0*/  LDSM.16.MT88.4 R4, [R2+0x5800] ;  /* 0x005800000204783b */ /* 0x000fee0000004200 */
[C---:B------:R-:W-:Y:S01]  /*1a8f0*/  HMMA.16816.F32.BF16 R124, R96.reuse, R126, R12 ;  /* 0x0000007e607c723c */ /* 0x040fe2000004180c */
[----:B------:R-:W-:Y:S07]  /*1a900*/  LDSM.16.MT88.4 R12, [R166+0x11800] ;  /* 0x01180000a60c783b */ /* 0x000fee0000004200 */
[C---:B---3--:R-:W-:Y:S08]  /*1a910*/  HMMA.16816.F32.BF16 R76, R96.reuse, R16, R76 ;  /* 0x00000010604c723c */ /* 0x048ff0000004184c */
[C---:B------:R-:W-:Y:S01]  /*1a920*/  HMMA.16816.F32.BF16 R80, R96.reuse, R18, R80 ;  /* 0x000000126050723c */ /* 0x040fe20000041850 */
[----:B------:R-:W2:Y:S07]  /*1a930*/  LDSM.16.MT88.4 R16, [R166+0xf800] ;  /* 0x00f80000a610783b */ /* 0x000eae0000004200 */
[C---:B------:R-:W-:Y:S01]  /*1a940*/  HMMA.16816.F32.BF16 R112, R96.reuse, R108, R24 ;  /* 0x0000006c6070723c */ /* 0x040fe20000041818 */
[----:B------:R-:W3:Y:S07]  /*1a950*/  LDSM.16.MT88.4 R24, [R150+0x5800] ;  /* 0x005800009618783b */ /* 0x000eee0000004200 */
[C---:B-1----:R-:W-:Y:S08]  /*1a960*/  HMMA.16816.F32.BF16 R52, R96.reuse, R104, R52 ;  /* 0x000000686034723c */ /* 0x042ff00000041834 */
[C---:B------:R-:W-:Y:S08]  /*1a970*/  HMMA.16816.F32.BF16 R56, R96.reuse, R106, R56 ;  /* 0x0000006a6038723c */ /* 0x040ff00000041838 */
[C---:B------:R-:W-:Y:S08]  /*1a980*/  HMMA.16816.F32.BF16 R104, R96.reuse, R20, R32 ;  /* 0x000000146068723c */ /* 0x040ff00000041820 */
[C---:B------:R-:W-:Y:S01]  /*1a990*/  HMMA.16816.F32.BF16 R100, R96.reuse, R22, R100 ;  /* 0x000000166064723c */ /* 0x040fe20000041864 */
[----:B------:R1:W4:Y:S07]  /*1a9a0*/  LDSM.16.MT88.4 R20, [R2+0x3800] ;  /* 0x003800000214783b */ /* 0x00032e0000004200 */
[----:B--2---:R-:W-:Y:S01]  /*1a9b0*/  HMMA.16816.F32.BF16 R36, R96, R16, R36 ;  /* 0x000000106024723c */ /* 0x004fe20000041824 */
[----:B------:R-:W-:-:S04]  /*1a9c0*/  FADD.FTZ R17, R137, R0 ;  /* 0x0000000089117221 */ /* 0x000fc80000010000 */
[----:B------:R-:W-:-:S03]  /*1a9d0*/  FADD.FTZ R17, R136, R17 ;  /* 0x0000001188117221 */ /* 0x000fc60000010000 */
[----:B------:R-:W-:Y:S01]  /*1a9e0*/  HMMA.16816.F32.BF16 R68, R96, R12, R68 ;  /* 0x0000000c6044723c */ /* 0x000fe20000041844 */
[----:B------:R-:W-:-:S04]  /*1a9f0*/  FADD.FTZ R0, R134, R17 ;  /* 0x0000001186007221 */ /* 0x000fc80000010000 */
[----:B------:R-:W-:-:S03]  /*1aa00*/  FADD.FTZ R0, R133, R0 ;  /* 0x0000000085007221 */ /* 0x000fc60000010000 */
[----:B------:R-:W-:Y:S01]  /*1aa10*/  HMMA.16816.F32.BF16 R108, R96, R110, R28 ;  /* 0x0000006e606c723c */ /* 0x000fe2000004181c */
[----:B------:R-:W-:Y:S01]  /*1aa20*/  FADD.FTZ R13, R175, R0 ;  /* 0x00000000af0d7221 */ /* 0x000fe20000010000 */
[-C--:B-1----:R-:W-:Y:S02]  /*1aa30*/  MOV R2, R132.reuse ;  /* 0x0000008400027202 */ /* 0x082fe40000000f00 */
[----:B------:R-:W-:Y:S01]  /*1aa40*/  @P2 MOV R2, R132 ;  /* 0x0000008400022202 */ /* 0x000fe20000000f00 */
[----:B------:R-:W-:-:S03]  /*1aa50*/  FADD.FTZ R13, R182, R13 ;  /* 0x0000000db60d7221 */ /* 0x000fc60000010000 */
[----:B---3--:R-:W-:Y:S01]  /*1aa60*/  HMMA.16816.F32.BF16 R84, R96, R24, R84 ;  /* 0x000000186054723c */ /* 0x008fe20000041854 */
[----:B------:R-:W-:-:S04]  /*1aa70*/  FADD.FTZ R0, R180, R13 ;  /* 0x0000000db4007221 */ /* 0x000fc80000010000 */
[----:B------:R-:W-:-:S03]  /*1aa80*/  FADD.FTZ R0, R155, R0 ;  /* 0x000000009b007221 */ /* 0x000fc60000010000 */
[----:B------:R-:W-:Y:S01]  /*1aa90*/  HMMA.16816.F32.BF16 R88, R96, R26, R88 ;  /* 0x0000001a6058723c */ /* 0x000fe20000041858 */
        /* <DEDUP_REMOVED lines=9> */
[C---:B------:R-:W-:Y:S08]  /*1ab30*/  HMMA.16816.F32.BF16 R72, R96.reuse, R14, R72 ;  /* 0x0000000e6048723c */ /* 0x040ff00000041848 */
[C---:B------:R-:W-:Y:S08]  /*1ab40*/  HMMA.16816.F32.BF16 R92, R96.reuse, R4, R92 ;  /* 0x00000004605c723c */ /* 0x040ff0000004185c */
[----:B------:R-:W-:Y:S01]  /*1ab50*/  HMMA.16816.F32.BF16 R96, R96, R6, R8 ;  /* 0x000000066060723c */ /* 0x000fe20000041808 */
[----:B------:R-:W-:-:S04]  /*1ab60*/  NOP ;  /* 0x0000000000007918 */ /* 0x000fc80000000000 */
[----:B------:R-:W-:-:S15]  /*1ab70*/  BRA.U UP1, `(.L_x_1738) ;  /* 0x0000000101047547 */ /* 0x000fde000b800000 */
.L_x_1732:
[----:B------:R-:W-:-:S12]  /*1ab80*/  UIADD3 UR4, UPT, UPT, UR14, -0x1, URZ ;  /* 0xffffffff0e047890 */ /* 0x000fd8000fffe0ff */
.L_x_1738:
        /* <DEDUP_REMOVED lines=22> */
.L_x_1743:
        /* <DEDUP_REMOVED lines=9> */
[C---:B------:R-:W-:Y:S01]  /*1ad80*/  IMAD.SHL.U32 R4, R165.reuse, 0x8, RZ ;  /* 0x00000008a5047824 */ /* 0x040fe200078e00ff */
[----:B------:R-:W-:Y:S01]  /*1ad90*/  LOP3.LUT R0, R164, 0x8, RZ, 0xc0, !PT ;  /* 0x00000008a4007812 */ /* 0x000fe200078ec0ff */
[----:B------:R-:W-:Y:S01]  /*1ada0*/  IMAD.SHL.U32 R5, R165, 0x40, RZ ;  /* 0x00000040a5057824 */ /* 0x000fe200078e00ff */
[----:B------:R-:W-:Y:S01]  /*1adb0*/  LOP3.LUT R162, R6, 0x7c00, RZ, 0xc0, !PT ;  /* 0x00007c0006a27812 */ /* 0x000fe200078ec0ff */
[----:B-----5:R-:W-:Y:S01]  /*1adc0*/  @!P4 IMAD.SHL.U32 R9, R8, 0x40, RZ ;  /* 0x000000400809c824 */ /* 0x020fe200078e00ff */
[----:B------:R-:W-:Y:S02]  /*1add0*/  LOP3.LUT R6, R4, 0x38, RZ, 0xc0, !PT ;  /* 0x0000003804067812 */ /* 0x000fe400078ec0ff */
[----:B------:R-:W-:Y:S02]  /*1ade0*/  LOP3.LUT R3, R5, 0x1c0, RZ, 0xc0, !PT ;  /* 0x000001c005037812 */ /* 0x000fe400078ec0ff */
[----:B------:R-:W-:Y:S02]  /*1adf0*/  LOP3.LUT R10, R6, 0x40, RZ, 0xfc, !PT ;  /* 0x00000040060a7812 */ /* 0x000fe400078efcff */
[--C-:B------:R-:W-:Y:S02]  /*1ae00*/  LOP3.LUT R2, R3, 0x38, R4.reuse, 0xf8, !PT ;  /* 0x0000003803027812 */ /* 0x100fe400078ef804 */
[----:B--2---:R-:W-:Y:S01]  /*1ae10*/  ISETP.GE.AND P2, PT, R10, UR15, PT ;  /* 0x0000000f0a007c0c */ /* 0x004fe2000bf46270 */
[----:B------:R-:W-:Y:S01]  /*1ae20*/  @!P4 IMAD.X R10, RZ, RZ, ~R9, P0 ;  /* 0x000000ffff0ac224 */ /* 0x000fe200000e0e09 */
[----:B------:R-:W-:Y:S02]  /*1ae30*/  LOP3.LUT R3, R162, 0x200, R5, 0xf8, !PT ;  /* 0x00000200a2037812 */ /* 0x000fe400078ef805 */
[----:B------:R-:W-:Y:S02]  /*1ae40*/  LOP3.LUT R179, R179, 0x1f8, R4, 0x78, !PT ;  /* 0x000001f8b3b37812 */ /* 0x000fe400078e7804 */
[----:B------:R-:W-:Y:S02]  /*1ae50*/  @!P4 SHF.R.S64 R7, R7, 0x1f, R10 ;  /* 0x0000001f0707c819 */ /* 0x000fe4000000100a */
        /* <DEDUP_REMOVED lines=41> */
[-C--:B------:R-:W-:Y:S04]  /*1b0f0*/  @!P5 IADD3 R13, PT, PT, R13, -R4.reuse, RZ ;  /* 0x800000040d0dd210 */ /* 0x080fe80007ffe0ff */
[----:B------:R-:W-:Y:S02]  /*1b100*/  ISETP.GE.U32.AND P0, PT, R13, R4, PT ;  /* 0x000000040d00720c */ /* 0x000fe40003f06070 */
[----:B------:R-:W-:Y:S02]  /*1b110*/  LOP3.LUT R4, R3, UR13, RZ, 0x3c, !PT ;  /* 0x0000000d03047c12 */ /* 0x000fe4000f8e3cff */
[----:B------:R-:W-:Y:S02]  /*1b120*/  LOP3.LUT R13, RZ, R3, RZ, 0x33, !PT ;  /* 0x00000003ff0d7212 */ /* 0x000fe400078e33ff */
        /* <DEDUP_REMOVED lines=8> */
[----:B------:R-:W-:Y:S01]  /*1b1b0*/  SEL R13, R13, R2, !P0 ;  /* 0x000000020d0d7207 */ /* 0x000fe20004000000 */
[----:B------:R-:W1:Y:S01]  /*1b1c0*/  LDC.64 R8, c[0x0][0x3c0] ;  /* 0x0000f000ff087b82 */ /* 0x000e620000000a00 */
[-C--:B------:R-:W-:Y:S02]  /*1b1d0*/  LEA R18, P5, R15, R172.reuse, 0x2 ;  /* 0x000000ac0f127211 */ /* 0x080fe400078a10ff */
[C---:B------:R-:W-:Y:S01]  /*1b1e0*/  LEA R16, P0, R13.reuse, R172, 0x2 ;  /* 0x000000ac0d107211 */ /* 0x040fe200078010ff */
[----:B------:R-:W-:Y:S01]  /*1b1f0*/  IMAD.IADD R2, R13, 0x1, -R15 ;  /* 0x000000010d027824 */ /* 0x000fe200078e0a0f */
[-C--:B------:R-:W-:Y:S02]  /*1b200*/  LEA.HI.X.SX32 R19, R15, R173.reuse, 0x2, P5 ;  /* 0x000000ad0f137211 */ /* 0x080fe400028f16ff */
[----:B------:R-:W-:Y:S01]  /*1b210*/  LEA.HI.X.SX32 R17, R13, R173, 0x2, P0 ;  /* 0x000000ad0d117211 */ /* 0x000fe200000f16ff */
[----:B------:R-:W-:Y:S02]  /*1b220*/  IMAD R3, R2, R3, -0x40 ;  /* 0xffffffc002037424 */ /* 0x000fe400078e0203 */
[----:B------:R-:W2:Y:S03]  /*1b230*/  LDG.E R5, desc[UR6][R18.64] ;  /* 0x0000000612057981 */ /* 0x000ea6000c1e1900 */
[----:B------:R-:W-:Y:S01]  /*1b240*/  SHF.R.S32.HI R13, RZ, 0x1f, R3 ;  /* 0x0000001fff0d7819 */ /* 0x000fe20000011403 */
[----:B------:R-:W2:Y:S04]  /*1b250*/  LDG.E R4, desc[UR6][R16.64] ;  /* 0x0000000610047981 */ /* 0x000ea8000c1e1900 */
        /* <DEDUP_REMOVED lines=12> */
.L_x_1740:
[----:B------:R-:W-:Y:S01]  /*1b320*/  @!PT LDS RZ, [RZ] ;  /* 0x00000000fffff984 */ /* 0x000fe20000000800 */
[----:B------:R-:W-:Y:S01]  /*1b330*/  @!PT LDS RZ, [RZ] ;  /* 0x00000000fffff984 */ /* 0x000fe20000000800 */
[----:B------:R-:W-:Y:S01]  /*1b340*/  @!PT LDS RZ, [RZ] ;  /* 0x00000000fffff984 */ /* 0x000fe20000000800 */
[----:B------:R-:W-:Y:S01]  /*1b350*/  @!P3 LDGSTS.E.BYPASS.LTC128B.128 [R179+0xc000], desc[UR6][R170.64] ;  /* 0x0c000000aab3bfae */ /* 0x000fe2000b981a06 */
[C---:B------:R-:W-:Y:S01]  /*1b360*/  LEA R10, P0, R8.reuse, R170, 0x5 ;  /* 0x000000aa080a7211 */ /* 0x040fe200078028ff */
[----:B------:R-:W-:Y:S01]  /*1b370*/  UIADD3 UR17, UPT, UPT, UR17, -0x1, URZ ;  /* 0xffffffff11117890 */ /* 0x000fe2000fffe0ff */
[C-C-:B------:R-:W-:Y:S02]  /*1b380*/  SHF.L.U64.HI R3, R8.reuse, 0x5, R11.reuse ;  /* 0x0000000508037819 */ /* 0x140fe4000001020b */
[----:B------:R-:W-:Y:S01]  /*1b390*/  @P3 STS.128 [R179+0xc000], RZ ;  /* 0x00c000ffb3003388 */ /* 0x000fe20000000c00 */
[C---:B------:R-:W-:Y:S01]  /*1b3a0*/  LEA.HI.X R11, R8.reuse, R171, R11, 0x5, P0 ;  /* 0x000000ab080b7211 */ /* 0x040fe200000f2c0b */
[----:B------:R-:W-:Y:S01]  /*1b3b0*/  UISETP.GT.AND UP0, UPT, UR17, UR20, UPT ;  /* 0x000000141100728c */ /* 0x000fe2000bf04270 */
[----:B------:R-:W-:Y:S02]  /*1b3c0*/  SHF.L.U32 R2, R8, 0x5, RZ ;  /* 0x0000000508027819 */ /* 0x000fe400000006ff */
[----:B------:R-:W-:Y:S01]  /*1b3d0*/  @!PT LDS RZ, [RZ] ;  /* 0x00000000fffff984 */ /* 0x000fe20000000800 */
[----:B------:R-:W-:Y:S01]  /*1b3e0*/  @!PT LDS RZ, [RZ] ;  /* 0x00000000fffff984 */ /* 0x000fe20000000800 */
[----:B------:R-:W-:Y:S01]  /*1b3f0*/  @!PT LDS RZ, [RZ] ;  /* 0x00000000fffff984 */ /* 0x000fe20000000800 */
[----:B------:R-:W-:Y:S01]  /*1b400*/  @!P2 LDGSTS.E.BYPASS.LTC128B.128 [R179+0xe000], desc[UR6][R170.64+0x80] ;  /* 0x0e000080aab3afae */ /* 0x000fe2000b981a06 */
[----:B------:R-:W-:Y:S02]  /*1b410*/  LEA R139, R0, UR5, 0x1 ;  /* 0x00000005008b7c11 */ /* 0x000fe4000f8e08ff */
[C---:B------:R-:W-:Y:S02]  /*1b420*/  IADD3 R8, P5, PT, R2.reuse, R10, RZ ;  /* 0x0000000a02087210 */ /* 0x040fe40007fbe0ff */
[----:B------:R-:W-:Y:S02]  /*1b430*/  @P2 STS.128 [R179+0xe000], RZ ;  /* 0x00e000ffb3002388 */ /* 0x000fe40000000c00 */
[C---:B------:R-:W-:Y:S03]  /*1b440*/  IADD3.X R9, PT, PT, R3.reuse, R11, RZ, P5, !PT ;  /* 0x0000000b03097210 */ /* 0x040fe60002ffe4ff */
[----:B------:R-:W-:Y:S01]  /*1b450*/  @!PT LDS RZ, [RZ] ;  /* 0x00000000fffff984 */ /* 0x000fe20000000800 */
[----:B------:R-:W-:Y:S01]  /*1b460*/  @!PT LDS RZ, [RZ] ;  /* 0x00000000fffff984 */ /* 0x000fe20000000800 */
[----:B------:R-:W-:Y:S01]  /*1b470*/  @!PT LDS RZ, [RZ] ;  /* 0x00000000fffff984 */ /* 0x000fe20000000800 */
[----:B------:R-:W-:Y:S01]  /*1b480*/  @!P1 LDGSTS.E.BYPASS.LTC128B.128 [R179+0x10000], desc[UR6][R170.64+0x100] ;  /* 0x10000100aab39fae */ /* 0x000fe2000b981a06 */
[----:B------:R-:W-:Y:S04]  /*1b490*/  IADD3 R2, P0, PT, R2, R8, RZ ;  /* 0x0000000802027210 */ /* 0x000fe80007f1e0ff */
[----:B------:R-:W-:Y:S01]  /*1b4a0*/  @P1 STS.128 [R179+0x10000], RZ ;  /* 0x010000ffb3001388 */ /* 0x000fe20000000c00 */
[----:B------:R-:W-:Y:S02]  /*1b4b0*/  IADD3.X R3, PT, PT, R3, R9, RZ, P0, !PT ;  /* 0x0000000903037210 */ /* 0x000fe400007fe4ff */
[----:B------:R-:W-:Y:S02]  /*1b4c0*/  LOP3.LUT P0, RZ, R165, 0x2, RZ, 0xc0, !PT ;  /* 0x00000002a5ff7812 */ /* 0x000fe4000780c0ff */
[----:B------:R-:W-:Y:S01]  /*1b4d0*/  @!PT LDS RZ, [RZ] ;  /* 0x00000000fffff984 */ /* 0x000fe20000000800 */
[----:B------:R-:W-:Y:S01]  /*1b4e0*/  @!PT LDS RZ, [RZ] ;  /* 0x00000000fffff984 */ /* 0x000fe20000000800 */
[----:B------:R-:W-:Y:S01]  /*1b4f0*/  @!PT LDS RZ, [RZ] ;  /* 0x00000000fffff984 */ /* 0x000fe20000000800 */
[----:B------:R-:W-:Y:S02]  /*1b500*/  @!P3 LDGSTS.E.BYPASS.LTC128B.128 [R179+0xc800], desc[UR6][R10.64] ;  /* 0x0c8000000ab3bfae */ /* 0x000fe4000b981a06 */
[----:B------:R-:W-:Y:S03]  /*1b510*/  SEL R138, R161, 0xffffffe0, !P0 ;  /* 0xffffffe0a18a7807 */ /* 0x000fe60004000000 */
[----:B------:R-:W-:Y:S01]  /*1b520*/  @P3 STS.128 [R179+0xc800], RZ ;  /* 0x00c800ffb3003388 */ /* 0x000fe20000000c00 */
[----:B------:R-:W-:Y:S02]  /*1b530*/  LOP3.LUT P0, RZ, R165, 0x4, RZ, 0xc0, !PT ;  /* 0x00000004a5ff7812 */ /* 0x000fe4000780c0ff */
[----:B------:R-:W-:Y:S02]  /*1b540*/  IADD3 R132, PT, PT, R138, R139, RZ ;  /* 0x0000008b8a847210 */ /* 0x000fe40007ffe0ff */
        /* <DEDUP_REMOVED lines=41> */
[----:B------:R-:W2:Y:S05]  /*1b7e0*/  LDSM.16.M88.4 R144, [R136+UR5+0x6000] ;  /* 0x006000058890783b */ /* 0x000eaa0008000200 */
[----:B------:R-:W5:Y:S05]  /*1b7f0*/  LDSM.16.M88.4 R148, [R136+UR5+0x6800] ;  /* 0x006800058894783b */ /* 0x000f6a0008000200 */
[----:B------:R-:W3:Y:S01]  /*1b800*/  LDSM.16.M88.4 R152, [R136+UR5+0x7000] ;  /* 0x007000058898783b */ /* 0x000ee20008000200 */
[----:B-1----:R-:W-:Y:S04]  /*1b810*/  IADD3 R3, PT, PT, R136, UR5, RZ ;  /* 0x0000000588037c10 */ /* 0x002fe8000fffe0ff */
[----:B------:R-:W0:Y:S01]  /*1b820*/  LDGDEPBAR ;  /* 0x00000000000079af */ /* 0x000e220000000000 */
[----:B------:R-:W-:Y:S02]  /*1b830*/  SEL R2, R160, 0xffffffc0, !P0 ;  /* 0xffffffc0a0027807 */ /* 0x000fe40004000000 */
[-C--:B------:R-:W-:Y:S02]  /*1b840*/  IADD3 R0, PT, PT, R138, R3.reuse, RZ ;  /* 0x000000038a007210 */ /* 0x080fe40007ffe0ff */
[----:B------:R-:W1:Y:S01]  /*1b850*/  LDSM.16.M88.4 R156, [R136+UR5+0x7800] ;  /* 0x00780005889c783b */ /* 0x000e620008000200 */
[C---:B------:R-:W-:Y:S02]  /*1b860*/  IADD3 R3, PT, PT, R2.reuse, R3, RZ ;  /* 0x0000000302037210 */ /* 0x040fe40007ffe0ff */
[----:B------:R-:W-:Y:S02]  /*1b870*/  IADD3 R133, PT, PT, R2, R139, RZ ;  /* 0x0000008b02857210 */ /* 0x000fe40007ffe0ff */
[C---:B------:R-:W-:Y:S01]  /*1b880*/  IADD3 R2, PT, PT, R138.reuse, R3, RZ ;  /* 0x000000038a027210 */ /* 0x040fe20007ffe0ff */
[C---:B--2---:R-:W-:Y:S08]  /*1b890*/  HMMA.16816.F32.BF16 R4, R140.reuse, R144, RZ ;  /* 0x000000908c04723c */ /* 0x044ff000000418ff */
[C---:B------:R-:W-:Y:S01]  /*1b8a0*/  HMMA.16816.F32.BF16 R8, R140.reuse, R146, RZ ;  /* 0x000000928c08723c */ /* 0x040fe200000418ff */
[----:B------:R-:W-:Y:S07]  /*1b8b0*/  LDSM.16.M88.4 R144, [R132] ;  /* 0x000000008490783b */ /* 0x000fee0000000200 */
[C---:B-----5:R-:W-:Y:S01]  /*1b8c0*/  HMMA.16816.F32.BF16 R12, R140.reuse, R148, RZ ;  /* 0x000000948c0c723c */ /* 0x060fe200000418ff */
[----:B------:R-:W-:Y:S07]  /*1b8d0*/  IADD3 R148, PT, PT, R138, R133, RZ ;  /* 0x000000858a947210 */ /* 0x000fee0007ffe0ff */
[C---:B------:R-:W-:Y:S08]  /*1b8e0*/  HMMA.16816.F32.BF16 R16, R140.reuse, R150, RZ ;  /* 0x000000968c10723c */ /* 0x040ff000000418ff */
[C---:B---3--:R-:W-:Y:S08]  /*1b8f0*/  HMMA.16816.F32.BF16 R20, R140.reuse, R152, RZ ;  /* 0x000000988c14723c */ /* 0x048ff000000418ff */
[C---:B------:R-:W-:Y:S08]  /*1b900*/  HMMA.16816.F32.BF16 R24, R140.reuse, R154, RZ ;  /* 0x0000009a8c18723c */ /* 0x040ff000000418ff */
[C---:B-1----:R-:W-:Y:S08]  /*1b910*/  HMMA.16816.F32.BF16 R28, R140.reuse, R156, RZ ;  /* 0x0000009c8c1c723c */ /* 0x042ff000000418ff */
        /* <DEDUP_REMOVED lines=142> */
[----:B------:R-:W2:Y:S02]  /*1c200*/  MUFU.TANH R199, R199 ;  /* 0x000000c700c77308 */ /* 0x000ea40000002400 */
[----:B------:R-:W-:Y:S01]  /*1c210*/  FMUL.FTZ R9, R9, UR14 ;  /* 0x0000000e09097c20 */ /* 0x000fe20008410000 */
[----:B------:R-:W-:Y:S01]  /*1c220*/  FMUL.FTZ R10, R10, UR14 ;  /* 0x0000000e0a0a7c20 */ /* 0x000fe20008410000 */
[----:B------:R-:W-:Y:S01]  /*1c230*/  FMUL.FTZ R11, R11, UR14 ;  /* 0x0000000e0b0b7c20 */ /* 0x000fe20008410000 */
[----:B------:R-:W-:Y:S05]  /*1c240*/  FMUL.FTZ R203, R8, UR14 ;  /* 0x0000000e08cb7c20 */ /* 0x000fea0008410000 */
[----:B------:R-:W3:Y:S01]  /*1c250*/  MUFU.TANH R201, R9 ;  /* 0x0000000900c97308 */ /* 0x000ee20000002400 */
[----:B------:R-:W-:Y:S01]  /*1c260*/  FMUL.FTZ R191, R12, UR14 ;  /* 0x0000000e0cbf7c20 */ /* 0x000fe20008410000 */
[----:B------:R-:W-:Y:S01]  /*1c270*/  FMUL.FTZ R13, R13, UR14 ;  /* 0x0000000e0d0d7c20 */ /* 0x000fe20008410000 */
[----:B------:R-:W-:Y:S01]  /*1c280*/  FMUL.FTZ R14, R14, UR14 ;  /* 0x0000000e0e0e7c20 */ /* 0x000fe20008410000 */
[----:B------:R-:W-:Y:S06]  /*1c290*/  FMUL.FTZ R15, R15, UR14 ;  /* 0x0000000e0f0f7c20 */ /* 0x000fec0008410000 */
[----:B------:R-:W2:Y:S01]  /*1c2a0*/  MUFU.TANH R208, R10 ;  /* 0x0000000a00d07308 */ /* 0x000ea20000002400 */
[----:B------:R-:W-:Y:S01]  /*1c2b0*/  FMUL.FTZ R195, R16, UR14 ;  /* 0x0000000e10c37c20 */ /* 0x000fe20008410000 */
[----:B------:R-:W-:Y:S01]  /*1c2c0*/  FMUL.FTZ R17, R17, UR14 ;  /* 0x0000000e11117c20 */ /* 0x000fe20008410000 */
[----:B------:R-:W-:Y:S01]  /*1c2d0*/  FMUL.FTZ R18, R18, UR14 ;  /* 0x0000000e12127c20 */ /* 0x000fe20008410000 */
[----:B------:R-:W-:Y:S06]  /*1c2e0*/  FMUL.FTZ R19, R19, UR14 ;  /* 0x0000000e13137c20 */ /* 0x000fec0008410000 */
[----:B------:R5:W2:Y:S01]  /*1c2f0*/  MUFU.TANH R206, R11 ;  /* 0x0000000b00ce7308 */ /* 0x000aa20000002400 */
[C---:B-1----:R-:W-:Y:S09]  /*1c300*/  HMMA.16816.F32.BF16 R20, R148.reuse, R140, R20 ;  /* 0x0000008c9414723c */ /* 0x042ff20000041814 */
[----:B------:R-:W1:Y:S01]  /*1c310*/  MUFU.TANH R197, R197 ;  /* 0x000000c500c57308 */ /* 0x000e620000002400 */
[C---:B------:R-:W-:Y:S09]  /*1c320*/  HMMA.16816.F32.BF16 R24, R148.reuse, R142, R24 ;  /* 0x0000008e9418723c */ /* 0x040ff20000041818 */
[----:B------:R-:W1:Y:S01]  /*1c330*/  MUFU.TANH R204, R204 ;  /* 0x000000cc00cc7308 */ /* 0x000e620000002400 */
[----:B-----5:R-:W5:Y:S01]  /*1c340*/  LDSM.16.M88.4 R8, [R2+0xb800] ;  /* 0x00b800000208783b */ /* 0x020f620000000200 */
[----:B------:R-:W-:Y:S08]  /*1c350*/  DEPBAR.LE SB0, 0x0 ;  /* 0x000080000000791a */ /* 0x000ff00000000000 */
[----:B------:R-:W1:Y:S01]  /*1c360*/  MUFU.TANH R202, R202 ;  /* 0x000000ca00ca7308 */ /* 0x000e620000002400 */
[----:B------:R-:W-:Y:S01]  /*1c370*/  BAR.SYNC.DEFER_BLOCKING 0x0 ;  /* 0x0000000000007b1d */ /* 0x000fe20000010000 */
[----:B------:R-:W-:Y:S01]  /*1c380*/  FMUL.FTZ R20, R20, UR14 ;  /* 0x0000000e14147c20 */ /* 0x000fe20008410000 */
[----:B------:R-:W-:Y:S01]  /*1c390*/  FMUL.FTZ R21, R21, UR14 ;  /* 0x0000000e15157c20 */ /* 0x000fe20008410000 */
[----:B------:R-:W-:Y:S01]  /*1c3a0*/  FMUL.FTZ R183, R24, UR14 ;  /* 0x0000000e18b77c20 */ /* 0x000fe20008410000 */
[----:B------:R-:W-:Y:S01]  /*1c3b0*/  FMUL.FTZ R22, R22, UR14 ;  /* 0x0000000e16167c20 */ /* 0x000fe20008410000 */
[----:B------:R-:W-:Y:S01]  /*1c3c0*/  FMUL.FTZ R23, R23, UR14 ;  /* 0x0000000e17177c20 */ /* 0x000fe20008410000 */
[----:B------:R-:W-:Y:S03]  /*1c3d0*/  FMUL.FTZ R25, R25, UR14 ;  /* 0x0000000e19197c20 */ /* 0x000fe60008410000 */
[----:B------:R-:W1:Y:S01]  /*1c3e0*/  MUFU.TANH R203, R203 ;  /* 0x000000cb00cb7308 */ /* 0x000e620000002400 */
[----:B------:R-:W-:Y:S01]  /*1c3f0*/  FMUL.FTZ R26, R26, UR14 ;  /* 0x0000000e1a1a7c20 */ /* 0x000fe20008410000 */
[----:B------:R-:W-:Y:S08]  /*1c400*/  FMUL.FTZ R27, R27, UR14 ;  /* 0x0000000e1b1b7c20 */ /* 0x000ff00008410000 */
[----:B------:R-:W1:Y:S10]  /*1c410*/  MUFU.TANH R191, R191 ;  /* 0x000000bf00bf7308 */ /* 0x000e740000002400 */
[----:B------:R1:W1:Y:S10]  /*1c420*/  MUFU.TANH R189, R13 ;  /* 0x0000000d00bd7308 */ /* 0x0002740000002400 */
        /* <DEDUP_REMOVED lines=31> */
[----:B------:R-:W1:Y:S01]  /*1c620*/  MUFU.TANH R3, R3 ;  /* 0x0000000300037308 */ /* 0x000e620000002400 */
[----:B--23--:R-:W-:Y:S05]  /*1c630*/  BRA.U !UP0, `(.L_x_1741) ;  /* 0x0000000908587547 */ /* 0x00cfea000b800000 */
        /* <DEDUP_REMOVED lines=55> */
[C---:B-1----:R-:W-:Y:S02]  /*1c9b0*/  SEL R13, R11.reuse, R8, !P5 ;  /* 0x000000080b0d7207 */ /* 0x042fe40006800000 */
        /* <DEDUP_REMOVED lines=22> */
.L_x_1742:
        /* <DEDUP_REMOVED lines=72> */
.L_x_1741:
[----:B-1----:R-:W-:Y:S01]  /*1cfa0*/  FMNMX3.FTZ R2, R135, R199, R197, !PT ;  /* 0x000000c787027276 */ /* 0x002fe200078100c5 */
[----:B------:R-:W-:Y:S01]  /*1cfb0*/  LDSM.16.MT88.4 R12, [R166+0xc000] ;  /* 0x00c00000a60c783b */ /* 0x000fe20000004200 */
[----:B---3--:R-:W-:Y:S01]  /*1cfc0*/  FMNMX3.FTZ R5, R137, R204, R202, !PT ;  /* 0x000000cc89057276 */ /* 0x008fe200078100ca */
[----:B------:R-:W-:Y:S01]  /*1cfd0*/  UISETP.GT.AND UP0, UPT, UR17, UR20, UPT ;  /* 0x000000141100728c */ /* 0x000fe2000bf04270 */
[----:B------:R-:W-:Y:S01]  /*1cfe0*/  FMNMX3.FTZ R2, R2, R203, R201, !PT ;  /* 0x000000cb02027276 */ /* 0x000fe200078100c9 */
        /* <DEDUP_REMOVED lines=27> */
[C---:B----4-:R-:W-:Y:S01]  /*1d1a0*/  FMUL.FTZ R156, R2.reuse, UR4 ;  /* 0x00000004029c7c20 */ /* 0x050fe20008410000 */
        /* <DEDUP_REMOVED lines=364> */
.L_x_1739:
[----:B------:R-:W1:Y:S01]  /*1e870*/  SHFL.BFLY PT, R4, R177, 0x2, 0x1f ;  /* 0x0c401f00b1047f89 */ /* 0x000e6200000e0000 */
[----:B------:R-:W2:Y:S01]  /*1e880*/  S2UR UR9, SR_CTAID.X ;  /* 0x00000000000979c3 */ /* 0x000ea20000002500 */
[C---:B------:R-:W-:Y:S01]  /*1e890*/  SHF.L.U32 R14, R165.reuse, 0x4, RZ ;  /* 0x00000004a50e7819 */ /* 0x040fe200000006ff */
[----:B------:R-:W3:Y:S01]  /*1e8a0*/  LDCU UR4, c[0x0][0x44c] ;  /* 0x00008980ff0477ac */ /* 0x000ee20008000800 */
[----:B------:R-:W4:Y:S01]  /*1e8b0*/  SHFL.BFLY PT, R5, R176, 0x2, 0x1f ;  /* 0x0c401f00b0057f89 */ /* 0x000f2200000e0000 */
[C---:B------:R-:W-:Y:S01]  /*1e8c0*/  R2P PR, R165.reuse, 0x18 ;  /* 0x00000018a5007804 */ /* 0x040fe20000000000 */
[----:B------:R-:W-:Y:S01]  /*1e8d0*/  BSSY.RECONVERGENT B0, `(.L_x_1744) ;  /* 0x00000ff000007945 */ /* 0x000fe20003800200 */
[----:B------:R-:W-:Y:S02]  /*1e8e0*/  SHF.R.U32.HI R3, RZ, 0x2, R165 ;  /* 0x00000002ff037819 */ /* 0x000fe400000116a5 */
[C---:B------:R-:W-:Y:S01]  /*1e8f0*/  SHF.L.U32 R6, R165.reuse, 0x2, RZ ;  /* 0x00000002a5067819 */ /* 0x040fe200000006ff */
[----:B------:R-:W5:Y:S01]  /*1e900*/  S2UR UR12, SR_CTAID.Y ;  /* 0x00000000000c79c3 */ /* 0x000f620000002600 */
[----:B------:R-:W-:-:S02]  /*1e910*/  SHF.L.U32 R9, R165, 0x1, RZ ;  /* 0x00000001a5097819 */ /* 0x000fc400000006ff */
[----:B------:R-:W-:Y:S02]  /*1e920*/  LOP3.LUT R12, R14, 0x1c0, RZ, 0xc0, !PT ;  /* 0x000001c00e0c7812 */ /* 0x000fe400078ec0ff */
[----:B------:R-:W-:Y:S02]  /*1e930*/  LOP3.LUT P5, RZ, R165, 0x3, RZ, 0xc0, !PT ;  /* 0x00000003a5ff7812 */ /* 0x000fe400078ac0ff */
[----:B------:R-:W-:Y:S01]  /*1e940*/  SHF.R.U32.HI R165, RZ, 0x4, R165 ;  /* 0x00000004ffa57819 */ /* 0x000fe200000116a5 */
[----:B------:R-:W3:Y:S01]  /*1e950*/  S2UR UR10, SR_CTAID.Z ;  /* 0x00000000000a79c3 */ /* 0x000ee20000002700 */
[--C-:B------:R-:W-:Y:S02]  /*1e960*/  LOP3.LUT R11, R162, 0x6, R9.reuse, 0xf8, !PT ;  /* 0x00000006a20b7812 */ /* 0x100fe400078ef809 */
[----:B------:R-:W-:Y:S02]  /*1e970*/  LOP3.LUT R12, R12, 0x38, R9, 0xf8, !PT ;  /* 0x000000380c0c7812 */ /* 0x000fe400078ef809 */
[----:B------:R-:W-:Y:S01]  /*1e980*/  IADD3 R9, PT, PT, R165, 0x10, RZ ;  /* 0x00000010a5097810 */ /* 0x000fe20007ffe0ff */
[----:B-1----:R-:W-:Y:S01]  /*1e990*/  FADD.FTZ R4, R4, R177 ;  /* 0x000000b104047221 */ /* 0x002fe20000010000 */
[----:B--2---:R-:W-:Y:S01]  /*1e9a0*/  USHF.L.U32 UR9, UR9, 0x6, URZ ;  /* 0x0000000609097899 */ /* 0x004fe200080006ff */
[----:B------:R-:W-:Y:S01]  /*1e9b0*/  LOP3.LUT R10, R164, 0x30, RZ, 0xc0, !PT ;  /* 0x00000030a40a7812 */ /* 0x000fe200078ec0ff */
[----:B------:R-:W3:Y:S01]  /*1e9c0*/  LDC R17, c[0x0][0x3e0] ;  /* 0x0000f800ff117b82 */ /* 0x000ee20000000800 */
[----:B----4-:R-:W-:Y:S01]  /*1e9d0*/  FADD.FTZ R5, R5, R176 ;  /* 0x000000b005057221 */ /* 0x010fe20000010000 */
[----:B------:R-:W1:Y:S01]  /*1e9e0*/  SHFL.BFLY PT, R7, R4, 0x1, 0x1f ;  /* 0x0c201f0004077f89 */ /* 0x000e6200000e0000 */
[----:B------:R-:W-:Y:S01]  /*1e9f0*/  UIADD3 UR8, UPT, UPT, -UR9, UR21, URZ ;  /* 0x0000001509087290 */ /* 0x000fe2000fffe1ff */
[----:B------:R-:W-:-:S02]  /*1ea00*/  LOP3.LUT R12, R11, R12, RZ, 0xfc, !PT ;  /* 0x0000000c0b0c7212 */ /* 0x000fc400078efcff */
[----:B------:R-:W2:Y:S01]  /*1ea10*/  SHFL.BFLY PT, R8, R5, 0x1, 0x1f ;  /* 0x0c201f0005087f89 */ /* 0x000ea200000e0000 */
[----:B------:R-:W-:Y:S02]  /*1ea20*/  LOP3.LUT R3, R10, 0x7, R3, 0xf8, !PT ;  /* 0x000000070a037812 */ /* 0x000fe400078ef803 */
[----:B------:R-:W-:Y:S02]  /*1ea30*/  ISETP.GE.AND P1, PT, R9, UR8, PT ;  /* 0x0000000809007c0c */ /* 0x000fe4000bf26270 */
[----:B------:R-:W-:Y:S02]  /*1ea40*/  SEL R9, R160, 0xffffffc0, !P3 ;  /* 0xffffffc0a0097807 */ /* 0x000fe40005800000 */
[----:B------:R-:W-:Y:S02]  /*1ea50*/  IADD3 R10, PT, PT, R165, 0x8, RZ ;  /* 0x00000008a50a7810 */ /* 0x000fe40007ffe0ff */
[----:B------:R-:W-:Y:S02]  /*1ea60*/  LEA R12, R12, UR5, 0x2 ;  /* 0x000000050c0c7c11 */ /* 0x000fe4000f8e10ff */
[----:B------:R-:W-:-:S02]  /*1ea70*/  LOP3.LUT R133, R6, 0x1f8, RZ, 0xc0, !PT ;  /* 0x000001f806857812 */ /* 0x000fc400078ec0ff */
[----:B------:R-:W-:Y:S02]  /*1ea80*/  IADD3 R11, PT, PT, R165, 0x20, RZ ;  /* 0x00000020a50b7810 */ /* 0x000fe40007ffe0ff */
[----:B------:R-:W-:Y:S02]  /*1ea90*/  ISETP.GE.AND P2, PT, R10, UR8, PT ;  /* 0x000000080a007c0c */ /* 0x000fe4000bf46270 */
[----:B------:R-:W-:Y:S02]  /*1eaa0*/  SEL R161, R161, 0xffffffe0, !P0 ;  /* 0xffffffe0a1a17807 */ /* 0x000fe40004000000 */
[----:B------:R-:W-:Y:S01]  /*1eab0*/  LOP3.LUT R14, R14, 0x10, RZ, 0xc0, !PT ;  /* 0x000000100e0e7812 */ /* 0x000fe200078ec0ff */
[----:B-1----:R-:W-:Y:S01]  /*1eac0*/  FADD.FTZ R7, R4, R7 ;  /* 0x0000000704077221 */ /* 0x002fe20000010000 */
[----:B------:R-:W-:Y:S02]  /*1ead0*/  IADD3 R13, PT, PT, R165, 0x18, RZ ;  /* 0x00000018a50d7810 */ /* 0x000fe40007ffe0ff */
[----:B------:R-:W-:Y:S01]  /*1eae0*/  IADD3 R10, PT, PT, R12, 0x80, RZ ;  /* 0x000000800c0a7810 */ /* 0x000fe20007ffe0ff */
[----:B--2---:R-:W-:Y:S01]  /*1eaf0*/  FADD.FTZ R8, R5, R8 ;  /* 0x0000000805087221 */ /* 0x004fe20000010000 */
[----:B------:R-:W1:Y:S01]  /*1eb00*/  MUFU.RCP R4, R7 ;  /* 0x0000000700047308 */ /* 0x000e620000001000 */
[----:B------:R-:W-:Y:S01]  /*1eb10*/  BAR.SYNC.DEFER_BLOCKING 0x0 ;  /* 0x0000000000007b1d */ /* 0x000fe20000010000 */
[----:B------:R-:W-:-:S02]  /*1eb20*/  FSETP.NE.FTZ.AND P6, PT, R7, RZ, PT ;  /* 0x000000ff0700720b */ /* 0x000fc40003fd5000 */
[----:B------:R-:W-:Y:S02]  /*1eb30*/  FSETP.NE.FTZ.AND P3, PT, R8, RZ, PT ;  /* 0x000000ff0800720b */ /* 0x000fe40003f75000 */
[----:B------:R-:W-:Y:S02]  /*1eb40*/  LOP3.LUT R133, R133, 0x38, R164, 0x78, !PT ;  /* 0x0000003885857812 */ /* 0x000fe400078e78a4 */
[----:B------:R-:W2:Y:S01]  /*1eb50*/  MUFU.RCP R5, R8 ;  /* 0x0000000800057308 */ /* 0x000ea20000001000 */
[C---:B------:R-:W-:Y:S02]  /*1eb60*/  @P4 IADD3 R10, PT, PT, R12.reuse, -0x80, RZ ;  /* 0xffffff800c0a4810 */ /* 0x040fe40007ffe0ff */
[C---:B------:R-:W-:Y:S02]  /*1eb70*/  IADD3 R16, PT, PT, R12.reuse, R9, RZ ;  /* 0x000000090c107210 */ /* 0x040fe40007ffe0ff */
[----:B------:R-:W-:Y:S02]  /*1eb80*/  ISETP.GE.AND P4, PT, R11, UR8, PT ;  /* 0x000000080b007c0c */ /* 0x000fe4000bf86270 */
[----:B------:R-:W-:Y:S01]  /*1eb90*/  IADD3 R11, PT, PT, R12, R161, RZ ;  /* 0x000000a10c0b7210 */ /* 0x000fe20007ffe0ff */
[----:B------:R-:W4:Y:S01]  /*1eba0*/  @P6 LDC R19, c[0x0][0x458] ;  /* 0x00011600ff136b82 */ /* 0x000f220000000800 */
[----:B------:R-:W-:Y:S01]  /*1ebb0*/  ISETP.GE.AND P0, PT, R13, UR8, PT ;  /* 0x000000080d007c0c */ /* 0x000fe2000bf06270 */
[----:B------:R-:W3:Y:S01]  /*1ebc0*/  @P6 MUFU.LG2 R7, R7 ;  /* 0x0000000700076308 */ /* 0x000ee20000000c00 */
[----:B-1----:R-:W-:-:S02]  /*1ebd0*/  FSEL R4, R4, 1, P6 ;  /* 0x3f80000004047808 */ /* 0x002fc40003000000 */
[----:B------:R-:W-:Y:S02]  /*1ebe0*/  LEA R133, R133, R14, 0x2 ;  /* 0x0000000e85857211 */ /* 0x000fe400078e10ff */
        /* <DEDUP_REMOVED lines=20> */
[C---:B------:R-:W-:Y:S01]  /*1ed30*/  FMUL.FTZ R113, R4.reuse, R113 ;  /* 0x0000007104717220 */ /* 0x040fe20000410000 */
[C---:B------:R-:W-:Y:S01]  /*1ed40*/  FMUL.FTZ R114, R5.reuse, R114 ;  /* 0x0000007205727220 */ /* 0x040fe20000410000 */
[C---:B------:R-:W-:Y:S01]  /*1ed50*/  FMUL.FTZ R115, R5.reuse, R115 ;  /* 0x0000007305737220 */ /* 0x040fe20000410000 */
[----:B------:R-:W1:Y:S01]  /*1ed60*/  LDC.64 R14, c[0x0][0x430] ;  /* 0x00010c00ff0e7b82 */ /* 0x000e620000000a00 */
[C---:B------:R-:W-:Y:S01]  /*1ed70*/  FMUL.FTZ R108, R4.reuse, R108 ;  /* 0x0000006c046c7220 */ /* 0x040fe20000410000 */
[C---:B------:R-:W-:Y:S01]  /*1ed80*/  FMUL.FTZ R109, R4.reuse, R109 ;  /* 0x0000006d046d7220 */ /* 0x040fe20000410000 */
[C---:B------:R-:W-:Y:S01]  /*1ed90*/  FMUL.FTZ R110, R5.reuse, R110 ;  /* 0x0000006e056e7220 */ /* 0x040fe20000410000 */
[----:B------:R-:W-:Y:S01]  /*1eda0*/  FMUL.FTZ R111, R5, R111 ;  /* 0x0000006f056f7220 */ /* 0x000fe20000410000 */
        /* <DEDUP_REMOVED lines=11> */
[----:B------:R-:W-:Y:S01]  /*1ee60*/  FMUL.FTZ R103, R5, R103 ;  /* 0x0000006705677220 */ /* 0x000fe20000410000 */
        /* <DEDUP_REMOVED lines=44> */
[----:B------:R2:W-:Y:S01]  /*1f130*/  STS.64 [R161], R100 ;  /* 0x00000064a1007388 */ /* 0x0005e20000000a00 */
        /* <DEDUP_REMOVED lines=42> */
[----:B------:R-:W4:Y:S01]  /*1f3e0*/  @P3 LDC R21, c[0x0][0x458] ;  /* 0x00011600ff153b82 */ /* 0x000f220000000800 */
[----:B------:R-:W-:Y:S01]  /*1f3f0*/  STS.64 [R10+0x4800], R54 ;  /* 0x004800360a007388 */ /* 0x000fe20000000a00 */
[----:B-1----:R-:W-:Y:S01]  /*1f400*/  R2UR UR11, R14 ;  /* 0x000000000e0b72ca */ /* 0x002fe200000e0000 */
[----:B------:R-:W1:Y:S01]  /*1f410*/  @P3 MUFU.LG2 R8, R8 ;  /* 0x0000000800083308 */ /* 0x000e620000000c00 */
[----:B--2---:R-:W-:Y:S01]  /*1f420*/  MOV R101, 0xff800000 ;  /* 0xff80000000657802 */ /* 0x004fe20000000f00 */
[----:B------:R-:W-:Y:S01]  /*1f430*/  STS.64 [R9+0x4000], R56 ;  /* 0x0040003809007388 */ /* 0x000fe20000000a00 */
[----:B------:R-:W-:-:S02]  /*1f440*/  MOV R100, 0xff800000 ;  /* 0xff80000000647802 */ /* 0x000fc40000000f00 */
[----:B------:R-:W-:Y:S01]  /*1f450*/  P2R R132, PR, RZ, 0x10 ;  /* 0x00000010ff847803 */ /* 0x000fe20000000000 */
[----:B------:R-:W-:Y:S01]  /*1f460*/  STS.64 [R9+0x4800], R58 ;  /* 0x0048003a09007388 */ /* 0x000fe20000000a00 */
[----:B-----5:R-:W-:-:S03]  /*1f470*/  IADD3 R103, PT, PT, R165, 0x28, RZ ;  /* 0x00000028a5677810 */ /* 0x020fc60007ffe0ff */
[----:B------:R-:W-:Y:S02]  /*1f480*/  STS.64 [R18+0x4000], R60 ;  /* 0x0040003c12007388 */ /* 0x000fe40000000a00 */
[----:B------:R-:W-:Y:S02]  /*1f490*/  UIMAD UR11, UR12, UR11, UR23 ;  /* 0x0000000b0c0b72a4 */ /* 0x000fe4000f8e0217 */
[----:B------:R-:W-:Y:S04]  /*1f4a0*/  STS.64 [R18+0x4800], R62 ;  /* 0x0048003e12007388 */ /* 0x000fe80000000a00 */
[----:B------:R-:W-:Y:S04]  /*1f4b0*/  STS.64 [R161+0x4000], R64 ;  /* 0x00400040a1007388 */ /* 0x000fe80000000a00 */
[----:B------:R-:W-:Y:S04]  /*1f4c0*/  STS.64 [R161+0x4800], R66 ;  /* 0x00480042a1007388 */ /* 0x000fe80000000a00 */
[----:B------:R-:W-:Y:S04]  /*1f4d0*/  STS.64 [R12+0x8000], R68 ;  /* 0x008000440c007388 */ /* 0x000fe80000000a00 */
[----:B------:R2:W-:Y:S04]  /*1f4e0*/  STS.64 [R12+0x8800], R70 ;  /* 0x008800460c007388 */ /* 0x0005e80000000a00 */
[----:B------:R-:W-:Y:S04]  /*1f4f0*/  STS.64 [R11+0x8000], R72 ;  /* 0x008000480b007388 */ /* 0x000fe80000000a00 */
[----:B------:R5:W-:Y:S04]  /*1f500*/  STS.64 [R11+0x8800], R74 ;  /* 0x0088004a0b007388 */ /* 0x000be80000000a00 */
[----:B------:R1:W-:Y:S04]  /*1f510*/  STS.64 [R16+0x8000], R76 ;  /* 0x0080004c10007388 */ /* 0x0003e80000000a00 */
[----:B------:R4:W-:Y:S04]  /*1f520*/  STS.64 [R16+0x8800], R78 ;  /* 0x0088004e10007388 */ /* 0x0009e80000000a00 */
[----:B------:R4:W-:Y:S04]  /*1f530*/  STS.64 [R13+0x8000], R80 ;  /* 0x008000500d007388 */ /* 0x0009e80000000a00 */
[----:B------:R4:W-:Y:S01]  /*1f540*/  STS.64 [R13+0x8800], R82 ;  /* 0x008800520d007388 */ /* 0x0009e20000000a00 */
[----:B--2---:R-:W-:-:S03]  /*1f550*/  IADD3 R12, PT, PT, RZ, -UR23, RZ ;  /* 0x80000017ff0c7c10 */ /* 0x004fc6000fffe0ff */
[----:B------:R2:W-:Y:S04]  /*1f560*/  STS.64 [R10+0x8000], R84 ;  /* 0x008000540a007388 */ /* 0x0005e80000000a00 */
[----:B------:R2:W-:Y:S01]  /*1f570*/  STS.64 [R10+0x8800], R86 ;  /* 0x008800560a007388 */ /* 0x0005e20000000a00 */
[----:B---3--:R-:W-:Y:S02]  /*1f580*/  IMAD R12, R17, R12, UR10 ;  /* 0x0000000a110c7e24 */ /* 0x008fe4000f8e020c */
[----:B-----5:R-:W-:Y:S01]  /*1f590*/  @P6 FMUL.FTZ R11, R7, 0.69314718246459960938 ;  /* 0x3f317218070b6820 */ /* 0x020fe20000410000 */
[----:B------:R2:W-:Y:S01]  /*1f5a0*/  STS.64 [R9+0x8000], R88 ;  /* 0x0080005809007388 */ /* 0x0005e20000000a00 */
[----:B------:R-:W-:Y:S02]  /*1f5b0*/  IMAD R12, R17, UR11, R12 ;  /* 0x0000000b110c7c24 */ /* 0x000fe4000f8e020c */
[----:B-1----:R-:W-:Y:S01]  /*1f5c0*/  @P3 FMUL.FTZ R7, R8, 0.69314718246459960938 ;  /* 0x3f31721808073820 */ /* 0x002fe20000410000 */
[----:B----4-:R-:W-:Y:S01]  /*1f5d0*/  @P6 FFMA.FTZ R101, R2, R19, R11 ;  /* 0x0000001302656223 */ /* 0x010fe2000001000b */
[----:B------:R2:W-:Y:S01]  /*1f5e0*/  STS.64 [R9+0x8800], R90 ;  /* 0x0088005a09007388 */ /* 0x0005e20000000a00 */
[----:B------:R-:W-:-:S02]  /*1f5f0*/  IMAD R2, R12, R15, UR9 ;  /* 0x000000090c027e24 */ /* 0x000fc4000f8e020f */
[----:B------:R-:W-:Y:S01]  /*1f600*/  @P3 FFMA.FTZ R100, R0, R21, R7 ;  /* 0x0000001500643223 */ /* 0x000fe20000010007 */
[----:B------:R-:W-:Y:S01]  /*1f610*/  LOP3.LUT R0, R6, 0x3c, RZ, 0xc0, !PT ;  /* 0x0000003c06007812 */ /* 0x000fe200078ec0ff */
[----:B------:R2:W-:Y:S01]  /*1f620*/  STS.64 [R18+0x8000], R92 ;  /* 0x0080005c12007388 */ /* 0x0005e20000000a00 */
[----:B------:R-:W-:-:S03]  /*1f630*/  IMAD R102, R2, UR4, RZ ;  /* 0x0000000402667c24 */ /* 0x000fc6000f8e02ff */
        /* <DEDUP_REMOVED lines=30> */
[----:B------:R-:W-:Y:S01]  /*1f820*/  VIADD R105, R3, 0x8 ;  /* 0x0000000803697836 */ /* 0x000fe20000000000 */
[----:B------:R-:W-:Y:S01]  /*1f830*/  IADD3 R104, P3, PT, R2, R3, RZ ;  /* 0x0000000302687210 */ /* 0x000fe20007f7e0ff */
[----:B------:R-:W-:-:S06]  /*1f840*/  UIADD3 UR10, UPT, UPT, -UR9, UR21, URZ ;  /* 0x00000015090a7290 */ /* 0x000fcc000fffe1ff */
[----:B------:R-:W-:Y:S02]  /*1f850*/  ISETP.GE.AND P5, PT, R3, UR10, PT ;  /* 0x0000000a03007c0c */ /* 0x000fe4000bfa6270 */
[----:B------:R-:W-:Y:S02]  /*1f860*/  ISETP.GE.AND P4, PT, R105, UR10, PT ;  /* 0x0000000a69007c0c */ /* 0x000fe4000bf86270 */
[----:B------:R-:W-:Y:S02]  /*1f870*/  LEA.HI.X.SX32 R3, R2, RZ, 0x1, P3 ;  /* 0x000000ff02037211 */ /* 0x000fe400018f0eff */
[----:B---3--:R-:W-:-:S04]  /*1f880*/  LEA R2, P3, R104, UR4, 0x2 ;  /* 0x0000000468027c11 */ /* 0x008fc8000f8610ff */
[----:B------:R-:W-:-:S05]  /*1f890*/  LEA.HI.X R3, R104, UR5, R3, 0x2, P3 ;  /* 0x0000000568037c11 */ /* 0x000fca00098f1403 */
[----:B------:R3:W-:Y:S04]  /*1f8a0*/  @!P5 STG.E desc[UR6][R2.64], R101 ;  /* 0x000000650200d986 */ /* 0x0007e8000c101906 */
[----:B------:R3:W-:Y:S02]  /*1f8b0*/  @!P4 STG.E desc[UR6][R2.64+0x20], R100 ;  /* 0x000020640200c986 */ /* 0x0007e4000c101906 */
.L_x_1745:
[----:B------:R-:W-:Y:S05]  /*1f8c0*/  BSYNC.RECONVERGENT B0 ;  /* 0x0000000000007941 */ /* 0x000fea0003800200 */
.L_x_1744:
        /* <DEDUP_REMOVED lines=21> */
.L_x_1747:
[----:B------:R-:W-:Y:S05]  /*1fa20*/  BSYNC.RECONVERGENT B0 ;  /* 0x0000000000007941 */ /* 0x000fea0003800200 */
.L_x_1746:
        /* <DEDUP_REMOVED lines=20> */
.L_x_1749:
[----:B------:R-:W-:Y:S05]  /*1fb70*/  BSYNC.RECONVERGENT B0 ;  /* 0x0000000000007941 */ /* 0x000fea0003800200 */
.L_x_1748:
        /* <DEDUP_REMOVED lines=19> */
.L_x_1751:
[----:B------:R-:W-:Y:S05]  /*1fcb0*/  BSYNC.RECONVERGENT B0 ;  /* 0x0000000000007941 */ /* 0x000fea0003800200 */
.L_x_1750:
        /* <DEDUP_REMOVED lines=18> */
.L_x_1753:
[----:B------:R-:W-:Y:S05]  /*1fde0*/  BSYNC.RECONVERGENT B0 ;  /* 0x0000000000007941 */ /* 0x000fea0003800200 */
.L_x_1752:
        /* <DEDUP_REMOVED lines=19> */
.L_x_1755:
[----:B------:R-:W-:Y:S05]  /*1ff20*/  BSYNC.RECONVERGENT B0 ;  /* 0x0000000000007941 */ /* 0x000fea0003800200 */
.L_x_1754:
[----:B------:R-:W-:Y:S01]  /*1ff30*/  ISETP.NE.AND P0, PT, R104, RZ, PT ;  /* 0x000000ff6800720c */ /* 0x000fe20003f05270 */
[----:B------:R-:W-:-:S12]  /*1ff40*/  BSSY.RECONVERGENT B0, `(.L_x_1756) ;  /* 0x0000012000007945 */ /* 0x000fd80003800200 */
[----:B------:R-:W-:Y:S05]  /*1ff50*/  @P0 BRA `(.L_x_1757) ;  /* 0x0000000000400947 */ /* 0x000fea0003800000 */
[----:B------:R-:W5:Y:S02]  /*1ff60*/  LDCU UR4, c[0x0][0x440] ;  /* 0x00008800ff0477ac */ /* 0x000f640008000800 */
[----:B-----5:R-:W-:Y:S02]  /*1ff70*/  ISETP.GE.AND P4, PT, R0, UR4, PT ;  /* 0x0000000400007c0c */ /* 0x020fe4000bf86270 */
[----:B------:R-:W-:Y:S02]  /*1ff80*/  ISETP.GE.AND P3, PT, R101, UR4, PT ;  /* 0x0000000465007c0c */ /* 0x000fe4000bf66270 */
[----:B------:R-:W-:-:S09]  /*1ff90*/  ISETP.GE.AND P1, PT, R100, UR4, PT ;  /* 0x0000000464007c0c */ /* 0x000fd2000bf26270 */
[----:B-12---:R-:W1:Y:S08]  /*1ffa0*/  @!P4 LDC.64 R18, c[0x0][0x3f8] ;  /* 0x0000fe00ff12cb82 */ /* 0x006e700000000a00 */
[----:B------:R-:W2:Y:S08]  /*1ffb0*/  @!P3 LDC.64 R16, c[0x0][0x3f8] ;  /* 0x0000fe00ff10bb82 */ /* 0x000eb00000000a00 */
        /* <DEDUP_REMOVED lines=10> */
.L_x_1757:
[----:B------:R-:W-:Y:S05]  /*20060*/  BSYNC.RECONVERGENT B0 ;  /* 0x0000000000007941 */ /* 0x000fea0003800200 */
.L_x_1756:
        /* <DEDUP_REMOVED lines=18> */
.L_x_1759:
[----:B------:R-:W-:Y:S05]  /*20190*/  BSYNC.RECONVERGENT B0 ;  /* 0x0000000000007941 */ /* 0x000fea0003800200 */
.L_x_1758:
[----:B------:R-:W-:Y:S05]  /*201a0*/  @P5 EXIT ;  /* 0x000000000000594d */ /* 0x000fea0003800000 */
[----:B------:R-:W5:Y:S02]  /*201b0*/  LDCU UR4, c[0x0][0x440] ;  /* 0x00008800ff0477ac */ /* 0x000f640008000800 */
[----:B-----5:R-:W-:Y:S02]  /*201c0*/  ISETP.GE.AND P4, PT, R0, UR4, PT ;  /* 0x0000000400007c0c */ /* 0x020fe4000bf86270 */
[----:B------:R-:W-:Y:S02]  /*201d0*/  ISETP.GE.AND P2, PT, R101, UR4, PT ;  /* 0x0000000465007c0c */ /* 0x000fe4000bf46270 */
[----:B------:R-:W-:-:S09]  /*201e0*/  ISETP.GE.AND P0, PT, R100, UR4, PT ;  /* 0x0000000464007c0c */ /* 0x000fd2000bf06270 */
[----:B-12---:R-:W1:Y:S08]  /*201f0*/  @!P4 LDC.64 R8, c[0x0][0x3f8] ;  /* 0x0000fe00ff08cb82 */ /* 0x006e700000000a00 */
[----:B----4-:R-:W2:Y:S01]  /*20200*/  @!P2 LDC.64 R2, c[0x0][0x3f8] ;  /* 0x0000fe00ff02ab82 */ /* 0x010ea20000000a00 */
[----:B-1----:R-:W-:-:S04]  /*20210*/  @!P4 LEA R8, P3, R103, R8, 0x2 ;  /* 0x000000086708c211 */ /* 0x002fc800078610ff */
[C---:B------:R-:W-:Y:S02]  /*20220*/  @!P4 LEA.HI.X R9, R103.reuse, R9, R102, 0x2, P3 ;  /* 0x000000096709c211 */ /* 0x040fe400018f1466 */
[----:B--2---:R-:W-:-:S03]  /*20230*/  @!P2 LEA R2, P1, R103, R2, 0x2 ;  /* 0x000000026702a211 */ /* 0x004fc600078210ff */
        /* <DEDUP_REMOVED lines=9> */
.L_x_1760:
        /* <DEDUP_REMOVED lines=11> */
.L_x_3744:


//--------------------- .text._ZN5flash24flash_fwd_splitkv_kernelI23Flash_fwd_kernel_traitsILi192ELi64ELi64ELi4ELb0ELb0EN7cutlass10bfloat16_tE19Flash_kernel_traitsILi192ELi64ELi64ELi4ES3_EELb1ELb0ELb0ELb0ELb1ELb0ELb0ELb0EEEvNS_16Flash_fwd_paramsE --------------------------
	.section	.text._ZN5flash24flash_fwd_splitkv_kernelI23Flash_fwd_kernel_traitsILi192ELi64ELi64ELi4ELb0ELb0EN7cutlass10bfloat16_tE19Flash_kernel_traitsILi192ELi64ELi64ELi4ES3_EELb1ELb0ELb0ELb0ELb1ELb0ELb0ELb0EEEvNS_16Flash_fwd_paramsE,"ax",@progbits
	.align	128
        .global         _ZN5flash24flash_fwd_splitkv_kernelI23Flash_fwd_kernel_traitsILi192ELi64ELi64ELi4ELb0ELb0EN7cutlass10bfloat16_tE19Flash_kernel_traitsILi192ELi64ELi64ELi4ES3_EELb1ELb0ELb0ELb0ELb1ELb0ELb0ELb0EEEvNS_16Flash_fwd_paramsE
        .type           _ZN5flash24flash_fwd_splitkv_kernelI23Flash_fwd_kernel_traitsILi192ELi64ELi64ELi4ELb0ELb0EN7cutlass10bfloat16_tE19Flash_kernel_traitsILi192ELi64ELi64ELi4ES3_EELb1ELb0ELb0ELb0ELb1ELb0ELb0ELb0EEEvNS_16Flash_fwd_paramsE,@function
        .size           _ZN5flash24flash_fwd_splitkv_kernelI23Flash_fwd_kernel_traitsILi192ELi64ELi64ELi4ELb0ELb0EN7cutlass10bfloat16_tE19Flash_kernel_traitsILi192ELi64ELi64ELi4ES3_EELb1ELb0ELb0ELb0ELb1ELb0ELb0ELb0EEEvNS_16Flash_fwd_paramsE,(.L_x_3745 - _ZN5flash24flash_fwd_splitkv_kernelI23Flash_fwd_kernel_traitsILi192ELi64ELi64ELi4ELb0ELb0EN7cutlass10bfloat16_tE19Flash_kernel_traitsILi192ELi64ELi64ELi4ES3_EELb1ELb0ELb0ELb0ELb1ELb0ELb0ELb0EEEvNS_16Flash_fwd_paramsE)
        .other          _ZN5flash24flash_fwd_splitkv_kernelI23Flash_fwd_kernel_traitsILi192ELi64ELi64ELi4ELb0ELb0EN7cutlass10bfloat16_tE19Flash_kernel_traitsILi192ELi64ELi64ELi4ES3_EELb1ELb0ELb0ELb0ELb1ELb0ELb0ELb0EEEvNS_16Flash_fwd_paramsE,@"STO_CUDA_ENTRY STV_DEFAULT"
_ZN5flash24flash_fwd_splitkv_kernelI23Flash_fwd_kernel_traitsILi192ELi64ELi64ELi4ELb0ELb0EN7cutlass10bfloat16_tE19Flash_kernel_traitsILi192ELi64ELi64ELi4ES3_EELb1ELb0ELb0ELb0ELb1ELb0ELb0ELb0EEEvNS_16Flash_fwd_paramsE:
.text._ZN5flash24flash_fwd_splitkv_kernelI23Flash_fwd_kernel_traitsILi192ELi64ELi64ELi4ELb0ELb0EN7cutlass10bfloat16_tE19Flash_kernel_traitsILi192ELi64ELi64ELi4ES3_EELb1ELb0ELb0ELb0ELb1ELb0ELb0ELb0EEEvNS_16Flash_fwd_paramsE:
        /* <DEDUP_REMOVED lines=30> */
[----:B------:R2:W5:Y:S02]  /*01e0*/  @P2 LDG.E R87, desc[UR16][R6.64] ;  /* 0x0000001006572981 */ /* 0x000564000c1e1900 */
[----:B------:R-:W2:Y:S02]  /*01f0*/  @!P2 LDC R0, c[0x0][0x43c] ;  /* 0x00010f00ff00ab82 */ /* 0x000ea40000000800 */
[----:B------:R2:W5:Y:S01]  /*0200*/  @P3 LDG.E R4, desc[UR16][R16.64] ;  /* 0x0000001010043981 */ /* 0x000562000c1e1900 */
[----:B-1----:R-:W-:-:S05]  /*0210*/  IADD3 R12, P0, PT, R11, R8, RZ ;  /* 0x000000080b0c7210 */ /* 0x002fca0007f1e0ff */
[----:B------:R-:W-:Y:S01]  /*0220*/  IMAD.X R13, R10, 0x1, R9, P0 ;  /* 0x000000010a0d7824 */ /* 0x000fe200000e0609 */
[----:B------:R-:W-:-:S04]  /*0230*/  ISETP.NE.U32.AND P0, PT, R8, RZ, PT ;  /* 0x000000ff0800720c */ /* 0x000fc80003f05070 */
[C---:B------:R-:W-:Y:S02]  /*0240*/  ISETP.NE.AND.EX P0, PT, R9.reuse, RZ, PT, P0 ;  /* 0x000000ff0900720c */ /* 0x040fe40003f05300 */
[----:B---3--:R-:W-:Y:S02]  /*0250*/  ISETP.NE.AND P1, PT, RZ, UR4, PT ;  /* 0x00000004ff007c0c */ /* 0x008fe4000bf25270 */
[----:B------:R-:W-:Y:S01]  /*0260*/  ISETP.EQ.U32.AND P3, PT, R8, RZ, PT ;  /* 0x000000ff0800720c */ /* 0x000fe20003f62070 */
[----:B------:R-:W1:Y:S03]  /*0270*/  @!P2 LDC.64 R6, c[0x0][0x488] ;  /* 0x00012200ff06ab82 */ /* 0x000e660000000a00 */
[----:B------:R-:W-:-:S05]  /*0280*/  ISETP.EQ.OR.EX P3, PT, R9, RZ, !P1, P3 ;  /* 0x000000ff0900720c */ /* 0x000fca0004f62730 */
[----:B------:R-:W3:Y:S01]  /*0290*/  @!P0 LDC R9, c[0x0][0x438] ;  /* 0x00010e00ff098b82 */ /* 0x000ee20000000800 */
[----:B------:R-:W-:Y:S02]  /*02a0*/  IMAD.MOV.U32 R5, RZ, RZ, -0x1 ;  /* 0xffffffffff057424 */ /* 0x000fe400078e00ff */
[----:B----4-:R-:W-:-:S05]  /*02b0*/  IMAD.SHL.U32 R2, R25, 0x40, RZ ;  /* 0x0000004019027824 */ /* 0x010fca00078e00ff */
[----:B------:R4:W5:Y:S01]  /*02c0*/  @!P3 LDG.E R5, desc[UR16][R12.64] ;  /* 0x000000100c05b981 */ /* 0x000962000c1e1900 */
[----:B--2---:R-:W-:-:S05]  /*02d0*/  @P4 IMAD.IADD R89, R15, 0x1, -R200 ;  /* 0x000000010f594824 */ /* 0x004fca00078e0ac8 */
[----:B------:R-:W-:Y:S01]  /*02e0*/  ISETP.GT.AND P3, PT, R89, R2, PT ;  /* 0x000000025900720c */ /* 0x000fe20003f64270 */
[----:B-1-34-:R-:W-:-:S12]  /*02f0*/  @!P0 BRA `(.L_x_1761) ;  /* 0x00000000000c8947 */ /* 0x01afd80003800000 */
[----:B------:R-:W2:Y:S02]  /*0300*/  @P1 LDG.E R8, desc[UR16][R12.64+0x4] ;  /* 0x000004100c081981 */ /* 0x000ea4000c1e1900 */
[----:B--2--5:R-:W-:-:S06]  /*0310*/  @P1 IADD3 R9, PT, PT, R8, -R5, RZ ;  /* 0x8000000508091210 */ /* 0x024fcc0007ffe0ff */
[----:B------:R1:W5:Y:S02]  /*0320*/  @!P1 LDG.E R9, desc[UR16][R12.64] ;  /* 0x000000100c099981 */ /* 0x000364000c1e1900 */
.L_x_1761:
        /* <DEDUP_REMOVED lines=30> */
[----:B------:R-:W-:Y:S01]  /*0510*/  SHF.L.U32 R0, R188, 0x3, RZ ;  /* 0x00000003bc007819 */ /* 0x000fe200000006ff */
[----:B------:R-:W-:Y:S01]  /*0520*/  IMAD.MOV.U32 R17, RZ, RZ, RZ ;  /* 0x000000ffff117224 */ /* 0x000fe200078e00ff */
[----:B------:R-:W2:Y:S01]  /*0530*/  LDCU UR7, c[0x0][0x3e0] ;  /* 0x00007c00ff0777ac */ /* 0x000ea20008000800 */
[----:B------:R-:W-:Y:S01]  /*0540*/  IMAD.IADD R89, R89, 0x1, -R2 ;  /* 0x0000000159597824 */ /* 0x000fe200078e0a02 */
[----:B------:R-:W-:Y:S01]  /*0550*/  LOP3.LUT R16, R0, 0x38, RZ, 0xc0, !PT ;  /* 0x0000003800107812 */ /* 0x000fe200078ec0ff */
[----:B------:R-:W-:Y:S01]  /*0560*/  BSSY.RECONVERGENT B0, `(.L_x_1763) ;  /* 0x0000023000007945 */ /* 0x000fe20003800200 */
[----:B------:R-:W3:Y:S01]  /*0570*/  LDCU.64 UR4, c[0x0][0x410] ;  /* 0x00008200ff0477ac */ /* 0x000ee20008000a00 */
[----:B------:R-:W-:Y:S01]  /*0580*/  SHF.R.U32.HI R0, RZ, 0x3, R188 ;  /* 0x00000003ff007819 */ /* 0x000fe200000116bc */
[----:B------:R-:W4:Y:S03]  /*0590*/  LDCU UR6, c[0x0][0x434] ;  /* 0x00008680ff0677ac */ /* 0x000f260008000800 */
[----:B------:R-:W5:Y:S01]  /*05a0*/  @!P0 LDC.64 R6, c[0x0][0x400] ;  /* 0x00010000ff068b82 */ /* 0x000f620000000a00 */
[----:B-1----:R-:W-:-:S04]  /*05b0*/  @P0 IMAD.WIDE.U32 R12, R200, R4, RZ ;  /* 0x00000004c80c0225 */ /* 0x002fc800078e00ff */
[----:B------:R-:W-:-:S04]  /*05c0*/  IMAD.WIDE.U32 R16, R2, R4, R16 ;  /* 0x0000000402107225 */ /* 0x000fc800078e0010 */
[C---:B-----5:R-:W-:Y:S01]  /*05d0*/  @!P0 IMAD.WIDE.U32 R10, R3.reuse, R6, RZ ;  /* 0x00000006030a8225 */ /* 0x060fe200078e00ff */
[----:B------:R-:W-:Y:S02]  /*05e0*/  @P0 MOV R10, R12 ;  /* 0x0000000c000a0202 */ /* 0x000fe40000000f00 */
[----:B------:R-:W-:Y:S01]  /*05f0*/  IADD3 R12, PT, PT, R0, 0x10, RZ ;  /* 0x00000010000c7810 */ /* 0x000fe20007ffe0ff */
[----:B------:R-:W-:Y:S02]  /*0600*/  @!P0 IMAD R7, R3, R7, R11 ;  /* 0x0000000703078224 */ /* 0x000fe400078e020b */
[-C--:B------:R-:W-:Y:S01]  /*0610*/  @P0 IMAD R7, R200, R5.reuse, R13 ;  /* 0x00000005c8070224 */ /* 0x080fe200078e020d */
[----:B------:R-:W-:Y:S01]  /*0620*/  IADD3 R16, P0, PT, R10, R16, RZ ;  /* 0x000000100a107210 */ /* 0x000fe20007f1e0ff */
[----:B------:R-:W-:Y:S01]  /*0630*/  IMAD R6, R2, R5, R17 ;  /* 0x0000000502067224 */ /* 0x000fe200078e0211 */
[-C--:B------:R-:W-:Y:S01]  /*0640*/  ISETP.GE.AND P3, PT, R12, R89.reuse, PT ;  /* 0x000000590c00720c */ /* 0x080fe20003f66270 */
[----:B--2---:R-:W-:Y:S01]  /*0650*/  IMAD R3, R8, UR7, R15 ;  /* 0x0000000708037c24 */ /* 0x004fe2000f8e020f */
[C---:B------:R-:W-:Y:S01]  /*0660*/  IADD3 R12, PT, PT, R0.reuse, 0x30, RZ ;  /* 0x00000030000c7810 */ /* 0x040fe20007ffe0ff */
[C---:B------:R-:W-:Y:S01]  /*0670*/  VIADD R10, R0.reuse, 0x20 ;  /* 0x00000020000a7836 */ /* 0x040fe20000000000 */
[----:B------:R-:W-:Y:S01]  /*0680*/  IADD3.X R17, PT, PT, R7, R6, RZ, P0, !PT ;  /* 0x0000000607117210 */ /* 0x000fe200007fe4ff */
[----:B----4-:R-:W-:Y:S01]  /*0690*/  IMAD R3, R3, UR6, R2 ;  /* 0x0000000603037c24 */ /* 0x010fe2000f8e0202 */
[----:B------:R-:W-:-:S02]  /*06a0*/  ISETP.GE.AND P0, PT, R0, R89, PT ;  /* 0x000000590000720c */ /* 0x000fc40003f06270 */
[-C--:B------:R-:W-:Y:S01]  /*06b0*/  ISETP.GE.AND P2, PT, R10, R89.reuse, PT ;  /* 0x000000590a00720c */ /* 0x080fe20003f46270 */
[----:B---3--:R-:W-:Y:S01]  /*06c0*/  IMAD.WIDE.U32 R16, R15, UR4, R16 ;  /* 0x000000040f107c25 */ /* 0x008fe2000f8e0010 */
[----:B------:R-:W-:-:S03]  /*06d0*/  ISETP.GE.AND P1, PT, R12, R89, PT ;  /* 0x000000590c00720c */ /* 0x000fc60003f26270 */
[----:B------:R-:W-:-:S06]  /*06e0*/  IMAD R11, R15, UR5, R17 ;  /* 0x000000050f0b7c24 */ /* 0x000fcc000f8e0211 */
[----:B------:R-:W-:Y:S05]  /*06f0*/  @P0 BRA `(.L_x_1764) ;  /* 0x0000000000240947 */ /* 0x000fea0003800000 */
[----:B------:R-:W1:Y:S01]  /*0700*/  LDCU.64 UR4, c[0x0][0x3f0] ;  /* 0x00007e00ff0477ac */ /* 0x000e620008000a00 */
[----:B------:R-:W-:-:S05]  /*0710*/  MOV R10, R16 ;  /* 0x00000010000a7202 */ /* 0x000fca0000000f00 */
[----:B------:R-:W-:-:S04]  /*0720*/  IMAD.WIDE.U32 R6, R0, R4, R10 ;  /* 0x0000000400067225 */ /* 0x000fc800078e000a */
[----:B------:R-:W-:Y:S01]  /*0730*/  IMAD R2, R0, R5, R7 ;  /* 0x0000000500027224 */ /* 0x000fe200078e0207 */
[----:B-1----:R-:W-:-:S04]  /*0740*/  LEA R8, P0, R6, UR4, 0x1 ;  /* 0x0000000406087c11 */ /* 0x002fc8000f8008ff */
[----:B------:R-:W-:-:S05]  /*0750*/  LEA.HI.X R9, R6, UR5, R2, 0x1, P0 ;  /* 0x0000000506097c11 */ /* 0x000fca00080f0c02 */
[----:B------:R1:W-:Y:S04]  /*0760*/  STG.E.128 desc[UR16][R8.64], RZ ;  /* 0x000000ff08007986 */ /* 0x0003e8000c101d10 */
[----:B------:R1:W-:Y:S04]  /*0770*/  STG.E.128 desc[UR16][R8.64+0x80], RZ ;  /* 0x000080ff08007986 */ /* 0x0003e8000c101d10 */
[----:B------:R1:W-:Y:S02]  /*0780*/  STG.E.128 desc[UR16][R8.64+0x100], RZ ;  /* 0x000100ff08007986 */ /* 0x0003e4000c101d10 */
.L_x_1764:
[----:B------:R-:W-:Y:S05]  /*0790*/  BSYNC.RECONVERGENT B0 ;  /* 0x0000000000007941 */ /* 0x000fea0003800200 */
.L_x_1763:
[----:B------:R-:W-:Y:S04]  /*07a0*/  BSSY.RECONVERGENT B0, `(.L_x_1765) ;  /* 0x0000010000007945 */ /* 0x000fe80003800200 */
[----:B------:R-:W-:Y:S05]  /*07b0*/  @P3 BRA `(.L_x_1766) ;  /* 0x0000000000383947 */ /* 0x000fea0003800000 */
[----:B------:R-:W-:Y:S01]  /*07c0*/  IADD3 R7, P0, PT, R0, 0x10, RZ ;  /* 0x0000001000077810 */ /* 0x000fe20007f1e0ff */
[----:B------:R-:W2:Y:S01]  /*07d0*/  LDCU.64 UR4, c[0x0][0x3f0] ;  /* 0x00007e00ff0477ac */ /* 0x000ea20008000a00 */
[----:B-1----:R-:W-:-:S03]  /*07e0*/  IMAD.MOV.U32 R8, RZ, RZ, R16 ;  /* 0x000000ffff087224 */ /* 0x002fc600078e0010 */
[----:B------:R-:W-:-:S04]  /*07f0*/  IMAD.X R9, RZ, RZ, RZ, P0 ;  /* 0x000000ffff097224 */ /* 0x000fc800000e06ff */
[----:B------:R-:W-:Y:S01]  /*0800*/  IMAD R2, R9, R4, RZ ;  /* 0x0000000409027224 */ /* 0x000fe200078e02ff */
[----:B------:R-:W-:-:S03]  /*0810*/  MOV R9, R11 ;  /* 0x0000000b00097202 */ /* 0x000fc60000000f00 */
[C---:B------:R-:W-:Y:S02]  /*0820*/  IMAD R2, R7.reuse, R5, R2 ;  /* 0x0000000507027224 */ /* 0x040fe400078e0202 */
[----:B------:R-:W-:-:S03]  /*0830*/  IMAD.WIDE.U32 R8, R7, R4, R8 ;  /* 0x0000000407087225 */ /* 0x000fc600078e0008 */
[----:B--2---:R-:W-:Y:S02]  /*0840*/  LEA R6, P0, R8, UR4, 0x1 ;  /* 0x0000000408067c11 */ /* 0x004fe4000f8008ff */
[----:B------:R-:W-:-:S04]  /*0850*/  IADD3 R7, PT, PT, R9, R2, RZ ;  /* 0x0000000209077210 */ /* 0x000fc80007ffe0ff */
[----:B------:R-:W-:-:S05]  /*0860*/  LEA.HI.X R7, R8, UR5, R7, 0x1, P0 ;  /* 0x0000000508077c11 */ /* 0x000fca00080f0c07 */
[----:B------:R2:W-:Y:S04]  /*0870*/  STG.E.128 desc[UR16][R6.64], RZ ;  /* 0x000000ff06007986 */ /* 0x0005e8000c101d10 */
[----:B------:R2:W-:Y:S04]  /*0880*/  STG.E.128 desc[UR16][R6.64+0x80], RZ ;  /* 0x000080ff06007986 */ /* 0x0005e8000c101d10 */
[----:B------:R2:W-:Y:S02]  /*0890*/  STG.E.128 desc[UR16][R6.64+0x100], RZ ;  /* 0x000100ff06007986 */ /* 0x0005e4000c101d10 */
.L_x_1766:
[----:B------:R-:W-:Y:S05]  /*08a0*/  BSYNC.RECONVERGENT B0 ;  /* 0x0000000000007941 */ /* 0x000fea0003800200 */
.L_x_1765:
[----:B------:R-:W-:Y:S04]  /*08b0*/  BSSY.RECONVERGENT B0, `(.L_x_1767) ;  /* 0x0000010000007945 */ /* 0x000fe80003800200 */
[----:B------:R-:W-:Y:S05]  /*08c0*/  @P2 BRA `(.L_x_1768) ;  /* 0x0000000000382947 */ /* 0x000fea0003800000 */
[----:B--2---:R-:W-:Y:S01]  /*08d0*/  IADD3 R7, P0, PT, R0, 0x20, RZ ;  /* 0x0000002000077810 */ /* 0x004fe20007f1e0ff */
        /* <DEDUP_REMOVED lines=13> */
.L_x_1768:
[----:B------:R-:W-:Y:S05]  /*09b0*/  BSYNC.RECONVERGENT B0 ;  /* 0x0000000000007941 */ /* 0x000fea0003800200 */
.L_x_1767:
[----:B------:R-:W-:Y:S04]  /*09c0*/  BSSY.RECONVERGENT B0, `(.L_x_1769) ;  /* 0x000000f000007945 */ /* 0x000fe80003800200 */
[----:B------:R-:W-:Y:S05]  /*09d0*/  @P1 BRA `(.L_x_1770) ;  /* 0x0000000000341947 */ /* 0x000fea0003800000 */
[----:B------:R-:W4:Y:S01]  /*09e0*/  LDCU.64 UR4, c[0x0][0x3f0] ;  /* 0x00007e00ff0477ac */ /* 0x000f220008000a00 */
[----:B--23--:R-:W-:Y:S02]  /*09f0*/  IADD3 R7, P0, PT, R0, 0x30, RZ ;  /* 0x0000003000077810 */ /* 0x00cfe40007f1e0ff */
[----:B------:R-:W-:Y:S02]  /*0a00*/  MOV R10, R16 ;  /* 0x00000010000a7202 */ /* 0x000fe40000000f00 */
[----:B-1----:R-:W-:-:S03]  /*0a10*/  IADD3.X R9, PT, PT, RZ, RZ, RZ, P0, !PT ;  /* 0x000000ffff097210 */ /* 0x002fc600007fe4ff */
[----:B------:R-:W-:-:S04]  /*0a20*/  IMAD.WIDE.U32 R10, R7, R4, R10 ;  /* 0x00000004070a7225 */ /* 0x000fc800078e000a */
[----:B------:R-:W-:-:S04]  /*0a30*/  IMAD R2, R9, R4, RZ ;  /* 0x0000000409027224 */ /* 0x000fc800078e02ff */
[----:B------:R-:W-:Y:S01]  /*0a40*/  IMAD R5, R7, R5, R2 ;  /* 0x0000000507057224 */ /* 0x000fe200078e0202 */
[----:B----4-:R-:W-:-:S04]  /*0a50*/  LEA R4, P0, R10, UR4, 0x1 ;  /* 0x000000040a047c11 */ /* 0x010fc8000f8008ff */
[----:B------:R-:W-:-:S04]  /*0a60*/  IADD3 R5, PT, PT, R11, R5, RZ ;  /* 0x000000050b057210 */ /* 0x000fc80007ffe0ff */
[----:B------:R-:W-:-:S05]  /*0a70*/  LEA.HI.X R5, R10, UR5, R5, 0x1, P0 ;  /* 0x000000050a057c11 */ /* 0x000fca00080f0c05 */
[----:B------:R4:W-:Y:S04]  /*0a80*/  STG.E.128 desc[UR16][R4.64], RZ ;  /* 0x000000ff04007986 */ /* 0x0009e8000c101d10 */
[----:B------:R4:W-:Y:S04]  /*0a90*/  STG.E.128 desc[UR16][R4.64+0x80], RZ ;  /* 0x000080ff04007986 */ /* 0x0009e8000c101d10 */
[----:B------:R4:W-:Y:S02]  /*0aa0*/  STG.E.128 desc[UR16][R4.64+0x100], RZ ;  /* 0x000100ff04007986 */ /* 0x0009e4000c101d10 */
.L_x_1770:
[----:B------:R-:W-:Y:S05]  /*0ab0*/  BSYNC.RECONVERGENT B0 ;  /* 0x0000000000007941 */ /* 0x000fea0003800200 */
.L_x_1769:
[----:B------:R-:W4:Y:S01]  /*0ac0*/  LDCU.64 UR4, c[0x0][0x420] ;  /* 0x00008400ff0477ac */ /* 0x000f220008000a00 */
[----:B------:R-:W-:-:S04]  /*0ad0*/  LOP3.LUT P4, R188, R188, 0x7, RZ, 0xc0, !PT ;  /* 0x00000007bcbc7812 */ /* 0x000fc8000788c0ff */
[----:B------:R-:W-:Y:S02]  /*0ae0*/  ISETP.GE.OR P4, PT, R0, R89, P4 ;  /* 0x000000590000720c */ /* 0x000fe40002786670 */
[C---:B------:R-:W-:Y:S02]  /*0af0*/  ISETP.NE.OR P3, PT, R188.reuse, RZ, P3 ;  /* 0x000000ffbc00720c */ /* 0x040fe40001f65670 */
[C---:B------:R-:W-:Y:S02]  /*0b00*/  ISETP.NE.OR P2, PT, R188.reuse, RZ, P2 ;  /* 0x000000ffbc00720c */ /* 0x040fe40001745670 */
[C---:B------:R-:W-:Y:S02]  /*0b10*/  IADD3 R0, P0, PT, R3.reuse, R0, RZ ;  /* 0x0000000003007210 */ /* 0x040fe40007f1e0ff */
[----:B------:R-:W-:Y:S02]  /*0b20*/  ISETP.NE.OR P1, PT, R188, RZ, P1 ;  /* 0x000000ffbc00720c */ /* 0x000fe40000f25670 */
[----:B------:R-:W-:-:S02]  /*0b30*/  LEA.HI.X.SX32 R3, R3, RZ, 0x1, P0 ;  /* 0x000000ff03037211 */ /* 0x000fc400000f0eff */
[----:B----4-:R-:W-:-:S03]  /*0b40*/  LEA R4, P0, R0, UR4, 0x2 ;  /* 0x0000000400047c11 */ /* 0x010fc6000f8010ff */
[----:B------:R-:W-:Y:S01]  /*0b50*/  @!P3 IMAD.MOV.U32 R2, RZ, RZ, 0x7f800000 ;  /* 0x7f800000ff02b424 */ /* 0x000fe200078e00ff */
[----:B------:R-:W-:Y:S01]  /*0b60*/  LEA.HI.X R5, R0, UR5, R3, 0x2, P0 ;  /* 0x0000000500057c11 */ /* 0x000fe200080f1403 */
[----:B------:R-:W-:Y:S02]  /*0b70*/  @!P4 IMAD.MOV.U32 R3, RZ, RZ, 0x7f800000 ;  /* 0x7f800000ff03c424 */ /* 0x000fe400078e00ff */
[----:B------:R-:W-:Y:S02]  /*0b80*/  @!P2 IMAD.MOV.U32 R0, RZ, RZ, 0x7f800000 ;  /* 0x7f800000ff00a424 */ /* 0x000fe400078e00ff */
[----:B------:R4:W-:Y:S04]  /*0b90*/  @!P3 STG.E desc[UR16][R4.64+0x40], R2 ;  /* 0x000040020400b986 */ /* 0x0009e8000c101910 */
[----:B------:R4:W-:Y:S04]  /*0ba0*/  @!P4 STG.E desc[UR16][R4.64], R3 ;  /* 0x000000030400c986 */ /* 0x0009e8000c101910 */
[----:B------:R4:W-:Y:S01]  /*0bb0*/  @!P2 STG.E desc[UR16][R4.64+0x80], R0 ;  /* 0x000080000400a986 */ /* 0x0009e2000c101910 */
[----:B------:R-:W-:Y:S05]  /*0bc0*/  @P1 EXIT ;  /* 0x000000000000194d */ /* 0x000fea0003800000 */
[----:B----4-:R-:W-:-:S05]  /*0bd0*/  MOV R3, 0x7f800000 ;  /* 0x7f80000000037802 */ /* 0x010fca0000000f00 */
[----:B------:R-:W-:Y:S01]  /*0be0*/  STG.E desc[UR16][R4.64+0xc0], R3 ;  /* 0x0000c00304007986 */ /* 0x000fe2000c101910 */
[----:B------:R-:W-:Y:S05]  /*0bf0*/  EXIT ;  /* 0x000000000000794d */ /* 0x000fea0003800000 */
.L_x_1762:
        /* <DEDUP_REMOVED lines=10> */
.L_x_1771:
        /* <DEDUP_REMOVED lines=31> */
[----:B------:R-:W-:Y:S02]  /*0e90*/  @P0 IADD3 R5, PT, PT, R5, 0x1, RZ ;  /* 0x0000000105050810 */ /* 0x000fe40007ffe0ff */
[----:B------:R-:W-:-:S04]  /*0ea0*/  LEA R204, P0, R6, UR8, 0x2 ;  /* 0x0000000806cc7c11 */ /* 0x000fc8000f8010ff */
[----:B------:R-:W-:Y:S01]  /*0eb0*/  @!P1 IMAD.MOV R5, RZ, RZ, -R5 ;  /* 0x000000ffff059224 */ /* 0x000fe200078e0a05 */
[----:B------:R-:W-:Y:S02]  /*0ec0*/  LEA.HI.X R205, R6, UR9, R205, 0x2, P0 ;  /* 0x0000000906cd7c11 */ /* 0x000fe400080f14cd */
[----:B------:R-:W-:Y:S01]  /*0ed0*/  @!P2 LOP3.LUT R5, RZ, R9, RZ, 0x33, !PT ;  /* 0x00000009ff05a212 */ /* 0x000fe200078e33ff */
[----:B------:R-:W2:Y:S04]  /*0ee0*/  LDC R6, c[0x0][0x3e8] ;  /* 0x0000fa00ff067b82 */ /* 0x000ea80000000800 */
[----:B------:R-:W-:-:S05]  /*0ef0*/  IMAD.WIDE R16, R5, 0x4, R204 ;  /* 0x0000000405107825 */ /* 0x000fca00078e02cc */
[----:B------:R-:W2:Y:S01]  /*0f00*/  LDG.E R8, desc[UR16][R16.64] ;  /* 0x0000001010087981 */ /* 0x000ea2000c1e1900 */
[----:B------:R-:W-:Y:S01]  /*0f10*/  IMAD.MOV.U32 R12, RZ, RZ, RZ ;  /* 0x000000ffff0c7224 */ /* 0x000fe200078e00ff */
[----:B---3--:R-:W-:Y:S01]  /*0f20*/  MOV R144, UR10 ;  /* 0x0000000a00907c02 */ /* 0x008fe20008000f00 */
[----:B------:R-:W-:Y:S01]  /*0f30*/  IMAD.MOV R5, RZ, RZ, -R5 ;  /* 0x000000ffff057224 */ /* 0x000fe200078e0a05 */
[----:B------:R-:W-:Y:S01]  /*0f40*/  MOV R145, UR11 ;  /* 0x0000000b00917c02 */ /* 0x000fe20008000f00 */
[----:B----4-:R-:W-:Y:S02]  /*0f50*/  IMAD.U32 R134, RZ, RZ, UR12 ;  /* 0x0000000cff867e24 */ /* 0x010fe4000f8e00ff */
[----:B------:R-:W-:Y:S02]  /*0f60*/  IMAD R4, R9, R5, R4 ;  /* 0x0000000509047224 */ /* 0x000fe400078e0204 */
[----:B------:R-:W-:-:S03]  /*0f70*/  IMAD.U32 R135, RZ, RZ, UR13 ;  /* 0x0000000dff877e24 */ /* 0x000fc6000f8e00ff */
[----:B------:R-:W-:Y:S02]  /*0f80*/  SHF.R.S32.HI R5, RZ, 0x1f, R4 ;  /* 0x0000001fff057819 */ /* 0x000fe40000011404 */
[----:B--2---:R-:W-:-:S04]  /*0f90*/  IABS R10, R6 ;  /* 0x00000006000a7213 */ /* 0x004fc80000000000 */
[----:B------:R-:W2:Y:S08]  /*0fa0*/  I2F.RP R14, R10 ;  /* 0x0000000a000e7306 */ /* 0x000eb00000209400 */
[----:B--2---:R-:W2:Y:S02]  /*0fb0*/  MUFU.RCP R13, R14 ;  /* 0x0000000e000d7308 */ /* 0x004ea40000001000 */
[----:B--2---:R-:W-:-:S06]  /*0fc0*/  IADD3 R13, PT, PT, R13, 0xffffffe, RZ ;  /* 0x0ffffffe0d0d7810 */ /* 0x004fcc0007ffe0ff */
[----:B------:R-:W2:Y:S02]  /*0fd0*/  F2I.FTZ.U32.TRUNC.NTZ R13, R13 ;  /* 0x0000000d000d7305 */ /* 0x000ea4000021f000 */
[----:B--2---:R-:W-:-:S05]  /*0fe0*/  IADD3 R7, PT, PT, RZ, -R13, RZ ;  /* 0x8000000dff077210 */ /* 0x004fca0007ffe0ff */
[----:B------:R-:W-:Y:S01]  /*0ff0*/  IMAD R11, R7, R10, RZ ;  /* 0x0000000a070b7224 */ /* 0x000fe200078e02ff */
[----:B------:R-:W-:-:S03]  /*1000*/  IABS R7, R15 ;  /* 0x0000000f00077213 */ /* 0x000fc60000000000 */
[----:B------:R-:W-:Y:S01]  /*1010*/  IMAD.HI.U32 R11, R13, R11, R12 ;  /* 0x0000000b0d0b7227 */ /* 0x000fe200078e000c */
[----:B------:R-:W-:-:S05]  /*1020*/  MOV R12, R7 ;  /* 0x00000007000c7202 */ /* 0x000fca0000000f00 */
        /* <DEDUP_REMOVED lines=10> */
[----:B------:R-:W-:-:S06]  /*10d0*/  @P2 IADD3 R7, PT, PT, R7, 0x1, RZ ;  /* 0x0000000107072810 */ /* 0x000fcc0007ffe0ff */
[----:B------:R-:W-:Y:S02]  /*10e0*/  @!P0 IADD3 R7, PT, PT, -R7, RZ, RZ ;  /* 0x000000ff07078210 */ /* 0x000fe40007ffe1ff */
        /* <DEDUP_REMOVED lines=18> */
[----:B------:R-:W-:Y:S01]  /*1210*/  IADD3 R11, PT, PT, R11, R6, RZ ;  /* 0x000000060b0b7210 */ /* 0x000fe20007ffe0ff */
[----:B------:R-:W-:Y:S02]  /*1220*/  IMAD.IADD R9, R9, 0x1, R5 ;  /* 0x0000000109097824 */ /* 0x000fe400078e0205 */
[C---:B-1----:R-:W-:Y:S02]  /*1230*/  IMAD R6, R4.reuse, UR4, RZ ;  /* 0x0000000404067c24 */ /* 0x042fe4000f8e02ff */
[----:B------:R-:W-:Y:S02]  /*1240*/  IMAD R4, R4, UR6, RZ ;  /* 0x0000000604047c24 */ /* 0x000fe4000f8e02ff */
[----:B------:R-:W-:-:S02]  /*1250*/  IMAD R6, R7, UR5, R6 ;  /* 0x0000000507067c24 */ /* 0x000fc4000f8e0206 */
[----:B------:R-:W-:-:S04]  /*1260*/  IMAD.WIDE.U32 R22, R7, UR4, R10 ;  /* 0x0000000407167c25 */ /* 0x000fc8000f8e000a */
[----:B------:R-:W-:Y:S01]  /*1270*/  IMAD R4, R7, UR7, R4 ;  /* 0x0000000707047c24 */ /* 0x000fe2000f8e0204 */
[----:B------:R-:W-:Y:S01]  /*1280*/  IADD3 R20, PT, PT, R23, R6, RZ ;  /* 0x0000000617147210 */ /* 0x000fe20007ffe0ff */
[----:B------:R-:W-:-:S05]  /*1290*/  IMAD.WIDE.U32 R16, R7, UR6, R8 ;  /* 0x0000000607107c25 */ /* 0x000fca000f8e0008 */
[----:B------:R-:W-:Y:S01]  /*12a0*/  IADD3 R14, PT, PT, R17, R4, RZ ;  /* 0x00000004110e7210 */ /* 0x000fe20007ffe0ff */
[----:B------:R-:W-:Y:S06]  /*12b0*/  BRA `(.L_x_1773) ;  /* 0x0000000400507947 */ /* 0x000fec0003800000 */
.L_x_1772:
        /* <DEDUP_REMOVED lines=15> */
.L_x_1774:
[----:B------:R-:W2:Y:S01]  /*13b0*/  LDC.64 R134, c[0x0][0x3b8] ;  /* 0x0000ee00ff867b82 */ /* 0x000ea20000000a00 */
[----:B------:R-:W-:-:S05]  /*13c0*/  IADD3 R6, PT, PT, R4, R5, RZ ;  /* 0x0000000504067210 */ /* 0x000fca0007ffe0ff */
[C---:B--2---:R-:W-:Y:S02]  /*13d0*/  IMAD R11, R6.reuse, R135, RZ ;  /* 0x00000087060b7224 */ /* 0x044fe400078e02ff */
[----:B------:R-:W-:-:S05]  /*13e0*/  IMAD.WIDE.U32 R6, R6, R134, RZ ;  /* 0x0000008606067225 */ /* 0x000fca00078e00ff */
[----:B------:R-:W-:Y:S02]  /*13f0*/  IADD3 R11, PT, PT, R7, R11, RZ ;  /* 0x0000000b070b7210 */ /* 0x000fe40007ffe0ff */
[----:B------:R-:W-:Y:S02]  /*1400*/  MOV R10, R6 ;  /* 0x00000006000a7202 */ /* 0x000fe40000000f00 */
.L_x_1775:
        /* <DEDUP_REMOVED lines=14> */
.L_x_1776:
[----:B------:R-:W2:Y:S01]  /*14f0*/  LDC.64 R144, c[0x0][0x3c0] ;  /* 0x0000f000ff907b82 */ /* 0x000ea20000000a00 */
[----:B------:R-:W-:-:S05]  /*1500*/  IADD3 R4, PT, PT, R4, R5, RZ ;  /* 0x0000000504047210 */ /* 0x000fca0007ffe0ff */
[C---:B--2---:R-:W-:Y:S02]  /*1510*/  IMAD R13, R4.reuse, R145, RZ ;  /* 0x00000091040d7224 */ /* 0x044fe400078e02ff */
[----:B------:R-:W-:-:S05]  /*1520*/  IMAD.WIDE.U32 R4, R4, R144, RZ ;  /* 0x0000009004047225 */ /* 0x000fca00078e00ff */
[----:B------:R-:W-:Y:S02]  /*1530*/  IADD3 R13, PT, PT, R5, R13, RZ ;  /* 0x0000000d050d7210 */ /* 0x000fe40007ffe0ff */
[----:B------:R-:W-:-:S07]  /*1540*/  MOV R12, R4 ;  /* 0x00000004000c7202 */ /* 0x000fce0000000f00 */
.L_x_1777:
        /* <DEDUP_REMOVED lines=40> */
[----:B------:R-:W-:Y:S01]  /*17d0*/  IADD3 R14, PT, PT, R13, R7, RZ ;  /* 0x000000070d0e7210 */ /* 0x000fe20007ffe0ff */
[----:B------:R-:W-:-:S03]  /*17e0*/  IMAD.MOV.U32 R16, RZ, RZ, R12 ;  /* 0x000000ffff107224 */ /* 0x000fc600078e000c */
[----:B------:R-:W-:-:S07]  /*17f0*/  IADD3 R20, PT, PT, R23, R5, RZ ;  /* 0x0000000517147210 */ /* 0x000fce0007ffe0ff */
.L_x_1773:
[----:B------:R-:W-:Y:S01]  /*1800*/  ISETP.NE.AND P0, PT, R200, -0x1, PT ;  /* 0xffffffffc800780c */ /* 0x000fe20003f05270 */
[----:B------:R-:W-:Y:S01]  /*1810*/  IMAD.IADD R194, R89, 0x1, -R2 ;  /* 0x0000000159c27824 */ /* 0x000fe200078e0a02 */
[----:B------:R-:W-:Y:S01]  /*1820*/  SHF.R.U32.HI R12, RZ, 0x3, R188 ;  /* 0x00000003ff0c7819 */ /* 0x000fe200000116bc */
[----:B------:R-:W-:Y:S01]  /*1830*/  IMAD.SHL.U32 R147, R188, 0x8, RZ ;  /* 0x00000008bc937824 */ /* 0x000fe200078e00ff */
[----:B------:R-:W1:Y:S01]  /*1840*/  LDCU.64 UR4, c[0x0][0x3c8] ;  /* 0x00007900ff0477ac */ /* 0x000e620008000a00 */
[----:B------:R-:W-:Y:S01]  /*1850*/  IMAD.MOV.U32 R13, RZ, RZ, RZ ;  /* 0x000000ffff0d7224 */ /* 0x000fe200078e00ff */
[C---:B------:R-:W-:Y:S01]  /*1860*/  ISETP.GE.AND P6, PT, R12.reuse, R194, PT ;  /* 0x000000c20c00720c */ /* 0x040fe20003fc6270 */
[----:B------:R-:W-:Y:S01]  /*1870*/  VIADD R21, R12, 0x10 ;  /* 0x000000100c157836 */ /* 0x000fe20000000000 */
[----:B------:R-:W-:Y:S01]  /*1880*/  LOP3.LUT R186, R147, 0x38, RZ, 0xc0, !PT ;  /* 0x0000003893ba7812 */ /* 0x000fe200078ec0ff */
[----:B------:R-:W-:Y:S01]  /*1890*/  IMAD.WIDE.U32 R24, R25, 0x40, R12 ;  /* 0x0000004019187825 */ /* 0x000fe200078e000c */
[----:B------:R-:W2:Y:S01]  /*18a0*/  LDCU.64 UR6, c[0x0][0x388] ;  /* 0x00007100ff0677ac */ /* 0x000ea20008000a00 */
[----:B------:R-:W-:-:S02]  /*18b0*/  SHF.L.U64.HI R86, R134, 0x4, R135 ;  /* 0x0000000486567819 */ /* 0x000fc40000010287 */
[----:B------:R-:W3:Y:S01]  /*18c0*/  @!P0 LDC.64 R6, c[0x0][0x398] ;  /* 0x0000e600ff068b82 */ /* 0x000ee20000000a00 */
[----:B------:R-:W-:Y:S01]  /*18d0*/  ISETP.GE.AND P4, PT, R21, R194, PT ;  /* 0x000000c21500720c */ /* 0x000fe20003f86270 */
[----:B------:R-:W-:Y:S01]  /*18e0*/  VIADD R13, R12, 0x30 ;  /* 0x000000300c0d7836 */ /* 0x000fe20000000000 */
[----:B------:R-:W-:Y:S01]  /*18f0*/  SHF.R.U32.HI R190, RZ, 0x1, R188 ;  /* 0x00000001ffbe7819 */ /* 0x000fe200000116bc */
[----:B------:R-:W-:Y:S02]  /*1900*/  IMAD.SHL.U32 R184, R0, 0x40, RZ ;  /* 0x0000004000b87824 */ /* 0x000fe400078e00ff */
[----:B------:R-:W-:Y:S02]  /*1910*/  IMAD.SHL.U32 R85, R134, 0x10, RZ ;  /* 0x0000001086557824 */ /* 0x000fe400078e00ff */
[----:B------:R-:W4:Y:S01]  /*1920*/  @P0 LDC.64 R4, c[0x0][0x3b0] ;  /* 0x0000ec00ff040b82 */ /* 0x000f220000000a00 */
[----:B------:R-:W-:Y:S02]  /*1930*/  VIADD R152, R184, 0xffffffc0 ;  /* 0xffffffc0b8987836 */ /* 0x000fe40000000000 */
[----:B------:R-:W-:-:S02]  /*1940*/  IMAD.SHL.U32 R154, R188, 0x40, RZ ;  /* 0x00000040bc9a7824 */ /* 0x000fc400078e00ff */
[----:B------:R-:W-:Y:S01]  /*1950*/  IMAD.SHL.U32 R187, R188, 0x20, RZ ;  /* 0x00000020bcbb7824 */ /* 0x000fe200078e00ff */
[----:B------:R-:W-:Y:S01]  /*1960*/  @!P4 IADD3 R30, P2, PT, R24, 0x10, RZ ;  /* 0x00000010181ec810 */ /* 0x000fe20007f5e0ff */
[----:B------:R-:W-:Y:S01]  /*1970*/  IMAD.MOV.U32 R185, RZ, RZ, 0x20 ;  /* 0x00000020ffb97424 */ /* 0x000fe200078e00ff */
[----:B------:R-:W5:Y:S01]  /*1980*/  @!P6 LDC.64 R8, c[0x0][0x3b0] ;  /* 0x0000ec00ff08eb82 */ /* 0x000f620000000a00 */
[----:B------:R-:W-:Y:S01]  /*1990*/  LOP3.LUT R153, R186, 0x1c0, R154, 0xf8, !PT ;  /* 0x000001c0ba997812 */ /* 0x000fe200078ef89a */
[----:B------:R-:W-:Y:S01]  /*19a0*/  IMAD.MOV.U32 R146, RZ, RZ, 0x40 ;  /* 0x00000040ff927424 */ /* 0x000fe200078e00ff */
[----:B------:R-:W-:Y:S01]  /*19b0*/  LOP3.LUT R187, R187, 0x7c00, RZ, 0xc0, !PT ;  /* 0x00007c00bbbb7812 */ /* 0x000fe200078ec0ff */
[----:B------:R-:W-:Y:S01]  /*19c0*/  @!P4 IMAD.X R23, RZ, RZ, R25, P2 ;  /* 0x000000ffff17c224 */ /* 0x000fe200010e0619 */
[----:B------:R-:W-:Y:S01]  /*19d0*/  LOP3.LUT R192, R154, 0x400, RZ, 0xc0, !PT ;  /* 0x000004009ac07812 */ /* 0x000fe200078ec0ff */
[----:B---3--:R-:W-:-:S04]  /*19e0*/  @!P0 IMAD.WIDE.U32 R18, R3, R6, RZ ;  /* 0x0000000603128225 */ /* 0x008fc800078e00ff */
[----:B----4-:R-:W-:-:S04]  /*19f0*/  @P0 IMAD.WIDE.U32 R10, R200, R4, RZ ;  /* 0x00000004c80a0225 */ /* 0x010fc800078e00ff */
[----:B------:R-:W-:Y:S02]  /*1a00*/  @!P0 IMAD R4, R3, R7, R19 ;  /* 0x0000000703048224 */ /* 0x000fe400078e0213 */
[----:B------:R-:W3:Y:S01]  /*1a10*/  @!P4 LDC.64 R6, c[0x0][0x3b0] ;  /* 0x0000ec00ff06cb82 */ /* 0x000ee20000000a00 */
[----:B------:R-:W-:Y:S02]  /*1a20*/  @P0 IMAD.MOV.U32 R18, RZ, RZ, R10 ;  /* 0x000000ffff120224 */ /* 0x000fe400078e000a */
[----:B------:R-:W-:Y:S02]  /*1a30*/  @P0 IMAD R4, R200, R5, R11 ;  /* 0x00000005c8040224 */ /* 0x000fe400078e020b */
[----:B------:R-:W-:Y:S01]  /*1a40*/  VIADD R3, R12, 0x20 ;  /* 0x000000200c037836 */ /* 0x000fe20000000000 */
[----:B------:R-:W-:Y:S01]  /*1a50*/  IADD3 R18, P0, PT, R186, R18, RZ ;  /* 0x00000012ba127210 */ /* 0x000fe20007f1e0ff */
[----:B-----5:R-:W-:Y:S01]  /*1a60*/  @!P6 IMAD R17, R25, R8, RZ ;  /* 0x000000081911e224 */ /* 0x020fe200078e02ff */
[----:B------:R-:W4:Y:S02]  /*1a70*/  @!P6 LDC.64 R10, c[0x0][0x380] ;  /* 0x0000e000ff0aeb82 */ /* 0x000f240000000a00 */
[-C--:B------:R-:W-:Y:S01]  /*1a80*/  ISETP.GE.AND P1, PT, R3, R194.reuse, PT ;  /* 0x000000c20300720c */ /* 0x080fe20003f26270 */
[----:B------:R-:W-:Y:S01]  /*1a90*/  IMAD.X R19, RZ, RZ, R4, P0 ;  /* 0x000000ffff137224 */ /* 0x000fe200000e0604 */
[----:B------:R-:W-:Y:S01]  /*1aa0*/  ISETP.GE.AND P0, PT, R13, R194, PT ;  /* 0x000000c20d00720c */ /* 0x000fe20003f06270 */
[----:B------:R-:W-:-:S02]  /*1ab0*/  @!P6 IMAD R9, R24, R9, R17 ;  /* 0x000000091809e224 */ /* 0x000fc400078e0211 */
[C---:B-1----:R-:W-:Y:S01]  /*1ac0*/  IMAD.WIDE.U32 R18, R15.reuse, UR4, R18 ;  /* 0x000000040f127c25 */ /* 0x042fe2000f8e0012 */
[----:B------:R-:W1:Y:S01]  /*1ad0*/  @!P4 LDC.64 R4, c[0x0][0x380] ;  /* 0x0000e000ff04cb82 */ /* 0x000e620000000a00 */
[----:B------:R-:W-:Y:S02]  /*1ae0*/  UMOV UR4, 0x400 ;  /* 0x0000040000047882 */ /* 0x000fe40000000000 */
[----:B------:R-:W-:Y:S02]  /*1af0*/  IMAD R19, R15, UR5, R19 ;  /* 0x000000050f137c24 */ /* 0x000fe4000f8e0213 */
[----:B------:R-:W-:-:S03]  /*1b00*/  @!P6 IMAD.WIDE.U32 R32, R24, R8, R18 ;  /* 0x000000081820e225 */ /* 0x000fc600078e0012 */
[----:B------:R-:W5:Y:S01]  /*1b10*/  S2UR UR5, SR_CgaCtaId ;  /* 0x00000000000579c3 */ /* 0x000f620000008800 */
[----:B------:R-:W-:Y:S01]  /*1b20*/  @!P0 IADD3 R17, P2, PT, R24, 0x30, RZ ;  /* 0x0000003018118810 */ /* 0x000fe20007f5e0ff */
[-C--:B---3--:R-:W-:Y:S02]  /*1b30*/  @!P4 IMAD R15, R23, R6.reuse, RZ ;  /* 0x00000006170fc224 */ /* 0x088fe400078e02ff */
[----:B------:R-:W-:Y:S02]  /*1b40*/  @!P6 IMAD.IADD R8, R33, 0x1, R9 ;  /* 0x000000012108e824 */ /* 0x000fe400078e0209 */
[----:B------:R-:W-:Y:S01]  /*1b50*/  @!P4 IMAD R7, R30, R7, R15 ;  /* 0x000000071e07c224 */ /* 0x000fe200078e020f */
[----:B------:R-:W-:Y:S01]  /*1b60*/  @!P1 IADD3 R15, P3, PT, R24, 0x20, RZ ;  /* 0x00000020180f9810 */ /* 0x000fe20007f7e0ff */
[----:B------:R-:W-:-:S04]  /*1b70*/  @!P4 IMAD.WIDE.U32 R30, R30, R6, R18 ;  /* 0x000000061e1ec225 */ /* 0x000fc800078e0012 */
[--C-:B------:R-:W-:Y:S01]  /*1b80*/  @!P1 IMAD.X R23, RZ, RZ, R25.reuse, P3 ;  /* 0x000000ffff179224 */ /* 0x100fe200018e0619 */
[----:B----4-:R-:W-:Y:S01]  /*1b90*/  @!P6 LEA R26, P3, R32, R10, 0x1 ;  /* 0x0000000a201ae211 */ /* 0x010fe200078608ff */
[----:B------:R-:W-:Y:S01]  /*1ba0*/  @!P0 IMAD.X R25, RZ, RZ, R25, P2 ;  /* 0x000000ffff198224 */ /* 0x000fe200010e0619 */
[----:B-1----:R-:W-:Y:S01]  /*1bb0*/  @!P4 LEA R28, P2, R30, R4, 0x1 ;  /* 0x000000041e1cc211 */ /* 0x002fe200078408ff */
[----:B------:R-:W-:Y:S01]  /*1bc0*/  @!P4 IMAD.IADD R6, R31, 0x1, R7 ;  /* 0x000000011f06c824 */ /* 0x000fe200078e0207 */
[----:B------:R-:W-:Y:S01]  /*1bd0*/  @!P6 LEA.HI.X R27, R32, R11, R8, 0x1, P3 ;  /* 0x0000000b201be211 */ /* 0x000fe200018f0c08 */
[----:B------:R-:W-:Y:S01]  /*1be0*/  @!P1 IMAD.MOV.U32 R32, RZ, RZ, R18 ;  /* 0x000000ffff209224 */ /* 0x000fe200078e0012 */
[----:B------:R-:W-:Y:S01]  /*1bf0*/  IADD3 R8, P3, PT, R186, R22, RZ ;  /* 0x00000016ba087210 */ /* 0x000fe20007f7e0ff */
[----:B------:R-:W1:Y:S01]  /*1c00*/  @!P1 LDC.64 R10, c[0x0][0x3b0] ;  /* 0x0000ec00ff0a9b82 */ /* 0x000e620000000a00 */
[----:B------:R-:W-:Y:S01]  /*1c10*/  @!P4 LEA.HI.X R29, R30, R5, R6, 0x1, P2 ;  /* 0x000000051e1dc211 */ /* 0x000fe200010f0c06 */
[----:B------:R-:W-:Y:S01]  /*1c20*/  @!P1 IMAD.MOV.U32 R33, RZ, RZ, R19 ;  /* 0x000000ffff219224 */ /* 0x000fe200078e0013 */
[----:B------:R-:W-:Y:S01]  /*1c30*/  LOP3.LUT R5, R147, 0x1f8, RZ, 0xc0, !PT ;  /* 0x000001f893057812 */ /* 0x000fe200078ec0ff */
[----:B------:R-:W-:Y:S01]  /*1c40*/  IMAD.X R9, RZ, RZ, R20, P3 ;  /* 0x000000ffff097224 */ /* 0x000fe200018e0614 */
[----:B-----5:R-:W-:Y:S01]  /*1c50*/  ULEA UR5, UR5, UR4, 0x18 ;  /* 0x0000000405057291 */ /* 0x020fe2000f8ec0ff */
[----:B------:R-:W-:Y:S01]  /*1c60*/  IMAD.IADD R20, R87, 0x1, -R152 ;  /* 0x0000000157147824 */ /* 0x000fe200078e0a98 */
[----:B------:R-:W-:Y:S01]  /*1c70*/  LOP3.LUT R4, R5, 0x38, R188, 0x78, !PT ;  /* 0x0000003805047812 */ /* 0x000fe200078e78bc */
[----:B------:R-:W-:Y:S01]  /*1c80*/  IMAD.WIDE.U32 R30, R12, R134, R8 ;  /* 0x000000860c1e7225 */ /* 0x000fe200078e0008 */
[----:B------:R-:W3:Y:S02]  /*1c90*/  @!P0 LDC.64 R6, c[0x0][0x3b0] ;  /* 0x0000ec00ff068b82 */ /* 0x000ee40000000a00 */
[----:B------:R-:W-:Y:S01]  /*1ca0*/  LOP3.LUT R213, R4, 0x1e00, R147, 0xf8, !PT ;  /* 0x00001e0004d57812 */ /* 0x000fe200078ef893 */
[----:B------:R-:W-:Y:S01]  /*1cb0*/  IMAD R195, R12, R135, R31 ;  /* 0x000000870cc37224 */ /* 0x000fe200078e021f */
[----:B--2---:R-:W-:Y:S01]  /*1cc0*/  LEA R196, P3, R30, UR6, 0x1 ;  /* 0x000000061ec47c11 */ /* 0x004fe2000f8608ff */
[----:B------:R-:W-:Y:S01]  /*1cd0*/  @!P0 IMAD.MOV.U32 R31, RZ, RZ, R19 ;  /* 0x000000ffff1f8224 */ /* 0x000fe200078e0013 */
[----:B------:R-:W-:-:S02]  /*1ce0*/  LEA R213, R213, UR5, 0x1 ;  /* 0x00000005d5d57c11 */ /* 0x000fc4000f8e08ff */
[----:B------:R-:W2:Y:S01]  /*1cf0*/  @!P1 LDC.64 R8, c[0x0][0x380] ;  /* 0x0000e000ff089b82 */ /* 0x000ea20000000a00 */
[----:B------:R-:W-:Y:S01]  /*1d00*/  LEA.HI.X R195, R30, UR7, R195, 0x1, P3 ;  /* 0x000000071ec37c11 */ /* 0x000fe200098f0cc3 */
[----:B------:R-:W-:Y:S01]  /*1d10*/  @!P0 IMAD.MOV.U32 R30, RZ, RZ, R18 ;  /* 0x000000ffff1e8224 */ /* 0x000fe200078e0012 */
[----:B------:R-:W-:Y:S01]  /*1d20*/  @!PT LDS RZ, [RZ] ;  /* 0x00000000fffff984 */ /* 0x000fe20000000800 */
[----:B------:R-:W-:Y:S01]  /*1d30*/  @!PT LDS RZ, [RZ] ;  /* 0x00000000fffff984 */ /* 0x000fe20000000800 */
[----:B------:R-:W-:Y:S01]  /*1d40*/  @!PT LDS RZ, [RZ] ;  /* 0x00000000fffff984 */ /* 0x000fe20000000800 */
[----:B------:R-:W-:Y:S01]  /*1d50*/  @!P6 LDGSTS.E.BYPASS.LTC128B.128 [R213], desc[UR16][R26.64] ;  /* 0x000000001ad5efae */ /* 0x000fe2000b981a10 */
[CC--:B------:R-:W-:Y:S01]  /*1d60*/  ISETP.GE.AND P5, PT, R21.reuse, R20.reuse, PT ;  /* 0x000000141500720c */ /* 0x0c0fe20003fa6270 */
[----:B------:R-:W4:Y:S01]  /*1d70*/  LDCU.64 UR6, c[0x0][0x390] ;  /* 0x00007200ff0677ac */ /* 0x000f220008000a00 */
[----:B------:R-:W-:Y:S01]  /*1d80*/  ISETP.GE.AND P2, PT, R21, R20, PT ;  /* 0x000000141500720c */ /* 0x000fe20003f46270 */
[-C--:B-1----:R-:W-:Y:S01]  /*1d90*/  @!P1 IMAD R18, R23, R10.reuse, RZ ;  /* 0x0000000a17129224 */ /* 0x082fe200078e02ff */
[----:B------:R-:W1:Y:S01]  /*1da0*/  @!P0 LDC.64 R4, c[0x0][0x380] ;  /* 0x0000e000ff048b82 */ /* 0x000e620000000a00 */
[C---:B------:R-:W-:Y:S01]  /*1db0*/  @!P1 IMAD.WIDE.U32 R32, R15.reuse, R10, R32 ;  /* 0x0000000a0f209225 */ /* 0x040fe200078e0020 */
[----:B------:R-:W-:Y:S03]  /*1dc0*/  @!P6 LDGSTS.E.BYPASS.LTC128B.128 [R213+0x2000], desc[UR16][R26.64+0x80] ;  /* 0x020000801ad5efae */ /* 0x000fe6000b981a10 */
[----:B------:R-:W-:Y:S01]  /*1dd0*/  @!P1 IMAD R11, R15, R11, R18 ;  /* 0x0000000b0f0b9224 */ /* 0x000fe200078e0212 */
[----:B------:R-:W-:Y:S01]  /*1de0*/  @!P6 LDGSTS.E.BYPASS.LTC128B.128 [R213+0x4000], desc[UR16][R26.64+0x100] ;  /* 0x040001001ad5efae */ /* 0x000fe2000b981a10 */
[----:B------:R-:W-:Y:S01]  /*1df0*/  ISETP.GE.AND P6, PT, R12, R20, PT ;  /* 0x000000140c00720c */ /* 0x000fe20003fc6270 */
[----:B---3--:R-:W-:-:S02]  /*1e00*/  @!P0 IMAD R10, R25, R6, RZ ;  /* 0x00000006190a8224 */ /* 0x008fc400078e02ff */
[----:B------:R-:W-:Y:S01]  /*1e10*/  @!P1 IADD3 R11, PT, PT, R33, R11, RZ ;  /* 0x0000000b210b9210 */ /* 0x000fe20007ffe0ff */
[----:B------:R-:W-:Y:S01]  /*1e20*/  @!P4 LDGSTS.E.BYPASS.LTC128B.128 [R213+0x800], desc[UR16][R28.64] ;  /* 0x008000001cd5cfae */ /* 0x000fe2000b981a10 */
[C---:B------:R-:W-:Y:S02]  /*1e30*/  @!P0 IMAD R7, R17.reuse, R7, R10 ;  /* 0x0000000711078224 */ /* 0x040fe400078e020a */
[----:B------:R-:W-:Y:S01]  /*1e40*/  @!P0 IMAD.WIDE.U32 R30, R17, R6, R30 ;  /* 0x00000006111e8225 */ /* 0x000fe200078e001e */
[----:B------:R-:W-:Y:S01]  /*1e50*/  @!P4 LDGSTS.E.BYPASS.LTC128B.128 [R213+0x2800], desc[UR16][R28.64+0x80] ;  /* 0x028000801cd5cfae */ /* 0x000fe2000b981a10 */
[C---:B--2---:R-:W-:Y:S02]  /*1e60*/  @!P1 LEA R8, P3, R32.reuse, R8, 0x1 ;  /* 0x0000000820089211 */ /* 0x044fe400078608ff */
[----:B------:R-:W-:Y:S01]  /*1e70*/  @!P0 IMAD.IADD R7, R31, 0x1, R7 ;  /* 0x000000011f078824 */ /* 0x000fe200078e0207 */
[----:B------:R-:W-:Y:S01]  /*1e80*/  @!P4 LDGSTS.E.BYPASS.LTC128B.128 [R213+0x4800], desc[UR16][R28.64+0x100] ;  /* 0x048001001cd5cfae */ /* 0x000fe2000b981a10 */
[----:B------:R-:W-:-:S02]  /*1e90*/  @!P1 LEA.HI.X R9, R32, R9, R11, 0x1, P3 ;  /* 0x0000000920099211 */ /* 0x000fc400018f0c0b */
[----:B------:R-:W-:Y:S02]  /*1ea0*/  ISETP.GE.AND P3, PT, R13, R20, PT ;  /* 0x000000140d00720c */ /* 0x000fe40003f66270 */
[----:B------:R-:W-:Y:S01]  /*1eb0*/  IADD3 R16, P4, PT, R186, R16, RZ ;  /* 0x00000010ba107210 */ /* 0x000fe20007f9e0ff */
[----:B------:R-:W-:Y:S04]  /*1ec0*/  @!P1 LDGSTS.E.BYPASS.LTC128B.128 [R213+0x1000], desc[UR16][R8.64] ;  /* 0x0100000008d59fae */ /* 0x000fe8000b981a10 */
[----:B------:R-:W-:Y:S01]  /*1ed0*/  IMAD.X R17, RZ, RZ, R14, P4 ;  /* 0x000000ffff117224 */ /* 0x000fe200020e060e */
[----:B-1----:R-:W-:Y:S01]  /*1ee0*/  @!P0 LEA R6, P4, R30, R4, 0x1 ;  /* 0x000000041e068211 */ /* 0x002fe200078808ff */
[----:B------:R-:W-:Y:S01]  /*1ef0*/  @!P1 LDGSTS.E.BYPASS.LTC128B.128 [R213+0x3000], desc[UR16][R8.64+0x80] ;  /* 0x0300008008d59fae */ /* 0x000fe2000b981a10 */
[----:B------:R-:W-:-:S02]  /*1f00*/  IMAD.WIDE.U32 R16, R12, R144, R16 ;  /* 0x000000900c107225 */ /* 0x000fc400078e0010 */
[----:B------:R-:W-:Y:S01]  /*1f10*/  @!P0 LEA.HI.X R7, R30, R5, R7, 0x1, P4 ;  /* 0x000000051e078211 */ /* 0x000fe200020f0c07 */
[----:B------:R1:W-:Y:S01]  /*1f20*/  @!P1 LDGSTS.E.BYPASS.LTC128B.128 [R213+0x5000], desc[UR16][R8.64+0x100] ;  /* 0x0500010008d59fae */ /* 0x0003e2000b981a10 */
[----:B------:R-:W-:Y:S01]  /*1f30*/  ISETP.GE.AND P4, PT, R3, R20, PT ;  /* 0x000000140300720c */ /* 0x000fe20003f86270 */
[----:B------:R-:W-:Y:S01]  /*1f40*/  @!P3 IMAD.MOV.U32 R197, RZ, RZ, R195 ;  /* 0x000000ffffc5b224 */ /* 0x000fe200078e00c3 */
[----:B----4-:R-:W-:Y:S01]  /*1f50*/  LEA R198, P1, R16, UR6, 0x1 ;  /* 0x0000000610c67c11 */ /* 0x010fe2000f8208ff */
[----:B------:R-:W-:Y:S01]  /*1f60*/  @!P3 IMAD R4, R135, 0x60, RZ ;  /* 0x000000608704b824 */ /* 0x000fe200078e02ff */
[----:B------:R-:W-:Y:S01]  /*1f70*/  @!P0 LDGSTS.E.BYPASS.LTC128B.128 [R213+0x1800], desc[UR16][R6.64] ;  /* 0x0180000006d58fae */ /* 0x000fe2000b981a10 */
[----:B------:R-:W-:-:S03]  /*1f80*/  @!P3 IMAD.WIDE.U32 R10, R134, 0x60, R196 ;  /* 0x00000060860ab825 */ /* 0x000fc600078e00c4 */
[----:B------:R-:W-:Y:S01]  /*1f90*/  @!P0 LDGSTS.E.BYPASS.LTC128B.128 [R213+0x3800], desc[UR16][R6.64+0x80] ;  /* 0x0380008006d58fae */ /* 0x000fe2000b981a10 */
[----:B------:R-:W-:Y:S02]  /*1fa0*/  @!P3 IMAD.IADD R11, R11, 0x1, R4 ;  /* 0x000000010b0bb824 */ /* 0x000fe400078e0204 */
[----:B------:R-:W-:Y:S01]  /*1fb0*/  @!P6 IMAD.MOV.U32 R197, RZ, RZ, R195 ;  /* 0x000000ffffc5e224 */ /* 0x000fe200078e00c3 */
[----:B------:R2:W-:Y:S01]  /*1fc0*/  @!P0 LDGSTS.E.BYPASS.LTC128B.128 [R213+0x5800], desc[UR16][R6.64+0x100] ;  /* 0x0580010006d58fae */ /* 0x0005e2000b981a10 */
[C---:B------:R-:W-:Y:S01]  /*1fd0*/  @!P5 LEA R4, P0, R85.reuse, R196, 0x1 ;  /* 0x000000c45504d211 */ /* 0x040fe200078008ff */
[----:B------:R-:W-:Y:S02]  /*1fe0*/  IMAD R199, R12, R145, R17 ;  /* 0x000000910cc77224 */ /* 0x000fe400078e0211 */
[----:B------:R-:W-:Y:S01]  /*1ff0*/  @!P6 LDGSTS.E.BYPASS.LTC128B.128 [R213+0x6000], desc[UR16][R196.64] ;  /* 0x06000000c4d5efae */ /* 0x000fe2000b981a10 */
[----:B------:R-:W-:Y:S02]  /*2000*/  @!P5 LEA.HI.X R5, R85, R195, R86, 0x1, P0 ;  /* 0x000000c35505d211 */ /* 0x000fe400000f0c56 */
[----:B------:R-:W-:Y:S01]  /*2010*/  LEA.HI.X R199, R16, UR7, R199, 0x1, P1 ;  /* 0x0000000710c77c11 */ /* 0x000fe200088f0cc7 */
[----:B------:R-:W-:Y:S01]  /*2020*/  @!P6 LDGSTS.E.BYPASS.LTC128B.128 [R213+0x8000], desc[UR16][R196.64+0x80] ;  /* 0x08000080c4d5efae */ /* 0x000fe2000b981a10 */
[----:B------:R-:W-:-:S03]  /*2030*/  ISETP.GE.AND P1, PT, R13, R20, PT ;  /* 0x000000140d00720c */ /* 0x000fc60003f26270 */
[----:B------:R-:W-:Y:S01]  /*2040*/  @!P6 LDGSTS.E.BYPASS.LTC128B.128 [R213+0xa000], desc[UR16][R196.64+0x100] ;  /* 0x0a000100c4d5efae */ /* 0x000fe2000b981a10 */
[----:B-1----:R-:W-:-:S03]  /*2050*/  @!P4 LEA R8, P0, R134, R196, 0x6 ;  /* 0x000000c48608c211 */ /* 0x002fc600078030ff */
[----:B------:R-:W-:Y:S01]  /*2060*/  @!P5 LDGSTS.E.BYPASS.LTC128B.128 [R213+0x6800], desc[UR16][R4.64] ;  /* 0x0680000004d5dfae */ /* 0x000fe2000b981a10 */
[----:B------:R-:W-:-:S03]  /*2070*/  @!P4 LEA.HI.X R9, R134, R195, R135, 0x6, P0 ;  /* 0x000000c38609c211 */ /* 0x000fc600000f3487 */
[----:B------:R-:W-:Y:S04]  /*2080*/  @!P5 LDGSTS.E.BYPASS.LTC128B.128 [R213+0x8800], desc[UR16][R4.64+0x80] ;  /* 0x0880008004d5dfae */ /* 0x000fe8000b981a10 */
[----:B------:R1:W-:Y:S01]  /*2090*/  @!P5 LDGSTS.E.BYPASS.LTC128B.128 [R213+0xa800], desc[UR16][R4.64+0x100] ;  /* 0x0a80010004d5dfae */ /* 0x0003e2000b981a10 */
[----:B--2---:R-:W-:-:S03]  /*20a0*/  @!P1 IMAD R7, R145, 0x60, RZ ;  /* 0x0000006091079824 */ /* 0x004fc600078e02ff */
[----:B------:R-:W-:Y:S04]  /*20b0*/  @!P4 LDGSTS.E.BYPASS.LTC128B.128 [R213+0x7000], desc[UR16][R8.64] ;  /* 0x0700000008d5cfae */ /* 0x000fe8000b981a10 */
[----:B------:R-:W-:Y:S04]  /*20c0*/  @!P4 LDGSTS.E.BYPASS.LTC128B.128 [R213+0x9000], desc[UR16][R8.64+0x80] ;  /* 0x0900008008d5cfae */ /* 0x000fe8000b981a10 */
[----:B------:R2:W-:Y:S04]  /*20d0*/  @!P4 LDGSTS.E.BYPASS.LTC128B.128 [R213+0xb000], desc[UR16][R8.64+0x100] ;  /* 0x0b00010008d5cfae */ /* 0x0005e8000b981a10 */
[----:B------:R-:W-:Y:S04]  /*20e0*/  @!P3 LDGSTS.E.BYPASS.LTC128B.128 [R213+0x7800], desc[UR16][R10.64] ;  /* 0x078000000ad5bfae */ /* 0x000fe8000b981a10 */
[----:B------:R-:W-:Y:S04]  /*20f0*/  @!P3 LDGSTS.E.BYPASS.LTC128B.128 [R213+0x9800], desc[UR16][R10.64+0x80] ;  /* 0x098000800ad5bfae */ /* 0x000fe8000b981a10 */
[----:B------:R3:W-:Y:S01]  /*2100*/  @!P3 LDGSTS.E.BYPASS.LTC128B.128 [R213+0xb800], desc[UR16][R10.64+0x100] ;  /* 0x0b8001000ad5bfae */ /* 0x0007e2000b981a10 */
[----:B------:R-:W-:Y:S01]  /*2110*/  ISETP.GE.AND P3, PT, R3, R20, PT ;  /* 0x000000140300720c */ /* 0x000fe20003f66270 */
[C---:B------:R-:W-:Y:S01]  /*2120*/  IMAD.SHL.U32 R3, R144.reuse, 0x10, RZ ;  /* 0x0000001090037824 */ /* 0x040fe200078e00ff */
[----:B-1----:R-:W-:Y:S01]  /*2130*/  SHF.L.U64.HI R4, R144, 0x4, R145 ;  /* 0x0000000490047819 */ /* 0x002fe20000010291 */
[----:B------:R-:W0:Y:S01]  /*2140*/  LDGDEPBAR ;  /* 0x00000000000079af */ /* 0x000e220000000000 */
[----:B------:R-:W-:-:S02]  /*2150*/  LOP3.LUT R5, R153, 0x8, R188, 0x78, !PT ;  /* 0x0000000899057812 */ /* 0x000fc400078e78bc */
[----:B------:R-:W-:-:S03]  /*2160*/  @!P2 LEA R6, P0, R3, R198, 0x1 ;  /* 0x000000c60306a211 */ /* 0x000fc600078008ff */
[----:B------:R-:W-:-:S04]  /*2170*/  IMAD R192, R5, 0x2, R192 ;  /* 0x0000000205c07824 */ /* 0x000fc800078e02c0 */
[----:B------:R-:W-:Y:S02]  /*2180*/  VIADD R91, R192, UR5 ;  /* 0x00000005c05b7c36 */ /* 0x000fe40008000000 */
[----:B--2---:R-:W-:-:S04]  /*2190*/  @!P1 IMAD.WIDE.U32 R8, R144, 0x60, R198 ;  /* 0x0000006090089825 */ /* 0x004fc800078e00c6 */
[----:B------:R-:W-:Y:S01]  /*21a0*/  @!P1 IMAD.IADD R9, R9, 0x1, R7 ;  /* 0x0000000109099824 */ /* 0x000fe200078e0207 */
[----:B------:R-:W-:Y:S02]  /*21b0*/  @!P2 LEA.HI.X R7, R3, R199, R4, 0x1, P0 ;  /* 0x000000c70307a211 */ /* 0x000fe400000f0c04 */
[----:B------:R-:W-:Y:S02]  /*21c0*/  @!P3 LEA R12, P0, R144, R198, 0x6 ;  /* 0x000000c6900cb211 */ /* 0x000fe400078030ff */
[----:B------:R-:W-:Y:S02]  /*21d0*/  LOP3.LUT R4, R187, 0x200, R154, 0xf8, !PT ;  /* 0x00000200bb047812 */ /* 0x000fe400078ef89a */
[----:B---3--:R-:W-:Y:S01]  /*21e0*/  LOP3.LUT R10, R190, 0x8, RZ, 0xc0, !PT ;  /* 0x00000008be0a7812 */ /* 0x008fe200078ec0ff */
[----:B------:R-:W-:-:S04]  /*21f0*/  DEPBAR.LE SB0, 0x0 ;  /* 0x000080000000791a */ /* 0x000fc80000000000 */
[----:B------:R-:W-:Y:S01]  /*2200*/  BAR.SYNC.DEFER_BLOCKING 0x0 ;  /* 0x0000000000007b1d */ /* 0x000fe20000010000 */
[----:B------:R-:W-:Y:S02]  /*2210*/  LOP3.LUT R3, R153, R10, RZ, 0x3c, !PT ;  /* 0x0000000a99037212 */ /* 0x000fe400078e3cff */
[----:B------:R-:W-:Y:S02]  /*2220*/  @!P3 LEA.HI.X R13, R144, R199, R145, 0x6, P0 ;  /* 0x000000c7900db211 */ /* 0x000fe400000f3491 */
[----:B------:R-:W-:Y:S02]  /*2230*/  IADD3 R4, PT, PT, R3, R4, RZ ;  /* 0x0000000403047210 */ /* 0x000fe40007ffe0ff */
[----:B------:R-:W-:Y:S02]  /*2240*/  LOP3.LUT P0, RZ, R188, 0x4, RZ, 0xc0, !PT ;  /* 0x00000004bcff7812 */ /* 0x000fe4000780c0ff */
[----:B------:R-:W-:Y:S02]  /*2250*/  LEA R95, R4, UR5, 0x1 ;  /* 0x00000005045f7c11 */ /* 0x000fe4000f8e08ff */
[----:B------:R-:W-:-:S05]  /*2260*/  SEL R146, R146, 0xffffffc0, !P0 ;  /* 0xffffffc092927807 */ /* 0x000fca0004000000 */
[----:B------:R-:W-:Y:S01]  /*2270*/  IMAD.IADD R93, R95, 0x1, R146 ;  /* 0x000000015f5d7824 */ /* 0x000fe200078e0292 */
[----:B------:R-:W-:Y:S01]  /*2280*/  @!PT LDS RZ, [RZ] ;  /* 0x00000000fffff984 */ /* 0x000fe20000000800 */
[----:B------:R-:W-:Y:S01]  /*2290*/  @!PT LDS RZ, [RZ] ;  /* 0x00000000fffff984 */ /* 0x000fe20000000800 */
[----:B------:R-:W-:Y:S01]  /*22a0*/  @!PT LDS RZ, [RZ] ;  /* 0x00000000fffff984 */ /* 0x000fe20000000800 */
[----:B------:R-:W-:Y:S04]  /*22b0*/  @!P6 LDGSTS.E.BYPASS.LTC128B.128 [R213+0xc000], desc[UR16][R198.64] ;  /* 0x0c000000c6d5efae */ /* 0x000fe8000b981a10 */
[----:B------:R-:W-:Y:S04]  /*22c0*/  @!P6 LDGSTS.E.BYPASS.LTC128B.128 [R213+0xe000], desc[UR16][R198.64+0x80] ;  /* 0x0e000080c6d5efae */ /* 0x000fe8000b981a10 */
[----:B------:R-:W-:Y:S04]  /*22d0*/  @!P6 LDGSTS.E.BYPASS.LTC128B.128 [R213+0x10000], desc[UR16][R198.64+0x100] ;  /* 0x10000100c6d5efae */ /* 0x000fe8000b981a10 */
[----:B------:R-:W-:Y:S04]  /*22e0*/  @P6 STS.128 [R213+0xc000], RZ ;  /* 0x00c000ffd5006388 */ /* 0x000fe80000000c00 */
[----:B------:R-:W-:Y:S04]  /*22f0*/  @P6 STS.128 [R213+0xe000], RZ ;  /* 0x00e000ffd5006388 */ /* 0x000fe80000000c00 */
[----:B------:R-:W-:Y:S01]  /*2300*/  @P6 STS.128 [R213+0x10000], RZ ;  /* 0x010000ffd5006388 */ /* 0x000fe20000000c00 */
[----:B------:R-:W-:-:S03]  /*2310*/  ISETP.NE.AND P6, PT, R0, 0x1, PT ;  /* 0x000000010000780c */ /* 0x000fc60003fc5270 */
[----:B------:R-:W-:Y:S04]  /*2320*/  @P2 STS.128 [R213+0xc800], RZ ;  /* 0x00c800ffd5002388 */ /* 0x000fe80000000c00 */
[----:B------:R-:W-:Y:S04]  /*2330*/  @P2 STS.128 [R213+0xe800], RZ ;  /* 0x00e800ffd5002388 */ /* 0x000fe80000000c00 */
[----:B------:R-:W-:Y:S04]  /*2340*/  @P2 STS.128 [R213+0x10800], RZ ;  /* 0x010800ffd5002388 */ /* 0x000fe80000000c00 */
[----:B------:R-:W-:Y:S01]  /*2350*/  @!PT LDS RZ, [RZ] ;  /* 0x00000000fffff984 */ /* 0x000fe20000000800 */
[----:B------:R-:W-:Y:S01]  /*2360*/  @!PT LDS RZ, [RZ] ;  /* 0x00000000fffff984 */ /* 0x000fe20000000800 */
[----:B------:R-:W-:Y:S01]  /*2370*/  @!PT LDS RZ, [RZ] ;  /* 0x00000000fffff984 */ /* 0x000fe20000000800 */
[----:B------:R-:W-:Y:S04]  /*2380*/  @!P2 LDGSTS.E.BYPASS.LTC128B.128 [R213+0xc800], desc[UR16][R6.64] ;  /* 0x0c80000006d5afae */ /* 0x000fe8000b981a10 */
[----:B------:R-:W-:Y:S04]  /*2390*/  @!P2 LDGSTS.E.BYPASS.LTC128B.128 [R213+0xe800], desc[UR16][R6.64+0x80] ;  /* 0x0e80008006d5afae */ /* 0x000fe8000b981a10 */
[----:B------:R1:W-:Y:S01]  /*23a0*/  @!P2 LDGSTS.E.BYPASS.LTC128B.128 [R213+0x10800], desc[UR16][R6.64+0x100] ;  /* 0x1080010006d5afae */ /* 0x0003e2000b981a10 */
[----:B------:R-:W-:-:S03]  /*23b0*/  LOP3.LUT P2, RZ, R188, 0x2, RZ, 0xc0, !PT ;  /* 0x00000002bcff7812 */ /* 0x000fc6000784c0ff */
[----:B------:R-:W-:Y:S01]  /*23c0*/  @P3 STS.128 [R213+0xd000], RZ ;  /* 0x00d000ffd5003388 */ /* 0x000fe20000000c00 */
[----:B------:R-:W-:-:S03]  /*23d0*/  SEL R84, R185, 0xffffffe0, !P2 ;  /* 0xffffffe0b9547807 */ /* 0x000fc60005000000 */
[----:B------:R-:W-:Y:S02]  /*23e0*/  @P3 STS.128 [R213+0xf000], RZ ;  /* 0x00f000ffd5003388 */ /* 0x000fe40000000c00 */
[--C-:B------:R-:W-:Y:S02]  /*23f0*/  IMAD.IADD R94, R95, 0x1, R84.reuse ;  /* 0x000000015f5e7824 */ /* 0x100fe400078e0254 */
[----:B------:R-:W-:Y:S01]  /*2400*/  @P3 STS.128 [R213+0x11000], RZ ;  /* 0x011000ffd5003388 */ /* 0x000fe20000000c00 */
[C---:B------:R-:W-:Y:S02]  /*2410*/  IMAD.IADD R92, R91.reuse, 0x1, R84 ;  /* 0x000000015b5c7824 */ /* 0x040fe400078e0254 */
[----:B------:R-:W-:Y:S01]  /*2420*/  IMAD.IADD R91, R91, 0x1, R146 ;  /* 0x000000015b5b7824 */ /* 0x000fe200078e0292 */
[----:B------:R-:W-:Y:S01]  /*2430*/  @!PT LDS RZ, [RZ] ;  /* 0x00000000fffff984 */ /* 0x000fe20000000800 */
[----:B------:R-:W-:Y:S01]  /*2440*/  @!PT LDS RZ, [RZ] ;  /* 0x00000000fffff984 */ /* 0x000fe20000000800 */
[----:B------:R-:W-:Y:S01]  /*2450*/  @!PT LDS RZ, [RZ] ;  /* 0x00000000fffff984 */ /* 0x000fe20000000800 */
[----:B------:R-:W-:Y:S01]  /*2460*/  @!P3 LDGSTS.E.BYPASS.LTC128B.128 [R213+0xd000], desc[UR16][R12.64] ;  /* 0x0d0000000cd5bfae */ /* 0x000fe2000b981a10 */
[C---:B------:R-:W-:Y:S02]  /*2470*/  IMAD.IADD R90, R84.reuse, 0x1, R93 ;  /* 0x00000001545a7824 */ /* 0x040fe400078e025d */
[----:B------:R-:W-:Y:S01]  /*2480*/  IMAD.IADD R88, R84, 0x1, R91 ;  /* 0x0000000154587824 */ /* 0x000fe200078e025b */
[----:B------:R-:W-:Y:S04]  /*2490*/  @!P3 LDGSTS.E.BYPASS.LTC128B.128 [R213+0xf000], desc[UR16][R12.64+0x80] ;  /* 0x0f0000800cd5bfae */ /* 0x000fe8000b981a10 */
[----:B------:R-:W-:Y:S04]  /*24a0*/  @!P3 LDGSTS.E.BYPASS.LTC128B.128 [R213+0x11000], desc[UR16][R12.64+0x100] ;  /* 0x110001000cd5bfae */ /* 0x000fe8000b981a10 */
        /* <DEDUP_REMOVED lines=8> */
[----:B------:R2:W-:Y:S04]  /*2530*/  @!P1 LDGSTS.E.BYPASS.LTC128B.128 [R213+0x11800], desc[UR16][R8.64+0x100] ;  /* 0x1180010008d59fae */ /* 0x0005e8000b981a10 */
[----:B------:R-:W-:Y:S04]  /*2540*/  LDSM.16.M88.4 R72, [R95] ;  /* 0x000000005f48783b */ /* 0x000fe80000000200 */
[----:B------:R-:W3:Y:S04]  /*2550*/  LDSM.16.M88.4 R44, [R192+UR5+0x6000] ;  /* 0x00600005c02c783b */ /* 0x000ee80008000200 */
[----:B------:R-:W4:Y:S04]  /*2560*/  LDSM.16.M88.4 R36, [R192+UR5+0x6800] ;  /* 0x00680005c024783b */ /* 0x000f280008000200 */
[----:B------:R-:W5:Y:S04]  /*2570*/  LDSM.16.M88.4 R28, [R192+UR5+0x7000] ;  /* 0x00700005c01c783b */ /* 0x000f680008000200 */
[----:B-1----:R-:W1:Y:S04]  /*2580*/  LDSM.16.M88.4 R4, [R192+UR5+0x7800] ;  /* 0x00780005c004783b */ /* 0x002e680008000200 */
[----:B------:R-:W-:Y:S04]  /*2590*/  LDSM.16.M88.4 R60, [R94] ;  /* 0x000000005e3c783b */ /* 0x000fe80000000200 */
[----:B--2---:R-:W2:Y:S04]  /*25a0*/  LDSM.16.M88.4 R8, [R92+0x6800] ;  /* 0x006800005c08783b */ /* 0x004ea80000000200 */
[----:B------:R-:W2:Y:S04]  /*25b0*/  LDSM.16.M88.4 R12, [R92+0x6000] ;  /* 0x006000005c0c783b */ /* 0x000ea80000000200 */
[----:B------:R-:W2:Y:S04]  /*25c0*/  LDSM.16.M88.4 R68, [R92+0x7800] ;  /* 0x007800005c44783b */ /* 0x000ea80000000200 */
[----:B------:R-:W-:Y:S04]  /*25d0*/  LDSM.16.M88.4 R16, [R93] ;  /* 0x000000005d10783b */ /* 0x000fe80000000200 */
[----:B------:R-:W-:Y:S01]  /*25e0*/  LDSM.16.M88.4 R56, [R91+0x6800] ;  /* 0x006800005b38783b */ /* 0x000fe20000000200 */
[C---:B---3--:R-:W-:Y:S03]  /*25f0*/  HMMA.16816.F32.BF16 R48, R72.reuse, R44, RZ ;  /* 0x0000002c4830723c */ /* 0x048fe600000418ff */
[----:B------:R-:W-:Y:S04]  /*2600*/  LDSM.16.M88.4 R76, [R92+0x7000] ;  /* 0x007000005c4c783b */ /* 0x000fe80000000200 */
[----:B------:R-:W-:Y:S01]  /*2610*/  LDSM.16.M88.4 R20, [R91+0x7800] ;  /* 0x007800005b14783b */ /* 0x000fe20000000200 */
[C---:B----4-:R-:W-:Y:S03]  /*2620*/  HMMA.16816.F32.BF16 R40, R72.reuse, R36, RZ ;  /* 0x000000244828723c */ /* 0x050fe600000418ff */
[----:B------:R-:W-:Y:S04]  /*2630*/  LDSM.16.M88.4 R64, [R90] ;  /* 0x000000005a40783b */ /* 0x000fe80000000200 */
[----:B------:R-:W-:Y:S01]  /*2640*/  LDSM.16.M88.4 R52, [R91+0x7000] ;  /* 0x007000005b34783b */ /* 0x000fe20000000200 */
[C---:B-----5:R-:W-:Y:S03]  /*2650*/  HMMA.16816.F32.BF16 R32, R72.reuse, R28, RZ ;  /* 0x0000001c4820723c */ /* 0x060fe600000418ff */
[----:B------:R-:W-:Y:S04]  /*2660*/  LDSM.16.M88.4 R80, [R92+0x9000] ;  /* 0x009000005c50783b */ /* 0x000fe80000000200 */
[----:B------:R-:W0:Y:S01]  /*2670*/  LDGDEPBAR ;  /* 0x00000000000079af */ /* 0x000e220000000000 */
[C---:B------:R-:W-:Y:S08]  /*2680*/  HMMA.16816.F32.BF16 R44, R72.reuse, R46, RZ ;  /* 0x0000002e482c723c */ /* 0x040ff000000418ff */
[C---:B------:R-:W-:Y:S08]  /*2690*/  HMMA.16816.F32.BF16 R36, R72.reuse, R38, RZ ;  /* 0x000000264824723c */ /* 0x040ff000000418ff */
[C---:B------:R-:W-:Y:S08]  /*26a0*/  HMMA.16816.F32.BF16 R28, R72.reuse, R30, RZ ;  /* 0x0000001e481c723c */ /* 0x040ff000000418ff */
[C---:B-1----:R-:W-:Y:S08]  /*26b0*/  HMMA.16816.F32.BF16 R24, R72.reuse, R4, RZ ;  /* 0x000000044818723c */ /* 0x042ff000000418ff */
[----:B------:R-:W-:Y:S01]  /*26c0*/  HMMA.16816.F32.BF16 R72, R72, R6, RZ ;  /* 0x000000064848723c */ /* 0x000fe200000418ff */
[----:B------:R-:W1:Y:S07]  /*26d0*/  LDSM.16.M88.4 R4, [R91+0x6000] ;  /* 0x006000005b04783b */ /* 0x000e6e0000000200 */
[C---:B--2---:R-:W-:Y:S08]  /*26e0*/  HMMA.16816.F32.BF16 R40, R60.reuse, R8, R40 ;  /* 0x000000083c28723c */ /* 0x044ff00000041828 */
[C---:B------:R-:W-:Y:S01]  /*26f0*/  HMMA.16816.F32.BF16 R36, R60.reuse, R10, R36 ;  /* 0x0000000a3c24723c */ /* 0x040fe20000041824 */
[----:B------:R-:W2:Y:S07]  /*2700*/  LDSM.16.M88.4 R8, [R88+0x6800] ;  /* 0x006800005808783b */ /* 0x000eae0000000200 */
[C---:B------:R-:W-:Y:S08]  /*2710*/  HMMA.16816.F32.BF16 R48, R60.reuse, R12, R48 ;  /* 0x0000000c3c30723c */ /* 0x040ff00000041830 */
[C---:B------:R-:W-:Y:S01]  /*2720*/  HMMA.16816.F32.BF16 R44, R60.reuse, R14, R44 ;  /* 0x0000000e3c2c723c */ /* 0x040fe2000004182c */
[----:B------:R-:W3:Y:S07]  /*2730*/  LDSM.16.M88.4 R12, [R88+0x6000] ;  /* 0x00600000580c783b */ /* 0x000eee0000000200 */
[C---:B------:R-:W-:Y:S08]  /*2740*/  HMMA.16816.F32.BF16 R24, R60.reuse, R68, R24 ;  /* 0x000000443c18723c */ /* 0x040ff00000041818 */
[----:B------:R-:W-:Y:S01]  /*2750*/  HMMA.16816.F32.BF16 R72, R60, R70, R72 ;  /* 0x000000463c48723c */ /* 0x000fe20000041848 */
[----:B------:R-:W-:Y:S07]  /*2760*/  LDSM.16.M88.4 R68, [R88+0x7800] ;  /* 0x007800005844783b */ /* 0x000fee0000000200 */
[C---:B-1----:R-:W-:Y:S08]  /*2770*/  HMMA.16816.F32.BF16 R48, R16.reuse, R4, R48 ;  /* 0x000000041030723c */ /* 0x042ff00000041830 */
[C---:B------:R-:W-:Y:S01]  /*2780*/  HMMA.16816.F32.BF16 R44, R16.reuse, R6, R44 ;  /* 0x00000006102c723c */ /* 0x040fe2000004182c */
[----:B------:R-:W1:Y:S07]  /*2790*/  LDSM.16.M88.4 R4, [R88+0x7000] ;  /* 0x007000005804783b */ /* 0x000e6e0000000200 */
[C---:B------:R-:W-:Y:S08]  /*27a0*/  HMMA.16816.F32.BF16 R40, R16.reuse, R56, R40 ;  /* 0x000000381028723c */ /* 0x040ff00000041828 */
[----:B------:R-:W-:Y:S01]  /*27b0*/  HMMA.16816.F32.BF16 R36, R16, R58, R36 ;  /* 0x0000003a1024723c */ /* 0x000fe20000041824 */
[----:B------:R-:W-:Y:S07]  /*27c0*/  LDSM.16.M88.4 R56, [R192+UR5+0x8000] ;  /* 0x00800005c038783b */ /* 0x000fee0008000200 */
[C---:B------:R-:W-:Y:S08]  /*27d0*/  HMMA.16816.F32.BF16 R32, R60.reuse, R76, R32 ;  /* 0x0000004c3c20723c */ /* 0x040ff00000041820 */
[----:B------:R-:W-:Y:S01]  /*27e0*/  HMMA.16816.F32.BF16 R28, R60, R78, R28 ;  /* 0x0000004e3c1c723c */ /* 0x000fe2000004181c */
[----:B------:R-:W-:Y:S04]  /*27f0*/  LDSM.16.M88.4 R60, [R94+0x2000] ;  /* 0x002000005e3c783b */ /* 0x000fe80000000200 */
[----:B------:R-:W-:Y:S03]  /*2800*/  LDSM.16.M88.4 R76, [R92+0x9800] ;  /* 0x009800005c4c783b */ /* 0x000fe60000000200 */
[C---:B------:R-:W-:Y:S08]  /*2810*/  HMMA.16816.F32.BF16 R24, R16.reuse, R20, R24 ;  /* 0x000000141018723c */ /* 0x040ff00000041818 */
[----:B------:R-:W-:Y:S01]  /*2820*/  HMMA.16816.F32.BF16 R72, R16, R22, R72 ;  /* 0x000000161048723c */ /* 0x000fe20000041848 */
[----:B------:R-:W4:Y:S07]  /*2830*/  LDSM.16.M88.4 R20, [R95+0x2000] ;  /* 0x002000005f14783b */ /* 0x000f2e0000000200 */
[C---:B--2---:R-:W-:Y:S08]  /*2840*/  HMMA.16816.F32.BF16 R40, R64.reuse, R8, R40 ;  /* 0x000000084028723c */ /* 0x044ff00000041828 */
[----:B------:R-:W-:Y:S01]  /*2850*/  HMMA.16816.F32.BF16 R36, R64, R10, R36 ;  /* 0x0000000a4024723c */ /* 0x000fe20000041824 */
[----:B------:R-:W2:Y:S07]  /*2860*/  LDSM.16.M88.4 R8, [R192+UR5+0x9000] ;  /* 0x00900005c008783b */ /* 0x000eae0008000200 */
[C---:B------:R-:W-:Y:S08]  /*2870*/  HMMA.16816.F32.BF16 R32, R16.reuse, R52, R32 ;  /* 0x000000341020723c */ /* 0x040ff00000041820 */
[----:B------:R-:W-:Y:S01]  /*2880*/  HMMA.16816.F32.BF16 R28, R16, R54, R28 ;  /* 0x00000036101c723c */ /* 0x000fe2000004181c */
[----:B------:R-:W5:Y:S04]  /*2890*/  LDSM.16.M88.4 R16, [R192+UR5+0x8800] ;  /* 0x00880005c010783b */ /* 0x000f680008000200 */
[----:B------:R-:W5:Y:S03]  /*28a0*/  LDSM.16.M88.4 R52, [R192+UR5+0x9800] ;  /* 0x00980005c034783b */ /* 0x000f660008000200 */
[C---:B---3--:R-:W-:Y:S08]  /*28b0*/  HMMA.16816.F32.BF16 R48, R64.reuse, R12, R48 ;  /* 0x0000000c4030723c */ /* 0x048ff00000041830 */
[C---:B------:R-:W-:Y:S01]  /*28c0*/  HMMA.16816.F32.BF16 R44, R64.reuse, R14, R44 ;  /* 0x0000000e402c723c */ /* 0x040fe2000004182c */
[----:B------:R-:W-:Y:S07]  /*28d0*/  LDSM.16.M88.4 R12, [R92+0x8000] ;  /* 0x008000005c0c783b */ /* 0x000fee0000000200 */
[C---:B-1----:R-:W-:Y:S08]  /*28e0*/  HMMA.16816.F32.BF16 R32, R64.reuse, R4, R32 ;  /* 0x000000044020723c */ /* 0x042ff00000041820 */
[----:B------:R-:W-:Y:S01]  /*28f0*/  HMMA.16816.F32.BF16 R28, R64, R6, R28 ;  /* 0x00000006401c723c */ /* 0x000fe2000004181c */
[----:B------:R-:W1:Y:S07]  /*2900*/  LDSM.16.M88.4 R4, [R92+0x8800] ;  /* 0x008800005c04783b */ /* 0x000e6e0000000200 */
[C---:B----4-:R-:W-:Y:S08]  /*2910*/  HMMA.16816.F32.BF16 R48, R20.reuse, R56, R48 ;  /* 0x000000381430723c */ /* 0x050ff00000041830 */
[C---:B------:R-:W-:Y:S01]  /*2920*/  HMMA.16816.F32.BF16 R44, R20.reuse, R58, R44 ;  /* 0x0000003a142c723c */ /* 0x040fe2000004182c */
[----:B------:R-:W-:Y:S07]  /*2930*/  LDSM.16.M88.4 R56, [R93+0x2000] ;  /* 0x002000005d38783b */ /* 0x000fee0000000200 */
[C---:B--2---:R-:W-:Y:S08]  /*2940*/  HMMA.16816.F32.BF16 R32, R20.reuse, R8, R32 ;  /* 0x000000081420723c */ /* 0x044ff00000041820 */
[----:B------:R-:W-:Y:S01]  /*2950*/  HMMA.16816.F32.BF16 R28, R20, R10, R28 ;  /* 0x0000000a141c723c */ /* 0x000fe2000004181c */
[----:B------:R-:W2:Y:S07]  /*2960*/  LDSM.16.M88.4 R8, [R91+0x8800] ;  /* 0x008800005b08783b */ /* 0x000eae0000000200 */
[C---:B------:R-:W-:Y:S08]  /*2970*/  HMMA.16816.F32.BF16 R24, R64.reuse, R68, R24 ;  /* 0x000000444018723c */ /* 0x040ff00000041818 */
[----:B------:R-:W-:Y:S01]  /*2980*/  HMMA.16816.F32.BF16 R72, R64, R70, R72 ;  /* 0x000000464048723c */ /* 0x000fe20000041848 */
[----:B------:R-:W-:Y:S04]  /*2990*/  LDSM.16.M88.4 R68, [R91+0x9000] ;  /* 0x009000005b44783b */ /* 0x000fe80000000200 */
[----:B------:R-:W-:Y:S03]  /*29a0*/  LDSM.16.M88.4 R64, [R91+0x9800] ;  /* 0x009800005b40783b */ /* 0x000fe60000000200 */
[C---:B-----5:R-:W-:Y:S08]  /*29b0*/  HMMA.16816.F32.BF16 R40, R20.reuse, R16, R40 ;  /* 0x000000101428723c */ /* 0x060ff00000041828 */
[C---:B------:R-:W-:Y:S01]  /*29c0*/  HMMA.16816.F32.BF16 R36, R20.reuse, R18, R36 ;  /* 0x000000121424723c */ /* 0x040fe20000041824 */
[----:B------:R-:W3:Y:S07]  /*29d0*/  LDSM.16.M88.4 R16, [R91+0x8000] ;  /* 0x008000005b10783b */ /* 0x000eee0000000200 */
[C---:B------:R-:W-:Y:S08]  /*29e0*/  HMMA.16816.F32.BF16 R24, R20.reuse, R52, R24 ;  /* 0x000000341418723c */ /* 0x040ff00000041818 */
[----:B------:R-:W-:Y:S01]  /*29f0*/  HMMA.16816.F32.BF16 R72, R20, R54, R72 ;  /* 0x000000361448723c */ /* 0x000fe20000041848 */
[----:B------:R-:W-:Y:S04]  /*2a00*/  LDSM.16.M88.4 R52, [R88+0x8000] ;  /* 0x008000005834783b */ /* 0x000fe80000000200 */
[----:B------:R-:W-:Y:S03]  /*2a10*/  LDSM.16.M88.4 R20, [R88+0x8800] ;  /* 0x008800005814783b */ /* 0x000fe60000000200 */
[C---:B-1----:R-:W-:Y:S08]  /*2a20*/  HMMA.16816.F32.BF16 R40, R60.reuse, R4, R40 ;  /* 0x000000043c28723c */ /* 0x042ff00000041828 */
[C---:B------:R-:W-:Y:S01]  /*2a30*/  HMMA.16816.F32.BF16 R36, R60.reuse, R6, R36 ;  /* 0x000000063c24723c */ /* 0x040fe20000041824 */
[----:B------:R-:W1:Y:S07]  /*2a40*/  LDSM.16.M88.4 R4, [R90+0x2000] ;  /* 0x002000005a04783b */ /* 0x000e6e0000000200 */
[C---:B------:R-:W-:Y:S08]  /*2a50*/  HMMA.16816.F32.BF16 R48, R60.reuse, R12, R48 ;  /* 0x0000000c3c30723c */ /* 0x040ff00000041830 */
[----:B------:R-:W-:Y:S01]  /*2a60*/  HMMA.16816.F32.BF16 R44, R60, R14, R44 ;  /* 0x0000000e3c2c723c */ /* 0x000fe2000004182c */
[----:B------:R-:W4:Y:S07]  /*2a70*/  LDSM.16.M88.4 R12, [R88+0x9000] ;  /* 0x00900000580c783b */ /* 0x000f2e0000000200 */
[C---:B--2---:R-:W-:Y:S08]  /*2a80*/  HMMA.16816.F32.BF16 R40, R56.reuse, R8, R40 ;  /* 0x000000083828723c */ /* 0x044ff00000041828 */
[----:B------:R-:W-:Y:S01]  /*2a90*/  HMMA.16816.F32.BF16 R36, R56, R10, R36 ;  /* 0x0000000a3824723c */ /* 0x000fe20000041824 */
[----:B------:R-:W2:Y:S07]  /*2aa0*/  LDSM.16.M88.4 R8, [R88+0x9800] ;  /* 0x009800005808783b */ /* 0x000eae0000000200 */
[C---:B------:R-:W-:Y:S08]  /*2ab0*/  HMMA.16816.F32.BF16 R32, R60.reuse, R80, R32 ;  /* 0x000000503c20723c */ /* 0x040ff00000041820 */
[C---:B------:R-:W-:Y:S01]  /*2ac0*/  HMMA.16816.F32.BF16 R28, R60.reuse, R82, R28 ;  /* 0x000000523c1c723c */ /* 0x040fe2000004181c */
[----:B------:R-:W-:Y:S07]  /*2ad0*/  LDSM.16.M88.4 R80, [R92+0xb800] ;  /* 0x00b800005c50783b */ /* 0x000fee0000000200 */
[C---:B------:R-:W-:Y:S08]  /*2ae0*/  HMMA.16816.F32.BF16 R24, R60.reuse, R76, R24 ;  /* 0x0000004c3c18723c */ /* 0x040ff00000041818 */
[----:B------:R-:W-:Y:S01]  /*2af0*/  HMMA.16816.F32.BF16 R72, R60, R78, R72 ;  /* 0x0000004e3c48723c */ /* 0x000fe20000041848 */
[----:B------:R-:W-:Y:S04]  /*2b00*/  LDSM.16.M88.4 R60, [R192+UR5+0xa000] ;  /* 0x00a00005c03c783b */ /* 0x000fe80008000200 */
        /* <DEDUP_REMOVED lines=8> */
[----:B------:R-:W-:Y:S01]  /*2b90*/  HMMA.16816.F32.BF16 R72, R56, R66, R72 ;  /* 0x000000423848723c */ /* 0x000fe20000041848 */
[----:B------:R-:W-:Y:S04]  /*2ba0*/  LDSM.16.M88.4 R56, [R192+UR5+0xa800] ;  /* 0x00a80005c038783b */ /* 0x000fe80008000200 */
[----:B------:R-:W-:Y:S03]  /*2bb0*/  LDSM.16.M88.4 R64, [R91+0xa000] ;  /* 0x00a000005b40783b */ /* 0x000fe60000000200 */
[C---:B-1----:R-:W-:Y:S08]  /*2bc0*/  HMMA.16816.F32.BF16 R48, R4.reuse, R52, R48 ;  /* 0x000000340430723c */ /* 0x042ff00000041830 */
[C---:B------:R-:W-:Y:S01]  /*2bd0*/  HMMA.16816.F32.BF16 R44, R4.reuse, R54, R44 ;  /* 0x00000036042c723c */ /* 0x040fe2000004182c */
[----:B------:R-:W1:Y:S07]  /*2be0*/  LDSM.16.M88.4 R52, [R192+UR5+0xb000] ;  /* 0x00b00005c034783b */ /* 0x000e6e0008000200 */
[C---:B------:R-:W-:Y:S08]  /*2bf0*/  HMMA.16816.F32.BF16 R40, R4.reuse, R20, R40 ;  /* 0x000000140428723c */ /* 0x040ff00000041828 */
[C---:B------:R-:W-:Y:S01]  /*2c00*/  HMMA.16816.F32.BF16 R36, R4.reuse, R22, R36 ;  /* 0x000000160424723c */ /* 0x040fe20000041824 */
[----:B------:R-:W3:Y:S07]  /*2c10*/  LDSM.16.M88.4 R20, [R192+UR5+0xb800] ;  /* 0x00b80005c014783b */ /* 0x000eee0008000200 */
[C---:B----4-:R-:W-:Y:S08]  /*2c20*/  HMMA.16816.F32.BF16 R32, R4.reuse, R12, R32 ;  /* 0x0000000c0420723c */ /* 0x050ff00000041820 */
[C---:B------:R-:W-:Y:S01]  /*2c30*/  HMMA.16816.F32.BF16 R28, R4.reuse, R14, R28 ;  /* 0x0000000e041c723c */ /* 0x040fe2000004181c */
[----:B------:R-:W-:Y:S07]  /*2c40*/  LDSM.16.M88.4 R12, [R92+0xa000] ;  /* 0x00a000005c0c783b */ /* 0x000fee0000000200 */
[C---:B--2---:R-:W-:Y:S08]  /*2c50*/  HMMA.16816.F32.BF16 R24, R4.reuse, R8, R24 ;  /* 0x000000080418723c */ /* 0x044ff00000041818 */
[----:B------:R-:W-:Y:S01]  /*2c60*/  HMMA.16816.F32.BF16 R72, R4, R10, R72 ;  /* 0x0000000a0448723c */ /* 0x000fe20000041848 */
[----:B------:R-:W2:Y:S04]  /*2c70*/  LDSM.16.M88.4 R4, [R92+0xb000] ;  /* 0x00b000005c04783b */ /* 0x000ea80000000200 */
[----:B------:R-:W4:Y:S03]  /*2c80*/  LDSM.16.M88.4 R8, [R92+0xa800] ;  /* 0x00a800005c08783b */ /* 0x000f260000000200 */
[C---:B-1----:R-:W-:Y:S08]  /*2c90*/  HMMA.16816.F32.BF16 R32, R16.reuse, R52, R32 ;  /* 0x000000341020723c */ /* 0x042ff00000041820 */
[C---:B------:R-:W-:Y:S01]  /*2ca0*/  HMMA.16816.F32.BF16 R28, R16.reuse, R54, R28 ;  /* 0x00000036101c723c */ /* 0x040fe2000004181c */
[----:B------:R-:W1:Y:S07]  /*2cb0*/  LDSM.16.M88.4 R52, [R91+0xb800] ;  /* 0x00b800005b34783b */ /* 0x000e6e0000000200 */
[C---:B---3--:R-:W-:Y:S08]  /*2cc0*/  HMMA.16816.F32.BF16 R24, R16.reuse, R20, R24 ;  /* 0x000000141018723c */ /* 0x048ff00000041818 */
[C---:B------:R-:W-:Y:S08]  /*2cd0*/  HMMA.16816.F32.BF16 R48, R16.reuse, R60, R48 ;  /* 0x0000003c1030723c */ /* 0x040ff00000041830 */
[C---:B------:R-:W-:Y:S01]  /*2ce0*/  HMMA.16816.F32.BF16 R44, R16.reuse, R62, R44 ;  /* 0x0000003e102c723c */ /* 0x040fe2000004182c */
[----:B------:R-:W3:Y:S07]  /*2cf0*/  LDSM.16.M88.4 R60, [R91+0xa800] ;  /* 0x00a800005b3c783b */ /* 0x000eee0000000200 */
[C---:B------:R-:W-:Y:S08]  /*2d00*/  HMMA.16816.F32.BF16 R40, R16.reuse, R56, R40 ;  /* 0x000000381028723c */ /* 0x040ff00000041828 */
[C---:B------:R-:W-:Y:S01]  /*2d10*/  HMMA.16816.F32.BF16 R36, R16.reuse, R58, R36 ;  /* 0x0000003a1024723c */ /* 0x040fe20000041824 */
[----:B------:R-:W5:Y:S07]  /*2d20*/  LDSM.16.M88.4 R56, [R91+0xb000] ;  /* 0x00b000005b38783b */ /* 0x000f6e0000000200 */
[----:B------:R-:W-:Y:S01]  /*2d30*/  HMMA.16816.F32.BF16 R72, R16, R22, R72 ;  /* 0x000000161048723c */ /* 0x000fe20000041848 */
[----:B------:R-:W-:Y:S04]  /*2d40*/  LDSM.16.M88.4 R20, [R90+0x4000] ;  /* 0x004000005a14783b */ /* 0x000fe80000000200 */
[----:B------:R-:W-:Y:S03]  /*2d50*/  LDSM.16.M88.4 R16, [R88+0xa000] ;  /* 0x00a000005810783b */ /* 0x000fe60000000200 */
[C---:B--2---:R-:W-:Y:S08]  /*2d60*/  HMMA.16816.F32.BF16 R32, R76.reuse, R4, R32 ;  /* 0x000000044c20723c */ /* 0x044ff00000041820 */
[C---:B------:R-:W-:Y:S01]  /*2d70*/  HMMA.16816.F32.BF16 R28, R76.reuse, R6, R28 ;  /* 0x000000064c1c723c */ /* 0x040fe2000004181c */
[----:B------:R-:W2:Y:S07]  /*2d80*/  LDSM.16.M88.4 R4, [R88+0xb800] ;  /* 0x00b800005804783b */ /* 0x000eae0000000200 */
[C---:B------:R-:W-:Y:S08]  /*2d90*/  HMMA.16816.F32.BF16 R24, R76.reuse, R80, R24 ;  /* 0x000000504c18723c */ /* 0x040ff00000041818 */
[C---:B------:R-:W-:Y:S08]  /*2da0*/  HMMA.16816.F32.BF16 R48, R76.reuse, R12, R48 ;  /* 0x0000000c4c30723c */ /* 0x040ff00000041830 */
[C---:B------:R-:W-:Y:S01]  /*2db0*/  HMMA.16816.F32.BF16 R44, R76.reuse, R14, R44 ;  /* 0x0000000e4c2c723c */ /* 0x040fe2000004182c */
[----:B------:R-:W2:Y:S07]  /*2dc0*/  LDSM.16.M88.4 R12, [R88+0xa800] ;  /* 0x00a80000580c783b */ /* 0x000eae0000000200 */
[C---:B----4-:R-:W-:Y:S08]  /*2dd0*/  HMMA.16816.F32.BF16 R40, R76.reuse, R8, R40 ;  /* 0x000000084c28723c */ /* 0x050ff00000041828 */
[----:B------:R-:W-:Y:S01]  /*2de0*/  HMMA.16816.F32.BF16 R36, R76, R10, R36 ;  /* 0x0000000a4c24723c */ /* 0x000fe20000041824 */
[----:B------:R-:W4:Y:S01]  /*2df0*/  LDSM.16.M88.4 R8, [R88+0xb000] ;  /* 0x00b000005808783b */ /* 0x000f220000000200 */
[----:B------:R-:W-:-:S06]  /*2e00*/  DEPBAR.LE SB0, 0x0 ;  /* 0x000080000000791a */ /* 0x000fcc0000000000 */
[----:B------:R-:W-:Y:S08]  /*2e10*/  HMMA.16816.F32.BF16 R72, R76, R82, R72 ;  /* 0x000000524c48723c */ /* 0x000ff00000041848 */
[C---:B-1----:R-:W-:Y:S08]  /*2e20*/  HMMA.16816.F32.BF16 R24, R68.reuse, R52, R24 ;  /* 0x000000344418723c */ /* 0x042ff00000041818 */
[C---:B------:R-:W-:Y:S08]  /*2e30*/  HMMA.16816.F32.BF16 R48, R68.reuse, R64, R48 ;  /* 0x000000404430723c */ /* 0x040ff00000041830 */
[C---:B------:R-:W-:Y:S08]  /*2e40*/  HMMA.16816.F32.BF16 R44, R68.reuse, R66, R44 ;  /* 0x00000042442c723c */ /* 0x040ff0000004182c */
[C---:B---3--:R-:W-:Y:S08]  /*2e50*/  HMMA.16816.F32.BF16 R40, R68.reuse, R60, R40 ;  /* 0x0000003c4428723c */ /* 0x048ff00000041828 */
[C---:B------:R-:W-:Y:S08]  /*2e60*/  HMMA.16816.F32.BF16 R36, R68.reuse, R62, R36 ;  /* 0x0000003e4424723c */ /* 0x040ff00000041824 */
[C---:B-----5:R-:W-:Y:S08]  /*2e70*/  HMMA.16816.F32.BF16 R32, R68.reuse, R56, R32 ;  /* 0x000000384420723c */ /* 0x060ff00000041820 */
[C---:B------:R-:W-:Y:S08]  /*2e80*/  HMMA.16816.F32.BF16 R28, R68.reuse, R58, R28 ;  /* 0x0000003a441c723c */ /* 0x040ff0000004181c */
[----:B------:R-:W-:Y:S08]  /*2e90*/  HMMA.16816.F32.BF16 R72, R68, R54, R72 ;  /* 0x000000364448723c */ /* 0x000ff00000041848 */
[----:B--2---:R-:W-:Y:S01]  /*2ea0*/  HMMA.16816.F32.BF16 R24, R20, R4, R24 ;  /* 0x000000041418723c */ /* 0x004fe20000041818 */
[----:B------:R-:W-:-:S02]  /*2eb0*/  SHF.R.U32.HI R4, RZ, 0x2, R188 ;  /* 0x00000002ff047819 */ /* 0x000fc400000116bc */
[----:B------:R-:W-:Y:S02]  /*2ec0*/  LOP3.LUT R5, R190, 0x1f0, RZ, 0xc0, !PT ;  /* 0x000001f0be057812 */ /* 0x000fe400078ec0ff */
[----:B------:R-:W-:Y:S02]  /*2ed0*/  LOP3.LUT R4, R4, 0x7, RZ, 0xc0, !PT ;  /* 0x0000000704047812 */ /* 0x000fe400078ec0ff */
[----:B------:R-:W-:Y:S01]  /*2ee0*/  IADD3 R2, PT, PT, R5, 0x1, R2 ;  /* 0x0000000105027810 */ /* 0x000fe20007ffe002 */
[----:B------:R-:W-:Y:S03]  /*2ef0*/  HMMA.16816.F32.BF16 R48, R20, R16, R48 ;  /* 0x000000101430723c */ /* 0x000fe60000041830 */
[----:B------:R-:W-:-:S04]  /*2f00*/  IADD3 R2, PT, PT, -R89, R2, R4 ;  /* 0x0000000259027210 */ /* 0x000fc80007ffe104 */
[--C-:B------:R-:W-:Y:S01]  /*2f10*/  IADD3 R2, PT, PT, R2, UR14, R87.reuse ;  /* 0x0000000e02027c10 */ /* 0x100fe2000fffe057 */
[----:B------:R-:W-:Y:S03]  /*2f20*/  HMMA.16816.F32.BF16 R44, R20, R18, R44 ;  /* 0x00000012142c723c */ /* 0x000fe6000004182c */
[C---:B------:R-:W-:Y:S02]  /*2f30*/  VIMNMX R133, PT, PT, R2.reuse, R87, PT ;  /* 0x0000005702857248 */ /* 0x040fe40003fe0100 */
[----:B------:R-:W-:-:S03]  /*2f40*/  VIADDMNMX R2, R2, 0x8, R87, PT ;  /* 0x0000000802027846 */ /* 0x000fc60003800157 */
[C---:B------:R-:W-:Y:S08]  /*2f50*/  HMMA.16816.F32.BF16 R40, R20.reuse, R12, R40 ;  /* 0x0000000c1428723c */ /* 0x040ff00000041828 */
[C---:B------:R-:W-:Y:S08]  /*2f60*/  HMMA.16816.F32.BF16 R36, R20.reuse, R14, R36 ;  /* 0x0000000e1424723c */ /* 0x040ff00000041824 */
[C---:B----4-:R-:W-:Y:S08]  /*2f70*/  HMMA.16816.F32.BF16 R32, R20.reuse, R8, R32 ;  /* 0x000000081420723c */ /* 0x050ff00000041820 */
[C---:B------:R-:W-:Y:S08]  /*2f80*/  HMMA.16816.F32.BF16 R28, R20.reuse, R10, R28 ;  /* 0x0000000a141c723c */ /* 0x040ff0000004181c */
        /* <DEDUP_REMOVED lines=14> */
.L_x_1779:
        /* <DEDUP_REMOVED lines=59> */
.L_x_1780:
[C---:B------:R-:W-:Y:S01]  /*3420*/  IMAD.SHL.U32 R5, R134.reuse, 0x20, RZ ;  /* 0x0000002086057824 */ /* 0x040fe200078e00ff */
[----:B------:R-:W-:Y:S01]  /*3430*/  LEA R6, P1, R85, R196, 0x1 ;  /* 0x000000c455067211 */ /* 0x000fe200078208ff */
[----:B------:R-:W-:Y:S01]  /*3440*/  IMAD.MOV.U32 R197, RZ, RZ, R195 ;  /* 0x000000ffffc57224 */ /* 0x000fe200078e00c3 */
[----:B------:R-:W-:Y:S02]  /*3450*/  SHF.L.U64.HI R4, R134, 0x5, R135 ;  /* 0x0000000586047819 */ /* 0x000fe40000010287 */
[----:B------:R-:W-:Y:S02]  /*3460*/  IADD3 R8, P3, PT, R5, R6, RZ ;  /* 0x0000000605087210 */ /* 0x000fe40007f7e0ff */
[----:B------:R-:W-:Y:S01]  /*3470*/  LEA.HI.X R7, R85, R195, R86, 0x1, P1 ;  /* 0x000000c355077211 */ /* 0x000fe200008f0c56 */
[----:B------:R-:W-:Y:S01]  /*3480*/  @!PT LDS RZ, [RZ] ;  /* 0x00000000fffff984 */ /* 0x000fe20000000800 */
[----:B------:R-:W-:Y:S01]  /*3490*/  @!PT LDS RZ, [RZ] ;  /* 0x00000000fffff984 */ /* 0x000fe20000000800 */
[----:B------:R-:W-:Y:S01]  /*34a0*/  @!PT LDS RZ, [RZ] ;  /* 0x00000000fffff984 */ /* 0x000fe20000000800 */
[----:B------:R1:W-:Y:S01]  /*34b0*/  LDGSTS.E.BYPASS.LTC128B.128 [R213+0x6000], desc[UR16][R196.64] ;  /* 0x06000000c4d57fae */ /* 0x0003e2000b981a10 */
[----:B------:R-:W-:-:S03]  /*34c0*/  IADD3 R10, P1, PT, R5, R8, RZ ;  /* 0x00000008050a7210 */ /* 0x000fc60007f3e0ff */
[C---:B------:R-:W-:Y:S01]  /*34d0*/  IMAD.X R9, R4.reuse, 0x1, R7, P3 ;  /* 0x0000000104097824 */ /* 0x040fe200018e0607 */
[----:B------:R1:W-:Y:S03]  /*34e0*/  LDGSTS.E.BYPASS.LTC128B.128 [R213+0x8000], desc[UR16][R196.64+0x80] ;  /* 0x08000080c4d57fae */ /* 0x0003e6000b981a10 */
[----:B------:R-:W-:Y:S01]  /*34f0*/  IMAD.X R11, R4, 0x1, R9, P1 ;  /* 0x00000001040b7824 */ /* 0x000fe200008e0609 */
[----:B------:R1:W-:Y:S04]  /*3500*/  LDGSTS.E.BYPASS.LTC128B.128 [R213+0xa000], desc[UR16][R196.64+0x100] ;  /* 0x0a000100c4d57fae */ /* 0x0003e8000b981a10 */
        /* <DEDUP_REMOVED lines=9> */
[----:B------:R-:W0:Y:S02]  /*35a0*/  LDGDEPBAR ;  /* 0x00000000000079af */ /* 0x000e240000000000 */
.L_x_1778:
[----:B------:R-:W-:Y:S01]  /*35b0*/  IMAD.SHL.U32 R5, R188, 0x2, RZ ;  /* 0x00000002bc057824 */ /* 0x000fe200078e00ff */
[----:B------:R-:W2:Y:S01]  /*35c0*/  LDCU UR4, c[0x0][0x45c] ;  /* 0x00008b80ff0477ac */ /* 0x000ea20008000800 */
[----:B------:R-:W-:-:S03]  /*35d0*/  LOP3.LUT R189, R3, 0x200, R154, 0xf8, !PT ;  /* 0x0000020003bd7812 */ /* 0x000fc600078ef89a */
[----:B------:R-:W-:Y:S02]  /*35e0*/  LOP3.LUT R16, R184, 0x6, R5, 0xf8, !PT ;  /* 0x00000006b8107812 */ /* 0x000fe400078ef805 */
[----:B------:R-:W-:-:S03]  /*35f0*/  LEA R189, R189, UR5, 0x1 ;  /* 0x00000005bdbd7c11 */ /* 0x000fc6000f8e08ff */
[C---:B------:R-:W-:Y:S02]  /*3600*/  VIADD R4, R16.reuse, 0xffffffc0 ;  /* 0xffffffc010047836 */ /* 0x040fe40000000000 */
[C---:B------:R-:W-:Y:S01]  /*3610*/  VIADD R5, R16.reuse, 0xffffffc1 ;  /* 0xffffffc110057836 */ /* 0x040fe20000000000 */
[----:B------:R-:W-:Y:S01]  /*3620*/  LDSM.16.MT88.4 R68, [R189+0xe000] ;  /* 0x00e00000bd44783b */ /* 0x000fe20000004200 */
[----:B-1----:R-:W-:Y:S01]  /*3630*/  VIADD R8, R16, 0xffffffd8 ;  /* 0xffffffd810087836 */ /* 0x002fe20000000000 */
[-C--:B------:R-:W-:Y:S01]  /*3640*/  ISETP.GE.AND P4, PT, R4, R133.reuse, PT ;  /* 0x000000850400720c */ /* 0x080fe20003f86270 */
[----:B------:R-:W-:Y:S01]  /*3650*/  VIADD R9, R16, 0xffffffd1 ;  /* 0xffffffd110097836 */ /* 0x000fe20000000000 */
[-C--:B------:R-:W-:Y:S01]  /*3660*/  ISETP.GE.AND P1, PT, R4, R2.reuse, PT ;  /* 0x000000020400720c */ /* 0x080fe20003f26270 */
[----:B------:R-:W-:Y:S01]  /*3670*/  VIADD R4, R16, 0xffffffc8 ;  /* 0xffffffc810047836 */ /* 0x000fe20000000000 */
[----:B------:R-:W-:Y:S01]  /*3680*/  FSEL R48, R48, -INF , !P4 ;  /* 0xff80000030307808 */ /* 0x000fe20006000000 */
[----:B------:R-:W-:Y:S01]  /*3690*/  VIADD R19, R16, 0xffffffe1 ;  /* 0xffffffe110137836 */ /* 0x000fe20000000000 */
[----:B------:R-:W-:Y:S01]  /*36a0*/  FSEL R17, R50, -INF , !P1 ;  /* 0xff80000032117808 */ /* 0x000fe20004800000 */
[----:B------:R-:W-:Y:S01]  /*36b0*/  VIADD R18, R16, 0xffffffe8 ;  /* 0xffffffe810127836 */ /* 0x000fe20000000000 */
[-C--:B------:R-:W-:Y:S01]  /*36c0*/  ISETP.GE.AND P4, PT, R4, R133.reuse, PT ;  /* 0x000000850400720c */ /* 0x080fe20003f86270 */
[--C-:B------:R-:W-:Y:S01]  /*36d0*/  IMAD.IADD R176, R84, 0x1, R189.reuse ;  /* 0x0000000154b07824 */ /* 0x100fe200078e02bd */
[-C--:B------:R-:W-:Y:S01]  /*36e0*/  ISETP.GE.AND P1, PT, R4, R2.reuse, PT ;  /* 0x000000020400720c */ /* 0x080fe20003f26270 */
[----:B------:R-:W-:Y:S01]  /*36f0*/  VIADD R4, R16, 0xffffffd0 ;  /* 0xffffffd010047836 */ /* 0x000fe20000000000 */
[C---:B------:R-:W-:Y:S01]  /*3700*/  ISETP.GE.AND P5, PT, R5.reuse, R133, PT ;  /* 0x000000850500720c */ /* 0x040fe20003fa6270 */
[----:B------:R-:W-:Y:S01]  /*3710*/  IMAD.IADD R172, R146, 0x1, R189 ;  /* 0x0000000192ac7824 */ /* 0x000fe200078e02bd */
[----:B------:R-:W-:Y:S01]  /*3720*/  ISETP.GE.AND P3, PT, R5, R2, PT ;  /* 0x000000020500720c */ /* 0x000fe20003f66270 */
[----:B------:R-:W-:Y:S01]  /*3730*/  VIADD R5, R16, 0xffffffc9 ;  /* 0xffffffc910057836 */ /* 0x000fe20000000000 */
[----:B------:R-:W-:Y:S01]  /*3740*/  FSEL R44, R44, -INF , !P4 ;  /* 0xff8000002c2c7808 */ /* 0x000fe20006000000 */
[----:B------:R-:W-:Y:S01]  /*3750*/  IMAD.IADD R171, R84, 0x1, R172 ;  /* 0x0000000154ab7824 */ /* 0x000fe200078e02ac */
[----:B------:R-:W-:Y:S01]  /*3760*/  FSEL R7, R46, -INF , !P1 ;  /* 0xff8000002e077808 */ /* 0x000fe20004800000 */
[----:B------:R-:W-:Y:S01]  /*3770*/  LDSM.16.MT88.4 R52, [R172+0xc000] ;  /* 0x00c00000ac34783b */ /* 0x000fe20000004200 */
[----:B------:R-:W-:-:S02]  /*3780*/  FSEL R6, R49, -INF , !P5 ;  /* 0xff80000031067808 */ /* 0x000fc40006800000 */
[----:B------:R-:W-:Y:S01]  /*3790*/  FSEL R51, R51, -INF , !P3 ;  /* 0xff80000033337808 */ /* 0x000fe20005800000 */
[----:B------:R-:W-:Y:S01]  /*37a0*/  LDSM.16.MT88.4 R76, [R176+0xe000] ;  /* 0x00e00000b04c783b */ /* 0x000fe20000004200 */
[CC--:B------:R-:W-:Y:S02]  /*37b0*/  ISETP.GE.AND P4, PT, R4.reuse, R133.reuse, PT ;  /* 0x000000850400720c */ /* 0x0c0fe40003f86270 */
[-C--:B------:R-:W-:Y:S01]  /*37c0*/  ISETP.GE.AND P1, PT, R4, R2.reuse, PT ;  /* 0x000000020400720c */ /* 0x080fe20003f26270 */
[----:B------:R-:W-:Y:S01]  /*37d0*/  LDSM.16.MT88.4 R108, [R176+0x10000] ;  /* 0x01000000b06c783b */ /* 0x000fe20000004200 */
[C---:B------:R-:W-:Y:S02]  /*37e0*/  ISETP.GE.AND P5, PT, R5.reuse, R133, PT ;  /* 0x000000850500720c */ /* 0x040fe40003fa6270 */
[----:B------:R-:W-:Y:S01]  /*37f0*/  ISETP.GE.AND P3, PT, R5, R2, PT ;  /* 0x000000020500720c */ /* 0x000fe20003f66270 */
[----:B------:R-:W-:Y:S01]  /*3800*/  LDSM.16.MT88.4 R60, [R171+0xc000] ;  /* 0x00c00000ab3c783b */ /* 0x000fe20000004200 */
[----:B------:R-:W-:-:S02]  /*3810*/  FSEL R12, R40, -INF , !P4 ;  /* 0xff800000280c7808 */ /* 0x000fc40006000000 */
[----:B------:R-:W-:Y:S01]  /*3820*/  FSEL R11, R42, -INF , !P1 ;  /* 0xff8000002a0b7808 */ /* 0x000fe20004800000 */
[----:B------:R-:W-:Y:S01]  /*3830*/  LDSM.16.MT88.4 R100, [R189+0x10000] ;  /* 0x01000000bd64783b */ /* 0x000fe20000004200 */
[----:B------:R-:W-:Y:S02]  /*3840*/  FSEL R4, R45, -INF , !P5 ;  /* 0xff8000002d047808 */ /* 0x000fe40006800000 */
[----:B------:R-:W-:Y:S01]  /*3850*/  FSEL R5, R47, -INF , !P3 ;  /* 0xff8000002f057808 */ /* 0x000fe20005800000 */
[----:B------:R-:W-:Y:S01]  /*3860*/  LDSM.16.MT88.4 R84, [R172+0xe000] ;  /* 0x00e00000ac54783b */ /* 0x000fe20000004200 */
[CC--:B------:R-:W-:Y:S02]  /*3870*/  ISETP.GE.AND P4, PT, R8.reuse, R133.reuse, PT ;  /* 0x000000850800720c */ /* 0x0c0fe40003f86270 */
[-C--:B------:R-:W-:Y:S01]  /*3880*/  ISETP.GE.AND P1, PT, R8, R2.reuse, PT ;  /* 0x000000020800720c */ /* 0x080fe20003f26270 */
[C---:B------:R-:W-:Y:S01]  /*3890*/  VIADD R8, R16.reuse, 0xffffffd9 ;  /* 0xffffffd910087836 */ /* 0x040fe20000000000 */
        /* <DEDUP_REMOVED lines=16> */
[----:B------:R-:W-:Y:S02]  /*39a0*/  FMNMX3.FTZ R21, R48, R6, R44, !PT ;  /* 0x0000000630157276 */ /* 0x000fe4000781002c */
[----:B------:R-:W-:Y:S02]  /*39b0*/  FSEL R10, R37, -INF , !P5 ;  /* 0xff800000250a7808 */ /* 0x000fe40006800000 */
[----:B------:R-:W-:Y:S02]  /*39c0*/  FSEL R9, R39, -INF , !P3 ;  /* 0xff80000027097808 */ /* 0x000fe40005800000 */
[----:B------:R-:W-:Y:S01]  /*39d0*/  FSEL R212, R32, -INF , !P4 ;  /* 0xff80000020d47808 */ /* 0x000fe20006000000 */
[----:B------:R-:W-:Y:S01]  /*39e0*/  LDSM.16.MT88.4 R36, [R189+0xc000] ;  /* 0x00c00000bd24783b */ /* 0x000fe20000004200 */
[----:B------:R-:W-:Y:S02]  /*39f0*/  FSEL R203, R34, -INF , !P1 ;  /* 0xff80000022cb7808 */ /* 0x000fe40004800000 */
[----:B------:R-:W-:-:S02]  /*3a00*/  ISETP.GE.AND P5, PT, R19, R133, PT ;  /* 0x000000851300720c */ /* 0x000fc40003fa6270 */
[-C--:B------:R-:W-:Y:S01]  /*3a10*/  ISETP.GE.AND P3, PT, R19, R2.reuse, PT ;  /* 0x000000021300720c */ /* 0x080fe20003f66270 */
[----:B------:R-:W-:Y:S01]  /*3a20*/  VIADD R19, R16, 0xffffffe9 ;  /* 0xffffffe910137836 */ /* 0x000fe20000000000 */
[C---:B------:R-:W-:Y:S02]  /*3a30*/  ISETP.GE.AND P4, PT, R18.reuse, R133, PT ;  /* 0x000000851200720c */ /* 0x040fe40003f86270 */
[----:B------:R-:W-:Y:S01]  /*3a40*/  ISETP.GE.AND P1, PT, R18, R2, PT ;  /* 0x000000021200720c */ /* 0x000fe20003f26270 */
[----:B------:R-:W-:Y:S01]  /*3a50*/  VIADD R18, R16, 0xfffffff0 ;  /* 0xfffffff010127836 */ /* 0x000fe20000000000 */
[----:B------:R-:W-:Y:S02]  /*3a60*/  FMNMX3.FTZ R21, R21, R4, R12, !PT ;  /* 0x0000000415157276 */ /* 0x000fe4000781000c */
[----:B------:R-:W-:Y:S02]  /*3a70*/  FSEL R180, R33, -INF , !P5 ;  /* 0xff80000021b47808 */ /* 0x000fe40006800000 */
[----:B------:R-:W-:-:S02]  /*3a80*/  FMNMX3.FTZ R21, R21, R14, R8, !PT ;  /* 0x0000000e15157276 */ /* 0x000fc40007810008 */
        /* <DEDUP_REMOVED lines=9> */
[C---:B------:R-:W-:Y:S01]  /*3b20*/  VIADD R18, R16.reuse, 0xfffffff8 ;  /* 0xfffffff810127836 */ /* 0x040fe20000000000 */
[----:B------:R-:W-:Y:S01]  /*3b30*/  FMNMX3.FTZ R20, R17, R51, R7, !PT ;  /* 0x0000003311147276 */ /* 0x000fe20007810007 */
[----:B------:R-:W-:Y:S01]  /*3b40*/  VIADD R16, R16, 0xfffffff9 ;  /* 0xfffffff910107836 */ /* 0x000fe20000000000 */
[----:B------:R-:W-:Y:S02]  /*3b50*/  FMNMX3.FTZ R21, R21, R10, R212, !PT ;  /* 0x0000000a15157276 */ /* 0x000fe400078100d4 */
[----:B------:R-:W-:Y:S02]  /*3b60*/  FSEL R182, R29, -INF , !P5 ;  /* 0xff8000001db67808 */ /* 0x000fe40006800000 */
[----:B------:R-:W-:Y:S02]  /*3b70*/  FSEL R193, R31, -INF , !P3 ;  /* 0xff8000001fc17808 */ /* 0x000fe40005800000 */
[-C--:B------:R-:W-:Y:S01]  /*3b80*/  ISETP.GE.AND P5, PT, R19, R133.reuse, PT ;  /* 0x000000851300720c */ /* 0x080fe20003fa6270 */
[----:B------:R-:W-:Y:S01]  /*3b90*/  LDSM.16.MT88.4 R28, [R189+0xe800] ;  /* 0x00e80000bd1c783b */ /* 0x000fe20000004200 */
[----:B------:R-:W-:-:S02]  /*3ba0*/  ISETP.GE.AND P3, PT, R18, R133, PT ;  /* 0x000000851200720c */ /* 0x000fc40003f66270 */
[----:B------:R-:W-:Y:S02]  /*3bb0*/  FSEL R208, R24, -INF , !P4 ;  /* 0xff80000018d07808 */ /* 0x000fe40006000000 */
[----:B------:R-:W-:Y:S02]  /*3bc0*/  FMNMX3.FTZ R20, R20, R5, R11, !PT ;  /* 0x0000000514147276 */ /* 0x000fe4000781000b */
[----:B------:R-:W-:Y:S02]  /*3bd0*/  FMNMX3.FTZ R21, R21, R180, R210, !PT ;  /* 0x000000b415157276 */ /* 0x000fe400078100d2 */
[----:B------:R-:W-:Y:S02]  /*3be0*/  ISETP.GE.AND P4, PT, R16, R133, PT ;  /* 0x000000851000720c */ /* 0x000fe40003f86270 */
[----:B------:R-:W-:Y:S02]  /*3bf0*/  FSEL R206, R25, -INF , !P5 ;  /* 0xff80000019ce7808 */ /* 0x000fe40006800000 */
[----:B------:R-:W-:-:S02]  /*3c00*/  FSEL R202, R72, -INF , !P3 ;  /* 0xff80000048ca7808 */ /* 0x000fc40005800000 */
[----:B------:R-:W-:Y:S02]  /*3c10*/  FMNMX3.FTZ R20, R20, R13, R15, !PT ;  /* 0x0000000d14147276 */ /* 0x000fe4000781000f */
[----:B------:R-:W-:Y:S02]  /*3c20*/  FMNMX3.FTZ R21, R21, R182, R208, !PT ;  /* 0x000000b615157276 */ /* 0x000fe400078100d0 */
[----:B------:R-:W-:Y:S02]  /*3c30*/  FSEL R178, R73, -INF , !P4 ;  /* 0xff80000049b27808 */ /* 0x000fe40006000000 */
[----:B------:R-:W-:Y:S02]  /*3c40*/  FMNMX3.FTZ R20, R20, R9, R203, !PT ;  /* 0x0000000914147276 */ /* 0x000fe400078100cb */
[----:B------:R-:W-:Y:S02]  /*3c50*/  FMNMX3.FTZ R21, R21, R206, R202, !PT ;  /* 0x000000ce15157276 */ /* 0x000fe400078100ca */
[----:B------:R-:W-:-:S02]  /*3c60*/  ISETP.GE.AND P4, PT, R18, R2, PT ;  /* 0x000000021200720c */ /* 0x000fc40003f86270 */
[-C--:B------:R-:W-:Y:S02]  /*3c70*/  ISETP.GE.AND P3, PT, R19, R2.reuse, PT ;  /* 0x000000021300720c */ /* 0x080fe40003f66270 */
[----:B------:R-:W-:Y:S02]  /*3c80*/  FSEL R181, R26, -INF , !P1 ;  /* 0xff8000001ab57808 */ /* 0x000fe40004800000 */
[----:B------:R-:W-:Y:S02]  /*3c90*/  FMNMX3.FTZ R20, R20, R201, R197, !PT ;  /* 0x000000c914147276 */ /* 0x000fe400078100c5 */
[----:B------:R-:W-:Y:S02]  /*3ca0*/  FMNMX.FTZ R18, R178, R21, !PT ;  /* 0x00000015b2127209 */ /* 0x000fe40007810000 */
[----:B------:R-:W-:Y:S02]  /*3cb0*/  ISETP.GE.AND P1, PT, R16, R2, PT ;  /* 0x000000021000720c */ /* 0x000fe40003f26270 */
[----:B------:R-:W-:Y:S01]  /*3cc0*/  FSEL R179, R27, -INF , !P3 ;  /* 0xff8000001bb37808 */ /* 0x000fe20005800000 */
[----:B------:R-:W1:Y:S01]  /*3cd0*/  SHFL.BFLY PT, R21, R18, 0x2, 0x1f ;  /* 0x0c401f0012157f89 */ /* 0x000e6200000e0000 */
[----:B------:R-:W-:-:S02]  /*3ce0*/  FSEL R175, R74, -INF , !P4 ;  /* 0xff8000004aaf7808 */ /* 0x000fc40006000000 */
[----:B------:R-:W-:Y:S01]  /*3cf0*/  FMNMX3.FTZ R20, R20, R193, R181, !PT ;  /* 0x000000c114147276 */ /* 0x000fe200078100b5 */
[----:B------:R-:W-:Y:S01]  /*3d00*/  LDSM.16.MT88.4 R24, [R172+0xe800] ;  /* 0x00e80000ac18783b */ /* 0x000fe20000004200 */
[----:B------:R-:W-:Y:S02]  /*3d10*/  FSEL R173, R75, -INF , !P1 ;  /* 0xff8000004bad7808 */ /* 0x000fe40004800000 */
[----:B------:R-:W-:-:S04]  /*3d20*/  FMNMX3.FTZ R20, R20, R179, R175, !PT ;  /* 0x000000b314147276 */ /* 0x000fc800078100af */
[----:B------:R-:W-:-:S05]  /*3d30*/  FMNMX.FTZ R20, R173, R20, !PT ;  /* 0x00000014ad147209 */ /* 0x000fca0007810000 */
[----:B------:R-:W3:Y:S01]  /*3d40*/  SHFL.BFLY PT, R19, R20, 0x2, 0x1f ;  /* 0x0c401f0014137f89 */ /* 0x000ee200000e0000 */
[----:B-1----:R-:W-:-:S05]  /*3d50*/  FMNMX.FTZ R21, R18, R21, !PT ;  /* 0x0000001512157209 */ /* 0x002fca0007810000 */
[----:B------:R-:W1:Y:S01]  /*3d60*/  SHFL.BFLY PT, R132, R21, 0x1, 0x1f ;  /* 0x0c201f0015847f89 */ /* 0x000e6200000e0000 */
[----:B---3--:R-:W-:-:S05]  /*3d70*/  FMNMX.FTZ R19, R20, R19, !PT ;  /* 0x0000001314137209 */ /* 0x008fca0007810000 */
[----:B------:R-:W3:Y:S01]  /*3d80*/  SHFL.BFLY PT, R16, R19, 0x1, 0x1f ;  /* 0x0c201f0013107f89 */ /* 0x000ee200000e0000 */
[----:B-1----:R-:W-:-:S03]  /*3d90*/  FMNMX.FTZ R132, R21, R132, !PT ;  /* 0x0000008415847209 */ /* 0x002fc60007810000 */
[----:B------:R-:W-:Y:S01]  /*3da0*/  LDSM.16.MT88.4 R20, [R171+0xe800] ;  /* 0x00e80000ab14783b */ /* 0x000fe20000004200 */
[C---:B------:R-:W-:Y:S01]  /*3db0*/  FSETP.NEU.FTZ.AND P1, PT, R132.reuse, -INF , PT ;  /* 0xff8000008400780b */ /* 0x040fe20003f3d000 */
[----:B--2---:R-:W-:-:S05]  /*3dc0*/  FMUL.FTZ R177, R132, UR4 ;  /* 0x0000000484b17c20 */ /* 0x004fca0008410000 */
[----:B------:R-:W-:-:S05]  /*3dd0*/  FSEL R177, R177, RZ, P1 ;  /* 0x000000ffb1b17208 */ /* 0x000fca0000800000 */
[--C-:B------:R-:W-:Y:S01]  /*3de0*/  FFMA.FTZ R166, R44, UR4, -R177.reuse ;  /* 0x000000042ca67c23 */ /* 0x100fe200080108b1 */
[----:B---3--:R-:W-:Y:S01]  /*3df0*/  FMNMX.FTZ R3, R19, R16, !PT ;  /* 0x0000001013037209 */ /* 0x008fe20007810000 */
[----:B------:R-:W1:Y:S01]  /*3e00*/  LDSM.16.MT88.4 R44, [R176+0xc000] ;  /* 0x00c00000b02c783b */ /* 0x000e620000004200 */
[--C-:B------:R-:W-:Y:S01]  /*3e10*/  FFMA.FTZ R169, R6, UR4, -R177.reuse ;  /* 0x0000000406a97c23 */ /* 0x100fe200080108b1 */
[--C-:B------:R-:W-:Y:S01]  /*3e20*/  FFMA.FTZ R165, R4, UR4, -R177.reuse ;  /* 0x0000000404a57c23 */ /* 0x100fe200080108b1 */
[C---:B------:R-:W-:Y:S01]  /*3e30*/  FSETP.NEU.FTZ.AND P1, PT, R3.reuse, -INF , PT ;  /* 0xff8000000300780b */ /* 0x040fe20003f3d000 */
[----:B------:R-:W-:Y:S01]  /*3e40*/  FMUL.FTZ R174, R3, UR4 ;  /* 0x0000000403ae7c20 */ /* 0x000fe20008410000 */
[--C-:B------:R-:W-:Y:S01]  /*3e50*/  FFMA.FTZ R170, R48, UR4, -R177.reuse ;  /* 0x0000000430aa7c23 */ /* 0x100fe200080108b1 */
[----:B------:R-:W-:Y:S01]  /*3e60*/  MUFU.EX2 R166, R166 ;  /* 0x000000a600a67308 */ /* 0x000fe20000000800 */
[--C-:B------:R-:W-:Y:S01]  /*3e70*/  FFMA.FTZ R162, R12, UR4, -R177.reuse ;  /* 0x000000040ca27c23 */ /* 0x100fe200080108b1 */
[--C-:B------:R-:W-:Y:S01]  /*3e80*/  FFMA.FTZ R161, R14, UR4, -R177.reuse ;  /* 0x000000040ea17c23 */ /* 0x100fe200080108b1 */
[----:B------:R-:W-:Y:S01]  /*3e90*/  FSEL R174, R174, RZ, P1 ;  /* 0x000000ffaeae7208 */ /* 0x000fe20000800000 */
[----:B------:R-:W-:Y:S01]  /*3ea0*/  MUFU.EX2 R169, R169 ;  /* 0x000000a900a97308 */ /* 0x000fe20000000800 */
[--C-:B------:R-:W-:Y:S01]  /*3eb0*/  FFMA.FTZ R158, R8, UR4, -R177.reuse ;  /* 0x00000004089e7c23 */ /* 0x100fe200080108b1 */
[--C-:B------:R-:W-:Y:S01]  /*3ec0*/  FFMA.FTZ R157, R10, UR4, -R177.reuse ;  /* 0x000000040a9d7c23 */ /* 0x100fe200080108b1 */
[--C-:B------:R-:W-:Y:S01]  /*3ed0*/  FFMA.FTZ R212, R212, UR4, -R177.reuse ;  /* 0x00000004d4d47c23 */ /* 0x100fe200080108b1 */
[--C-:B------:R-:W-:Y:S01]  /*3ee0*/  FFMA.FTZ R164, R7, UR4, -R174.reuse ;  /* 0x0000000407a47c23 */ /* 0x100fe200080108ae */
[--C-:B------:R-:W-:Y:S01]  /*3ef0*/  FFMA.FTZ R163, R5, UR4, -R174.reuse ;  /* 0x0000000405a37c23 */ /* 0x100fe200080108ae */
[--C-:B------:R-:W-:Y:S01]  /*3f00*/  FFMA.FTZ R168, R17, UR4, -R174.reuse ;  /* 0x0000000411a87c23 */ /* 0x100fe200080108ae */
[----:B------:R-:W2:Y:S01]  /*3f10*/  LDSM.16.MT88.4 R4, [R171+0x10000] ;  /* 0x01000000ab04783b */ /* 0x000ea20000004200 */
[--C-:B------:R-:W-:Y:S01]  /*3f20*/  FFMA.FTZ R167, R51, UR4, -R174.reuse ;  /* 0x0000000433a77c23 */ /* 0x100fe200080108ae */
[----:B------:R-:W3:Y:S01]  /*3f30*/  MUFU.EX2 R170, R170 ;  /* 0x000000aa00aa7308 */ /* 0x000ee20000000800 */
[--C-:B------:R-:W-:Y:S01]  /*3f40*/  FFMA.FTZ R159, R13, UR4, -R174.reuse ;  /* 0x000000040d9f7c23 */ /* 0x100fe200080108ae */
[----:B------:R-:W4:Y:S01]  /*3f50*/  LDSM.16.MT88.4 R16, [R176+0xc800] ;  /* 0x00c80000b010783b */ /* 0x000f220000004200 */
[--C-:B------:R-:W-:Y:S01]  /*3f60*/  FFMA.FTZ R156, R15, UR4, -R174.reuse ;  /* 0x000000040f9c7c23 */ /* 0x100fe200080108ae */
[----:B------:R-:W5:Y:S01]  /*3f70*/  MUFU.EX2 R165, R165 ;  /* 0x000000a500a57308 */ /* 0x000f620000000800 */
[--C-:B------:R-:W-:Y:S01]  /*3f80*/  FFMA.FTZ R160, R11, UR4, -R174.reuse ;  /* 0x000000040ba07c23 */ /* 0x100fe200080108ae */
[----:B------:R-:W4:Y:S01]  /*3f90*/  LDSM.16.MT88.4 R12, [R172+0xc800] ;  /* 0x00c80000ac0c783b */ /* 0x000f220000004200 */
[--C-:B------:R-:W-:Y:S01]  /*3fa0*/  FFMA.FTZ R155, R9, UR4, -R174.reuse ;  /* 0x00000004099b7c23 */ /* 0x100fe200080108ae */
[----:B------:R-:W-:Y:S01]  /*3fb0*/  MUFU.EX2 R168, R168 ;  /* 0x000000a800a87308 */ /* 0x000fe20000000800 */
[--C-:B------:R-:W-:Y:S01]  /*3fc0*/  FFMA.FTZ R191, R180, UR4, -R177.reuse ;  /* 0x00000004b4bf7c23 */ /* 0x100fe200080108b1 */
[----:B------:R-:W4:Y:S01]  /*3fd0*/  LDSM.16.MT88.4 R8, [R189+0x10800] ;  /* 0x01080000bd08783b */ /* 0x000f220000004200 */
[--C-:B------:R-:W-:Y:S01]  /*3fe0*/  FFMA.FTZ R183, R210, UR4, -R177.reuse ;  /* 0x00000004d2b77c23 */ /* 0x100fe200080108b1 */
[----:B------:R-:W1:Y:S01]  /*3ff0*/  MUFU.EX2 R167, R167 ;  /* 0x000000a700a77308 */ /* 0x000e620000000800 */
[--C-:B------:R-:W-:Y:S01]  /*4000*/  FFMA.FTZ R182, R182, UR4, -R177.reuse ;  /* 0x00000004b6b67c23 */ /* 0x100fe200080108b1 */
[----:B---3--:R-:W-:Y:S01]  /*4010*/  F2FP.BF16.F32.PACK_AB R120, R169, R170 ;  /* 0x000000aaa978723e */ /* 0x008fe200000010ff */
[--C-:B------:R-:W-:Y:S01]  /*4020*/  FFMA.FTZ R210, R203, UR4, -R174.reuse ;  /* 0x00000004cbd27c23 */ /* 0x100fe200080108ae */
[----:B------:R-:W-:Y:S01]  /*4030*/  MUFU.EX2 R164, R164 ;  /* 0x000000a400a47308 */ /* 0x000fe20000000800 */
[--C-:B------:R-:W-:Y:S01]  /*4040*/  FFMA.FTZ R201, R201, UR4, -R174.reuse ;  /* 0x00000004c9c97c23 */ /* 0x100fe200080108ae */
[----:B-----5:R-:W-:Y:S01]  /*4050*/  F2FP.BF16.F32.PACK_AB R122, R165, R166 ;  /* 0x000000a6a57a723e */ /* 0x020fe200000010ff */
[----:B------:R-:W-:Y:S01]  /*4060*/  FFMA.FTZ R211, R178, UR4, -R177 ;  /* 0x00000004b2d37c23 */ /* 0x000fe200080108b1 */
[----:B------:R-:W3:Y:S01]  /*4070*/  MUFU.EX2 R163, R163 ;  /* 0x000000a300a37308 */ /* 0x000ee20000000800 */
[--C-:B------:R-:W-:Y:S01]  /*4080*/  FFMA.FTZ R178, R179, UR4, -R174.reuse ;  /* 0x00000004b3b27c23 */ /* 0x100fe200080108ae */
[----:B------:R-:W-:Y:S01]  /*4090*/  FFMA.FTZ R175, R175, UR4, -R174 ;  /* 0x00000004afaf7c23 */ /* 0x000fe200080108ae */
[----:B------:R-:W-:Y:S01]  /*40a0*/  FADD.FTZ R169, R170, R169 ;  /* 0x000000a9aaa97221 */ /* 0x000fe20000010000 */
[----:B------:R-:W-:Y:S01]  /*40b0*/  MUFU.EX2 R162, R162 ;  /* 0x000000a200a27308 */ /* 0x000fe20000000800 */
[----:B-1----:R-:W-:Y:S01]  /*40c0*/  F2FP.BF16.F32.PACK_AB R121, R167, R168 ;  /* 0x000000a8a779723e */ /* 0x002fe200000010ff */
[----:B------:R-:W-:-:S02]  /*40d0*/  FADD.FTZ R167, R168, R167 ;  /* 0x000000a7a8a77221 */ /* 0x000fc40000010000 */
[----:B------:R-:W1:Y:S01]  /*40e0*/  MUFU.EX2 R161, R161 ;  /* 0x000000a100a17308 */ /* 0x000e620000000800 */
[----:B------:R-:W-:-:S03]  /*40f0*/  FADD.FTZ R166, R166, R169 ;  /* 0x000000a9a6a67221 */ /* 0x000fc60000010000 */
[----:B------:R-:W-:Y:S01]  /*4100*/  MUFU.EX2 R158, R158 ;  /* 0x0000009e009e7308 */ /* 0x000fe20000000800 */
[----:B------:R-:W-:Y:S01]  /*4110*/  FADD.FTZ R165, R165, R166 ;  /* 0x000000a6a5a57221 */ /* 0x000fe20000010000 */
[C---:B---3--:R-:W-:Y:S01]  /*4120*/  F2FP.BF16.F32.PACK_AB R123, R163.reuse, R164 ;  /* 0x000000a4a37b723e */ /* 0x048fe200000010ff */
[----:B------:R-:W-:Y:S01]  /*4130*/  FADD.FTZ R164, R164, R167 ;  /* 0x000000a7a4a47221 */ /* 0x000fe20000010000 */
[----:B------:R-:W-:Y:S03]  /*4140*/  MUFU.EX2 R157, R157 ;  /* 0x0000009d009d7308 */ /* 0x000fe60000000800 */
[----:B------:R-:W-:Y:S01]  /*4150*/  FADD.FTZ R163, R163, R164 ;  /* 0x000000a4a3a37221 */ /* 0x000fe20000010000 */
[----:B------:R-:W-:Y:S01]  /*4160*/  MUFU.EX2 R160, R160 ;  /* 0x000000a000a07308 */ /* 0x000fe20000000800 */
[C---:B------:R-:W-:Y:S03]  /*4170*/  HMMA.16816.F32.BF16 R40, R120.reuse, R44, RZ ;  /* 0x0000002c7828723c */ /* 0x040fe600000418ff */
[----:B------:R-:W3:Y:S04]  /*4180*/  MUFU.EX2 R159, R159 ;  /* 0x0000009f009f7308 */ /* 0x000ee80000000800 */
[----:B------:R-:W-:Y:S01]  /*4190*/  MUFU.EX2 R156, R156 ;  /* 0x0000009c009c7308 */ /* 0x000fe20000000800 */
[C---:B------:R-:W-:Y:S03]  /*41a0*/  HMMA.16816.F32.BF16 R44, R120.reuse, R46, RZ ;  /* 0x0000002e782c723c */ /* 0x040fe600000418ff */
[----:B------:R-:W5:Y:S04]  /*41b0*/  MUFU.EX2 R155, R155 ;  /* 0x0000009b009b7308 */ /* 0x000f680000000800 */
[----:B------:R2:W-:Y:S01]  /*41c0*/  MUFU.EX2 R180, R212 ;  /* 0x000000d400b47308 */ /* 0x0005e20000000800 */
[C---:B------:R-:W-:Y:S03]  /*41d0*/  HMMA.16816.F32.BF16 R48, R120.reuse, R52, RZ ;  /* 0x000000347830723c */ /* 0x040fe600000418ff */
[----:B------:R-:W4:Y:S04]  /*41e0*/  MUFU.EX2 R191, R191 ;  /* 0x000000bf00bf7308 */ /* 0x000f280000000800 */
        /* <DEDUP_REMOVED lines=27> */
[----:B-1----:R-:W-:Y:S01]  /*43a0*/  F2FP.BF16.F32.PACK_AB R4, R161, R162 ;  /* 0x000000a2a104723e */ /* 0x002fe200000010ff */
[----:B------:R-:W-:Y:S01]  /*43b0*/  FADD.FTZ R162, R162, R165 ;  /* 0x000000a5a2a27221 */ /* 0x000fe20000010000 */
[----:B---3--:R-:W-:Y:S01]  /*43c0*/  F2FP.BF16.F32.PACK_AB R5, R159, R160 ;  /* 0x000000a09f05723e */ /* 0x008fe200000010ff */
[----:B------:R-:W-:-:S02]  /*43d0*/  FADD.FTZ R160, R160, R163 ;  /* 0x000000a3a0a07221 */ /* 0x000fc40000010000 */
[----:B------:R-:W-:Y:S02]  /*43e0*/  FADD.FTZ R161, R161, R162 ;  /* 0x000000a2a1a17221 */ /* 0x000fe40000010000 */
[----:B------:R-:W-:Y:S01]  /*43f0*/  HMMA.16816.F32.BF16 R120, R120, R6, RZ ;  /* 0x000000067878723c */ /* 0x000fe200000418ff */
[----:B------:R-:W-:Y:S01]  /*4400*/  F2FP.BF16.F32.PACK_AB R6, R157, R158 ;  /* 0x0000009e9d06723e */ /* 0x000fe200000010ff */
[----:B------:R-:W-:Y:S01]  /*4410*/  FADD.FTZ R159, R159, R160 ;  /* 0x000000a09f9f7221 */ /* 0x000fe20000010000 */
[----:B-----5:R-:W-:Y:S01]  /*4420*/  F2FP.BF16.F32.PACK_AB R7, R155, R156 ;  /* 0x0000009c9b07723e */ /* 0x020fe200000010ff */
[----:B------:R-:W-:Y:S02]  /*4430*/  FADD.FTZ R158, R158, R161 ;  /* 0x000000a19e9e7221 */ /* 0x000fe40000010000 */
[----:B------:R-:W-:Y:S02]  /*4440*/  FADD.FTZ R156, R156, R159 ;  /* 0x0000009f9c9c7221 */ /* 0x000fe40000010000 */
[----:B------:R-:W-:-:S02]  /*4450*/  FADD.FTZ R157, R157, R158 ;  /* 0x0000009e9d9d7221 */ /* 0x000fc40000010000 */
[----:B----4-:R-:W-:Y:S01]  /*4460*/  HMMA.16816.F32.BF16 R40, R4, R16, R40 ;  /* 0x000000100428723c */ /* 0x010fe20000041828 */
        /* <DEDUP_REMOVED lines=54> */
[----:B------:R-:W-:Y:S01]  /*47d0*/  HMMA.16816.F32.BF16 R72, R4, R148, R72 ;  /* 0x000000940448723c */ /* 0x000fe20000041848 */
[--C-:B------:R-:W-:Y:S01]  /*47e0*/  FFMA.FTZ R148, R208, UR4, -R177.reuse ;  /* 0x00000004d0947c23 */ /* 0x100fe200080108b1 */
[----:B------:R-:W-:Y:S01]  /*47f0*/  FFMA.FTZ R149, R206, UR4, -R177 ;  /* 0x00000004ce957c23 */ /* 0x000fe200080108b1 */
[----:B------:R-:W-:Y:S01]  /*4800*/  MUFU.EX2 R150, R150 ;  /* 0x0000009600967308 */ /* 0x000fe20000000800 */
[----:B------:R-:W-:-:S03]  /*4810*/  IMAD.MOV.U32 R206, RZ, RZ, -0x1 ;  /* 0xffffffffffce7424 */ /* 0x000fc600078e00ff */
        /* <DEDUP_REMOVED lines=124> */
[C---:B------:R-:W-:Y:S02]  /*4fe0*/  IMAD.WIDE R10, R7.reuse, 0x4, R204 ;  /* 0x00000004070a7825 */ /* 0x040fe400078e02cc */
[----:B------:R-:W3:Y:S04]  /*4ff0*/  LDG.E R9, desc[UR16][R8.64] ;  /* 0x0000001008097981 */ /* 0x000ee8000c1e1900 */
[----:B------:R-:W3:Y:S01]  /*5000*/  LDG.E R4, desc[UR16][R10.64] ;  /* 0x000000100a047981 */ /* 0x000ee2000c1e1900 */
[----:B------:R-:W-:-:S04]  /*5010*/  IMAD.IADD R6, R7, 0x1, -R6 ;  /* 0x0000000107067824 */ /* 0x000fc800078e0a06 */
[----:B------:R-:W-:-:S05]  /*5020*/  IMAD R5, R6, R5, -0x40 ;  /* 0xffffffc006057424 */ /* 0x000fca00078e0205 */
[----:B------:R-:W-:-:S05]  /*5030*/  SHF.R.S32.HI R7, RZ, 0x1f, R5 ;  /* 0x0000001fff077819 */ /* 0x000fca0000011405 */
[----:B------:R-:W-:-:S04]  /*5040*/  IMAD R6, R7, R144, RZ ;  /* 0x0000009007067224 */ /* 0x000fc800078e02ff */
[C---:B------:R-:W-:Y:S02]  /*5050*/  IMAD R6, R5.reuse, R145, R6 ;  /* 0x0000009105067224 */ /* 0x040fe400078e0206 */
        /* <DEDUP_REMOVED lines=11> */
.L_x_1782:
[----:B------:R-:W-:Y:S01]  /*5110*/  UMOV UR4, URZ ;  /* 0x000000ff00047c82 */ /* 0x000fe20008000000 */
[----:B------:R-:W-:Y:S01]  /*5120*/  IMAD.SHL.U32 R4, R144, 0x40, RZ ;  /* 0x0000004090047824 */ /* 0x000fe200078e00ff */
[----:B------:R-:W-:-:S05]  /*5130*/  IADD3 R5, P1, PT, RZ, -UR4, RZ ;  /* 0x80000004ff057c10 */ /* 0x000fca000ff3e0ff */
[----:B------:R-:W-:-:S05]  /*5140*/  IMAD.X R4, RZ, RZ, ~R4, P1 ;  /* 0x000000ffff047224 */ /* 0x000fca00008e0e04 */
[----:B------:R-:W-:-:S04]  /*5150*/  SHF.R.S64 R5, R5, 0x1f, R4 ;  /* 0x0000001f05057819 */ /* 0x000fc80000001004 */
[----:B------:R-:W-:-:S04]  /*5160*/  IADD3 R198, P1, PT, R5, R198, RZ ;  /* 0x000000c605c67210 */ /* 0x000fc80007f3e0ff */
[----:B------:R-:W-:-:S09]  /*5170*/  LEA.HI.X.SX32 R199, R4, R199, 0x1, P1 ;  /* 0x000000c704c77211 */ /* 0x000fd200008f0eff */
.L_x_1783:
[----:B------:R-:W1:Y:S01]  /*5180*/  LDCU.64 UR6, c[0x0][0x3c0] ;  /* 0x00007800ff0677ac */ /* 0x000e620008000a00 */
[----:B------:R-:W-:Y:S01]  /*5190*/  LOP3.LUT R5, R147, 0x1f8, RZ, 0xc0, !PT ;  /* 0x000001f893057812 */ /* 0x000fe200078ec0ff */
[----:B------:R-:W-:Y:S01]  /*51a0*/  IMAD.SHL.U32 R187, R188, 0x20, RZ ;  /* 0x00000020bcbb7824 */ /* 0x000fe200078e00ff */
[--C-:B------:R-:W-:Y:S01]  /*51b0*/  SHF.R.U32.HI R190, RZ, 0x1, R188.reuse ;  /* 0x00000001ffbe7819 */ /* 0x100fe200000116bc */
[----:B------:R-:W-:Y:S01]  /*51c0*/  IMAD.MOV.U32 R172, RZ, RZ, 0x20 ;  /* 0x00000020ffac7424 */ /* 0x000fe200078e00ff */
[----:B------:R-:W-:Y:S01]  /*51d0*/  LOP3.LUT R4, R5, 0x38, R188, 0x78, !PT ;  /* 0x0000003805047812 */ /* 0x000fe200078e78bc */
[----:B------:R-:W-:Y:S01]  /*51e0*/  VIADD R193, R192, UR5 ;  /* 0x00000005c0c17c36 */ /* 0x000fe20008000000 */
[----:B------:R-:W-:Y:S02]  /*51f0*/  LOP3.LUT R187, R187, 0x7c00, RZ, 0xc0, !PT ;  /* 0x00007c00bbbb7812 */ /* 0x000fe400078ec0ff */
[----:B------:R-:W-:Y:S02]  /*5200*/  LOP3.LUT R147, R4, 0x1e00, R147, 0xf8, !PT ;  /* 0x00001e0004937812 */ /* 0x000fe400078ef893 */
[----:B------:R-:W-:-:S02]  /*5210*/  LOP3.LUT R4, R190, 0x8, RZ, 0xc0, !PT ;  /* 0x00000008be047812 */ /* 0x000fc400078ec0ff */
[----:B------:R-:W-:Y:S02]  /*5220*/  LEA R213, R147, UR5, 0x1 ;  /* 0x0000000593d57c11 */ /* 0x000fe4000f8e08ff */
[----:B------:R-:W-:Y:S02]  /*5230*/  LOP3.LUT R154, R187, 0x200, R154, 0xf8, !PT ;  /* 0x00000200bb9a7812 */ /* 0x000fe400078ef89a */
[----:B------:R-:W-:Y:S01]  /*5240*/  SEL R172, R172, 0xffffffe0, !P2 ;  /* 0xffffffe0acac7807 */ /* 0x000fe20005000000 */
[----:B-1----:R-:W-:Y:S01]  /*5250*/  USHF.L.U32 UR4, UR6, 0x5, URZ ;  /* 0x0000000506047899 */ /* 0x002fe200080006ff */
[----:B------:R-:W-:Y:S01]  /*5260*/  @!PT LDS RZ, [RZ] ;  /* 0x00000000fffff984 */ /* 0x000fe20000000800 */
[----:B------:R-:W-:Y:S01]  /*5270*/  @!PT LDS RZ, [RZ] ;  /* 0x00000000fffff984 */ /* 0x000fe20000000800 */
[----:B------:R-:W-:Y:S01]  /*5280*/  @!PT LDS RZ, [RZ] ;  /* 0x00000000fffff984 */ /* 0x000fe20000000800 */
[----:B------:R-:W-:Y:S01]  /*5290*/  LDGSTS.E.BYPASS.LTC128B.128 [R213+0xc000], desc[UR16][R198.64] ;  /* 0x0c000000c6d57fae */ /* 0x000fe2000b981a10 */
[----:B------:R-:W-:Y:S01]  /*52a0*/  USHF.L.U64.HI UR7, UR6, 0x5, UR7 ;  /* 0x0000000506077899 */ /* 0x000fe20008010207 */
[----:B------:R-:W-:Y:S01]  /*52b0*/  LOP3.LUT R4, R154, R153, R4, 0xf6, !PT ;  /* 0x000000999a047212 */ /* 0x000fe200078ef604 */
[C---:B------:R-:W-:Y:S01]  /*52c0*/  IMAD.IADD R197, R193.reuse, 0x1, R172 ;  /* 0x00000001c1c57824 */ /* 0x040fe200078e02ac */
[----:B------:R-:W-:Y:S01]  /*52d0*/  LDGSTS.E.BYPASS.LTC128B.128 [R213+0xe000], desc[UR16][R198.64+0x80] ;  /* 0x0e000080c6d57fae */ /* 0x000fe2000b981a10 */
[----:B------:R-:W-:Y:S01]  /*52e0*/  IADD3 R6, P1, PT, R198, UR4, RZ ;  /* 0x00000004c6067c10 */ /* 0x000fe2000ff3e0ff */
[----:B------:R-:W-:Y:S01]  /*52f0*/  IMAD.IADD R193, R193, 0x1, R146 ;  /* 0x00000001c1c17824 */ /* 0x000fe200078e0292 */
[----:B------:R-:W-:Y:S01]  /*5300*/  LEA R177, R4, UR5, 0x1 ;  /* 0x0000000504b17c11 */ /* 0x000fe2000f8e08ff */
[----:B------:R-:W-:Y:S01]  /*5310*/  LDGSTS.E.BYPASS.LTC128B.128 [R213+0x10000], desc[UR16][R198.64+0x100] ;  /* 0x10000100c6d57fae */ /* 0x000fe2000b981a10 */
[----:B------:R-:W-:Y:S01]  /*5320*/  IADD3.X R7, PT, PT, R199, UR7, RZ, P1, !PT ;  /* 0x00000007c7077c10 */ /* 0x000fe20008ffe4ff */
[----:B------:R-:W-:Y:S01]  /*5330*/  IMAD.IADD R191, R172, 0x1, R193 ;  /* 0x00000001acbf7824 */ /* 0x000fe200078e02c1 */
[----:B------:R-:W-:Y:S01]  /*5340*/  IADD3 R8, P1, PT, R6, UR4, RZ ;  /* 0x0000000406087c10 */ /* 0x000fe2000ff3e0ff */
[----:B------:R-:W-:-:S02]  /*5350*/  IMAD.IADD R176, R172, 0x1, R177 ;  /* 0x00000001acb07824 */ /* 0x000fc400078e02b1 */
[----:B------:R-:W-:Y:S01]  /*5360*/  LDGSTS.E.BYPASS.LTC128B.128 [R213+0xc800], desc[UR16][R6.64] ;  /* 0x0c80000006d57fae */ /* 0x000fe2000b981a10 */
[----:B------:R-:W-:Y:S01]  /*5370*/  IADD3.X R9, PT, PT, R7, UR7, RZ, P1, !PT ;  /* 0x0000000707097c10 */ /* 0x000fe20008ffe4ff */
[----:B------:R-:W-:Y:S01]  /*5380*/  IMAD.IADD R201, R146, 0x1, R177 ;  /* 0x0000000192c97824 */ /* 0x000fe200078e02b1 */
[----:B------:R-:W-:Y:S01]  /*5390*/  IADD3 R10, P1, PT, R8, UR4, RZ ;  /* 0x00000004080a7c10 */ /* 0x000fe2000ff3e0ff */
[----:B------:R-:W-:Y:S02]  /*53a0*/  LDGSTS.E.BYPASS.LTC128B.128 [R213+0xe800], desc[UR16][R6.64+0x80] ;  /* 0x0e80008006d57fae */ /* 0x000fe4000b981a10 */
[----:B------:R-:W-:Y:S01]  /*53b0*/  IMAD.IADD R202, R172, 0x1, R201 ;  /* 0x00000001acca7824 */ /* 0x000fe200078e02c9 */
[----:B------:R-:W-:Y:S01]  /*53c0*/  IADD3.X R11, PT, PT, R9, UR7, RZ, P1, !PT ;  /* 0x00000007090b7c10 */ /* 0x000fe20008ffe4ff */
[----:B------:R1:W-:Y:S04]  /*53d0*/  LDGSTS.E.BYPASS.LTC128B.128 [R213+0x10800], desc[UR16][R6.64+0x100] ;  /* 0x1080010006d57fae */ /* 0x0003e8000b981a10 */
[----:B------:R-:W-:Y:S04]  /*53e0*/  LDGSTS.E.BYPASS.LTC128B.128 [R213+0xd000], desc[UR16][R8.64] ;  /* 0x0d00000008d57fae */ /* 0x000fe8000b981a10 */
[----:B------:R-:W-:Y:S04]  /*53f0*/  LDGSTS.E.BYPASS.LTC128B.128 [R213+0xf000], desc[UR16][R8.64+0x80] ;  /* 0x0f00008008d57fae */ /* 0x000fe8000b981a10 */
[----:B------:R-:W-:Y:S04]  /*5400*/  LDGSTS.E.BYPASS.LTC128B.128 [R213+0x11000], desc[UR16][R8.64+0x100] ;  /* 0x1100010008d57fae */ /* 0x000fe8000b981a10 */
[----:B------:R-:W-:Y:S04]  /*5410*/  LDGSTS.E.BYPASS.LTC128B.128 [R213+0xd800], desc[UR16][R10.64] ;  /* 0x0d8000000ad57fae */ /* 0x000fe8000b981a10 */
[----:B------:R-:W-:Y:S04]  /*5420*/  LDGSTS.E.BYPASS.LTC128B.128 [R213+0xf800], desc[UR16][R10.64+0x80] ;  /* 0x0f8000800ad57fae */ /* 0x000fe8000b981a10 */
[----:B------:R2:W-:Y:S04]  /*5430*/  LDGSTS.E.BYPASS.LTC128B.128 [R213+0x11800], desc[UR16][R10.64+0x100] ;  /* 0x118001000ad57fae */ /* 0x0005e8000b981a10 */
[----:B------:R-:W-:Y:S04]  /*5440*/  LDSM.16.M88.4 R140, [R177] ;  /* 0x00000000b18c783b */ /* 0x000fe80000000200 */
[----:B------:R-:W3:Y:S04]  /*5450*/  LDSM.16.M88.4 R12, [R192+UR5+0x6000] ;  /* 0x00600005c00c783b */ /* 0x000ee80008000200 */
[----:B------:R-:W4:Y:S04]  /*5460*/  LDSM.16.M88.4 R156, [R192+UR5+0x6800] ;  /* 0x00680005c09c783b */ /* 0x000f280008000200 */
[----:B------:R-:W5:Y:S04]  /*5470*/  LDSM.16.M88.4 R148, [R192+UR5+0x7000] ;  /* 0x00700005c094783b */ /* 0x000f680008000200 */
[----:B------:R-:W5:Y:S04]  /*5480*/  LDSM.16.M88.4 R28, [R192+UR5+0x7800] ;  /* 0x00780005c01c783b */ /* 0x000f680008000200 */
[----:B-1----:R-:W-:Y:S04]  /*5490*/  LDSM.16.M88.4 R4, [R176] ;  /* 0x00000000b004783b */ /* 0x002fe80000000200 */
[----:B------:R-:W1:Y:S04]  /*54a0*/  LDSM.16.M88.4 R24, [R197+0x6000] ;  /* 0x00600000c518783b */ /* 0x000e680000000200 */
[----:B------:R-:W1:Y:S04]  /*54b0*/  LDSM.16.M88.4 R20, [R197+0x6800] ;  /* 0x00680000c514783b */ /* 0x000e680000000200 */
[----:B--2---:R-:W2:Y:S04]  /*54c0*/  LDSM.16.M88.4 R8, [R197+0x7000] ;  /* 0x00700000c508783b */ /* 0x004ea80000000200 */
[----:B------:R-:W2:Y:S04]  /*54d0*/  LDSM.16.M88.4 R168, [R197+0x7800] ;  /* 0x00780000c5a8783b */ /* 0x000ea80000000200 */
[----:B------:R-:W-:Y:S01]  /*54e0*/  LDSM.16.M88.4 R136, [R201] ;  /* 0x00000000c988783b */ /* 0x000fe20000000200 */
[C---:B---3--:R-:W-:Y:S03]  /*54f0*/  HMMA.16816.F32.BF16 R16, R140.reuse, R12, RZ ;  /* 0x0000000c8c10723c */ /* 0x048fe600000418ff */
[----:B------:R-:W3:Y:S04]  /*5500*/  LDSM.16.M88.4 R32, [R193+0x6000] ;  /* 0x00600000c120783b */ /* 0x000ee80000000200 */
[----:B------:R-:W-:Y:S01]  /*5510*/  LDSM.16.M88.4 R164, [R193+0x7800] ;  /* 0x00780000c1a4783b */ /* 0x000fe20000000200 */
[C---:B------:R-:W-:Y:S03]  /*5520*/  HMMA.16816.F32.BF16 R12, R140.reuse, R14, RZ ;  /* 0x0000000e8c0c723c */ /* 0x040fe600000418ff */
[----:B------:R-:W-:Y:S04]  /*5530*/  LDSM.16.M88.4 R172, [R191+0x7000] ;  /* 0x00700000bfac783b */ /* 0x000fe80000000200 */
[----:B------:R-:W-:Y:S01]  /*5540*/  LDSM.16.M88.4 R180, [R197+0xa000] ;  /* 0x00a00000c5b4783b */ /* 0x000fe20000000200 */
[C---:B----4-:R-:W-:Y:S03]  /*5550*/  HMMA.16816.F32.BF16 R160, R140.reuse, R156, RZ ;  /* 0x0000009c8ca0723c */ /* 0x050fe600000418ff */
[----:B------:R-:W-:Y:S04]  /*5560*/  LDSM.16.M88.4 R216, [R192+UR5+0xb800] ;  /* 0x00b80005c0d8783b */ /* 0x000fe80008000200 */
[----:B------:R-:W0:Y:S01]  /*5570*/  LDGDEPBAR ;  /* 0x00000000000079af */ /* 0x000e220000000000 */
[C---:B-----5:R-:W-:Y:S08]  /*5580*/  HMMA.16816.F32.BF16 R152, R140.reuse, R148, RZ ;  /* 0x000000948c98723c */ /* 0x060ff000000418ff */
[C---:B------:R-:W-:Y:S08]  /*5590*/  HMMA.16816.F32.BF16 R156, R140.reuse, R158, RZ ;  /* 0x0000009e8c9c723c */ /* 0x040ff000000418ff */
[C---:B------:R-:W-:Y:S08]  /*55a0*/  HMMA.16816.F32.BF16 R148, R140.reuse, R150, RZ ;  /* 0x000000968c94723c */ /* 0x040ff000000418ff */
[C---:B------:R-:W-:Y:S08]  /*55b0*/  HMMA.16816.F32.BF16 R144, R140.reuse, R28, RZ ;  /* 0x0000001c8c90723c */ /* 0x040ff000000418ff */
[----:B------:R-:W-:Y:S01]  /*55c0*/  HMMA.16816.F32.BF16 R140, R140, R30, RZ ;  /* 0x0000001e8c8c723c */ /* 0x000fe200000418ff */
[----:B------:R-:W4:Y:S07]  /*55d0*/  LDSM.16.M88.4 R28, [R193+0x6800] ;  /* 0x00680000c11c783b */ /* 0x000f2e0000000200 */
[C---:B-1----:R-:W-:Y:S08]  /*55e0*/  HMMA.16816.F32.BF16 R16, R4.reuse, R24, R16 ;  /* 0x000000180410723c */ /* 0x042ff00000041810 */
[C---:B------:R-:W-:Y:S01]  /*55f0*/  HMMA.16816.F32.BF16 R12, R4.reuse, R26, R12 ;  /* 0x0000001a040c723c */ /* 0x040fe2000004180c */
[----:B------:R-:W1:Y:S07]  /*5600*/  LDSM.16.M88.4 R24, [R193+0x7000] ;  /* 0x00700000c118783b */ /* 0x000e6e0000000200 */
[C---:B------:R-:W-:Y:S08]  /*5610*/  HMMA.16816.F32.BF16 R160, R4.reuse, R20, R160 ;  /* 0x0000001404a0723c */ /* 0x040ff000000418a0 */
[C---:B------:R-:W-:Y:S01]  /*5620*/  HMMA.16816.F32.BF16 R156, R4.reuse, R22, R156 ;  /* 0x00000016049c723c */ /* 0x040fe2000004189c */
[----:B------:R-:W-:Y:S07]  /*5630*/  LDSM.16.M88.4 R20, [R191+0x6000] ;  /* 0x00600000bf14783b */ /* 0x000fee0000000200 */
[C---:B--2---:R-:W-:Y:S08]  /*5640*/  HMMA.16816.F32.BF16 R152, R4.reuse, R8, R152 ;  /* 0x000000080498723c */ /* 0x044ff00000041898 */
[C---:B------:R-:W-:Y:S01]  /*5650*/  HMMA.16816.F32.BF16 R148, R4.reuse, R10, R148 ;  /* 0x0000000a0494723c */ /* 0x040fe20000041894 */
[----:B------:R-:W2:Y:S07]  /*5660*/  LDSM.16.M88.4 R8, [R202] ;  /* 0x00000000ca08783b */ /* 0x000eae0000000200 */
[C---:B------:R-:W-:Y:S08]  /*5670*/  HMMA.16816.F32.BF16 R144, R4.reuse, R168, R144 ;  /* 0x000000a80490723c */ /* 0x040ff00000041890 */
[----:B------:R-:W-:Y:S01]  /*5680*/  HMMA.16816.F32.BF16 R140, R4, R170, R140 ;  /* 0x000000aa048c723c */ /* 0x000fe2000004188c */
[----:B------:R-:W5:Y:S04]  /*5690*/  LDSM.16.M88.4 R4, [R191+0x6800] ;  /* 0x00680000bf04783b */ /* 0x000f680000000200 */
[----:B------:R-:W-:Y:S03]  /*56a0*/  LDSM.16.M88.4 R168, [R192+UR5+0x8800] ;  /* 0x00880005c0a8783b */ /* 0x000fe60008000200 */
[C---:B---3--:R-:W-:Y:S08]  /*56b0*/  HMMA.16816.F32.BF16 R16, R136.reuse, R32, R16 ;  /* 0x000000208810723c */ /* 0x048ff00000041810 */
[C---:B------:R-:W-:Y:S01]  /*56c0*/  HMMA.16816.F32.BF16 R12, R136.reuse, R34, R12 ;  /* 0x00000022880c723c */ /* 0x040fe2000004180c */
[----:B------:R-:W3:Y:S07]  /*56d0*/  LDSM.16.M88.4 R32, [R191+0x7800] ;  /* 0x00780000bf20783b */ /* 0x000eee0000000200 */
[C---:B----4-:R-:W-:Y:S08]  /*56e0*/  HMMA.16816.F32.BF16 R160, R136.reuse, R28, R160 ;  /* 0x0000001c88a0723c */ /* 0x050ff000000418a0 */
[C---:B------:R-:W-:Y:S01]  /*56f0*/  HMMA.16816.F32.BF16 R156, R136.reuse, R30, R156 ;  /* 0x0000001e889c723c */ /* 0x040fe2000004189c */
[----:B------:R-:W-:Y:S07]  /*5700*/  LDSM.16.M88.4 R28, [R192+UR5+0x8000] ;  /* 0x00800005c01c783b */ /* 0x000fee0008000200 */
[C---:B-1----:R-:W-:Y:S08]  /*5710*/  HMMA.16816.F32.BF16 R152, R136.reuse, R24, R152 ;  /* 0x000000188898723c */ /* 0x042ff00000041898 */
[C---:B------:R-:W-:Y:S01]  /*5720*/  HMMA.16816.F32.BF16 R148, R136.reuse, R26, R148 ;  /* 0x0000001a8894723c */ /* 0x040fe20000041894 */
[----:B------:R-:W1:Y:S07]  /*5730*/  LDSM.16.M88.4 R24, [R177+0x2000] ;  /* 0x00200000b118783b */ /* 0x000e6e0000000200 */
[C---:B------:R-:W-:Y:S08]  /*5740*/  HMMA.16816.F32.BF16 R144, R136.reuse, R164, R144 ;  /* 0x000000a48890723c */ /* 0x040ff00000041890 */
[----:B------:R-:W-:Y:S01]  /*5750*/  HMMA.16816.F32.BF16 R140, R136, R166, R140 ;  /* 0x000000a6888c723c */ /* 0x000fe2000004188c */
[----:B------:R-:W4:Y:S04]  /*5760*/  LDSM.16.M88.4 R164, [R192+UR5+0x9000] ;  /* 0x00900005c0a4783b */ /* 0x000f280008000200 */
[----:B------:R-:W4:Y:S03]  /*5770*/  LDSM.16.M88.4 R136, [R192+UR5+0x9800] ;  /* 0x00980005c088783b */ /* 0x000f260008000200 */
[C---:B--2---:R-:W-:Y:S08]  /*5780*/  HMMA.16816.F32.BF16 R16, R8.reuse, R20, R16 ;  /* 0x000000140810723c */ /* 0x044ff00000041810 */
[C---:B------:R-:W-:Y:S01]  /*5790*/  HMMA.16816.F32.BF16 R12, R8.reuse, R22, R12 ;  /* 0x00000016080c723c */ /* 0x040fe2000004180c */
[----:B------:R-:W-:Y:S07]  /*57a0*/  LDSM.16.M88.4 R20, [R197+0x8000] ;  /* 0x00800000c514783b */ /* 0x000fee0000000200 */
[C---:B-----5:R-:W-:Y:S08]  /*57b0*/  HMMA.16816.F32.BF16 R160, R8.reuse, R4, R160 ;  /* 0x0000000408a0723c */ /* 0x060ff000000418a0 */
        /* <DEDUP_REMOVED lines=8> */
[----:B------:R-:W5:Y:S03]  /*5840*/  LDSM.16.M88.4 R32, [R197+0x9000] ;  /* 0x00900000c520783b */ /* 0x000f660000000200 */
[C---:B-1----:R-:W-:Y:S08]  /*5850*/  HMMA.16816.F32.BF16 R16, R24.reuse, R28, R16 ;  /* 0x0000001c1810723c */ /* 0x042ff00000041810 */
[C---:B------:R-:W-:Y:S01]  /*5860*/  HMMA.16816.F32.BF16 R12, R24.reuse, R30, R12 ;  /* 0x0000001e180c723c */ /* 0x040fe2000004180c */
[----:B------:R-:W1:Y:S07]  /*5870*/  LDSM.16.M88.4 R28, [R197+0x9800] ;  /* 0x00980000c51c783b */ /* 0x000e6e0000000200 */
[C---:B------:R-:W-:Y:S08]  /*5880*/  HMMA.16816.F32.BF16 R160, R24.reuse, R168, R160 ;  /* 0x000000a818a0723c */ /* 0x040ff000000418a0 */
[C---:B------:R-:W-:Y:S01]  /*5890*/  HMMA.16816.F32.BF16 R156, R24.reuse, R170, R156 ;  /* 0x000000aa189c723c */ /* 0x040fe2000004189c */
[----:B------:R-:W-:Y:S07]  /*58a0*/  LDSM.16.M88.4 R168, [R201+0x2000] ;  /* 0x00200000c9a8783b */ /* 0x000fee0000000200 */
[C---:B----4-:R-:W-:Y:S08]  /*58b0*/  HMMA.16816.F32.BF16 R152, R24.reuse, R164, R152 ;  /* 0x000000a41898723c */ /* 0x050ff00000041898 */
[C---:B------:R-:W-:Y:S01]  /*58c0*/  HMMA.16816.F32.BF16 R148, R24.reuse, R166, R148 ;  /* 0x000000a61894723c */ /* 0x040fe20000041894 */
[----:B------:R-:W-:Y:S07]  /*58d0*/  LDSM.16.M88.4 R164, [R191+0x8800] ;  /* 0x00880000bfa4783b */ /* 0x000fee0000000200 */
[C---:B------:R-:W-:Y:S08]  /*58e0*/  HMMA.16816.F32.BF16 R144, R24.reuse, R136, R144 ;  /* 0x000000881890723c */ /* 0x040ff00000041890 */
        /* <DEDUP_REMOVED lines=8> */
[----:B------:R-:W3:Y:S07]  /*5970*/  LDSM.16.M88.4 R8, [R193+0x9000] ;  /* 0x00900000c108783b */ /* 0x000eee0000000200 */
[C---:B-----5:R-:W-:Y:S08]  /*5980*/  HMMA.16816.F32.BF16 R152, R4.reuse, R32, R152 ;  /* 0x000000200498723c */ /* 0x060ff00000041898 */
[C---:B------:R-:W-:Y:S01]  /*5990*/  HMMA.16816.F32.BF16 R148, R4.reuse, R34, R148 ;  /* 0x000000220494723c */ /* 0x040fe20000041894 */
[----:B------:R-:W-:Y:S07]  /*59a0*/  LDSM.16.M88.4 R32, [R191+0x9800] ;  /* 0x00980000bf20783b */ /* 0x000fee0000000200 */
[C---:B-1----:R-:W-:Y:S08]  /*59b0*/  HMMA.16816.F32.BF16 R144, R4.reuse, R28, R144 ;  /* 0x0000001c0490723c */ /* 0x042ff00000041890 */
[----:B------:R-:W-:Y:S01]  /*59c0*/  HMMA.16816.F32.BF16 R140, R4, R30, R140 ;  /* 0x0000001e048c723c */ /* 0x000fe2000004188c */
[----:B------:R-:W-:Y:S04]  /*59d0*/  LDSM.16.M88.4 R28, [R202+0x2000] ;  /* 0x00200000ca1c783b */ /* 0x000fe80000000200 */
[----:B------:R-:W1:Y:S03]  /*59e0*/  LDSM.16.M88.4 R4, [R191+0x8000] ;  /* 0x00800000bf04783b */ /* 0x000e660000000200 */
[C---:B----4-:R-:W-:Y:S08]  /*59f0*/  HMMA.16816.F32.BF16 R16, R168.reuse, R24, R16 ;  /* 0x00000018a810723c */ /* 0x050ff00000041810 */
[C---:B------:R-:W-:Y:S01]  /*5a00*/  HMMA.16816.F32.BF16 R12, R168.reuse, R26, R12 ;  /* 0x0000001aa80c723c */ /* 0x040fe2000004180c */
[----:B------:R-:W-:Y:S07]  /*5a10*/  LDSM.16.M88.4 R24, [R192+UR5+0xa000] ;  /* 0x00a00005c018783b */ /* 0x000fee0008000200 */
[C---:B--2---:R-:W-:Y:S08]  /*5a20*/  HMMA.16816.F32.BF16 R160, R168.reuse, R20, R160 ;  /* 0x00000014a8a0723c */ /* 0x044ff000000418a0 */
[C---:B------:R-:W-:Y:S01]  /*5a30*/  HMMA.16816.F32.BF16 R156, R168.reuse, R22, R156 ;  /* 0x00000016a89c723c */ /* 0x040fe2000004189c */
[----:B------:R-:W2:Y:S04]  /*5a40*/  LDSM.16.M88.4 R20, [R177+0x4000] ;  /* 0x00400000b114783b */ /* 0x000ea80000000200 */
[----:B------:R-:W-:Y:S03]  /*5a50*/  LDSM.16.M88.4 R176, [R176+0x4000] ;  /* 0x00400000b0b0783b */ /* 0x000fe60000000200 */
[C---:B---3--:R-:W-:Y:S08]  /*5a60*/  HMMA.16816.F32.BF16 R152, R168.reuse, R8, R152 ;  /* 0x00000008a898723c */ /* 0x048ff00000041898 */
[----:B------:R-:W-:Y:S01]  /*5a70*/  HMMA.16816.F32.BF16 R148, R168, R10, R148 ;  /* 0x0000000aa894723c */ /* 0x000fe20000041894 */
[----:B------:R-:W3:Y:S07]  /*5a80*/  LDSM.16.M88.4 R8, [R192+UR5+0xa800] ;  /* 0x00a80005c008783b */ /* 0x000eee0008000200 */
[C---:B-1----:R-:W-:Y:S08]  /*5a90*/  HMMA.16816.F32.BF16 R16, R28.reuse, R4, R16 ;  /* 0x000000041c10723c */ /* 0x042ff00000041810 */
[----:B------:R-:W-:Y:S01]  /*5aa0*/  HMMA.16816.F32.BF16 R12, R28, R6, R12 ;  /* 0x000000061c0c723c */ /* 0x000fe2000004180c */
[----:B------:R-:W1:Y:S07]  /*5ab0*/  LDSM.16.M88.4 R4, [R192+UR5+0xb000] ;  /* 0x00b00005c004783b */ /* 0x000e6e0008000200 */
[C---:B------:R-:W-:Y:S08]  /*5ac0*/  HMMA.16816.F32.BF16 R144, R168.reuse, R172, R144 ;  /* 0x000000aca890723c */ /* 0x040ff00000041890 */
[----:B------:R-:W-:Y:S01]  /*5ad0*/  HMMA.16816.F32.BF16 R140, R168, R174, R140 ;  /* 0x000000aea88c723c */ /* 0x000fe2000004188c */
[----:B------:R-:W-:Y:S04]  /*5ae0*/  LDSM.16.M88.4 R168, [R197+0xb000] ;  /* 0x00b00000c5a8783b */ /* 0x000fe80000000200 */
[----:B------:R-:W-:Y:S03]  /*5af0*/  LDSM.16.M88.4 R172, [R197+0xa800] ;  /* 0x00a80000c5ac783b */ /* 0x000fe60000000200 */
[C---:B------:R-:W-:Y:S08]  /*5b00*/  HMMA.16816.F32.BF16 R160, R28.reuse, R164, R160 ;  /* 0x000000a41ca0723c */ /* 0x040ff000000418a0 */
[C---:B------:R-:W-:Y:S01]  /*5b10*/  HMMA.16816.F32.BF16 R156, R28.reuse, R166, R156 ;  /* 0x000000a61c9c723c */ /* 0x040fe2000004189c */
[----:B------:R-:W-:Y:S07]  /*5b20*/  LDSM.16.M88.4 R164, [R197+0xb800] ;  /* 0x00b80000c5a4783b */ /* 0x000fee0000000200 */
[C---:B------:R-:W-:Y:S08]  /*5b30*/  HMMA.16816.F32.BF16 R152, R28.reuse, R136, R152 ;  /* 0x000000881c98723c */ /* 0x040ff00000041898 */
        /* <DEDUP_REMOVED lines=8> */
[----:B------:R-:W-:Y:S07]  /*5bc0*/  LDSM.16.M88.4 R24, [R193+0xb000] ;  /* 0x00b00000c118783b */ /* 0x000fee0000000200 */
[C---:B---3--:R-:W-:Y:S08]  /*5bd0*/  HMMA.16816.F32.BF16 R160, R20.reuse, R8, R160 ;  /* 0x0000000814a0723c */ /* 0x048ff000000418a0 */
[C---:B------:R-:W-:Y:S01]  /*5be0*/  HMMA.16816.F32.BF16 R156, R20.reuse, R10, R156 ;  /* 0x0000000a149c723c */ /* 0x040fe2000004189c */
[----:B------:R-:W-:Y:S07]  /*5bf0*/  LDSM.16.M88.4 R8, [R202+0x4000] ;  /* 0x00400000ca08783b */ /* 0x000fee0000000200 */
[C---:B-1----:R-:W-:Y:S08]  /*5c00*/  HMMA.16816.F32.BF16 R152, R20.reuse, R4, R152 ;  /* 0x000000041498723c */ /* 0x042ff00000041898 */
[----:B------:R-:W-:Y:S01]  /*5c10*/  HMMA.16816.F32.BF16 R148, R20, R6, R148 ;  /* 0x000000061494723c */ /* 0x000fe20000041894 */
[----:B------:R-:W1:Y:S07]  /*5c20*/  LDSM.16.M88.4 R4, [R191+0xa000] ;  /* 0x00a00000bf04783b */ /* 0x000e6e0000000200 */
[----:B------:R-:W-:Y:S08]  /*5c30*/  HMMA.16816.F32.BF16 R16, R176, R180, R16 ;  /* 0x000000b4b010723c */ /* 0x000ff00000041810 */
[C---:B------:R-:W-:Y:S08]  /*5c40*/  HMMA.16816.F32.BF16 R144, R20.reuse, R216, R144 ;  /* 0x000000d81490723c */ /* 0x040ff00000041890 */
[----:B------:R-:W-:Y:S01]  /*5c50*/  HMMA.16816.F32.BF16 R140, R20, R218, R140 ;  /* 0x000000da148c723c */ /* 0x000fe2000004188c */
[----:B------:R-:W2:Y:S07]  /*5c60*/  LDSM.16.M88.4 R20, [R193+0xb800] ;  /* 0x00b80000c114783b */ /* 0x000eae0000000200 */
[----:B------:R-:W-:Y:S08]  /*5c70*/  HMMA.16816.F32.BF16 R12, R176, R182, R12 ;  /* 0x000000b6b00c723c */ /* 0x000ff0000004180c */
[----:B----4-:R-:W-:Y:S08]  /*5c80*/  HMMA.16816.F32.BF16 R16, R136, R32, R16 ;  /* 0x000000208810723c */ /* 0x010ff00000041810 */
[----:B------:R-:W-:Y:S08]  /*5c90*/  HMMA.16816.F32.BF16 R144, R176, R164, R144 ;  /* 0x000000a4b090723c */ /* 0x000ff00000041890 */
[----:B------:R-:W-:Y:S08]  /*5ca0*/  HMMA.16816.F32.BF16 R12, R136, R34, R12 ;  /* 0x00000022880c723c */ /* 0x000ff0000004180c */
[C---:B------:R-:W-:Y:S08]  /*5cb0*/  HMMA.16816.F32.BF16 R152, R176.reuse, R168, R152 ;  /* 0x000000a8b098723c */ /* 0x040ff00000041898 */
[C---:B------:R-:W-:Y:S01]  /*5cc0*/  HMMA.16816.F32.BF16 R148, R176.reuse, R170, R148 ;  /* 0x000000aab094723c */ /* 0x040fe20000041894 */
[----:B------:R-:W3:Y:S07]  /*5cd0*/  LDSM.16.M88.4 R168, [R191+0xa800] ;  /* 0x00a80000bfa8783b */ /* 0x000eee0000000200 */
[----:B------:R-:W-:Y:S08]  /*5ce0*/  HMMA.16816.F32.BF16 R160, R176, R172, R160 ;  /* 0x000000acb0a0723c */ /* 0x000ff000000418a0 */
[----:B-1----:R-:W-:Y:S01]  /*5cf0*/  HMMA.16816.F32.BF16 R16, R8, R4, R16 ;  /* 0x000000040810723c */ /* 0x002fe20000041810 */
[----:B------:R-:W-:-:S02]  /*5d00*/  IMAD.SHL.U32 R5, R0, 0x40, RZ ;  /* 0x0000004000057824 */ /* 0x000fc400078e00ff */
[----:B------:R-:W-:-:S05]  /*5d10*/  IMAD.SHL.U32 R4, R188, 0x2, RZ ;  /* 0x00000002bc047824 */ /* 0x000fca00078e00ff */
[----:B--2---:R-:W-:Y:S01]  /*5d20*/  HMMA.16816.F32.BF16 R144, R136, R20, R144 ;  /* 0x000000148890723c */ /* 0x004fe20000041890 */
[----:B------:R-:W-:-:S05]  /*5d30*/  LOP3.LUT R20, R5, 0x6, R4, 0xf8, !PT ;  /* 0x0000000605147812 */ /* 0x000fca00078ef804 */
[C---:B------:R-:W-:Y:S02]  /*5d40*/  VIADD R4, R20.reuse, 0xffffff80 ;  /* 0xffffff8014047836 */ /* 0x040fe40000000000 */
[----:B------:R-:W-:Y:S01]  /*5d50*/  HMMA.16816.F32.BF16 R12, R8, R6, R12 ;  /* 0x00000006080c723c */ /* 0x000fe2000004180c */
[----:B------:R-:W-:Y:S02]  /*5d60*/  VIADD R5, R20, 0xffffff81 ;  /* 0xffffff8114057836 */ /* 0x000fe40000000000 */
[CC--:B------:R-:W-:Y:S02]  /*5d70*/  ISETP.GE.AND P4, PT, R4.reuse, R133.reuse, PT ;  /* 0x000000850400720c */ /* 0x0c0fe40003f86270 */
[-C--:B------:R-:W-:Y:S01]  /*5d80*/  ISETP.GE.AND P3, PT, R4, R2.reuse, PT ;  /* 0x000000020400720c */ /* 0x080fe20003f66270 */
[C---:B------:R-:W-:Y:S01]  /*5d90*/  VIADD R4, R20.reuse, 0xffffff88 ;  /* 0xffffff8814047836 */ /* 0x040fe20000000000 */
[CC--:B------:R-:W-:Y:S01]  /*5da0*/  ISETP.GE.AND P1, PT, R5.reuse, R133.reuse, PT ;  /* 0x000000850500720c */ /* 0x0c0fe20003f26270 */
[----:B------:R-:W-:Y:S01]  /*5db0*/  HMMA.16816.F32.BF16 R156, R176, R174, R156 ;  /* 0x000000aeb09c723c */ /* 0x000fe2000004189c */
[----:B------:R-:W-:Y:S01]  /*5dc0*/  ISETP.GE.AND P6, PT, R5, R2, PT ;  /* 0x000000020500720c */ /* 0x000fe20003fc6270 */
[----:B------:R-:W-:Y:S01]  /*5dd0*/  VIADD R5, R20, 0xffffff89 ;  /* 0xffffff8914057836 */ /* 0x000fe20000000000 */
[----:B------:R-:W-:-:S02]  /*5de0*/  ISETP.GE.AND P5, PT, R4, R133, PT ;  /* 0x000000850400720c */ /* 0x000fc40003fa6270 */
[----:B------:R-:W-:Y:S02]  /*5df0*/  FSEL R18, R18, -INF , !P3 ;  /* 0xff80000012127808 */ /* 0x000fe40005800000 */
[----:B------:R-:W-:Y:S01]  /*5e00*/  FSEL R32, R17, -INF , !P1 ;  /* 0xff80000011207808 */ /* 0x000fe20004800000 */
[----:B------:R-:W-:Y:S01]  /*5e10*/  HMMA.16816.F32.BF16 R152, R136, R24, R152 ;  /* 0x000000188898723c */ /* 0x000fe20000041898 */
[C---:B------:R-:W-:Y:S01]  /*5e20*/  ISETP.GE.AND P3, PT, R5.reuse, R133, PT ;  /* 0x000000850500720c */ /* 0x040fe20003f66270 */
[----:B------:R-:W-:Y:S01]  /*5e30*/  VIADD R17, R20, 0xffffff91 ;  /* 0xffffff9114117836 */ /* 0x000fe20000000000 */
[----:B------:R-:W-:Y:S02]  /*5e40*/  FSEL R12, R12, -INF , !P5 ;  /* 0xff8000000c0c7808 */ /* 0x000fe40006800000 */
[----:B------:R-:W-:-:S03]  /*5e50*/  ISETP.GE.AND P1, PT, R5, R2, PT ;  /* 0x000000020500720c */ /* 0x000fc60003f26270 */
[C---:B------:R-:W-:Y:S01]  /*5e60*/  HMMA.16816.F32.BF16 R148, R136.reuse, R26, R148 ;  /* 0x0000001a8894723c */ /* 0x040fe20000041894 */
[----:B------:R-:W1:Y:S07]  /*5e70*/  LDSM.16.M88.4 R24, [R191+0xb000] ;  /* 0x00b00000bf18783b */ /* 0x000e6e0000000200 */
[----:B------:R-:W-:Y:S01]  /*5e80*/  HMMA.16816.F32.BF16 R160, R136, R28, R160 ;  /* 0x0000001c88a0723c */ /* 0x000fe200000418a0 */
[----:B------:R-:W-:Y:S02]  /*5e90*/  FSEL R28, R16, -INF , !P4 ;  /* 0xff800000101c7808 */ /* 0x000fe40006000000 */
[----:B------:R-:W-:Y:S01]  /*5ea0*/  ISETP.GE.AND P4, PT, R4, R2, PT ;  /* 0x000000020400720c */ /* 0x000fe20003f86270 */
[----:B------:R-:W-:Y:S01]  /*5eb0*/  VIADD R4, R20, 0xffffff90 ;  /* 0xffffff9014047836 */ /* 0x000fe20000000000 */
[----:B------:R-:W-:-:S03]  /*5ec0*/  FSEL R16, R19, -INF , !P6 ;  /* 0xff80000013107808 */ /* 0x000fc60007000000 */
[----:B------:R-:W-:Y:S01]  /*5ed0*/  HMMA.16816.F32.BF16 R156, R136, R30, R156 ;  /* 0x0000001e889c723c */ /* 0x000fe2000004189c */
[C---:B------:R-:W-:Y:S02]  /*5ee0*/  ISETP.GE.AND P6, PT, R4.reuse, R133, PT ;  /* 0x000000850400720c */ /* 0x040fe40003fc6270 */
[----:B------:R-:W-:Y:S02]  /*5ef0*/  ISETP.GE.AND P5, PT, R4, R2, PT ;  /* 0x000000020400720c */ /* 0x000fe40003fa6270 */
[----:B------:R-:W2:Y:S01]  /*5f00*/  LDSM.16.M88.4 R4, [R191+0xb800] ;  /* 0x00b80000bf04783b */ /* 0x000ea20000000200 */
[----:B------:R-:W-:Y:S01]  /*5f10*/  FSEL R30, R14, -INF , !P4 ;  /* 0xff8000000e1e7808 */ /* 0x000fe20006000000 */
[----:B------:R-:W-:-:S04]  /*5f20*/  DEPBAR.LE SB0, 0x0 ;  /* 0x000080000000791a */ /* 0x000fc80000000000 */
[----:B------:R-:W-:Y:S01]  /*5f30*/  HMMA.16816.F32.BF16 R140, R176, R166, R140 ;  /* 0x000000a6b08c723c */ /* 0x000fe2000004188c */
[----:B------:R-:W-:Y:S02]  /*5f40*/  ISETP.GE.AND P4, PT, R17, R133, PT ;  /* 0x000000851100720c */ /* 0x000fe40003f86270 */
[----:B------:R-:W-:Y:S01]  /*5f50*/  FSEL R14, R13, -INF , !P3 ;  /* 0xff8000000d0e7808 */ /* 0x000fe20005800000 */
[C---:B------:R-:W-:Y:S01]  /*5f60*/  VIADD R13, R20.reuse, 0xffffff98 ;  /* 0xffffff98140d7836 */ /* 0x040fe20000000000 */
[----:B------:R-:W-:Y:S01]  /*5f70*/  BAR.SYNC.DEFER_BLOCKING 0x0 ;  /* 0x0000000000007b1d */ /* 0x000fe20000010000 */
[----:B------:R-:W-:Y:S02]  /*5f80*/  ISETP.GE.AND P3, PT, R17, R2, PT ;  /* 0x000000021100720c */ /* 0x000fe40003f66270 */
[C---:B---3--:R-:W-:Y:S08]  /*5f90*/  HMMA.16816.F32.BF16 R160, R8.reuse, R168, R160 ;  /* 0x000000a808a0723c */ /* 0x048ff000000418a0 */
[C---:B------:R-:W-:Y:S08]  /*5fa0*/  HMMA.16816.F32.BF16 R156, R8.reuse, R170, R156 ;  /* 0x000000aa089c723c */ /* 0x040ff0000004189c */
[----:B-1----:R-:W-:Y:S01]  /*5fb0*/  HMMA.16816.F32.BF16 R152, R8, R24, R152 ;  /* 0x000000180898723c */ /* 0x002fe20000041898 */
[----:B------:R-:W-:Y:S01]  /*5fc0*/  FSEL R24, R15, -INF , !P1 ;  /* 0xff8000000f187808 */ /* 0x000fe20004800000 */
[----:B------:R-:W-:Y:S01]  /*5fd0*/  VIADD R15, R20, 0xffffff99 ;  /* 0xffffff99140f7836 */ /* 0x000fe20000000000 */
[----:B------:R-:W-:-:S02]  /*5fe0*/  FSEL R214, R162, -INF , !P5 ;  /* 0xff800000a2d67808 */ /* 0x000fc40006800000 */
[----:B------:R-:W-:Y:S02]  /*5ff0*/  FSEL R216, R161, -INF , !P4 ;  /* 0xff800000a1d87808 */ /* 0x000fe40006000000 */
[----:B------:R-:W-:Y:S01]  /*6000*/  FSEL R176, R160, -INF , !P6 ;  /* 0xff800000a0b07808 */ /* 0x000fe20007000000 */
[----:B------:R-:W-:Y:S01]  /*6010*/  HMMA.16816.F32.BF16 R148, R8, R26, R148 ;  /* 0x0000001a0894723c */ /* 0x000fe20000041894 */
[CC--:B------:R-:W-:Y:S02]  /*6020*/  ISETP.GE.AND P5, PT, R15.reuse, R133.reuse, PT ;  /* 0x000000850f00720c */ /* 0x0c0fe40003fa6270 */
[-C--:B------:R-:W-:Y:S01]  /*6030*/  ISETP.GE.AND P4, PT, R15, R2.reuse, PT ;  /* 0x000000020f00720c */ /* 0x080fe20003f86270 */
[C---:B------:R-:W-:Y:S01]  /*6040*/  VIADD R15, R20.reuse, 0xffffffa1 ;  /* 0xffffffa1140f7836 */ /* 0x040fe20000000000 */
[C---:B------:R-:W-:Y:S02]  /*6050*/  ISETP.GE.AND P1, PT, R13.reuse, R133, PT ;  /* 0x000000850d00720c */ /* 0x040fe40003f26270 */
[----:B------:R-:W-:Y:S01]  /*6060*/  ISETP.GE.AND P6, PT, R13, R2, PT ;  /* 0x000000020d00720c */ /* 0x000fe20003fc6270 */
[----:B------:R-:W-:Y:S01]  /*6070*/  HMMA.16816.F32.BF16 R140, R136, R22, R140 ;  /* 0x00000016888c723c */ /* 0x000fe2000004188c */
[----:B------:R-:W-:Y:S01]  /*6080*/  VIADD R13, R20, 0xffffffa0 ;  /* 0xffffffa0140d7836 */ /* 0x000fe20000000000 */
[----:B------:R-:W-:-:S02]  /*6090*/  FSEL R178, R157, -INF , !P5 ;  /* 0xff8000009db27808 */ /* 0x000fc40006800000 */
[----:B------:R-:W-:Y:S02]  /*60a0*/  FSEL R180, R158, -INF , !P6 ;  /* 0xff8000009eb47808 */ /* 0x000fe40007000000 */
[----:B------:R-:W-:Y:S02]  /*60b0*/  FSEL R182, R163, -INF , !P3 ;  /* 0xff800000a3b67808 */ /* 0x000fe40005800000 */
[----:B--2---:R-:W-:Y:S01]  /*60c0*/  HMMA.16816.F32.BF16 R144, R8, R4, R144 ;  /* 0x000000040890723c */ /* 0x004fe20000041890 */
[----:B------:R-:W-:Y:S01]  /*60d0*/  FSEL R218, R156, -INF , !P1 ;  /* 0xff8000009cda7808 */ /* 0x000fe20004800000 */
[C---:B------:R-:W-:Y:S01]  /*60e0*/  VIADD R4, R20.reuse, 0xffffffb1 ;  /* 0xffffffb114047836 */ /* 0x040fe20000000000 */
[CC--:B------:R-:W-:Y:S02]  /*60f0*/  ISETP.GE.AND P6, PT, R15.reuse, R133.reuse, PT ;  /* 0x000000850f00720c */ /* 0x0c0fe40003fc6270 */
[----:B------:R-:W-:Y:S01]  /*6100*/  ISETP.GE.AND P5, PT, R15, R2, PT ;  /* 0x000000020f00720c */ /* 0x000fe20003fa6270 */
[----:B------:R-:W-:Y:S01]  /*6110*/  VIADD R15, R20, 0xffffffa8 ;  /* 0xffffffa8140f7836 */ /* 0x000fe20000000000 */
[----:B------:R-:W-:-:S02]  /*6120*/  ISETP.GE.AND P3, PT, R13, R133, PT ;  /* 0x000000850d00720c */ /* 0x000fc40003f66270 */
[----:B------:R-:W-:Y:S01]  /*6130*/  ISETP.GE.AND P1, PT, R13, R2, PT ;  /* 0x000000020d00720c */ /* 0x000fe20003f26270 */
[----:B------:R-:W-:Y:S01]  /*6140*/  VIADD R13, R20, 0xffffffa9 ;  /* 0xffffffa9140d7836 */ /* 0x000fe20000000000 */
[----:B------:R-:W-:Y:S01]  /*6150*/  FSEL R136, R159, -INF , !P4 ;  /* 0xff8000009f887808 */ /* 0x000fe20006000000 */
[----:B------:R-:W-:Y:S01]  /*6160*/  HMMA.16816.F32.BF16 R140, R8, R6, R140 ;  /* 0x00000006088c723c */ /* 0x000fe2000004188c */
[-C--:B------:R-:W-:Y:S02]  /*6170*/  ISETP.GE.AND P4, PT, R15, R133.reuse, PT ;  /* 0x000000850f00720c */ /* 0x080fe40003f86270 */
[----:B------:R-:W-:Y:S02]  /*6180*/  FSEL R192, R154, -INF , !P1 ;  /* 0xff8000009ac07808 */ /* 0x000fe40004800000 */
[----:B------:R-:W-:Y:S02]  /*6190*/  ISETP.GE.AND P1, PT, R13, R133, PT ;  /* 0x000000850d00720c */ /* 0x000fe40003f26270 */
[----:B------:R-:W-:-:S02]  /*61a0*/  FSEL R210, R148, -INF , !P4 ;  /* 0xff80000094d27808 */ /* 0x000fc40006000000 */
[----:B------:R-:W-:Y:S02]  /*61b0*/  FSEL R148, R149, -INF , !P1 ;  /* 0xff80000095947808 */ /* 0x000fe40004800000 */
[-C--:B------:R-:W-:Y:S02]  /*61c0*/  ISETP.GE.AND P1, PT, R4, R2.reuse, PT ;  /* 0x000000020400720c */ /* 0x080fe40003f26270 */
[----:B------:R-:W-:Y:S02]  /*61d0*/  FSEL R202, R152, -INF , !P3 ;  /* 0xff80000098ca7808 */ /* 0x000fe40005800000 */
[----:B------:R-:W-:Y:S02]  /*61e0*/  ISETP.GE.AND P3, PT, R15, R2, PT ;  /* 0x000000020f00720c */ /* 0x000fe40003f66270 */
[----:B------:R-:W-:Y:S02]  /*61f0*/  FSEL R208, R153, -INF , !P6 ;  /* 0xff80000099d07808 */ /* 0x000fe40007000000 */
[----:B------:R-:W-:-:S02]  /*6200*/  FSEL R170, R147, -INF , !P1 ;  /* 0xff80000093aa7808 */ /* 0x000fc40004800000 */
[----:B------:R-:W-:Y:S01]  /*6210*/  ISETP.GE.AND P6, PT, R13, R2, PT ;  /* 0x000000020d00720c */ /* 0x000fe20003fc6270 */
[----:B------:R-:W-:Y:S01]  /*6220*/  VIADD R13, R20, 0xffffffb0 ;  /* 0xffffffb0140d7836 */ /* 0x000fe20000000000 */
[----:B------:R-:W-:Y:S02]  /*6230*/  ISETP.GE.U32.AND P1, PT, R0, 0x3, PT ;  /* 0x000000030000780c */ /* 0x000fe40003f26070 */
[----:B------:R-:W-:Y:S02]  /*6240*/  FSEL R150, R150, -INF , !P3 ;  /* 0xff80000096967808 */ /* 0x000fe40005800000 */
[-C--:B------:R-:W-:Y:S01]  /*6250*/  ISETP.GE.AND P3, PT, R4, R133.reuse, PT ;  /* 0x000000850400720c */ /* 0x080fe20003f66270 */
[C---:B------:R-:W-:Y:S01]  /*6260*/  VIADD R4, R20.reuse, 0xffffffb8 ;  /* 0xffffffb814047836 */ /* 0x040fe20000000000 */
[----:B------:R-:W-:Y:S01]  /*6270*/  FSEL R206, R155, -INF , !P5 ;  /* 0xff8000009bce7808 */ /* 0x000fe20006800000 */
[----:B------:R-:W-:Y:S01]  /*6280*/  VIADD R20, R20, 0xffffffb9 ;  /* 0xffffffb914147836 */ /* 0x000fe20000000000 */
[----:B------:R-:W-:-:S02]  /*6290*/  ISETP.GE.AND P5, PT, R13, R133, PT ;  /* 0x000000850d00720c */ /* 0x000fc40003fa6270 */
[----:B------:R-:W-:Y:S02]  /*62a0*/  ISETP.GE.AND P4, PT, R13, R2, PT ;  /* 0x000000020d00720c */ /* 0x000fe40003f86270 */
[----:B------:R-:W-:Y:S02]  /*62b0*/  FSEL R212, R151, -INF , !P6 ;  /* 0xff80000097d47808 */ /* 0x000fe40007000000 */
[----:B------:R-:W-:Y:S02]  /*62c0*/  FSEL R174, R144, -INF , !P5 ;  /* 0xff80000090ae7808 */ /* 0x000fe40006800000 */
[----:B------:R-:W-:Y:S02]  /*62d0*/  FSEL R154, R146, -INF , !P4 ;  /* 0xff800000929a7808 */ /* 0x000fe40006000000 */
[----:B------:R-:W-:Y:S02]  /*62e0*/  FSEL R153, R145, -INF , !P3 ;  /* 0xff80000091997808 */ /* 0x000fe40005800000 */
[----:B------:R-:W-:-:S02]  /*62f0*/  ISETP.GE.AND P6, PT, R4, R133, PT ;  /* 0x000000850400720c */ /* 0x000fc40003fc6270 */
[----:B------:R-:W-:Y:S02]  /*6300*/  ISETP.GE.AND P5, PT, R20, R133, PT ;  /* 0x000000851400720c */ /* 0x000fe40003fa6270 */
[-C--:B------:R-:W-:Y:S02]  /*6310*/  ISETP.GE.AND P4, PT, R4, R2.reuse, PT ;  /* 0x000000020400720c */ /* 0x080fe40003f86270 */
[----:B------:R-:W-:Y:S02]  /*6320*/  ISETP.GE.AND P3, PT, R20, R2, PT ;  /* 0x000000021400720c */ /* 0x000fe40003f66270 */
[----:B------:R-:W-:Y:S02]  /*6330*/  FSEL R172, R140, -INF , !P6 ;  /* 0xff8000008cac7808 */ /* 0x000fe40007000000 */
[----:B------:R-:W-:Y:S02]  /*6340*/  FSEL R155, R141, -INF , !P5 ;  /* 0xff8000008d9b7808 */ /* 0x000fe40006800000 */
[----:B------:R-:W-:-:S02]  /*6350*/  FSEL R152, R142, -INF , !P4 ;  /* 0xff8000008e987808 */ /* 0x000fc40006000000 */
[----:B------:R-:W-:Y:S01]  /*6360*/  FSEL R168, R143, -INF , !P3 ;  /* 0xff8000008fa87808 */ /* 0x000fe20005800000 */
[----:B------:R-:W-:Y:S06]  /*6370*/  @!P1 BRA `(.L_x_1784) ;  /* 0x00000004007c9947 */ /* 0x000fec0003800000 */
[----:B------:R-:W-:Y:S05]  /*6380*/  BRA.U !UP1, `(.L_x_1785) ;  /* 0x0000000109f87547 */ /* 0x000fea000b800000 */
[----:B------:R-:W1:Y:S01]  /*6390*/  LDC R4, c[0x0][0x4f0] ;  /* 0x00013c00ff047b82 */ /* 0x000e620000000800 */
[C---:B------:R-:W-:Y:S01]  /*63a0*/  VIADD R9, R184.reuse, 0xffffff80 ;  /* 0xffffff80b8097836 */ /* 0x040fe20000000000 */
[----:B------:R-:W-:Y:S01]  /*63b0*/  IADD3 R5, PT, PT, R184, -0xc0, RZ ;  /* 0xffffff40b8057810 */ /* 0x000fe20007ffe0ff */
[----:B------:R-:W2:Y:S03]  /*63c0*/  LDCU.64 UR6, c[0x0][0x3a0] ;  /* 0x00007400ff0677ac */ /* 0x000ea60008000a00 */
[----:B------:R-:W-:Y:S02]  /*63d0*/  IABS R8, R9 ;  /* 0x0000000900087213 */ /* 0x000fe40000000000 */
[----:B------:R-:W-:Y:S02]  /*63e0*/  IABS R10, R5 ;  /* 0x00000005000a7213 */ /* 0x000fe40000000000 */
[----:B-1----:R-:W-:-:S02]  /*63f0*/  IABS R2, R4 ;  /* 0x0000000400027213 */ /* 0x002fc40000000000 */
        /* <DEDUP_REMOVED lines=26> */
[----:B------:R-:W-:-:S07]  /*65a0*/  LOP3.LUT R5, RZ, R4, RZ, 0x33, !PT ;  /* 0x00000004ff057212 */ /* 0x000fce00078e33ff */
[----:B------:R-:W-:Y:S01]  /*65b0*/  @P3 VIADD R6, R6, 0x1 ;  /* 0x0000000106063836 */ /* 0x000fe20000000000 */
[----:B------:R-:W-:Y:S02]  /*65c0*/  ISETP.NE.AND P3, PT, R4, RZ, PT ;  /* 0x000000ff0400720c */ /* 0x000fe40003f65270 */
[----:B------:R-:W-:Y:S02]  /*65d0*/  @P6 IADD3 R13, PT, PT, R13, 0x1, RZ ;  /* 0x000000010d0d6810 */ /* 0x000fe40007ffe0ff */
[----:B------:R-:W-:-:S03]  /*65e0*/  MOV R2, R6 ;  /* 0x0000000600027202 */ /* 0x000fc60000000f00 */
[----:B------:R-:W-:Y:S01]  /*65f0*/  @!P4 IMAD.MOV R13, RZ, RZ, -R13 ;  /* 0x000000ffff0dc224 */ /* 0x000fe200078e0a0d */
        /* <DEDUP_REMOVED lines=23> */
.L_x_1785:
[----:B------:R-:W-:Y:S01]  /*6770*/  UMOV UR4, URZ ;  /* 0x000000ff00047c82 */ /* 0x000fe20008000000 */
[----:B------:R-:W-:Y:S01]  /*6780*/  IMAD.SHL.U32 R2, R134, 0x40, RZ ;  /* 0x0000004086027824 */ /* 0x000fe200078e00ff */
[----:B------:R-:W-:-:S05]  /*6790*/  IADD3 R4, P1, PT, RZ, -UR4, RZ ;  /* 0x80000004ff047c10 */ /* 0x000fca000ff3e0ff */
[----:B------:R-:W-:-:S05]  /*67a0*/  IMAD.X R2, RZ, RZ, ~R2, P1 ;  /* 0x000000ffff027224 */ /* 0x000fca00008e0e02 */
[----:B------:R-:W-:-:S04]  /*67b0*/  SHF.R.S64 R5, R4, 0x1f, R2 ;  /* 0x0000001f04057819 */ /* 0x000fc80000001002 */
[----:B------:R-:W-:-:S04]  /*67c0*/  IADD3 R196, P1, PT, R5, R196, RZ ;  /* 0x000000c405c47210 */ /* 0x000fc80007f3e0ff */
[----:B------:R-:W-:-:S09]  /*67d0*/  LEA.HI.X.SX32 R195, R2, R195, 0x1, P1 ;  /* 0x000000c302c37211 */ /* 0x000fd200008f0eff */
.L_x_1786:
[C---:B------:R-:W-:Y:S01]  /*67e0*/  IMAD.SHL.U32 R5, R134.reuse, 0x20, RZ ;  /* 0x0000002086057824 */ /* 0x040fe200078e00ff */
[----:B------:R-:W-:Y:S02]  /*67f0*/  SHF.L.U64.HI R134, R134, 0x5, R135 ;  /* 0x0000000586867819 */ /* 0x000fe40000010287 */
[----:B------:R-:W-:Y:S02]  /*6800*/  MOV R197, R195 ;  /* 0x000000c300c57202 */ /* 0x000fe40000000f00 */
[----:B------:R-:W-:-:S03]  /*6810*/  IADD3 R6, P1, PT, R5, R196, RZ ;  /* 0x000000c405067210 */ /* 0x000fc60007f3e0ff */
[----:B------:R-:W-:Y:S01]  /*6820*/  @!PT LDS RZ, [RZ] ;  /* 0x00000000fffff984 */ /* 0x000fe20000000800 */
[----:B------:R-:W-:Y:S01]  /*6830*/  @!PT LDS RZ, [RZ] ;  /* 0x00000000fffff984 */ /* 0x000fe20000000800 */
[----:B------:R-:W-:Y:S01]  /*6840*/  @!PT LDS RZ, [RZ] ;  /* 0x00000000fffff984 */ /* 0x000fe20000000800 */
[----:B------:R1:W-:Y:S01]  /*6850*/  LDGSTS.E.BYPASS.LTC128B.128 [R213+0x6000], desc[UR16][R196.64] ;  /* 0x06000000c4d57fae */ /* 0x0003e2000b981a10 */
[C---:B------:R-:W-:Y:S01]  /*6860*/  IADD3 R4, P3, PT, R5.reuse, R6, RZ ;  /* 0x0000000605047210 */ /* 0x040fe20007f7e0ff */
[C---:B------:R-:W-:Y:S02]  /*6870*/  IMAD.X R7, R134.reuse, 0x1, R195, P1 ;  /* 0x0000000186077824 */ /* 0x040fe400008e06c3 */
[----:B------:R1:W-:Y:S01]  /*6880*/  LDGSTS.E.BYPASS.LTC128B.128 [R213+0x8000], desc[UR16][R196.64+0x80] ;  /* 0x08000080c4d57fae */ /* 0x0003e2000b981a10 */
[----:B------:R-:W-:Y:S01]  /*6890*/  IADD3 R8, P1, PT, R5, R4, RZ ;  /* 0x0000000405087210 */ /* 0x000fe20007f3e0ff */
[C---:B------:R-:W-:Y:S02]  /*68a0*/  IMAD.X R5, R134.reuse, 0x1, R7, P3 ;  /* 0x0000000186057824 */ /* 0x040fe400018e0607 */
[----:B------:R1:W-:Y:S03]  /*68b0*/  LDGSTS.E.BYPASS.LTC128B.128 [R213+0xa000], desc[UR16][R196.64+0x100] ;  /* 0x0a000100c4d57fae */ /* 0x0003e6000b981a10 */
[----:B------:R-:W-:Y:S01]  /*68c0*/  IADD3.X R9, PT, PT, R134, R5, RZ, P1, !PT ;  /* 0x0000000586097210 */ /* 0x000fe20000ffe4ff */
        /* <DEDUP_REMOVED lines=10> */
.L_x_1784:
[----:B-1----:R-:W-:Y:S01]  /*6970*/  FMNMX3.FTZ R7, R3, R18, R16, !PT ;  /* 0x0000001203077276 */ /* 0x002fe20007810010 */
        /* <DEDUP_REMOVED lines=16> */
[----:B------:R-:W-:Y:S01]  /*6a80*/  IADD3 R167, PT, PT, R189, 0xc040, RZ ;  /* 0x0000c040bda77810 */ /* 0x000fe20007ffe0ff */
[----:B------:R-:W2:Y:S04]  /*6a90*/  SHFL.BFLY PT, R2, R7, 0x2, 0x1f ;  /* 0x0c401f0007027f89 */ /* 0x000ea800000e0000 */
[----:B------:R-:W3:Y:S01]  /*6aa0*/  SHFL.BFLY PT, R5, R4, 0x2, 0x1f ;  /* 0x0c401f0004057f89 */ /* 0x000ee200000e0000 */
        /* <DEDUP_REMOVED lines=14> */
[--C-:B------:R-:W-:Y:S01]  /*6b90*/  FFMA.FTZ R2, R16, UR4, -R169.reuse ;  /* 0x0000000410027c23 */ /* 0x100fe200080108a9 */
[----:B------:R-:W-:Y:S01]  /*6ba0*/  SEL R24, R185, 0xffffffe0, !P2 ;  /* 0xffffffe0b9187807 */ /* 0x000fe20005000000 */
[--C-:B------:R-:W-:Y:S01]  /*6bb0*/  FFMA.FTZ R161, R30, UR4, -R169.reuse ;  /* 0x000000041ea17c23 */ /* 0x100fe200080108a9 */
[----:B------:R-:W-:Y:S01]  /*6bc0*/  IADD3 R16, PT, PT, R189, 0xc000, RZ ;  /* 0x0000c000bd107810 */ /* 0x000fe20007ffe0ff */
[----:B------:R-:W-:Y:S01]  /*6bd0*/  FFMA.FTZ R164, R18, UR4, -R169 ;  /* 0x0000000412a47c23 */ /* 0x000fe200080108a9 */
[----:B------:R-:W-:Y:S01]  /*6be0*/  FSEL R173, R173, RZ, P3 ;  /* 0x000000ffadad7208 */ /* 0x000fe20001800000 */
[----:B------:R-:W-:Y:S01]  /*6bf0*/  FMUL.FTZ R3, R3, UR4 ;  /* 0x0000000403037c20 */ /* 0x000fe20008410000 */
[----:B------:R-:W-:Y:S01]  /*6c00*/  IADD3 R171, PT, PT, R24, R189, RZ ;  /* 0x000000bd18ab7210 */ /* 0x000fe20007ffe0ff */
[----:B------:R-:W-:Y:S01]  /*6c10*/  MUFU.EX2 R2, R2 ;  /* 0x0000000200027308 */ /* 0x000fe20000000800 */
[----:B------:R-:W-:Y:S01]  /*6c20*/  @P0 IADD3 R167, PT, PT, R16, -0x40, RZ ;  /* 0xffffffc010a70810 */ /* 0x000fe20007ffe0ff */
[--C-:B------:R-:W-:Y:S01]  /*6c30*/  FFMA.FTZ R157, R12, UR4, -R173.reuse ;  /* 0x000000040c9d7c23 */ /* 0x100fe200080108ad */
[--C-:B------:R-:W-:Y:S01]  /*6c40*/  FFMA.FTZ R156, R14, UR4, -R173.reuse ;  /* 0x000000040e9c7c23 */ /* 0x100fe200080108ad */
[--C-:B------:R-:W-:Y:S01]  /*6c50*/  FFMA.FTZ R166, R28, UR4, -R173.reuse ;  /* 0x000000041ca67c23 */ /* 0x100fe200080108ad */
[----:B------:R-:W1:Y:S01]  /*6c60*/  LDSM.16.MT88.4 R12, [R189+0xc000] ;  /* 0x00c00000bd0c783b */ /* 0x000e620000004200 */
[----:B------:R-:W-:Y:S01]  /*6c70*/  FSEL R5, R160, RZ, P3 ;  /* 0x000000ffa0057208 */ /* 0x000fe20001800000 */
[----:B------:R-:W-:Y:S01]  /*6c80*/  FFMA.FTZ R158, R32, UR4, -R173 ;  /* 0x00000004209e7c23 */ /* 0x000fe200080108ad */
[----:B------:R-:W-:Y:S01]  /*6c90*/  MUFU.EX2 R157, R157 ;  /* 0x0000009d009d7308 */ /* 0x000fe20000000800 */
[----:B------:R-:W2:Y:S01]  /*6ca0*/  LDSM.16.MT88.4 R20, [R171+0xc000] ;  /* 0x00c00000ab14783b */ /* 0x000ea20000004200 */
[----:B------:R-:W-:Y:S01]  /*6cb0*/  IADD3 R165, PT, PT, R24, R167, RZ ;  /* 0x000000a718a57210 */ /* 0x000fe20007ffe0ff */
[----:B------:R-:W-:Y:S01]  /*6cc0*/  FADD.FTZ R5, R132, -R5 ;  /* 0x8000000584057221 */ /* 0x000fe20000010000 */
[----:B------:R-:W-:Y:S01]  /*6cd0*/  MUFU.EX2 R166, R166 ;  /* 0x000000a600a67308 */ /* 0x000fe20000000800 */
[----:B------:R-:W3:Y:S01]  /*6ce0*/  LDSM.16.MT88.4 R28, [R167] ;  /* 0x00000000a71c783b */ /* 0x000ee20000004200 */
[--C-:B------:R-:W-:Y:S01]  /*6cf0*/  FFMA.FTZ R176, R176, UR4, -R173.reuse ;  /* 0x00000004b0b07c23 */ /* 0x100fe200080108ad */
[----:B------:R-:W-:Y:S01]  /*6d00*/  FMUL.FTZ R163, R5, UR4 ;  /* 0x0000000405a37c20 */ /* 0x000fe20008410000 */
[----:B------:R-:W4:Y:S01]  /*6d10*/  MUFU.EX2 R158, R158 ;  /* 0x0000009e009e7308 */ /* 0x000f220000000800 */
[--C-:B------:R-:W-:Y:S01]  /*6d20*/  FFMA.FTZ R177, R216, UR4, -R173.reuse ;  /* 0x00000004d8b17c23 */ /* 0x100fe200080108ad */
[----:B------:R-:W-:Y:S01]  /*6d30*/  FFMA.FTZ R175, R178, UR4, -R173 ;  /* 0x00000004b2af7c23 */ /* 0x000fe200080108ad */
[--C-:B------:R-:W-:Y:S01]  /*6d40*/  FFMA.FTZ R181, R214, UR4, -R169.reuse ;  /* 0x00000004d6b57c23 */ /* 0x100fe200080108a9 */
[----:B------:R-:W5:Y:S01]  /*6d50*/  MUFU.EX2 R156, R156 ;  /* 0x0000009c009c7308 */ /* 0x000f620000000800 */
[----:B------:R-:W-:Y:S01]  /*6d60*/  FFMA.FTZ R179, R180, UR4, -R169 ;  /* 0x00000004b4b37c23 */ /* 0x000fe200080108a9 */
[--C-:B------:R-:W-:Y:S01]  /*6d70*/  FFMA.FTZ R218, R218, UR4, -R173.reuse ;  /* 0x00000004dada7c23 */ /* 0x100fe200080108ad */
[----:B------:R-:W-:Y:S01]  /*6d80*/  LDSM.16.MT88.4 R132, [R165+0x800] ;  /* 0x00080000a584783b */ /* 0x000fe20000004200 */
[----:B------:R-:W5:Y:S01]  /*6d90*/  MUFU.EX2 R164, R164 ;  /* 0x000000a400a47308 */ /* 0x000f620000000800 */
[----:B------:R-:W-:Y:S01]  /*6da0*/  FFMA.FTZ R191, R148, UR4, -R173 ;  /* 0x0000000494bf7c23 */ /* 0x000fe200080108ad */
[----:B------:R-:W-:Y:S01]  /*6db0*/  FFMA.FTZ R197, R150, UR4, -R169 ;  /* 0x0000000496c57c23 */ /* 0x000fe200080108a9 */
[----:B------:R-:W-:Y:S01]  /*6dc0*/  LDSM.16.MT88.4 R144, [R171+0xf000] ;  /* 0x00f00000ab90783b */ /* 0x000fe20000004200 */
[----:B------:R-:W-:Y:S01]  /*6dd0*/  MUFU.EX2 R161, R161 ;  /* 0x000000a100a17308 */ /* 0x000fe20000000800 */
[----:B------:R-:W-:Y:S01]  /*6de0*/  FFMA.FTZ R184, R202, UR4, -R173 ;  /* 0x00000004cab87c23 */ /* 0x000fe200080108ad */
[----:B----4-:R-:W-:Y:S01]  /*6df0*/  F2FP.BF16.F32.PACK_AB R4, R158, R166 ;  /* 0x000000a69e04723e */ /* 0x010fe200000010ff */
[----:B------:R-:W-:Y:S01]  /*6e00*/  LDSM.16.MT88.4 R148, [R165+0x1000] ;  /* 0x00100000a594783b */ /* 0x000fe20000004200 */
[----:B------:R-:W4:Y:S01]  /*6e10*/  MUFU.EX2 R162, R162 ;  /* 0x000000a200a27308 */ /* 0x000f220000000800 */
[----:B------:R-:W-:Y:S01]  /*6e20*/  FFMA.FTZ R193, R206, UR4, -R169 ;  /* 0x00000004cec17c23 */ /* 0x000fe200080108a9 */
[----:B-----5:R-:W-:Y:S01]  /*6e30*/  F2FP.BF16.F32.PACK_AB R6, R156, R157 ;  /* 0x0000009d9c06723e */ /* 0x020fe200000010ff */
[--C-:B------:R-:W-:Y:S01]  /*6e40*/  FFMA.FTZ R183, R208, UR4, -R173.reuse ;  /* 0x00000004d0b77c23 */ /* 0x100fe200080108ad */
[----:B------:R-:W5:Y:S01]  /*6e50*/  MUFU.EX2 R163, R163 ;  /* 0x000000a300a37308 */ /* 0x000f620000000800 */
[----:B------:R-:W-:Y:S01]  /*6e60*/  FFMA.FTZ R202, R210, UR4, -R173 ;  /* 0x00000004d2ca7c23 */ /* 0x000fe200080108ad */
[----:B------:R-:W-:Y:S01]  /*6e70*/  F2FP.BF16.F32.PACK_AB R5, R2, R164 ;  /* 0x000000a40205723e */ /* 0x000fe200000010ff */
[--C-:B------:R-:W-:Y:S01]  /*6e80*/  FFMA.FTZ R192, R192, UR4, -R169.reuse ;  /* 0x00000004c0c07c23 */ /* 0x100fe200080108a9 */
[----:B------:R-:W1:Y:S01]  /*6e90*/  MUFU.EX2 R3, R3 ;  /* 0x0000000300037308 */ /* 0x000e620000000800 */
[----:B------:R-:W-:Y:S01]  /*6ea0*/  FFMA.FTZ R206, R212, UR4, -R169 ;  /* 0x00000004d4ce7c23 */ /* 0x000fe200080108a9 */
[----:B------:R-:W-:Y:S01]  /*6eb0*/  LDSM.16.MT88.4 R140, [R167+0x5000] ;  /* 0x00500000a78c783b */ /* 0x000fe20000004200 */
[--C-:B------:R-:W-:Y:S01]  /*6ec0*/  FFMA.FTZ R153, R153, UR4, -R173.reuse ;  /* 0x0000000499997c23 */ /* 0x100fe200080108ad */
[----:B------:R-:W-:Y:S01]  /*6ed0*/  MUFU.EX2 R176, R176 ;  /* 0x000000b000b07308 */ /* 0x000fe20000000800 */
[--C-:B------:R-:W-:Y:S01]  /*6ee0*/  FFMA.FTZ R201, R174, UR4, -R173.reuse ;  /* 0x00000004aec97c23 */ /* 0x100fe200080108ad */
[----:B----4-:R-:W-:Y:S01]  /*6ef0*/  F2FP.BF16.F32.PACK_AB R7, R162, R161 ;  /* 0x000000a1a207723e */ /* 0x010fe200000010ff */
[----:B------:R-:W-:Y:S01]  /*6f00*/  FFMA.FTZ R174, R155, UR4, -R173 ;  /* 0x000000049bae7c23 */ /* 0x000fe200080108ad */
[----:B------:R-:W4:Y:S01]  /*6f10*/  MUFU.EX2 R177, R177 ;  /* 0x000000b100b17308 */ /* 0x000f220000000800 */
[--C-:B------:R-:W-:Y:S01]  /*6f20*/  FFMA.FTZ R203, R170, UR4, -R169.reuse ;  /* 0x00000004aacb7c23 */ /* 0x100fe200080108a9 */
[-C--:B-----5:R-:W-:Y:S01]  /*6f30*/  FMUL.FTZ R8, R128, R163.reuse ;  /* 0x000000a380087220 */ /* 0x0a0fe20000410000 */
[-C--:B------:R-:W-:Y:S01]  /*6f40*/  FMUL.FTZ R9, R129, R163.reuse ;  /* 0x000000a381097220 */ /* 0x080fe20000410000 */
[-C--:B------:R-:W-:Y:S01]  /*6f50*/  FMUL.FTZ R16, R40, R163.reuse ;  /* 0x000000a328107220 */ /* 0x080fe20000410000 */
[----:B------:R-:W-:Y:S01]  /*6f60*/  FMUL.FTZ R17, R41, R163 ;  /* 0x000000a329117220 */ /* 0x000fe20000410000 */
[-C--:B-1----:R-:W-:Y:S01]  /*6f70*/  FMUL.FTZ R10, R130, R3.reuse ;  /* 0x00000003820a7220 */ /* 0x082fe20000410000 */
        /* <DEDUP_REMOVED lines=107> */
[--C-:B------:R-:W-:Y:S01]  /*7630*/  FFMA.FTZ R104, R182, UR4, -R169.reuse ;  /* 0x00000004b6687c23 */ /* 0x100fe200080108a9 */
[C---:B---3--:R-:W-:Y:S01]  /*7640*/  HMMA.16816.F32.BF16 R48, R4.reuse, R52, R48 ;  /* 0x000000340430723c */ /* 0x048fe20000041830 */
[----:B------:R-:W-:Y:S01]  /*7650*/  FFMA.FTZ R182, R136, UR4, -R169 ;  /* 0x0000000488b67c23 */ /* 0x000fe200080108a9 */
[----:B------:R-:W-:Y:S01]  /*7660*/  MUFU.EX2 R178, R218 ;  /* 0x000000da00b27308 */ /* 0x000fe20000000800 */
[----:B------:R-:W-:Y:S01]  /*7670*/  LDSM.16.MT88.4 R128, [R171+0xe800] ;  /* 0x00e80000ab80783b */ /* 0x000fe20000004200 */
[----:B------:R-:W-:Y:S01]  /*7680*/  FFMA.FTZ R163, R211, R163, R166 ;  /* 0x000000a3d3a37223 */ /* 0x000fe200000100a6 */
[----:B------:R-:W-:Y:S01]  /*7690*/  FFMA.FTZ R3, R209, R3, R164 ;  /* 0x00000003d1037223 */ /* 0x000fe200000100a4 */
[----:B------:R-:W-:Y:S01]  /*76a0*/  MUFU.EX2 R175, R175 ;  /* 0x000000af00af7308 */ /* 0x000fe20000000800 */
[----:B------:R-:W-:Y:S01]  /*76b0*/  LDSM.16.MT88.4 R124, [R167+0x2800] ;  /* 0x00280000a77c783b */ /* 0x000fe20000004200 */
[----:B------:R-:W-:Y:S01]  /*76c0*/  HMMA.16816.F32.BF16 R52, R4, R54, R76 ;  /* 0x000000360434723c */ /* 0x000fe2000004184c */
[----:B------:R-:W-:Y:S01]  /*76d0*/  FADD.FTZ R158, R158, R163 ;  /* 0x000000a39e9e7221 */ /* 0x000fe20000010000 */
[----:B------:R-:W-:Y:S01]  /*76e0*/  MUFU.EX2 R181, R181 ;  /* 0x000000b500b57308 */ /* 0x000fe20000000800 */
[----:B------:R-:W3:Y:S01]  /*76f0*/  LDSM.16.MT88.4 R76, [R189+0x10000] ;  /* 0x01000000bd4c783b */ /* 0x000ee20000004200 */
[----:B------:R-:W-:Y:S01]  /*7700*/  FADD.FTZ R2, R2, R3 ;  /* 0x0000000302027221 */ /* 0x000fe20000010000 */
[----:B------:R-:W-:Y:S01]  /*7710*/  FADD.FTZ R157, R157, R158 ;  /* 0x0000009e9d9d7221 */ /* 0x000fe20000010000 */
[----:B------:R5:W4:Y:S01]  /*7720*/  MUFU.EX2 R180, R104 ;  /* 0x0000006800b47308 */ /* 0x000b220000000800 */
[----:B------:R-:W-:Y:S01]  /*7730*/  LDSM.16.MT88.4 R136, [R167+0x800] ;  /* 0x00080000a788783b */ /* 0x000fe20000004200 */
[----:B------:R-:W-:Y:S01]  /*7740*/  FADD.FTZ R161, R161, R2 ;  /* 0x00000002a1a17221 */ /* 0x000fe20000010000 */
[----:B------:R-:W-:Y:S01]  /*7750*/  FADD.FTZ R157, R156, R157 ;  /* 0x0000009d9c9d7221 */ /* 0x000fe20000010000 */
[----:B------:R-:W-:Y:S01]  /*7760*/  MUFU.EX2 R179, R179 ;  /* 0x000000b300b37308 */ /* 0x000fe20000000800 */
[----:B------:R-:W-:Y:S01]  /*7770*/  MOV R3, R159 ;  /* 0x0000009f00037202 */ /* 0x000fe20000000f00 */
[----:B------:R-:W-:-:S02]  /*7780*/  FADD.FTZ R162, R162, R161 ;  /* 0x000000a1a2a27221 */ /* 0x000fc40000010000 */
[----:B------:R-:W4:Y:S01]  /*7790*/  MUFU.EX2 R182, R182 ;  /* 0x000000b600b67308 */ /* 0x000f220000000800 */
[C---:B-1----:R-:W-:Y:S03]  /*77a0*/  HMMA.16816.F32.BF16 R56, R4.reuse, R60, R56 ;  /* 0x0000003c0438723c */ /* 0x042fe60000041838 */
[----:B------:R-:W-:Y:S01]  /*77b0*/  MUFU.EX2 R184, R184 ;  /* 0x000000b800b87308 */ /* 0x000fe20000000800 */
[----:B-----5:R-:W-:Y:S03]  /*77c0*/  LDSM.16.MT88.4 R104, [R189+0x10800] ;  /* 0x01080000bd68783b */ /* 0x020fe60000004200 */
[----:B------:R-:W1:Y:S01]  /*77d0*/  MUFU.EX2 R183, R183 ;  /* 0x000000b700b77308 */ /* 0x000e620000000800 */
[C---:B--2---:R-:W-:Y:S03]  /*77e0*/  HMMA.16816.F32.BF16 R64, R4.reuse, R68, R64 ;  /* 0x000000440440723c */ /* 0x044fe60000041840 */
[----:B------:R-:W-:Y:S04]  /*77f0*/  MUFU.EX2 R202, R202 ;  /* 0x000000ca00ca7308 */ /* 0x000fe80000000800 */
[----:B------:R-:W-:Y:S01]  /*7800*/  MUFU.EX2 R191, R191 ;  /* 0x000000bf00bf7308 */ /* 0x000fe20000000800 */
[C---:B------:R-:W-:Y:S01]  /*7810*/  HMMA.16816.F32.BF16 R60, R4.reuse, R62, R84 ;  /* 0x0000003e043c723c */ /* 0x040fe20000041854 */
[----:B------:R-:W2:Y:S02]  /*7820*/  LDSM.16.MT88.4 R84, [R171+0x10000] ;  /* 0x01000000ab54783b */ /* 0x000ea40000004200 */
[----:B------:R-:W-:Y:S04]  /*7830*/  MUFU.EX2 R192, R192 ;  /* 0x000000c000c07308 */ /* 0x000fe80000000800 */
[----:B------:R-:W5:Y:S01]  /*7840*/  MUFU.EX2 R193, R193 ;  /* 0x000000c100c17308 */ /* 0x000f620000000800 */
[C---:B------:R-:W-:Y:S01]  /*7850*/  HMMA.16816.F32.BF16 R68, R4.reuse, R70, R92 ;  /* 0x000000460444723c */ /* 0x040fe2000004185c */
[----:B------:R-:W4:Y:S02]  /*7860*/  LDSM.16.MT88.4 R92, [R167+0x4000] ;  /* 0x00400000a75c783b */ /* 0x000f240000004200 */
[----:B------:R-:W-:Y:S04]  /*7870*/  MUFU.EX2 R197, R197 ;  /* 0x000000c500c57308 */ /* 0x000fe80000000800 */
[----:B------:R-:W5:Y:S01]  /*7880*/  MUFU.EX2 R206, R206 ;  /* 0x000000ce00ce7308 */ /* 0x000f620000000800 */
        /* <DEDUP_REMOVED lines=74> */
[----:B------:R-:W-:Y:S01]  /*7d30*/  FADD.FTZ R197, R206, R197 ;  /* 0x000000c5cec57221 */ /* 0x000fe20000010000 */
[----:B------:R-:W-:-:S06]  /*7d40*/  IADD3 R206, PT, PT, R0, -0x3, RZ ;  /* 0xfffffffd00ce7810 */ /* 0x000fcc0007ffe0ff */
[C---:B------:R-:W-:Y:S08]  /*7d50*/  HMMA.16816.F32.BF16 R12, R108.reuse, R118, R12 ;  /* 0x000000766c0c723c */ /* 0x040ff0000004180c */
[C---:B----4-:R-:W-:Y:S08]  /*7d60*/  HMMA.16816.F32.BF16 R116, R108.reuse, R112, R24 ;  /* 0x000000706c74723c */ /* 0x050ff00000041818 */
[C---:B------:R-:W-:Y:S01]  /*7d70*/  HMMA.16816.F32.BF16 R112, R108.reuse, R114, R28 ;  /* 0x000000726c70723c */ /* 0x040fe2000004181c */
[----:B------:R-:W3:Y:S07]  /*7d80*/  LDSM.16.MT88.4 R28, [R165+0x5000] ;  /* 0x00500000a51c783b */ /* 0x000eee0000004200 */
[C---:B------:R-:W-:Y:S08]  /*7d90*/  HMMA.16816.F32.BF16 R132, R108.reuse, R128, R16 ;  /* 0x000000806c84723c */ /* 0x040ff00000041810 */
[C---:B------:R-:W-:Y:S08]  /*7da0*/  HMMA.16816.F32.BF16 R128, R108.reuse, R130, R20 ;  /* 0x000000826c80723c */ /* 0x040ff00000041814 */
[----:B------:R-:W-:Y:S01]  /*7db0*/  HMMA.16816.F32.BF16 R20, R108, R150, R36 ;  /* 0x000000966c14723c */ /* 0x000fe20000041824 */
[----:B------:R-:W-:-:S02]  /*7dc0*/  FFMA.FTZ R36, R172, UR4, -R173 ;  /* 0x00000004ac247c23 */ /* 0x000fc400080108ad */
[----:B------:R4:W5:Y:S04]  /*7dd0*/  MUFU.EX2 R172, R153 ;  /* 0x0000009900ac7308 */ /* 0x0009680000000800 */
[----:B------:R1:W-:Y:S01]  /*7de0*/  MUFU.EX2 R173, R36 ;  /* 0x0000002400ad7308 */ /* 0x0003e20000000800 */
[C---:B--2---:R-:W-:Y:S01]  /*7df0*/  HMMA.16816.F32.BF16 R16, R108.reuse, R4, R40 ;  /* 0x000000046c10723c */ /* 0x044fe20000041828 */
[--C-:B------:R-:W-:Y:S01]  /*7e00*/  FFMA.FTZ R41, R154, UR4, -R169.reuse ;  /* 0x000000049a297c23 */ /* 0x100fe200080108a9 */
[--C-:B------:R-:W-:Y:S01]  /*7e10*/  FFMA.FTZ R40, R152, UR4, -R169.reuse ;  /* 0x0000000498287c23 */ /* 0x100fe200080108a9 */
[----:B------:R-:W-:Y:S02]  /*7e20*/  FFMA.FTZ R169, R168, UR4, -R169 ;  /* 0x00000004a8a97c23 */ /* 0x000fe400080108a9 */
[----:B------:R-:W2:Y:S03]  /*7e30*/  MUFU.EX2 R170, R41 ;  /* 0x0000002900aa7308 */ /* 0x000ea60000000800 */
[C---:B------:R-:W-:Y:S01]  /*7e40*/  HMMA.16816.F32.BF16 R48, R108.reuse, R144, R48 ;  /* 0x000000906c30723c */ /* 0x040fe20000041830 */
[----:B----4-:R-:W4:Y:S01]  /*7e50*/  LDSM.16.MT88.4 R152, [R171+0x11800] ;  /* 0x01180000ab98783b */ /* 0x010f220000004200 */
[----:B------:R-:W-:Y:S03]  /*7e60*/  MUFU.EX2 R168, R40 ;  /* 0x0000002800a87308 */ /* 0x000fe60000000800 */
[----:B-1----:R-:W-:Y:S01]  /*7e70*/  LDSM.16.MT88.4 R36, [R167+0x5800] ;  /* 0x00580000a724783b */ /* 0x002fe20000004200 */
[----:B------:R-:W1:Y:S02]  /*7e80*/  MUFU.EX2 R169, R169 ;  /* 0x000000a900a97308 */ /* 0x000e640000000800 */
[C---:B------:R-:W-:Y:S08]  /*7e90*/  HMMA.16816.F32.BF16 R52, R108.reuse, R146, R52 ;  /* 0x000000926c34723c */ /* 0x040ff00000041834 */
[C---:B------:R-:W-:Y:S08]  /*7ea0*/  HMMA.16816.F32.BF16 R56, R108.reuse, R96, R56 ;  /* 0x000000606c38723c */ /* 0x040ff00000041838 */
[C---:B------:R-:W-:Y:S08]  /*7eb0*/  HMMA.16816.F32.BF16 R60, R108.reuse, R98, R60 ;  /* 0x000000626c3c723c */ /* 0x040ff0000004183c */
[C---:B------:R-:W-:Y:S01]  /*7ec0*/  HMMA.16816.F32.BF16 R144, R108.reuse, R138, R84 ;  /* 0x0000008a6c90723c */ /* 0x040fe20000041854 */
[----:B------:R-:W4:Y:S07]  /*7ed0*/  LDSM.16.MT88.4 R84, [R167+0x3800] ;  /* 0x00380000a754783b */ /* 0x000f2e0000004200 */
[C---:B------:R-:W-:Y:S08]  /*7ee0*/  HMMA.16816.F32.BF16 R96, R108.reuse, R100, R72 ;  /* 0x000000646c60723c */ /* 0x040ff00000041848 */
[C---:B------:R-:W-:Y:S01]  /*7ef0*/  HMMA.16816.F32.BF16 R24, R108.reuse, R92, R64 ;  /* 0x0000005c6c18723c */ /* 0x040fe20000041840 */
[----:B------:R-:W-:Y:S07]  /*7f00*/  LDSM.16.MT88.4 R64, [R165+0x1800] ;  /* 0x00180000a540783b */ /* 0x000fee0000004200 */
[C---:B------:R-:W-:Y:S01]  /*7f10*/  HMMA.16816.F32.BF16 R100, R108.reuse, R102, R76 ;  /* 0x000000666c64723c */ /* 0x040fe2000004184c */
[----:B------:R-:W4:Y:S07]  /*7f20*/  LDSM.16.MT88.4 R76, [R171+0xf800] ;  /* 0x00f80000ab4c783b */ /* 0x000f2e0000004200 */
        /* <DEDUP_REMOVED lines=8> */
[C---:B------:R-:W-:Y:S08]  /*7fb0*/  HMMA.16816.F32.BF16 R88, R108.reuse, R140, R88 ;  /* 0x0000008c6c58723c */ /* 0x040ff00000041858 */
[C---:B------:R-:W-:Y:S08]  /*7fc0*/  HMMA.16816.F32.BF16 R140, R108.reuse, R142, R104 ;  /* 0x0000008e6c8c723c */ /* 0x040ff00000041868 */
[----:B---3--:R-:W-:Y:S01]  /*7fd0*/  HMMA.16816.F32.BF16 R124, R108, R28, R124 ;  /* 0x0000001c6c7c723c */ /* 0x008fe2000004187c */
[----:B-----5:R-:W-:Y:S01]  /*7fe0*/  F2FP.BF16.F32.PACK_AB R28, R172, R201 ;  /* 0x000000c9ac1c723e */ /* 0x020fe200000010ff */
[----:B------:R-:W-:Y:S01]  /*7ff0*/  FADD.FTZ R201, R201, R202 ;  /* 0x000000cac9c97221 */ /* 0x000fe20000010000 */
[----:B--2---:R-:W-:Y:S01]  /*8000*/  F2FP.BF16.F32.PACK_AB R29, R203, R170 ;  /* 0x000000aacb1d723e */ /* 0x004fe200000010ff */
[----:B------:R-:W-:-:S02]  /*8010*/  FADD.FTZ R170, R170, R197 ;  /* 0x000000c5aaaa7221 */ /* 0x000fc40000010000 */
[----:B------:R-:W-:Y:S02]  /*8020*/  FADD.FTZ R172, R172, R201 ;  /* 0x000000c9acac7221 */ /* 0x000fe40000010000 */
[----:B------:R-:W-:Y:S01]  /*8030*/  HMMA.16816.F32.BF16 R120, R108, R30, R120 ;  /* 0x0000001e6c78723c */ /* 0x000fe20000041878 */
[----:B------:R-:W-:Y:S01]  /*8040*/  F2FP.BF16.F32.PACK_AB R30, R174, R173 ;  /* 0x000000adae1e723e */ /* 0x000fe200000010ff */
[----:B------:R-:W-:Y:S01]  /*8050*/  FADD.FTZ R203, R203, R170 ;  /* 0x000000aacbcb7221 */ /* 0x000fe20000010000 */
[----:B-1----:R-:W-:Y:S01]  /*8060*/  F2FP.BF16.F32.PACK_AB R31, R169, R168 ;  /* 0x000000a8a91f723e */ /* 0x002fe200000010ff */
[----:B------:R-:W-:Y:S02]  /*8070*/  FADD.FTZ R173, R173, R172 ;  /* 0x000000acadad7221 */ /* 0x000fe40000010000 */
[----:B------:R-:W-:Y:S02]  /*8080*/  FADD.FTZ R168, R168, R203 ;  /* 0x000000cba8a87221 */ /* 0x000fe40000010000 */
[----:B------:R-:W-:-:S02]  /*8090*/  FADD.FTZ R211, R174, R173 ;  /* 0x000000adaed37221 */ /* 0x000fc40000010000 */
[----:B----4-:R-:W-:Y:S01]  /*80a0*/  HMMA.16816.F32.BF16 R104, R28, R152, R80 ;  /* 0x000000981c68723c */ /* 0x010fe20000041850 */
[----:B------:R-:W-:-:S07]  /*80b0*/  FADD.FTZ R209, R169, R168 ;  /* 0x000000a8a9d17221 */ /* 0x000fce0000010000 */
[C---:B------:R-:W-:Y:S08]  /*80c0*/  HMMA.16816.F32.BF16 R80, R28.reuse, R84, R56 ;  /* 0x000000541c50723c */ /* 0x040ff00000041838 */
        /* <DEDUP_REMOVED lines=27> */
.L_x_1781:
        /* <DEDUP_REMOVED lines=18> */
[----:B------:R-:W3:Y:S01]  /*83a0*/  LDCU.64 UR6, c[0x0][0x3a0] ;  /* 0x00007400ff0677ac */ /* 0x000ee20008000a00 */
[----:B------:R-:W4:Y:S01]  /*83b0*/  LDCU.64 UR8, c[0x0][0x3a8] ;  /* 0x00007500ff0877ac */ /* 0x000f220008000a00 */
[----:B-1----:R-:W-:-:S12]  /*83c0*/  ULEA UR5, UR5, UR10, 0x18 ;  /* 0x0000000a05057291 */ /* 0x002fd8000f8ec0ff */
.L_x_1791:
[----:B------:R-:W-:Y:S01]  /*83d0*/  @!P1 IADD3 R7, P0, PT, RZ, -R203, RZ ;  /* 0x800000cbff079210 */ /* 0x000fe20007f1e0ff */
[----:B------:R-:W1:Y:S01]  /*83e0*/  @!P1 LDC R172, c[0x0][0x3c0] ;  /* 0x0000f000ffac9b82 */ /* 0x000e620000000800 */
[----:B------:R-:W-:Y:S01]  /*83f0*/  SHF.R.U32.HI R190, RZ, 0x1, R188 ;  /* 0x00000001ffbe7819 */ /* 0x000fe200000116bc */
[----:B------:R-:W-:Y:S04]  /*8400*/  DEPBAR.LE SB0, 0x0 ;  /* 0x000080000000791a */ /* 0x000fe80000000000 */
[----:B------:R-:W-:Y:S02]  /*8410*/  LOP3.LUT R176, R190, 0x8, RZ, 0xc0, !PT ;  /* 0x00000008beb07812 */ /* 0x000fe400078ec0ff */
[----:B------:R-:W2:Y:S08]  /*8420*/  LDC R175, c[0x0][0x3c4] ;  /* 0x0000f100ffaf7b82 */ /* 0x000eb00000000800 */
[----:B------:R-:W-:Y:S01]  /*8430*/  BAR.SYNC.DEFER_BLOCKING 0x0 ;  /* 0x0000000000007b1d */ /* 0x000fe20000010000 */
[C---:B------:R-:W-:Y:S02]  /*8440*/  IMAD.SHL.U32 R6, R188.reuse, 0x8, RZ ;  /* 0x00000008bc067824 */ /* 0x040fe400078e00ff */
[C---:B------:R-:W-:Y:S02]  /*8450*/  IMAD.SHL.U32 R5, R188.reuse, 0x20, RZ ;  /* 0x00000020bc057824 */ /* 0x040fe400078e00ff */
[----:B------:R-:W-:Y:S01]  /*8460*/  IMAD.SHL.U32 R2, R188, 0x40, RZ ;  /* 0x00000040bc027824 */ /* 0x000fe200078e00ff */
[C---:B------:R-:W-:Y:S02]  /*8470*/  LOP3.LUT R213, R6.reuse, 0x1f8, RZ, 0xc0, !PT ;  /* 0x000001f806d57812 */ /* 0x040fe400078ec0ff */
[----:B------:R-:W-:Y:S01]  /*8480*/  LOP3.LUT R187, R5, 0x7c00, RZ, 0xc0, !PT ;  /* 0x00007c0005bb7812 */ /* 0x000fe200078ec0ff */
[----:B------:R-:W-:Y:S01]  /*8490*/  IMAD.MOV.U32 R5, RZ, RZ, R198 ;  /* 0x000000ffff057224 */ /* 0x000fe200078e00c6 */
[----:B------:R-:W-:Y:S02]  /*84a0*/  LOP3.LUT R186, R6, 0x38, RZ, 0xc0, !PT ;  /* 0x0000003806ba7812 */ /* 0x000fe400078ec0ff */
[----:B------:R-:W-:Y:S02]  /*84b0*/  LOP3.LUT R213, R213, 0x38, R188, 0x78, !PT ;  /* 0x00000038d5d57812 */ /* 0x000fe400078e78bc */
[--C-:B------:R-:W-:Y:S02]  /*84c0*/  LOP3.LUT R3, R186, 0x1c0, R2.reuse, 0xf8, !PT ;  /* 0x000001c0ba037812 */ /* 0x100fe400078ef802 */
[----:B------:R-:W-:Y:S01]  /*84d0*/  LOP3.LUT R4, R187, 0x200, R2, 0xf8, !PT ;  /* 0x00000200bb047812 */ /* 0x000fe200078ef802 */
[----:B-1----:R-:W-:Y:S01]  /*84e0*/  @!P1 IMAD.SHL.U32 R8, R172, 0x40, RZ ;  /* 0x00000040ac089824 */ /* 0x002fe200078e00ff */
[----:B------:R-:W-:Y:S01]  /*84f0*/  LOP3.LUT R213, R213, 0x1e00, R6, 0xf8, !PT ;  /* 0x00001e00d5d57812 */ /* 0x000fe200078ef806 */
[----:B------:R-:W-:Y:S01]  /*8500*/  IMAD.MOV.U32 R6, RZ, RZ, R199 ;  /* 0x000000ffff067224 */ /* 0x000fe200078e00c7 */
[----:B------:R-:W-:Y:S01]  /*8510*/  LOP3.LUT R176, R4, R3, R176, 0xf6, !PT ;  /* 0x0000000304b07212 */ /* 0x000fe200078ef6b0 */
[----:B------:R-:W-:Y:S05]  /*8520*/  @!P1 IMAD.X R8, RZ, RZ, ~R8, P0 ;  /* 0x000000ffff089224 */ /* 0x000fea00000e0e08 */
[----:B------:R-:W-:Y:S04]  /*8530*/  @!P1 SHF.R.S64 R7, R7, 0x1f, R8 ;  /* 0x0000001f07079819 */ /* 0x000fe80000001008 */
[----:B------:R-:W-:Y:S04]  /*8540*/  @!P1 IADD3 R198, P0, PT, R198, R7, RZ ;  /* 0x00000007c6c69210 */ /* 0x000fe80007f1e0ff */
[----:B------:R-:W-:Y:S01]  /*8550*/  @!P1 LEA.HI.X.SX32 R199, R8, R199, 0x1, P0 ;  /* 0x000000c708c79211 */ /* 0x000fe200000f0eff */
[----:B--2---:R-:W-:Y:S08]  /*8560*/  @!P1 BRA `(.L_x_1788) ;  /* 0x0000000000f49947 */ /* 0x004ff00003800000 */
[----:B------:R-:W-:Y:S01]  /*8570*/  VIADD R9, R207, 0xffffffc0 ;  /* 0xffffffc0cf097836 */ /* 0x000fe20000000000 */
[----:B------:R-:W1:Y:S01]  /*8580*/  LDC R4, c[0x0][0x4f0] ;  /* 0x00013c00ff047b82 */ /* 0x000e620000000800 */
[----:B------:R-:W-:Y:S03]  /*8590*/  IABS R11, R207 ;  /* 0x000000cf000b7213 */ /* 0x000fe60000000000 */
[----:B------:R-:W-:Y:S04]  /*85a0*/  IABS R10, R9 ;  /* 0x00000009000a7213 */ /* 0x000fe80000000000 */
[----:B------:R-:W2:Y:S01]  /*85b0*/  LDC.64 R172, c[0x0][0x3c0] ;  /* 0x0000f000ffac7b82 */ /* 0x000ea20000000a00 */
[-C--:B-1----:R-:W-:Y:S02]  /*85c0*/  IABS R7, R4.reuse ;  /* 0x0000000400077213 */ /* 0x082fe40000000000 */
[-C--:B------:R-:W-:Y:S02]  /*85d0*/  LOP3.LUT R9, R9, R4.reuse, RZ, 0x3c, !PT ;  /* 0x0000000409097212 */ /* 0x080fe400078e3cff */
[----:B------:R-:W1:Y:S02]  /*85e0*/  I2F.RP R8, R7 ;  /* 0x0000000700087306 */ /* 0x000e640000209400 */
[----:B------:R-:W-:Y:S02]  /*85f0*/  ISETP.GE.AND P0, PT, R9, RZ, PT ;  /* 0x000000ff0900720c */ /* 0x000fe40003f06270 */
[----:B------:R-:W-:Y:S06]  /*8600*/  LOP3.LUT R9, RZ, R4, RZ, 0x33, !PT ;  /* 0x00000004ff097212 */ /* 0x000fec00078e33ff */
[----:B-1----:R-:W1:Y:S02]  /*8610*/  MUFU.RCP R8, R8 ;  /* 0x0000000800087308 */ /* 0x002e640000001000 */
[----:B-1----:R-:W-:Y:S08]  /*8620*/  VIADD R12, R8, 0xffffffe ;  /* 0x0ffffffe080c7836 */ /* 0x002ff00000000000 */
[----:B------:R-:W1:Y:S02]  /*8630*/  F2I.FTZ.U32.TRUNC.NTZ R13, R12 ;  /* 0x0000000c000d7305 */ /* 0x000e64000021f000 */
[--C-:B-1----:R-:W-:Y:S01]  /*8640*/  IMAD.MOV R14, RZ, RZ, -R13.reuse ;  /* 0x000000ffff0e7224 */ /* 0x102fe200078e0a0d */
[----:B------:R-:W-:Y:S03]  /*8650*/  MOV R12, RZ ;  /* 0x000000ff000c7202 */ /* 0x000fe60000000f00 */
[----:B------:R-:W-:Y:S04]  /*8660*/  IMAD R14, R14, R7, RZ ;  /* 0x000000070e0e7224 */ /* 0x000fe800078e02ff */
        /* <DEDUP_REMOVED lines=9> */
[----:B------:R-:W-:Y:S02]  /*8700*/  @!P2 IMAD.IADD R10, R10, 0x1, -R7 ;  /* 0x000000010a0aa824 */ /* 0x000fe400078e0a07 */
[-C--:B------:R-:W-:Y:S01]  /*8710*/  @!P4 IADD3 R11, PT, PT, R11, -R7.reuse, RZ ;  /* 0x800000070b0bc210 */ /* 0x080fe20007ffe0ff */
[----:B------:R-:W-:Y:S01]  /*8720*/  @!P2 VIADD R13, R13, 0x1 ;  /* 0x000000010d0da836 */ /* 0x000fe20000000000 */
[----:B------:R-:W-:Y:S01]  /*8730*/  ISETP.NE.AND P2, PT, R4, RZ, PT ;  /* 0x000000ff0400720c */ /* 0x000fe20003f45270 */
[----:B------:R-:W-:Y:S01]  /*8740*/  @!P4 VIADD R14, R14, 0x1 ;  /* 0x000000010e0ec836 */ /* 0x000fe20000000000 */
[-C--:B------:R-:W-:Y:S02]  /*8750*/  ISETP.GE.U32.AND P5, PT, R10, R7.reuse, PT ;  /* 0x000000070a00720c */ /* 0x080fe40003fa6070 */
[----:B------:R-:W-:Y:S02]  /*8760*/  ISETP.GE.U32.AND P6, PT, R11, R7, PT ;  /* 0x000000070b00720c */ /* 0x000fe40003fc6070 */
[----:B------:R-:W-:Y:S04]  /*8770*/  LOP3.LUT R7, R207, R4, RZ, 0x3c, !PT ;  /* 0x00000004cf077212 */ /* 0x000fe800078e3cff */
[----:B------:R-:W-:Y:S05]  /*8780*/  ISETP.GE.AND P3, PT, R7, RZ, PT ;  /* 0x000000ff0700720c */ /* 0x000fea0003f66270 */
[----:B------:R-:W-:Y:S02]  /*8790*/  @P5 IADD3 R13, PT, PT, R13, 0x1, RZ ;  /* 0x000000010d0d5810 */ /* 0x000fe40007ffe0ff */
[----:B------:R-:W-:Y:S03]  /*87a0*/  @P6 VIADD R14, R14, 0x1 ;  /* 0x000000010e0e6836 */ /* 0x000fe60000000000 */
[----:B------:R-:W-:Y:S03]  /*87b0*/  @!P0 IMAD.MOV R13, RZ, RZ, -R13 ;  /* 0x000000ffff0d8224 */ /* 0x000fe600078e0a0d */
[----:B------:R-:W-:Y:S02]  /*87c0*/  @!P3 IADD3 R14, PT, PT, -R14, RZ, RZ ;  /* 0x000000ff0e0eb210 */ /* 0x000fe40007ffe1ff */
[C---:B------:R-:W-:Y:S02]  /*87d0*/  SEL R13, R9.reuse, R13, !P2 ;  /* 0x0000000d090d7207 */ /* 0x040fe40005000000 */
[----:B------:R-:W-:Y:S02]  /*87e0*/  SEL R9, R9, R14, !P2 ;  /* 0x0000000e09097207 */ /* 0x000fe40005000000 */
[-C--:B------:R-:W-:Y:S02]  /*87f0*/  LEA R18, P2, R13, R204.reuse, 0x2 ;  /* 0x000000cc0d127211 */ /* 0x080fe400078410ff */
[----:B------:R-:W-:Y:S02]  /*8800*/  LEA R16, P0, R9, R204, 0x2 ;  /* 0x000000cc09107211 */ /* 0x000fe400078010ff */
[-C--:B------:R-:W-:Y:S02]  /*8810*/  LEA.HI.X.SX32 R19, R13, R205.reuse, 0x2, P2 ;  /* 0x000000cd0d137211 */ /* 0x080fe400010f16ff */
[C---:B------:R-:W-:Y:S01]  /*8820*/  LEA.HI.X.SX32 R17, R9.reuse, R205, 0x2, P0 ;  /* 0x000000cd09117211 */ /* 0x040fe200000f16ff */
[----:B------:R-:W-:Y:S02]  /*8830*/  IMAD.IADD R9, R9, 0x1, -R13 ;  /* 0x0000000109097824 */ /* 0x000fe400078e0a0d */
[----:B------:R-:W5:Y:S02]  /*8840*/  LDG.E R8, desc[UR16][R18.64] ;  /* 0x0000001012087981 */ /* 0x000f64000c1e1900 */
[----:B------:R-:W-:Y:S02]  /*8850*/  IMAD R9, R9, R4, -0x40 ;  /* 0xffffffc009097424 */ /* 0x000fe400078e0204 */
[----:B------:R-:W5:Y:S03]  /*8860*/  LDG.E R7, desc[UR16][R16.64] ;  /* 0x0000001010077981 */ /* 0x000f66000c1e1900 */
[----:B------:R-:W-:Y:S05]  /*8870*/  SHF.R.S32.HI R11, RZ, 0x1f, R9 ;  /* 0x0000001fff0b7819 */ /* 0x000fea0000011409 */
[-C--:B--2---:R-:W-:Y:S02]  /*8880*/  IMAD R4, R11, R172.reuse, RZ ;  /* 0x000000ac0b047224 */ /* 0x084fe400078e02ff */
[C---:B------:R-:W-:Y:S04]  /*8890*/  IMAD.WIDE.U32 R10, R9.reuse, R172, RZ ;  /* 0x000000ac090a7225 */ /* 0x040fe800078e00ff */
[----:B------:R-:W-:Y:S05]  /*88a0*/  IMAD R4, R9, R173, R4 ;  /* 0x000000ad09047224 */ /* 0x000fea00078e0204 */
[----:B------:R-:W-:Y:S01]  /*88b0*/  IADD3 R11, PT, PT, R11, R4, RZ ;  /* 0x000000040b0b7210 */ /* 0x000fe20007ffe0ff */
[----:B-----5:R-:W-:Y:S04]  /*88c0*/  IMAD.IADD R7, R8, 0x1, -R7 ;  /* 0x0000000108077824 */ /* 0x020fe800078e0a07 */
[C---:B----4-:R-:W-:Y:S01]  /*88d0*/  IMAD.WIDE.U32 R10, R7.reuse, UR8, R10 ;  /* 0x00000008070a7c25 */ /* 0x050fe2000f8e000a */
[----:B------:R-:W-:Y:S02]  /*88e0*/  SHF.R.S32.HI R8, RZ, 0x1f, R7 ;  /* 0x0000001fff087819 */ /* 0x000fe40000011407 */
[----:B------:R-:W-:Y:S03]  /*88f0*/  LEA R198, P0, R10, R5, 0x1 ;  /* 0x000000050ac67211 */ /* 0x000fe600078008ff */
[----:B------:R-:W-:Y:S04]  /*8900*/  IMAD R8, R8, UR8, RZ ;  /* 0x0000000808087c24 */ /* 0x000fe8000f8e02ff */
[----:B------:R-:W-:Y:S04]  /*8910*/  IMAD R8, R7, UR9, R8 ;  /* 0x0000000907087c24 */ /* 0x000fe8000f8e0208 */
[----:B------:R-:W-:Y:S05]  /*8920*/  IMAD.IADD R199, R11, 0x1, R8 ;  /* 0x000000010bc77824 */ /* 0x000fea00078e0208 */
[----:B------:R-:W-:Y:S07]  /*8930*/  LEA.HI.X R199, R10, R6, R199, 0x1, P0 ;  /* 0x000000060ac77211 */ /* 0x000fee00000f0cc7 */
.L_x_1788:
[----:B------:R-:W-:Y:S01]  /*8940*/  LEA R213, R213, UR5, 0x1 ;  /* 0x00000005d5d57c11 */ /* 0x000fe2000f8e08ff */
[C---:B------:R-:W-:Y:S01]  /*8950*/  IMAD.SHL.U32 R173, R172.reuse, 0x20, RZ ;  /* 0x00000020acad7824 */ /* 0x040fe200078e00ff */
[----:B------:R-:W-:Y:S02]  /*8960*/  SHF.L.U64.HI R172, R172, 0x5, R175 ;  /* 0x00000005acac7819 */ /* 0x000fe400000102af */
[----:B------:R-:W-:Y:S01]  /*8970*/  LOP3.LUT R193, R2, 0x400, RZ, 0xc0, !PT ;  /* 0x0000040002c17812 */ /* 0x000fe200078ec0ff */
[----:B------:R-:W-:Y:S01]  /*8980*/  @!PT LDS RZ, [RZ] ;  /* 0x00000000fffff984 */ /* 0x000fe20000000800 */
[----:B------:R-:W-:Y:S01]  /*8990*/  @!PT LDS RZ, [RZ] ;  /* 0x00000000fffff984 */ /* 0x000fe20000000800 */
[----:B------:R-:W-:Y:S01]  /*89a0*/  @!PT LDS RZ, [RZ] ;  /* 0x00000000fffff984 */ /* 0x000fe20000000800 */
[----:B------:R-:W-:Y:S01]  /*89b0*/  LDGSTS.E.BYPASS.LTC128B.128 [R213+0xc000], desc[UR16][R198.64] ;  /* 0x0c000000c6d57fae */ /* 0x000fe2000b981a10 */
[----:B------:R-:W-:Y:S02]  /*89c0*/  IADD3 R174, P0, PT, R173, R198, RZ ;  /* 0x000000c6adae7210 */ /* 0x000fe40007f1e0ff */
[----:B------:R-:W-:Y:S01]  /*89d0*/  LOP3.LUT R2, R3, 0x8, R188, 0x78, !PT ;  /* 0x0000000803027812 */ /* 0x000fe200078e78bc */
[----:B------:R-:W-:Y:S01]  /*89e0*/  LDGSTS.E.BYPASS.LTC128B.128 [R213+0xe000], desc[UR16][R198.64+0x80] ;  /* 0x0e000080c6d57fae */ /* 0x000fe2000b981a10 */
[C---:B------:R-:W-:Y:S01]  /*89f0*/  IADD3 R180, P2, PT, R173.reuse, R174, RZ ;  /* 0x000000aeadb47210 */ /* 0x040fe20007f5e0ff */
[----:B------:R-:W-:Y:S01]  /*8a00*/  IMAD.X R175, R172, 0x1, R199, P0 ;  /* 0x00000001acaf7824 */ /* 0x000fe200000e06c7 */
[----:B------:R-:W-:Y:S01]  /*8a10*/  LEA R176, R176, UR5, 0x1 ;  /* 0x00000005b0b07c11 */ /* 0x000fe2000f8e08ff */
[----:B------:R-:W-:Y:S01]  /*8a20*/  LDGSTS.E.BYPASS.LTC128B.128 [R213+0x10000], desc[UR16][R198.64+0x100] ;  /* 0x10000100c6d57fae */ /* 0x000fe2000b981a10 */
[----:B------:R-:W-:Y:S01]  /*8a30*/  IADD3 R178, P0, PT, R173, R180, RZ ;  /* 0x000000b4adb27210 */ /* 0x000fe20007f1e0ff */
[----:B------:R-:W-:Y:S01]  /*8a40*/  IMAD.X R181, R172, 0x1, R175, P2 ;  /* 0x00000001acb57824 */ /* 0x000fe200010e06af */
[----:B------:R-:W-:Y:S01]  /*8a50*/  ISETP.NE.AND P2, PT, R206, 0x1, PT ;  /* 0x00000001ce00780c */ /* 0x000fe20003f45270 */
[----:B------:R-:W-:Y:S01]  /*8a60*/  LDGSTS.E.BYPASS.LTC128B.128 [R213+0xc800], desc[UR16][R174.64] ;  /* 0x0c800000aed57fae */ /* 0x000fe2000b981a10 */
[----:B------:R-:W-:Y:S02]  /*8a70*/  IMAD R193, R2, 0x2, R193 ;  /* 0x0000000202c17824 */ /* 0x000fe400078e02c1 */
[----:B------:R-:W-:Y:S01]  /*8a80*/  IMAD.X R179, R172, 0x1, R181, P0 ;  /* 0x00000001acb37824 */ /* 0x000fe200000e06b5 */
[----:B------:R-:W-:Y:S01]  /*8a90*/  LDGSTS.E.BYPASS.LTC128B.128 [R213+0xe800], desc[UR16][R174.64+0x80] ;  /* 0x0e800080aed57fae */ /* 0x000fe2000b981a10 */
[C---:B------:R-:W-:Y:S01]  /*8aa0*/  LOP3.LUT P0, RZ, R188.reuse, 0x2, RZ, 0xc0, !PT ;  /* 0x00000002bcff7812 */ /* 0x040fe2000780c0ff */
[----:B------:R-:W-:Y:S02]  /*8ab0*/  VIADD R132, R193, UR5 ;  /* 0x00000005c1847c36 */ /* 0x000fe40008000000 */
[----:B------:R1:W-:Y:S01]  /*8ac0*/  LDGSTS.E.BYPASS.LTC128B.128 [R213+0x10800], desc[UR16][R174.64+0x100] ;  /* 0x10800100aed57fae */ /* 0x0003e2000b981a10 */
[----:B------:R-:W-:Y:S01]  /*8ad0*/  SEL R191, R185, 0xffffffe0, !P0 ;  /* 0xffffffe0b9bf7807 */ /* 0x000fe20004000000 */
[----:B------:R-:W-:Y:S01]  /*8ae0*/  IMAD.MOV.U32 R2, RZ, RZ, 0x40 ;  /* 0x00000040ff027424 */ /* 0x000fe200078e00ff */
[----:B------:R-:W-:Y:S01]  /*8af0*/  LOP3.LUT P0, RZ, R188, 0x4, RZ, 0xc0, !PT ;  /* 0x00000004bcff7812 */ /* 0x000fe2000780c0ff */
[----:B------:R-:W-:Y:S02]  /*8b00*/  LDGSTS.E.BYPASS.LTC128B.128 [R213+0xd000], desc[UR16][R180.64] ;  /* 0x0d000000b4d57fae */ /* 0x000fe4000b981a10 */
[--C-:B------:R-:W-:Y:S01]  /*8b10*/  IMAD.IADD R135, R191, 0x1, R176.reuse ;  /* 0x00000001bf877824 */ /* 0x100fe200078e02b0 */
[----:B------:R-:W-:Y:S01]  /*8b20*/  SEL R3, R2, 0xffffffc0, !P0 ;  /* 0xffffffc002037807 */ /* 0x000fe20004000000 */
[----:B------:R-:W-:Y:S01]  /*8b30*/  LDGSTS.E.BYPASS.LTC128B.128 [R213+0xf000], desc[UR16][R180.64+0x80] ;  /* 0x0f000080b4d57fae */ /* 0x000fe2000b981a10 */
[C---:B------:R-:W-:Y:S03]  /*8b40*/  IMAD.IADD R134, R132.reuse, 0x1, R191 ;  /* 0x0000000184867824 */ /* 0x040fe600078e02bf */
[----:B------:R2:W-:Y:S01]  /*8b50*/  LDGSTS.E.BYPASS.LTC128B.128 [R213+0x11000], desc[UR16][R180.64+0x100] ;  /* 0x11000100b4d57fae */ /* 0x0005e2000b981a10 */
[----:B------:R-:W-:Y:S02]  /*8b60*/  IMAD.IADD R192, R3, 0x1, R176 ;  /* 0x0000000103c07824 */ /* 0x000fe400078e02b0 */
[----:B------:R-:W-:Y:S01]  /*8b70*/  IMAD.IADD R132, R132, 0x1, R3 ;  /* 0x0000000184847824 */ /* 0x000fe200078e0203 */
[----:B------:R-:W-:Y:S01]  /*8b80*/  LDGSTS.E.BYPASS.LTC128B.128 [R213+0xd800], desc[UR16][R178.64] ;  /* 0x0d800000b2d57fae */ /* 0x000fe2000b981a10 */
[C---:B------:R-:W-:Y:S02]  /*8b90*/  IMAD.IADD R3, R191.reuse, 0x1, R192 ;  /* 0x00000001bf037824 */ /* 0x040fe400078e02c0 */
[----:B------:R-:W-:Y:S01]  /*8ba0*/  IMAD.IADD R2, R191, 0x1, R132 ;  /* 0x00000001bf027824 */ /* 0x000fe200078e0284 */
[----:B------:R-:W-:Y:S04]  /*8bb0*/  LDGSTS.E.BYPASS.LTC128B.128 [R213+0xf800], desc[UR16][R178.64+0x80] ;  /* 0x0f800080b2d57fae */ /* 0x000fe8000b981a10 */
[----:B------:R5:W-:Y:S04]  /*8bc0*/  LDGSTS.E.BYPASS.LTC128B.128 [R213+0x11800], desc[UR16][R178.64+0x100] ;  /* 0x11800100b2d57fae */ /* 0x000be8000b981a10 */
[----:B------:R-:W-:Y:S04]  /*8bd0*/  LDSM.16.M88.4 R136, [R176] ;  /* 0x00000000b088783b */ /* 0x000fe80000000200 */
[----:B------:R-:W3:Y:S04]  /*8be0*/  LDSM.16.M88.4 R140, [R193+UR5+0x6000] ;  /* 0x00600005c18c783b */ /* 0x000ee80008000200 */
[----:B------:R-:W4:Y:S04]  /*8bf0*/  LDSM.16.M88.4 R144, [R193+UR5+0x6800] ;  /* 0x00680005c190783b */ /* 0x000f280008000200 */
[----:B------:R-:W5:Y:S04]  /*8c00*/  LDSM.16.M88.4 R148, [R193+UR5+0x7000] ;  /* 0x00700005c194783b */ /* 0x000f680008000200 */
[----:B------:R-:W0:Y:S04]  /*8c10*/  LDGDEPBAR ;  /* 0x00000000000079af */ /* 0x000e280000000000 */
[----:B------:R-:W5:Y:S04]  /*8c20*/  LDSM.16.M88.4 R152, [R193+UR5+0x7800] ;  /* 0x00780005c198783b */ /* 0x000f680008000200 */
[----:B------:R-:W-:Y:S04]  /*8c30*/  LDSM.16.M88.4 R156, [R135] ;  /* 0x00000000879c783b */ /* 0x000fe80000000200 */
[----:B------:R-:W5:Y:S04]  /*8c40*/  LDSM.16.M88.4 R160, [R134+0x6000] ;  /* 0x0060000086a0783b */ /* 0x000f680000000200 */
[----:B------:R-:W5:Y:S04]  /*8c50*/  LDSM.16.M88.4 R164, [R134+0x6800] ;  /* 0x0068000086a4783b */ /* 0x000f680000000200 */
[----:B------:R-:W-:Y:S04]  /*8c60*/  LDSM.16.M88.4 R168, [R2+0x6000] ;  /* 0x0060000002a8783b */ /* 0x000fe80000000200 */
[----:B-1----:R-:W-:Y:S01]  /*8c70*/  LDSM.16.M88.4 R172, [R134+0x8000] ;  /* 0x0080000086ac783b */ /* 0x002fe20000000200 */
[C---:B---3--:R-:W-:Y:S03]  /*8c80*/  HMMA.16816.F32.BF16 R4, R136.reuse, R140, RZ ;  /* 0x0000008c8804723c */ /* 0x048fe600000418ff */
[----:B--2---:R-:W-:Y:S05]  /*8c90*/  LDSM.16.M88.4 R180, [R193+UR5+0xa000] ;  /* 0x00a00005c1b4783b */ /* 0x004fea0008000200 */
[C---:B------:R-:W-:Y:S01]  /*8ca0*/  HMMA.16816.F32.BF16 R8, R136.reuse, R142, RZ ;  /* 0x0000008e8808723c */ /* 0x040fe200000418ff */
[----:B------:R-:W1:Y:S07]  /*8cb0*/  LDSM.16.M88.4 R140, [R134+0x7000] ;  /* 0x00700000868c783b */ /* 0x000e6e0000000200 */
[C---:B----4-:R-:W-:Y:S08]  /*8cc0*/  HMMA.16816.F32.BF16 R12, R136.reuse, R144, RZ ;  /* 0x00000090880c723c */ /* 0x050ff000000418ff */
[C---:B------:R-:W-:Y:S01]  /*8cd0*/  HMMA.16816.F32.BF16 R16, R136.reuse, R146, RZ ;  /* 0x000000928810723c */ /* 0x040fe200000418ff */
[----:B------:R-:W-:Y:S07]  /*8ce0*/  LDSM.16.M88.4 R144, [R192] ;  /* 0x00000000c090783b */ /* 0x000fee0000000200 */
[C---:B-----5:R-:W-:Y:S08]  /*8cf0*/  HMMA.16816.F32.BF16 R20, R136.reuse, R148, RZ ;  /* 0x000000948814723c */ /* 0x060ff000000418ff */
        /* <DEDUP_REMOVED lines=161> */
[----:B------:R-:W1:Y:S02]  /*9710*/  I2F.RP R140, R2 ;  /* 0x00000002008c7306 */ /* 0x000e640000209400 */
[----:B------:R-:W-:Y:S08]  /*9720*/  ISETP.GE.AND P2, PT, R141, RZ, PT ;  /* 0x000000ff8d00720c */ /* 0x000ff00003f46270 */
        /* <DEDUP_REMOVED lines=21> */
[----:B------:R-:W-:Y:S01]  /*9880*/  @!P3 IMAD.IADD R134, R134, 0x1, -R2 ;  /* 0x000000018686b824 */ /* 0x000fe200078e0a02 */
[----:B------:R-:W-:Y:S01]  /*9890*/  ISETP.GE.AND P3, PT, R3, RZ, PT ;  /* 0x000000ff0300720c */ /* 0x000fe20003f66270 */
[----:B------:R-:W-:Y:S01]  /*98a0*/  @!P4 VIADD R140, R140, 0x1 ;  /* 0x000000018c8cc836 */ /* 0x000fe20000000000 */
[-C--:B------:R-:W-:Y:S02]  /*98b0*/  ISETP.GE.U32.AND P6, PT, R136, R2.reuse, PT ;  /* 0x000000028800720c */ /* 0x080fe40003fc6070 */
[----:B------:R-:W-:Y:S02]  /*98c0*/  ISETP.GE.U32.AND P5, PT, R134, R2, PT ;  /* 0x000000028600720c */ /* 0x000fe40003fa6070 */
[----:B------:R-:W-:Y:S01]  /*98d0*/  ISETP.NE.AND P4, PT, R132, RZ, PT ;  /* 0x000000ff8400720c */ /* 0x000fe20003f85270 */
[----:B------:R-:W1:Y:S08]  /*98e0*/  LDC.64 R2, c[0x0][0x3b8] ;  /* 0x0000ee00ff027b82 */ /* 0x000e700000000a00 */
[----:B------:R-:W-:Y:S02]  /*98f0*/  @P6 IADD3 R140, PT, PT, R140, 0x1, RZ ;  /* 0x000000018c8c6810 */ /* 0x000fe40007ffe0ff */
[----:B------:R-:W-:Y:S03]  /*9900*/  @P5 VIADD R138, R138, 0x1 ;  /* 0x000000018a8a5836 */ /* 0x000fe60000000000 */
[----:B------:R-:W-:Y:S02]  /*9910*/  @!P3 IMAD.MOV R140, RZ, RZ, -R140 ;  /* 0x000000ffff8cb224 */ /* 0x000fe400078e0a8c */
[----:B------:R-:W-:Y:S05]  /*9920*/  @!P2 IMAD.MOV R138, RZ, RZ, -R138 ;  /* 0x000000ffff8aa224 */ /* 0x000fea00078e0a8a */
        /* <DEDUP_REMOVED lines=23> */
.L_x_1790:
[----:B------:R-:W-:Y:S02]  /*9aa0*/  IMAD.MOV.U32 R197, RZ, RZ, R195 ;  /* 0x000000ffffc57224 */ /* 0x000fe400078e00c3 */
[C---:B------:R-:W-:Y:S01]  /*9ab0*/  IMAD.SHL.U32 R3, R2.reuse, 0x20, RZ ;  /* 0x0000002002037824 */ /* 0x040fe200078e00ff */
[----:B------:R-:W-:Y:S02]  /*9ac0*/  SHF.L.U64.HI R2, R2, 0x5, R135 ;  /* 0x0000000502027819 */ /* 0x000fe40000010287 */
[----:B------:R-:W-:Y:S01]  /*9ad0*/  @!PT LDS RZ, [RZ] ;  /* 0x00000000fffff984 */ /* 0x000fe20000000800 */
[----:B------:R-:W-:Y:S01]  /*9ae0*/  @!PT LDS RZ, [RZ] ;  /* 0x00000000fffff984 */ /* 0x000fe20000000800 */
[----:B------:R-:W-:Y:S01]  /*9af0*/  @!PT LDS RZ, [RZ] ;  /* 0x00000000fffff984 */ /* 0x000fe20000000800 */
[----:B------:R1:W-:Y:S02]  /*9b00*/  LDGSTS.E.BYPASS.LTC128B.128 [R213+0x6000], desc[UR16][R196.64] ;  /* 0x06000000c4d57fae */ /* 0x0003e4000b981a10 */
[C---:B------:R-:W-:Y:S02]  /*9b10*/  IADD3 R134, P2, PT, R3.reuse, R196, RZ ;  /* 0x000000c403867210 */ /* 0x040fe40007f5e0ff */
[----:B------:R1:W-:Y:S02]  /*9b20*/  LDGSTS.E.BYPASS.LTC128B.128 [R213+0x8000], desc[UR16][R196.64+0x80] ;  /* 0x08000080c4d57fae */ /* 0x0003e4000b981a10 */
[C---:B------:R-:W-:Y:S01]  /*9b30*/  IADD3 R136, P3, PT, R3.reuse, R134, RZ ;  /* 0x0000008603887210 */ /* 0x040fe20007f7e0ff */
[C---:B------:R-:W-:Y:S01]  /*9b40*/  IMAD.X R135, R2.reuse, 0x1, R195, P2 ;  /* 0x0000000102877824 */ /* 0x040fe200010e06c3 */
[----:B------:R1:W-:Y:S02]  /*9b50*/  LDGSTS.E.BYPASS.LTC128B.128 [R213+0xa000], desc[UR16][R196.64+0x100] ;  /* 0x0a000100c4d57fae */ /* 0x0003e4000b981a10 */
[----:B------:R-:W-:Y:S02]  /*9b60*/  IADD3 R138, P2, PT, R3, R136, RZ ;  /* 0x00000088038a7210 */ /* 0x000fe40007f5e0ff */
[----:B------:R1:W-:Y:S01]  /*9b70*/  LDGSTS.E.BYPASS.LTC128B.128 [R213+0x6800], desc[UR16][R134.64] ;  /* 0x0680000086d57fae */ /* 0x0003e2000b981a10 */
[C---:B------:R-:W-:Y:S03]  /*9b80*/  IADD3.X R137, PT, PT, R2.reuse, R135, RZ, P3, !PT ;  /* 0x0000008702897210 */ /* 0x040fe60001ffe4ff */
[----:B------:R1:W-:Y:S01]  /*9b90*/  LDGSTS.E.BYPASS.LTC128B.128 [R213+0x8800], desc[UR16][R134.64+0x80] ;  /* 0x0880008086d57fae */ /* 0x0003e2000b981a10 */
[----:B------:R-:W-:Y:S03]  /*9ba0*/  IADD3.X R139, PT, PT, R2, R137, RZ, P2, !PT ;  /* 0x00000089028b7210 */ /* 0x000fe600017fe4ff */
        /* <DEDUP_REMOVED lines=8> */
.L_x_1789:
        /* <DEDUP_REMOVED lines=17> */
[----:B-1----:R-:W-:Y:S02]  /*9d40*/  FMNMX3.FTZ R135, R2, R34, R35, !PT ;  /* 0x0000002202877276 */ /* 0x002fe40007810023 */
        /* <DEDUP_REMOVED lines=380> */
.L_x_1787:
[----:B------:R-:W1:Y:S01]  /*b510*/  SHFL.BFLY PT, R0, R209, 0x2, 0x1f ;  /* 0x0c401f00d1007f89 */ /* 0x000e6200000e0000 */
[----:B------:R-:W2:Y:S01]  /*b520*/  S2UR UR6, SR_CTAID.X ;  /* 0x00000000000679c3 */ /* 0x000ea20000002500 */
[----:B------:R-:W-:Y:S02]  /*b530*/  BSSY.RECONVERGENT B0, `(.L_x_1792) ;  /* 0x0000116000007945 */ /* 0x000fe40003800200 */
[----:B------:R-:W3:Y:S01]  /*b540*/  SHFL.BFLY PT, R10, R211, 0x2, 0x1f ;  /* 0x0c401f00d30a7f89 */ /* 0x000ee200000e0000 */
[----:B------:R-:W4:Y:S01]  /*b550*/  S2R R2, SR_TID.X ;  /* 0x0000000000027919 */ /* 0x000f220000002100 */
[----:B-1----:R-:W-:Y:S01]  /*b560*/  FADD.FTZ R9, R0, R209 ;  /* 0x000000d100097221 */ /* 0x002fe20000010000 */
[----:B--2---:R-:W-:Y:S01]  /*b570*/  USHF.L.U32 UR6, UR6, 0x6, URZ ;  /* 0x0000000606067899 */ /* 0x004fe200080006ff */
[----:B---3--:R-:W-:-:S03]  /*b580*/  FADD.FTZ R10, R10, R211 ;  /* 0x000000d30a0a7221 */ /* 0x008fc60000010000 */
[----:B------:R-:W1:Y:S04]  /*b590*/  SHFL.BFLY PT, R4, R9, 0x1, 0x1f ;  /* 0x0c201f0009047f89 */ /* 0x000e6800000e0000 */
[----:B------:R-:W2:Y:S01]  /*b5a0*/  SHFL.BFLY PT, R5, R10, 0x1, 0x1f ;  /* 0x0c201f000a057f89 */ /* 0x000ea200000e0000 */
[C---:B----4-:R-:W-:Y:S02]  /*b5b0*/  SHF.L.U32 R7, R2.reuse, 0x4, RZ ;  /* 0x0000000402077819 */ /* 0x050fe400000006ff */
[----:B------:R-:W-:Y:S02]  /*b5c0*/  SHF.L.U32 R0, R2, 0x1, RZ ;  /* 0x0000000102007819 */ /* 0x000fe400000006ff */
[----:B------:R-:W-:Y:S02]  /*b5d0*/  LOP3.LUT R7, R7, 0x1c0, RZ, 0xc0, !PT ;  /* 0x000001c007077812 */ /* 0x000fe400078ec0ff */
[----:B------:R-:W-:-:S02]  /*b5e0*/  LOP3.LUT R187, R187, 0x6, R0, 0xf8, !PT ;  /* 0x00000006bbbb7812 */ /* 0x000fc400078ef800 */
[----:B------:R-:W-:Y:S02]  /*b5f0*/  LOP3.LUT R0, R7, 0x38, R0, 0xf8, !PT ;  /* 0x0000003807007812 */ /* 0x000fe400078ef800 */
[C---:B------:R-:W-:Y:S02]  /*b600*/  LOP3.LUT P3, RZ, R2.reuse, 0x8, RZ, 0xc0, !PT ;  /* 0x0000000802ff7812 */ /* 0x040fe4000786c0ff */
[----:B------:R-:W-:Y:S01]  /*b610*/  LOP3.LUT R0, R187, R0, RZ, 0xfc, !PT ;  /* 0x00000000bb007212 */ /* 0x000fe200078efcff */
[----:B-1----:R-:W-:Y:S01]  /*b620*/  FADD.FTZ R4, R9, R4 ;  /* 0x0000000409047221 */ /* 0x002fe20000010000 */
[----:B------:R-:W-:Y:S02]  /*b630*/  LOP3.LUT P5, RZ, R2, 0x3, RZ, 0xc0, !PT ;  /* 0x0000000302ff7812 */ /* 0x000fe400078ac0ff */
[----:B------:R-:W-:Y:S01]  /*b640*/  LEA R7, R0, UR5, 0x1 ;  /* 0x0000000500077c11 */ /* 0x000fe2000f8e08ff */
[----:B------:R-:W1:Y:S01]  /*b650*/  MUFU.RCP R6, R4 ;  /* 0x0000000400067308 */ /* 0x000e620000001000 */
[----:B--2---:R-:W-:Y:S01]  /*b660*/  FADD.FTZ R5, R10, R5 ;  /* 0x000000050a057221 */ /* 0x004fe20000010000 */
[----:B------:R-:W-:-:S02]  /*b670*/  FSETP.NE.FTZ.AND P1, PT, R4, RZ, PT ;  /* 0x000000ff0400720b */ /* 0x000fc40003f35000 */
[----:B------:R-:W-:Y:S02]  /*b680*/  SEL R0, R185, 0xffffffe0, !P3 ;  /* 0xffffffe0b9007807 */ /* 0x000fe40005800000 */
[----:B------:R-:W-:Y:S02]  /*b690*/  FSETP.NE.FTZ.AND P2, PT, R5, RZ, PT ;  /* 0x000000ff0500720b */ /* 0x000fe40003f55000 */
[----:B------:R-:W2:Y:S01]  /*b6a0*/  MUFU.RCP R8, R5 ;  /* 0x0000000500087308 */ /* 0x000ea20000001000 */
[C---:B------:R-:W-:Y:S02]  /*b6b0*/  IADD3 R13, PT, PT, R7.reuse, 0x40, RZ ;  /* 0x00000040070d7810 */ /* 0x040fe40007ffe0ff */
[----:B------:R-:W-:Y:S02]  /*b6c0*/  IADD3 R11, PT, PT, R7, R0, RZ ;  /* 0x00000000070b7210 */ /* 0x000fe40007ffe0ff */
[----:B------:R-:W-:Y:S02]  /*b6d0*/  ISETP.NE.AND P3, PT, R200, -0x1, PT ;  /* 0xffffffffc800780c */ /* 0x000fe40003f65270 */
[----:B------:R-:W3:Y:S01]  /*b6e0*/  @P1 LDC R16, c[0x0][0x458] ;  /* 0x00011600ff101b82 */ /* 0x000ee20000000800 */
[----:B------:R-:W4:Y:S01]  /*b6f0*/  @P1 MUFU.LG2 R4, R4 ;  /* 0x0000000400041308 */ /* 0x000f220000000c00 */
[----:B-1----:R-:W-:-:S05]  /*b700*/  FSEL R6, R6, 1, P1 ;  /* 0x3f80000006067808 */ /* 0x002fca0000800000 */
        /* <DEDUP_REMOVED lines=48> */
[----:B------:R-:W-:Y:S01]  /*ba10*/  MOV R6, 0x10 ;  /* 0x0000001000067802 */ /* 0x000fe20000000f00 */
[----:B------:R-:W1:Y:S01]  /*ba20*/  @!P3 LDC.64 R20, c[0x0][0x400] ;  /* 0x00010000ff14bb82 */ /* 0x000e620000000a00 */
[----:B--2---:R-:W-:Y:S01]  /*ba30*/  FSEL R8, R8, 1, P2 ;  /* 0x3f80000008087808 */ /* 0x004fe20001000000 */
[----:B------:R-:W2:Y:S01]  /*ba40*/  @P2 MUFU.LG2 R5, R5 ;  /* 0x0000000500052308 */ /* 0x000ea20000000c00 */
[----:B------:R-:W-:Y:S01]  /*ba50*/  SEL R6, R6, 0xfffffff0, !P0 ;  /* 0xfffffff006067807 */ /* 0x000fe20004000000 */
[----:B----4-:R-:W-:Y:S01]  /*ba60*/  @P1 FMUL.FTZ R4, R4, 0.69314718246459960938 ;  /* 0x3f31721804041820 */ /* 0x010fe20000410000 */
[----:B------:R-:W-:Y:S01]  /*ba70*/  LOP3.LUT P0, RZ, R2, 0x10, RZ, 0xc0, !PT ;  /* 0x0000001002ff7812 */ /* 0x000fe2000780c0ff */
        /* <DEDUP_REMOVED lines=12> */
[----:B------:R-:W-:Y:S01]  /*bb40*/  @P0 IADD3 R13, PT, PT, R7, -0x40, RZ ;  /* 0xffffffc0070d0810 */ /* 0x000fe20007ffe0ff */
[C---:B------:R-:W-:Y:S01]  /*bb50*/  FMUL.FTZ R56, R8.reuse, R56 ;  /* 0x0000003808387220 */ /* 0x040fe20000410000 */
[----:B------:R-:W-:Y:S01]  /*bb60*/  F2FP.BF16.F32.PACK_AB R128, R129, R128 ;  /* 0x000000808180723e */ /* 0x000fe200000010ff */
[C---:B------:R-:W-:Y:S01]  /*bb70*/  FMUL.FTZ R57, R8.reuse, R57 ;  /* 0x0000003908397220 */ /* 0x040fe20000410000 */
[----:B------:R-:W-:Y:S01]  /*bb80*/  F2FP.BF16.F32.PACK_AB R130, R131, R130 ;  /* 0x000000828382723e */ /* 0x000fe200000010ff */
[C---:B------:R-:W-:Y:S01]  /*bb90*/  FMUL.FTZ R60, R8.reuse, R60 ;  /* 0x0000003c083c7220 */ /* 0x040fe20000410000 */
[----:B------:R-:W-:Y:S01]  /*bba0*/  F2FP.BF16.F32.PACK_AB R36, R37, R36 ;  /* 0x000000242524723e */ /* 0x000fe200000010ff */
[C---:B------:R-:W-:Y:S01]  /*bbb0*/  FMUL.FTZ R61, R8.reuse, R61 ;  /* 0x0000003d083d7220 */ /* 0x040fe20000410000 */
[----:B------:R-:W-:Y:S01]  /*bbc0*/  F2FP.BF16.F32.PACK_AB R38, R39, R38 ;  /* 0x000000262726723e */ /* 0x000fe200000010ff */
[C---:B------:R-:W-:Y:S01]  /*bbd0*/  FMUL.FTZ R64, R8.reuse, R64 ;  /* 0x0000004008407220 */ /* 0x040fe20000410000 */
[----:B------:R-:W-:Y:S01]  /*bbe0*/  IADD3 R9, PT, PT, R7, R6, RZ ;  /* 0x0000000607097210 */ /* 0x000fe20007ffe0ff */
        /* <DEDUP_REMOVED lines=8> */
[----:B------:R-:W-:Y:S01]  /*bc70*/  FMUL.FTZ R73, R8, R73 ;  /* 0x0000004908497220 */ /* 0x000fe20000410000 */
[----:B------:R-:W-:Y:S01]  /*bc80*/  IADD3 R15, PT, PT, R6, R11, RZ ;  /* 0x0000000b060f7210 */ /* 0x000fe20007ffe0ff */
[----:B------:R-:W-:Y:S01]  /*bc90*/  STS [R7], R128 ;  /* 0x0000008007007388 */ /* 0x000fe20000000800 */
[----:B------:R-:W-:Y:S01]  /*bca0*/  IADD3 R17, PT, PT, R0, R13, RZ ;  /* 0x0000000d00117210 */ /* 0x000fe20007ffe0ff */
[C---:B------:R-:W-:Y:S01]  /*bcb0*/  FMUL.FTZ R76, R8.reuse, R76 ;  /* 0x0000004c084c7220 */ /* 0x040fe20000410000 */
[----:B------:R-:W-:Y:S01]  /*bcc0*/  F2FP.BF16.F32.PACK_AB R48, R49, R48 ;  /* 0x000000303130723e */ /* 0x000fe200000010ff */
[----:B------:R-:W-:Y:S01]  /*bcd0*/  STS [R7+0x400], R130 ;  /* 0x0004008207007388 */ /* 0x000fe20000000800 */
[----:B------:R-:W-:Y:S01]  /*bce0*/  F2FP.BF16.F32.PACK_AB R50, R51, R50 ;  /* 0x000000323332723e */ /* 0x000fe200000010ff */
[C---:B------:R-:W-:Y:S01]  /*bcf0*/  FMUL.FTZ R77, R8.reuse, R77 ;  /* 0x0000004d084d7220 */ /* 0x040fe20000410000 */
[----:B------:R-:W-:Y:S01]  /*bd00*/  F2FP.BF16.F32.PACK_AB R52, R53, R52 ;  /* 0x000000343534723e */ /* 0x000fe200000010ff */
[----:B------:R-:W-:Y:S01]  /*bd10*/  STS [R9], R36 ;  /* 0x0000002409007388 */ /* 0x000fe20000000800 */
[----:B------:R-:W-:Y:S01]  /*bd20*/  F2FP.BF16.F32.PACK_AB R54, R55, R54 ;  /* 0x000000363736723e */ /* 0x000fe200000010ff */
[----:B------:R-:W-:Y:S01]  /*bd30*/  FMUL.FTZ R80, R8, R80 ;  /* 0x0000005008507220 */ /* 0x000fe20000410000 */
[----:B------:R-:W-:Y:S01]  /*bd40*/  IADD3 R19, PT, PT, R6, R13, RZ ;  /* 0x0000000d06137210 */ /* 0x000fe20007ffe0ff */
[----:B------:R-:W-:Y:S01]  /*bd50*/  STS [R9+0x400], R38 ;  /* 0x0004002609007388 */ /* 0x000fe20000000800 */
[----:B------:R-:W-:Y:S01]  /*bd60*/  F2FP.BF16.F32.PACK_AB R56, R57, R56 ;  /* 0x000000383938723e */ /* 0x000fe200000010ff */
[C---:B------:R-:W-:Y:S01]  /*bd70*/  FMUL.FTZ R81, R8.reuse, R81 ;  /* 0x0000005108517220 */ /* 0x040fe20000410000 */
[----:B------:R-:W-:Y:S01]  /*bd80*/  F2FP.BF16.F32.PACK_AB R58, R59, R58 ;  /* 0x0000003a3b3a723e */ /* 0x000fe200000010ff */
[----:B------:R-:W-:Y:S01]  /*bd90*/  STS [R11], R40 ;  /* 0x000000280b007388 */ /* 0x000fe20000000800 */
[----:B------:R-:W-:Y:S01]  /*bda0*/  F2FP.BF16.F32.PACK_AB R60, R61, R60 ;  /* 0x0000003c3d3c723e */ /* 0x000fe200000010ff */
[----:B------:R-:W-:Y:S01]  /*bdb0*/  FMUL.FTZ R84, R8, R84 ;  /* 0x0000005408547220 */ /* 0x000fe20000410000 */
[----:B------:R-:W-:Y:S01]  /*bdc0*/  F2FP.BF16.F32.PACK_AB R62, R63, R62 ;  /* 0x0000003e3f3e723e */ /* 0x000fe200000010ff */
[----:B------:R-:W-:Y:S01]  /*bdd0*/  STS [R11+0x400], R42 ;  /* 0x0004002a0b007388 */ /* 0x000fe20000000800 */
[----:B------:R-:W-:Y:S01]  /*bde0*/  IADD3 R23, PT, PT, R6, R17, RZ ;  /* 0x0000001106177210 */ /* 0x000fe20007ffe0ff */
[C---:B------:R-:W-:Y:S01]  /*bdf0*/  FMUL.FTZ R85, R8.reuse, R85 ;  /* 0x0000005508557220 */ /* 0x040fe20000410000 */
[----:B------:R-:W-:Y:S01]  /*be00*/  F2FP.BF16.F32.PACK_AB R64, R65, R64 ;  /* 0x000000404140723e */ /* 0x000fe200000010ff */
[----:B------:R-:W-:Y:S01]  /*be10*/  STS [R15], R44 ;  /* 0x0000002c0f007388 */ /* 0x000fe20000000800 */
[----:B------:R-:W-:Y:S01]  /*be20*/  F2FP.BF16.F32.PACK_AB R66, R67, R66 ;  /* 0x000000424342723e */ /* 0x000fe200000010ff */
[C---:B------:R-:W-:Y:S01]  /*be30*/  FMUL.FTZ R88, R8.reuse, R88 ;  /* 0x0000005808587220 */ /* 0x040fe20000410000 */
[C---:B------:R-:W-:Y:S01]  /*be40*/  FMUL.FTZ R89, R8.reuse, R89 ;  /* 0x0000005908597220 */ /* 0x040fe20000410000 */
[----:B------:R-:W-:Y:S01]  /*be50*/  STS [R15+0x400], R46 ;  /* 0x0004002e0f007388 */ /* 0x000fe20000000800 */
[----:B------:R-:W-:Y:S01]  /*be60*/  F2FP.BF16.F32.PACK_AB R68, R69, R68 ;  /* 0x000000444544723e */ /* 0x000fe200000010ff */
[C---:B------:R-:W-:Y:S01]  /*be70*/  FMUL.FTZ R92, R8.reuse, R92 ;  /* 0x0000005c085c7220 */ /* 0x040fe20000410000 */
[----:B------:R-:W-:Y:S01]  /*be80*/  F2FP.BF16.F32.PACK_AB R70, R71, R70 ;  /* 0x000000464746723e */ /* 0x000fe200000010ff */
[----:B------:R-:W-:Y:S01]  /*be90*/  STS [R13], R48 ;  /* 0x000000300d007388 */ /* 0x000fe20000000800 */
[C---:B------:R-:W-:Y:S01]  /*bea0*/  FMUL.FTZ R93, R8.reuse, R93 ;  /* 0x0000005d085d7220 */ /* 0x040fe20000410000 */
[----:B------:R-:W-:Y:S01]  /*beb0*/  F2FP.BF16.F32.PACK_AB R72, R73, R72 ;  /* 0x000000484948723e */ /* 0x000fe200000010ff */
[C---:B------:R-:W-:Y:S01]  /*bec0*/  FMUL.FTZ R96, R8.reuse, R96 ;  /* 0x0000006008607220 */ /* 0x040fe20000410000 */
[----:B------:R-:W-:Y:S01]  /*bed0*/  STS [R13+0x400], R50 ;  /* 0x000400320d007388 */ /* 0x000fe20000000800 */
[----:B------:R-:W-:Y:S01]  /*bee0*/  F2FP.BF16.F32.PACK_AB R74, R75, R74 ;  /* 0x0000004a4b4a723e */ /* 0x000fe200000010ff */
        /* <DEDUP_REMOVED lines=26> */
[----:B------:R-:W-:Y:S01]  /*c090*/  STS [R7+0x2000], R64 ;  /* 0x0020004007007388 */ /* 0x000fe20000000800 */
[C---:B------:R-:W-:Y:S01]  /*c0a0*/  FMUL.FTZ R117, R8.reuse, R117 ;  /* 0x0000007508757220 */ /* 0x040fe20000410000 */
[----:B------:R-:W-:Y:S01]  /*c0b0*/  F2FP.BF16.F32.PACK_AB R96, R97, R96 ;  /* 0x000000606160723e */ /* 0x000fe200000010ff */
[C---:B------:R-:W-:Y:S01]  /*c0c0*/  FMUL.FTZ R124, R8.reuse, R124 ;  /* 0x0000007c087c7220 */ /* 0x040fe20000410000 */
[----:B------:R-:W-:Y:S01]  /*c0d0*/  STS [R7+0x2400], R66 ;  /* 0x0024004207007388 */ /* 0x000fe20000000800 */
[----:B------:R-:W-:Y:S01]  /*c0e0*/  F2FP.BF16.F32.PACK_AB R98, R99, R98 ;  /* 0x000000626362723e */ /* 0x000fe200000010ff */
[C---:B------:R-:W-:Y:S01]  /*c0f0*/  FMUL.FTZ R125, R8.reuse, R125 ;  /* 0x0000007d087d7220 */ /* 0x040fe20000410000 */
[----:B------:R-:W-:Y:S01]  /*c100*/  F2FP.BF16.F32.PACK_AB R100, R101, R100 ;  /* 0x000000646564723e */ /* 0x000fe200000010ff */
[----:B------:R-:W-:Y:S01]  /*c110*/  STS [R9+0x2000], R68 ;  /* 0x0020004409007388 */ /* 0x000fe20000000800 */
[----:B------:R-:W-:Y:S01]  /*c120*/  F2FP.BF16.F32.PACK_AB R102, R103, R102 ;  /* 0x000000666766723e */ /* 0x000fe200000010ff */
[C---:B------:R-:W-:Y:S01]  /*c130*/  FMUL.FTZ R120, R8.reuse, R120 ;  /* 0x0000007808787220 */ /* 0x040fe20000410000 */
[----:B------:R-:W-:Y:S01]  /*c140*/  FMUL.FTZ R121, R8, R121 ;  /* 0x0000007908797220 */ /* 0x000fe20000410000 */
[----:B------:R-:W-:Y:S01]  /*c150*/  STS [R9+0x2400], R70 ;  /* 0x0024004609007388 */ /* 0x000fe20000000800 */
[----:B------:R-:W-:Y:S01]  /*c160*/  F2FP.BF16.F32.PACK_AB R104, R105, R104 ;  /* 0x000000686968723e */ /* 0x000fe200000010ff */
[----:B------:R-:W4:Y:S01]  /*c170*/  LDC.U8 R0, c[0x0][0x548] ;  /* 0x00015200ff007b82 */ /* 0x000f220000000000 */
[----:B------:R-:W-:Y:S01]  /*c180*/  F2FP.BF16.F32.PACK_AB R106, R107, R106 ;  /* 0x0000006a6b6a723e */ /* 0x000fe200000010ff */
[----:B------:R-:W-:Y:S01]  /*c190*/  STS [R11+0x2000], R72 ;  /* 0x002000480b007388 */ /* 0x000fe20000000800 */
[----:B------:R-:W-:Y:S01]  /*c1a0*/  F2FP.BF16.F32.PACK_AB R108, R109, R108 ;  /* 0x0000006c6d6c723e */ /* 0x000fe200000010ff */
[----:B--2---:R-:W-:Y:S01]  /*c1b0*/  @P2 FMUL.FTZ R5, R5, 0.69314718246459960938 ;  /* 0x3f31721805052820 */ /* 0x004fe20000410000 */
        /* <DEDUP_REMOVED lines=14> */
[----:B----4-:R-:W-:-:S03]  /*c2a0*/  ISETP.NE.AND P4, PT, R0, RZ, PT ;  /* 0x000000ff0000720c */ /* 0x010fc60003f85270 */
[----:B------:R-:W-:Y:S01]  /*c2b0*/  STS [R19+0x2000], R84 ;  /* 0x0020005413007388 */ /* 0x000fe20000000800 */
[----:B------:R-:W-:-:S03]  /*c2c0*/  ISETP.NE.OR P0, PT, R200, -0x1, !P4 ;  /* 0xffffffffc800780c */ /* 0x000fc60006705670 */
[----:B------:R-:W-:Y:S04]  /*c2d0*/  STS [R19+0x2400], R86 ;  /* 0x0024005613007388 */ /* 0x000fe80000000800 */
[----:B------:R-:W-:Y:S02]  /*c2e0*/  STS [R17+0x2000], R88 ;  /* 0x0020005811007388 */ /* 0x000fe40000000800 */
[----:B------:R-:W2:Y:S02]  /*c2f0*/  @!P4 LDC R0, c[0x0][0x3e0] ;  /* 0x0000f800ff00cb82 */ /* 0x000ea40000000800 */
[----:B------:R-:W-:Y:S04]  /*c300*/  STS [R17+0x2400], R90 ;  /* 0x0024005a11007388 */ /* 0x000fe80000000800 */
[----:B------:R-:W-:Y:S02]  /*c310*/  STS [R23+0x2000], R92 ;  /* 0x0020005c17007388 */ /* 0x000fe40000000800 */
[----:B------:R-:W4:Y:S02]  /*c320*/  @P4 LDC R18, c[0x0][0x454] ;  /* 0x00011500ff124b82 */ /* 0x000f240000000800 */
[----:B------:R-:W-:Y:S04]  /*c330*/  STS [R23+0x2400], R94 ;  /* 0x0024005e17007388 */ /* 0x000fe80000000800 */
[----:B------:R-:W-:Y:S04]  /*c340*/  STS [R7+0x4000], R96 ;  /* 0x0040006007007388 */ /* 0x000fe80000000800 */
[----:B------:R-:W-:Y:S04]  /*c350*/  STS [R7+0x4400], R98 ;  /* 0x0044006207007388 */ /* 0x000fe80000000800 */
[----:B------:R-:W-:Y:S04]  /*c360*/  STS [R9+0x4000], R100 ;  /* 0x0040006409007388 */ /* 0x000fe80000000800 */
[----:B------:R5:W-:Y:S04]  /*c370*/  STS [R9+0x4400], R102 ;  /* 0x0044006609007388 */ /* 0x000be80000000800 */
[----:B------:R-:W-:Y:S04]  /*c380*/  STS [R11+0x4000], R104 ;  /* 0x004000680b007388 */ /* 0x000fe80000000800 */
[----:B------:R3:W-:Y:S04]  /*c390*/  STS [R11+0x4400], R106 ;  /* 0x0044006a0b007388 */ /* 0x0007e80000000800 */
[----:B------:R-:W-:Y:S04]  /*c3a0*/  STS [R15+0x4000], R108 ;  /* 0x0040006c0f007388 */ /* 0x000fe80000000800 */
[----:B------:R-:W-:Y:S04]  /*c3b0*/  STS [R15+0x4400], R110 ;  /* 0x0044006e0f007388 */ /* 0x000fe80000000800 */
[----:B------:R-:W-:Y:S04]  /*c3c0*/  STS [R13+0x4000], R112 ;  /* 0x004000700d007388 */ /* 0x000fe80000000800 */
[----:B------:R-:W-:Y:S01]  /*c3d0*/  STS [R13+0x4400], R114 ;  /* 0x004400720d007388 */ /* 0x000fe20000000800 */
[----:B-----5:R-:W5:Y:S03]  /*c3e0*/  @P3 LDC.64 R8, c[0x0][0x408] ;  /* 0x00010200ff083b82 */ /* 0x020f660000000a00 */
[----:B------:R-:W-:Y:S04]  /*c3f0*/  STS [R19+0x4000], R116 ;  /* 0x0040007413007388 */ /* 0x000fe80000000800 */
[----:B------:R1:W-:Y:S01]  /*c400*/  STS [R19+0x4400], R118 ;  /* 0x0044007613007388 */ /* 0x0003e20000000800 */
[----:B---3--:R-:W3:Y:S03]  /*c410*/  LDC.64 R10, c[0x0][0x408] ;  /* 0x00010200ff0a7b82 */ /* 0x008ee60000000a00 */
[----:B------:R-:W-:Y:S04]  /*c420*/  STS [R17+0x4000], R124 ;  /* 0x0040007c11007388 */ /* 0x000fe80000000800 */
[----:B------:R2:W-:Y:S04]  /*c430*/  STS [R17+0x4400], R126 ;  /* 0x0044007e11007388 */ /* 0x0005e80000000800 */
[----:B------:R-:W-:Y:S04]  /*c440*/  STS [R23+0x4000], R120 ;  /* 0x0040007817007388 */ /* 0x000fe80000000800 */
[----:B------:R4:W-:Y:S01]  /*c450*/  STS [R23+0x4400], R122 ;  /* 0x0044007a17007388 */ /* 0x0009e20000000800 */
[----:B-----5:R-:W-:Y:S01]  /*c460*/  @P3 IMAD.WIDE.U32 R34, R200, R8, RZ ;  /* 0x00000008c8223225 */ /* 0x020fe200078e00ff */
[----:B------:R-:W-:-:S03]  /*c470*/  MOV R8, 0x7f800000 ;  /* 0x7f80000000087802 */ /* 0x000fc60000000f00 */
[----:B------:R-:W-:Y:S01]  /*c480*/  @P1 FFMA.FTZ R8, R3, R16, R4 ;  /* 0x0000001003081223 */ /* 0x000fe20000010004 */
[----:B------:R-:W-:Y:S08]  /*c490*/  BAR.SYNC.DEFER_BLOCKING 0x0 ;  /* 0x0000000000007b1d */ /* 0x000ff00000010000 */
[----:B-1----:R-:W1:Y:S01]  /*c4a0*/  @P2 LDC R19, c[0x0][0x458] ;  /* 0x00011600ff132b82 */ /* 0x002e620000000800 */
[----:B------:R-:W5:Y:S01]  /*c4b0*/  S2R R6, SR_CTAID.Y ;  /* 0x0000000000067919 */ /* 0x000f620000002600 */
[----:B------:R-:W3:Y:S06]  /*c4c0*/  S2R R7, SR_CTAID.Z ;  /* 0x0000000000077919 */ /* 0x000eec0000002700 */
[----:B--2---:R-:W2:Y:S01]  /*c4d0*/  LDC R17, c[0x0][0x434] ;  /* 0x00010d00ff117b82 */ /* 0x004ea20000000800 */
[----:B----4-:R-:W-:Y:S01]  /*c4e0*/  LOP3.LUT R23, R190, 0x30, RZ, 0xc0, !PT ;  /* 0x00000030be177812 */ /* 0x010fe200078ec0ff */
[----:B------:R4:W2:Y:S04]  /*c4f0*/  LDS.128 R28, [R213+0x1800] ;  /* 0x00180000d51c7984 */ /* 0x0008a80000000c00 */
[----:B------:R4:W2:Y:S04]  /*c500*/  LDS.128 R24, [R213+0x3800] ;  /* 0x00380000d5187984 */ /* 0x0008a80000000c00 */
[----:B------:R4:W4:Y:S01]  /*c510*/  LDS.128 R12, [R213+0x5800] ;  /* 0x00580000d50c7984 */ /* 0x0009220000000c00 */
[----:B-----5:R-:W-:Y:S01]  /*c520*/  @!P3 IMAD.WIDE.U32 R32, R6, R20, RZ ;  /* 0x000000140620b225 */ /* 0x020fe200078e00ff */
[----:B------:R-:W-:-:S03]  /*c530*/  SHF.R.U32.HI R20, RZ, 0x2, R2 ;  /* 0x00000002ff147819 */ /* 0x000fc60000011602 */
[----:B------:R-:W-:Y:S01]  /*c540*/  @!P3 IMAD R21, R6, R21, R33 ;  /* 0x000000150615b224 */ /* 0x000fe200078e0221 */
[----:B------:R-:W-:Y:S01]  /*c550*/  LOP3.LUT R23, R23, 0x7, R20, 0xf8, !PT ;  /* 0x0000000717177812 */ /* 0x000fe200078ef814 */
[----:B------:R-:W-:Y:S01]  /*c560*/  @P3 IMAD R21, R200, R9, R35 ;  /* 0x00000009c8153224 */ /* 0x000fe200078e0223 */
[----:B------:R-:W-:Y:S01]  /*c570*/  MOV R9, 0x7f800000 ;  /* 0x7f80000000097802 */ /* 0x000fe20000000f00 */
[----:B---3--:R-:W-:Y:S02]  /*c580*/  @!P4 IMAD R0, R6, R0, R7 ;  /* 0x000000000600c224 */ /* 0x008fe400078e0207 */
[----:B-1----:R-:W-:Y:S01]  /*c590*/  @P2 FFMA.FTZ R9, R132, R19, R5 ;  /* 0x0000001384092223 */ /* 0x002fe20000010005 */
[-C--:B--2---:R-:W-:Y:S02]  /*c5a0*/  @!P0 IMAD R200, R6, R17.reuse, RZ ;  /* 0x0000001106c88224 */ /* 0x084fe400078e02ff */
[----:B------:R-:W-:Y:S02]  /*c5b0*/  @!P4 IMAD R0, R0, R17, RZ ;  /* 0x000000110000c224 */ /* 0x000fe400078e02ff */
        /* <DEDUP_REMOVED lines=13> */
.L_x_1793:
[----:B------:R-:W-:Y:S05]  /*c690*/  BSYNC.RECONVERGENT B0 ;  /* 0x0000000000007941 */ /* 0x000fea0003800200 */
.L_x_1792:
[----:B------:R-:W2:Y:S01]  /*c6a0*/  LDCU.64 UR4, c[0x0][0x410] ;  /* 0x00008200ff0477ac */ /* 0x000ea20008000a00 */
[----:B------:R-:W-:Y:S01]  /*c6b0*/  IMAD.MOV.U32 R187, RZ, RZ, RZ ;  /* 0x000000ffffbb7224 */ /* 0x000fe200078e00ff */
[----:B------:R-:W-:Y:S01]  /*c6c0*/  SHF.R.U32.HI R3, RZ, 0x3, R2 ;  /* 0x00000003ff037819 */ /* 0x000fe20000011602 */
[----:B------:R-:W-:Y:S01]  /*c6d0*/  @P3 IMAD.MOV.U32 R32, RZ, RZ, R34 ;  /* 0x000000ffff203224 */ /* 0x000fe200078e0022 */
[----:B------:R-:W-:Y:S01]  /*c6e0*/  BSSY.RECONVERGENT B0, `(.L_x_1794) ;  /* 0x000001b000007945 */ /* 0x000fe20003800200 */
[----:B-1----:R-:W-:Y:S01]  /*c6f0*/  IMAD.WIDE.U32 R4, R10, UR6, R186 ;  /* 0x000000060a047c25 */ /* 0x002fe2000f8e00ba */
[C---:B------:R-:W-:Y:S02]  /*c700*/  ISETP.GE.AND P3, PT, R3.reuse, R194, PT ;  /* 0x000000c20300720c */ /* 0x040fe40003f66270 */
[----:B------:R-:W-:Y:S01]  /*c710*/  IADD3 R9, PT, PT, R3, 0x10, RZ ;  /* 0x0000001003097810 */ /* 0x000fe20007ffe0ff */
[----:B------:R-:W-:Y:S01]  /*c720*/  IMAD R0, R11, UR6, R5 ;  /* 0x000000060b007c24 */ /* 0x000fe2000f8e0205 */
[----:B------:R-:W-:Y:S01]  /*c730*/  IADD3 R34, P0, PT, R32, R4, RZ ;  /* 0x0000000420227210 */ /* 0x000fe20007f1e0ff */
[----:B------:R-:W-:Y:S01]  /*c740*/  VIADD R5, R3, 0x20 ;  /* 0x0000002003057836 */ /* 0x000fe20000000000 */
[----:B------:R-:W-:Y:S01]  /*c750*/  ISETP.GE.AND P2, PT, R9, R194, PT ;  /* 0x000000c20900720c */ /* 0x000fe20003f46270 */
[----:B------:R-:W-:Y:S01]  /*c760*/  VIADD R17, R3, 0x30 ;  /* 0x0000003003117836 */ /* 0x000fe20000000000 */
[----:B------:R-:W-:-:S02]  /*c770*/  IADD3.X R35, PT, PT, R21, R0, RZ, P0, !PT ;  /* 0x0000000015237210 */ /* 0x000fc400007fe4ff */
[-C--:B------:R-:W-:Y:S01]  /*c780*/  ISETP.GE.AND P1, PT, R5, R194.reuse, PT ;  /* 0x000000c20500720c */ /* 0x080fe20003f26270 */
[----:B------:R1:W3:Y:S01]  /*c790*/  LDS.128 R20, [R213] ;  /* 0x00000000d5147984 */ /* 0x0002e20000000c00 */
[----:B------:R-:W-:Y:S01]  /*c7a0*/  ISETP.GE.AND P0, PT, R17, R194, PT ;  /* 0x000000c21100720c */ /* 0x000fe20003f06270 */
[C---:B--2---:R-:W-:Y:S02]  /*c7b0*/  IMAD.WIDE.U32 R34, R7.reuse, UR4, R34 ;  /* 0x0000000407227c25 */ /* 0x044fe4000f8e0022 */
[----:B------:R1:W2:Y:S02]  /*c7c0*/  LDS.128 R16, [R213+0x2000] ;  /* 0x00200000d5107984 */ /* 0x0002a40000000c00 */
[----:B------:R-:W-:Y:S02]  /*c7d0*/  IMAD R37, R7, UR5, R35 ;  /* 0x0000000507257c24 */ /* 0x000fe4000f8e0223 */
[----:B------:R1:W4:Y:S01]  /*c7e0*/  LDS.128 R4, [R213+0x4000] ;  /* 0x00400000d5047984 */ /* 0x0003220000000c00 */
[----:B------:R-:W-:Y:S05]  /*c7f0*/  @P3 BRA `(.L_x_1795) ;  /* 0x0000000000243947 */ /* 0x000fea0003800000 */
[----:B------:R-:W5:Y:S01]  /*c800*/  LDCU.64 UR4, c[0x0][0x3f0] ;  /* 0x00007e00ff0477ac */ /* 0x000f620008000a00 */
[----:B------:R-:W-:-:S05]  /*c810*/  MOV R36, R34 ;  /* 0x0000002200247202 */ /* 0x000fca0000000f00 */
[----:B------:R-:W-:-:S04]  /*c820*/  IMAD.WIDE.U32 R8, R3, R10, R36 ;  /* 0x0000000a03087225 */ /* 0x000fc800078e0024 */
[----:B------:R-:W-:Y:S01]  /*c830*/  IMAD R0, R3, R11, R9 ;  /* 0x0000000b03007224 */ /* 0x000fe200078e0209 */
[----:B-----5:R-:W-:-:S04]  /*c840*/  LEA R32, P3, R8, UR4, 0x1 ;  /* 0x0000000408207c11 */ /* 0x020fc8000f8608ff */
[----:B------:R-:W-:-:S05]  /*c850*/  LEA.HI.X R33, R8, UR5, R0, 0x1, P3 ;  /* 0x0000000508217c11 */ /* 0x000fca00098f0c00 */
[----:B---3--:R3:W-:Y:S04]  /*c860*/  STG.E.128 desc[UR16][R32.64], R20 ;  /* 0x0000001420007986 */ /* 0x0087e8000c101d10 */
[----:B--2---:R3:W-:Y:S04]  /*c870*/  STG.E.128 desc[UR16][R32.64+0x80], R16 ;  /* 0x0000801020007986 */ /* 0x0047e8000c101d10 */
[----:B----4-:R3:W-:Y:S02]  /*c880*/  STG.E.128 desc[UR16][R32.64+0x100], R4 ;  /* 0x0001000420007986 */ /* 0x0107e4000c101d10 */
.L_x_1795:
[----:B------:R-:W-:Y:S05]  /*c890*/  BSYNC.RECONVERGENT B0 ;  /* 0x0000000000007941 */ /* 0x000fea0003800200 */
.L_x_1794:
[----:B---3--:R3:W1:Y:S01]  /*c8a0*/  LDS.128 R20, [R213+0x800] ;  /* 0x00080000d5147984 */ /* 0x0086620000000c00 */
[----:B------:R-:W-:Y:S03]  /*c8b0*/  BSSY.RECONVERGENT B0, `(.L_x_1796) ;  /* 0x0000012000007945 */ /* 0x000fe60003800200 */
[----:B--2---:R3:W2:Y:S04]  /*c8c0*/  LDS.128 R16, [R213+0x2800] ;  /* 0x00280000d5107984 */ /* 0x0046a80000000c00 */
[----:B----4-:R3:W4:Y:S01]  /*c8d0*/  LDS.128 R4, [R213+0x4800] ;  /* 0x00480000d5047984 */ /* 0x0107220000000c00 */
[----:B------:R-:W-:Y:S05]  /*c8e0*/  @P2 BRA `(.L_x_1797) ;  /* 0x0000000000382947 */ /* 0x000fea0003800000 */
[----:B------:R-:W-:Y:S01]  /*c8f0*/  IADD3 R9, P2, PT, R3, 0x10, RZ ;  /* 0x0000001003097810 */ /* 0x000fe20007f5e0ff */
[----:B------:R-:W5:Y:S01]  /*c900*/  LDCU.64 UR4, c[0x0][0x3f0] ;  /* 0x00007e00ff0477ac */ /* 0x000f620008000a00 */
[----:B------:R-:W-:-:S03]  /*c910*/  IMAD.MOV.U32 R32, RZ, RZ, R34 ;  /* 0x000000ffff207224 */ /* 0x000fc600078e0022 */
[----:B------:R-:W-:-:S04]  /*c920*/  IMAD.X R33, RZ, RZ, RZ, P2 ;  /* 0x000000ffff217224 */ /* 0x000fc800010e06ff */
[----:B------:R-:W-:Y:S01]  /*c930*/  IMAD R0, R33, R10, RZ ;  /* 0x0000000a21007224 */ /* 0x000fe200078e02ff */
[----:B------:R-:W-:-:S03]  /*c940*/  MOV R33, R37 ;  /* 0x0000002500217202 */ /* 0x000fc60000000f00 */
[C---:B------:R-:W-:Y:S02]  /*c950*/  IMAD R0, R9.reuse, R11, R0 ;  /* 0x0000000b09007224 */ /* 0x040fe400078e0200 */
[----:B------:R-:W-:-:S03]  /*c960*/  IMAD.WIDE.U32 R32, R9, R10, R32 ;  /* 0x0000000a09207225 */ /* 0x000fc600078e0020 */
[----:B-----5:R-:W-:Y:S02]  /*c970*/  LEA R8, P2, R32, UR4, 0x1 ;  /* 0x0000000420087c11 */ /* 0x020fe4000f8408ff */
[----:B------:R-:W-:-:S04]  /*c980*/  IADD3 R0, PT, PT, R0, R33, RZ ;  /* 0x0000002100007210 */ /* 0x000fc80007ffe0ff */
[----:B------:R-:W-:-:S05]  /*c990*/  LEA.HI.X R9, R32, UR5, R0, 0x1, P2 ;  /* 0x0000000520097c11 */ /* 0x000fca00090f0c00 */
[----:B-1----:R1:W-:Y:S04]  /*c9a0*/  STG.E.128 desc[UR16][R8.64], R20 ;  /* 0x0000001408007986 */ /* 0x0023e8000c101d10 */
[----:B--2---:R1:W-:Y:S04]  /*c9b0*/  STG.E.128 desc[UR16][R8.64+0x80], R16 ;  /* 0x0000801008007986 */ /* 0x0043e8000c101d10 */
[----:B----4-:R1:W-:Y:S02]  /*c9c0*/  STG.E.128 desc[UR16][R8.64+0x100], R4 ;  /* 0x0001000408007986 */ /* 0x0103e4000c101d10 */
.L_x_1797:
[----:B------:R-:W-:Y:S05]  /*c9d0*/  BSYNC.RECONVERGENT B0 ;  /* 0x0000000000007941 */ /* 0x000fea0003800200 */
.L_x_1796:
[----:B-12---:R1:W2:Y:S01]  /*c9e0*/  LDS.128 R16, [R213+0x1000] ;  /* 0x00100000d5107984 */ /* 0x0062a20000000c00 */
[----:B------:R-:W-:Y:S03]  /*c9f0*/  BSSY.RECONVERGENT B0, `(.L_x_1798) ;  /* 0x0000012000007945 */ /* 0x000fe60003800200 */
[----:B----4-:R1:W4:Y:S04]  /*ca00*/  LDS.128 R4, [R213+0x3000] ;  /* 0x00300000d5047984 */ /* 0x0103280000000c00 */
[----:B------:R1:W1:Y:S01]  /*ca10*/  LDS.128 R20, [R213+0x5000] ;  /* 0x00500000d5147984 */ /* 0x0002620000000c00 */
        /* <DEDUP_REMOVED lines=12> */
[----:B--2---:R2:W-:Y:S04]  /*cae0*/  STG.E.128 desc[UR16][R8.64], R16 ;  /* 0x0000001008007986 */ /* 0x0045e8000c101d10 */
[----:B----4-:R2:W-:Y:S04]  /*caf0*/  STG.E.128 desc[UR16][R8.64+0x80], R4 ;  /* 0x0000800408007986 */ /* 0x0105e8000c101d10 */
[----:B-1----:R2:W-:Y:S02]  /*cb00*/  STG.E.128 desc[UR16][R8.64+0x100], R20 ;  /* 0x0001001408007986 */ /* 0x0025e4000c101d10 */
.L_x_1799:
[----:B------:R-:W-:Y:S05]  /*cb10*/  BSYNC.RECONVERGENT B0 ;  /* 0x0000000000007941 */ /* 0x000fea0003800200 */
.L_x_1798:
[----:B------:R-:W-:Y:S05]  /*cb20*/  @P0 EXIT ;  /* 0x000000000000094d */ /* 0x000fea0003800000 */
[----:B------:R-:W-:Y:S01]  /*cb30*/  IADD3 R3, P0, PT, R3, 0x30, RZ ;  /* 0x0000003003037810 */ /* 0x000fe20007f1e0ff */
[----:B------:R-:W5:Y:S01]  /*cb40*/  LDCU.64 UR4, c[0x0][0x3f0] ;  /* 0x00007e00ff0477ac */ /* 0x000f620008000a00 */
[----:B--2-4-:R-:W-:-:S03]  /*cb50*/  IMAD.MOV.U32 R4, RZ, RZ, R34 ;  /* 0x000000ffff047224 */ /* 0x014fc600078e0022 */
        /* <DEDUP_REMOVED lines=8> */
[----:B------:R-:W-:Y:S04]  /*cbe0*/  STG.E.128 desc[UR16][R2.64], R28 ;  /* 0x0000001c02007986 */ /* 0x000fe8000c101d10 */
[----:B------:R-:W-:Y:S04]  /*cbf0*/  STG.E.128 desc[UR16][R2.64+0x80], R24 ;  /* 0x0000801802007986 */ /* 0x000fe8000c101d10 */
[----:B------:R-:W-:Y:S01]  /*cc00*/  STG.E.128 desc[UR16][R2.64+0x100], R12 ;  /* 0x0001000c02007986 */ /* 0x000fe2000c101d10 */
[----:B------:R-:W-:Y:S05]  /*cc10*/  EXIT ;  /* 0x000000000000794d */ /* 0x000fea0003800000 */
.L_x_1800:
        /* <DEDUP_REMOVED lines=14> */
.L_x_3745:


//--------------------- .text._ZN5flash24flash_fwd_splitkv_kernelI23Flash_fwd_kernel_traitsILi192ELi64ELi64ELi4ELb0ELb0EN7cutlass10bfloat16_tE19Flash_kernel_traitsILi192ELi64ELi64ELi4ES3_EELb1ELb0ELb0ELb0ELb1ELb1ELb0ELb0EEEvNS_16Flash_fwd_paramsE --------------------------
	.section	.text._ZN5flash24flash_fwd_splitkv_kernelI23Flash_fwd_kernel_traitsILi192ELi64ELi64ELi4ELb0ELb0EN7cutlass10bfloat16_tE19Flash_kernel_traitsILi192ELi64ELi64ELi4ES3_EELb1ELb0ELb0ELb0ELb1ELb1ELb0ELb0EEEvNS_16Flash_fwd_paramsE,"ax",@progbits
	.align	128
        .global         _ZN5flash24flash_fwd_splitkv_kernelI23Flash_fwd_kernel_traitsILi192ELi64ELi64ELi4ELb0ELb0EN7cutlass10bfloat16_tE19Flash_kernel_traitsILi192ELi64ELi64ELi4ES3_EELb1ELb0ELb0ELb0ELb1ELb1ELb0ELb0EEEvNS_16Flash_fwd_paramsE
        .type           _ZN5flash24flash_fwd_splitkv_kernelI23Flash_fwd_kernel_traitsILi192ELi64ELi64ELi4ELb0ELb0EN7cutlass10bfloat16_tE19Flash_kernel_traitsILi192ELi64ELi64ELi4ES3_EELb1ELb0ELb0ELb0ELb1ELb1ELb0ELb0EEEvNS_16Flash_fwd_paramsE,@function
        .size           _ZN5flash24flash_fwd_splitkv_kernelI23Flash_fwd_kernel_traitsILi192ELi64ELi64ELi4ELb0ELb0EN7cutlass10bfloat16_tE19Flash_kernel_traitsILi192ELi64ELi64ELi4ES3_EELb1ELb0ELb0ELb0ELb1ELb1ELb0ELb0EEEvNS_16Flash_fwd_paramsE,(.L_x_3746 - _ZN5flash24flash_fwd_splitkv_kernelI23Flash_fwd_kernel_traitsILi192ELi64ELi64ELi4ELb0ELb0EN7cutlass10bfloat16_tE19Flash_kernel_traitsILi192ELi64ELi64ELi4ES3_EELb1ELb0ELb0ELb0ELb1ELb1ELb0ELb0EEEvNS_16Flash_fwd_paramsE)
        .other          _ZN5flash24flash_fwd_splitkv_kernelI23Flash_fwd_kernel_traitsILi192ELi64ELi64ELi4ELb0ELb0EN7cutlass10bfloat16_tE19Flash_kernel_traitsILi192ELi64ELi64ELi4ES3_EELb1ELb0ELb0ELb0ELb1ELb1ELb0ELb0EEEvNS_16Flash_fwd_paramsE,@"STO_CUDA_ENTRY STV_DEFAULT"
_ZN5flash24flash_fwd_splitkv_kernelI23Flash_fwd_kernel_traitsILi192ELi64ELi64ELi4ELb0ELb0EN7cutlass10bfloat16_tE19Flash_kernel_traitsILi192ELi64ELi64ELi4ES3_EELb1ELb0ELb0ELb0ELb1ELb1ELb0ELb0EEEvNS_16Flash_fwd_paramsE:
.text._ZN5flash24flash_fwd_splitkv_kernelI23Flash_fwd_kernel_traitsILi192ELi64ELi64ELi4ELb0ELb0EN7cutlass10bfloat16_tE19Flash_kernel_traitsILi192ELi64ELi64ELi4ES3_EELb1ELb0ELb0ELb0ELb1ELb1ELb0ELb0EEEvNS_16Flash_fwd_paramsE:
        /* <DEDUP_REMOVED lines=51> */
.L_x_1801:
[----:B------:R-:W-:Y:S01]  /*0330*/  @!P2 ISETP.NE.U32.AND P0, PT, R4, RZ, PT ;  /* 0x000000ff0400a20c */ /* 0x000fe20003f05070 */
[----:B------:R-:W-:-:S12]  /*0340*/  @!P3 EXIT ;  /* 0x000000000000b94d */ /* 0x000fd80003800000 */
[----:B------:R-:W2:Y:S01]  /*0350*/  LDCU UR5, c[0x0][0x438] ;  /* 0x00008700ff0577ac */ /* 0x000ea20008000800 */
[----:B------:R-:W-:Y:S01]  /*0360*/  @!P2 ISETP.NE.AND.EX P0, PT, R5, RZ, PT, P0 ;  /* 0x000000ff0500a20c */ /* 0x000fe20003f05300 */
[----:B-----5:R-:W-:Y:S01]  /*0370*/  @P2 IMAD.IADD R79, R79, 0x1, -R2 ;  /* 0x000000014f4f2824 */ /* 0x020fe200078e0a02 */
[----:B------:R-:W3:Y:S01]  /*0380*/  S2R R17, SR_CTAID.Z ;  /* 0x0000000000117919 */ /* 0x000ee20000002700 */
[----:B------:R-:W4:Y:S01]  /*0390*/  LDCU UR14, c[0x0][0x508] ;  /* 0x0000a100ff0e77ac */ /* 0x000f220008000800 */
[----:B------:R-:W-:Y:S01]  /*03a0*/  @!P2 SEL R0, R0, RZ, P0 ;  /* 0x000000ff0000a207 */ /* 0x000fe20000000000 */
[----:B------:R-:W-:Y:S01]  /*03b0*/  VIADD R5, R25, 0x1 ;  /* 0x0000000119057836 */ /* 0x000fe20000000000 */
[----:B------:R-:W1:Y:S01]  /*03c0*/  S2R R186, SR_TID.X ;  /* 0x0000000000ba7919 */ /* 0x000e620000002100 */
[----:B------:R-:W-:Y:S01]  /*03d0*/  IMAD.MOV.U32 R6, RZ, RZ, R8 ;  /* 0x000000ffff067224 */ /* 0x000fe200078e0008 */
[----:B------:R-:W-:Y:S01]  /*03e0*/  @!P2 IADD3 R79, PT, PT, R0, R7, -R2 ;  /* 0x00000007004fa210 */ /* 0x000fe20007ffe802 */
[----:B------:R-:W-:-:S04]  /*03f0*/  IMAD R0, R5, 0x40, -R84 ;  /* 0x0000004005007824 */ /* 0x000fc800078e0a54 */
        /* <DEDUP_REMOVED lines=27> */
[----:B--2---:R-:W-:-:S02]  /*05b0*/  IMAD R6, R6, UR7, R17 ;  /* 0x0000000706067c24 */ /* 0x004fc4000f8e0211 */
[----:B-1----:R-:W-:-:S04]  /*05c0*/  IMAD.WIDE.U32 R12, R83, R2, R12 ;  /* 0x00000002530c7225 */ /* 0x002fc800078e000c */
[----:B-----5:R-:W-:-:S04]  /*05d0*/  @!P0 IMAD.WIDE.U32 R10, R8, R4, RZ ;  /* 0x00000004080a8225 */ /* 0x020fc800078e00ff */
[----:B------:R-:W-:Y:S02]  /*05e0*/  @!P0 IMAD R5, R8, R5, R11 ;  /* 0x0000000508058224 */ /* 0x000fe400078e020b */
[----:B------:R-:W-:-:S04]  /*05f0*/  @P0 IMAD.WIDE.U32 R8, R202, R2, RZ ;  /* 0x00000002ca080225 */ /* 0x000fc800078e00ff */
[-C--:B------:R-:W-:Y:S01]  /*0600*/  @P0 IMAD R5, R202, R3.reuse, R9 ;  /* 0x00000003ca050224 */ /* 0x080fe200078e0209 */
[----:B------:R-:W-:Y:S01]  /*0610*/  @P0 MOV R10, R8 ;  /* 0x00000008000a0202 */ /* 0x000fe20000000f00 */
[----:B------:R-:W-:Y:S01]  /*0620*/  IMAD R4, R83, R3, R13 ;  /* 0x0000000353047224 */ /* 0x000fe200078e020d */
[----:B------:R-:W-:Y:S01]  /*0630*/  IADD3 R8, PT, PT, R0, 0x10, RZ ;  /* 0x0000001000087810 */ /* 0x000fe20007ffe0ff */
[----:B----4-:R-:W-:Y:S01]  /*0640*/  IMAD R83, R6, UR6, R83 ;  /* 0x0000000606537c24 */ /* 0x010fe2000f8e0253 */
[----:B------:R-:W-:Y:S01]  /*0650*/  IADD3 R12, P0, PT, R10, R12, RZ ;  /* 0x0000000c0a0c7210 */ /* 0x000fe20007f1e0ff */
[----:B------:R-:W-:Y:S01]  /*0660*/  VIADD R10, R0, 0x20 ;  /* 0x00000020000a7836 */ /* 0x000fe20000000000 */
[-C--:B------:R-:W-:Y:S02]  /*0670*/  ISETP.GE.AND P3, PT, R8, R7.reuse, PT ;  /* 0x000000070800720c */ /* 0x080fe40003f66270 */
[----:B------:R-:W-:Y:S02]  /*0680*/  IADD3.X R13, PT, PT, R5, R4, RZ, P0, !PT ;  /* 0x00000004050d7210 */ /* 0x000fe400007fe4ff */
[----:B------:R-:W-:-:S02]  /*0690*/  ISETP.GE.AND P0, PT, R0, R7, PT ;  /* 0x000000070000720c */ /* 0x000fc40003f06270 */
[----:B------:R-:W-:Y:S01]  /*06a0*/  IADD3 R8, PT, PT, R0, 0x30, RZ ;  /* 0x0000003000087810 */ /* 0x000fe20007ffe0ff */
[C---:B---3--:R-:W-:Y:S01]  /*06b0*/  IMAD.WIDE.U32 R12, R17.reuse, UR4, R12 ;  /* 0x00000004110c7c25 */ /* 0x048fe2000f8e000c */
[-C--:B------:R-:W-:Y:S02]  /*06c0*/  ISETP.GE.AND P2, PT, R10, R7.reuse, PT ;  /* 0x000000070a00720c */ /* 0x080fe40003f46270 */
[----:B------:R-:W-:Y:S01]  /*06d0*/  ISETP.GE.AND P1, PT, R8, R7, PT ;  /* 0x000000070800720c */ /* 0x000fe20003f26270 */
[----:B------:R-:W-:-:S06]  /*06e0*/  IMAD R11, R17, UR5, R13 ;  /* 0x00000005110b7c24 */ /* 0x000fcc000f8e020d */
[----:B------:R-:W-:Y:S06]  /*06f0*/  @P0 BRA `(.L_x_1804) ;  /* 0x0000000000240947 */ /* 0x000fec0003800000 */
        /* <DEDUP_REMOVED lines=9> */
.L_x_1804:
[----:B------:R-:W-:Y:S05]  /*0790*/  BSYNC.RECONVERGENT B0 ;  /* 0x0000000000007941 */ /* 0x000fea0003800200 */
.L_x_1803:
[----:B------:R-:W-:Y:S04]  /*07a0*/  BSSY.RECONVERGENT B0, `(.L_x_1805) ;  /* 0x0000010000007945 */ /* 0x000fe80003800200 */
[----:B------:R-:W-:Y:S05]  /*07b0*/  @P3 BRA `(.L_x_1806) ;  /* 0x0000000000383947 */ /* 0x000fea0003800000 */
[----:B------:R-:W-:Y:S01]  /*07c0*/  IADD3 R5, P0, PT, R0, 0x10, RZ ;  /* 0x0000001000057810 */ /* 0x000fe20007f1e0ff */
[----:B------:R-:W1:Y:S01]  /*07d0*/  LDCU.64 UR4, c[0x0][0x3f0] ;  /* 0x00007e00ff0477ac */ /* 0x000e620008000a00 */
[----:B------:R-:W-:-:S03]  /*07e0*/  IMAD.MOV.U32 R8, RZ, RZ, R12 ;  /* 0x000000ffff087224 */ /* 0x000fc600078e000c */
[----:B------:R-:W-:-:S04]  /*07f0*/  IMAD.X R9, RZ, RZ, RZ, P0 ;  /* 0x000000ffff097224 */ /* 0x000fc800000e06ff */
[----:B------:R-:W-:Y:S01]  /*0800*/  IMAD R4, R9, R2, RZ ;  /* 0x0000000209047224 */ /* 0x000fe200078e02ff */
[----:B------:R-:W-:-:S03]  /*0810*/  MOV R9, R11 ;  /* 0x0000000b00097202 */ /* 0x000fc60000000f00 */
[C---:B------:R-:W-:Y:S02]  /*0820*/  IMAD R4, R5.reuse, R3, R4 ;  /* 0x0000000305047224 */ /* 0x040fe400078e0204 */
[----:B------:R-:W-:-:S03]  /*0830*/  IMAD.WIDE.U32 R8, R5, R2, R8 ;  /* 0x0000000205087225 */ /* 0x000fc600078e0008 */
[----:B-1----:R-:W-:Y:S02]  /*0840*/  LEA R14, P0, R8, UR4, 0x1 ;  /* 0x00000004080e7c11 */ /* 0x002fe4000f8008ff */
[----:B------:R-:W-:-:S04]  /*0850*/  IADD3 R5, PT, PT, R9, R4, RZ ;  /* 0x0000000409057210 */ /* 0x000fc80007ffe0ff */
[----:B------:R-:W-:-:S05]  /*0860*/  LEA.HI.X R15, R8, UR5, R5, 0x1, P0 ;  /* 0x00000005080f7c11 */ /* 0x000fca00080f0c05 */
[----:B------:R2:W-:Y:S04]  /*0870*/  STG.E.128 desc[UR16][R14.64], RZ ;  /* 0x000000ff0e007986 */ /* 0x0005e8000c101d10 */
[----:B------:R2:W-:Y:S04]  /*0880*/  STG.E.128 desc[UR16][R14.64+0x80], RZ ;  /* 0x000080ff0e007986 */ /* 0x0005e8000c101d10 */
[----:B------:R2:W-:Y:S02]  /*0890*/  STG.E.128 desc[UR16][R14.64+0x100], RZ ;  /* 0x000100ff0e007986 */ /* 0x0005e4000c101d10 */
.L_x_1806:
[----:B------:R-:W-:Y:S05]  /*08a0*/  BSYNC.RECONVERGENT B0 ;  /* 0x0000000000007941 */ /* 0x000fea0003800200 */
.L_x_1805:
        /* <DEDUP_REMOVED lines=10> */
[----:B-12---:R-:W-:Y:S02]  /*0950*/  LEA R14, P0, R8, UR4, 0x1 ;  /* 0x00000004080e7c11 */ /* 0x006fe4000f8008ff */
[----:B------:R-:W-:-:S04]  /*0960*/  IADD3 R5, PT, PT, R9, R4, RZ ;  /* 0x0000000409057210 */ /* 0x000fc80007ffe0ff */
[----:B------:R-:W-:-:S05]  /*0970*/  LEA.HI.X R15, R8, UR5, R5, 0x1, P0 ;  /* 0x00000005080f7c11 */ /* 0x000fca00080f0c05 */
[----:B------:R3:W-:Y:S04]  /*0980*/  STG.E.128 desc[UR16][R14.64], RZ ;  /* 0x000000ff0e007986 */ /* 0x0007e8000c101d10 */
[----:B------:R3:W-:Y:S04]  /*0990*/  STG.E.128 desc[UR16][R14.64+0x80], RZ ;  /* 0x000080ff0e007986 */ /* 0x0007e8000c101d10 */
[----:B------:R3:W-:Y:S02]  /*09a0*/  STG.E.128 desc[UR16][R14.64+0x100], RZ ;  /* 0x000100ff0e007986 */ /* 0x0007e4000c101d10 */
.L_x_1808:
[----:B------:R-:W-:Y:S05]  /*09b0*/  BSYNC.RECONVERGENT B0 ;  /* 0x0000000000007941 */ /* 0x000fea0003800200 */
.L_x_1807:
[----:B------:R-:W-:Y:S04]  /*09c0*/  BSSY.RECONVERGENT B0, `(.L_x_1809) ;  /* 0x000000f000007945 */ /* 0x000fe80003800200 */
[----:B------:R-:W-:Y:S05]  /*09d0*/  @P1 BRA `(.L_x_1810) ;  /* 0x0000000000341947 */ /* 0x000fea0003800000 */
[----:B------:R-:W4:Y:S01]  /*09e0*/  LDCU.64 UR4, c[0x0][0x3f0] ;  /* 0x00007e00ff0477ac */ /* 0x000f220008000a00 */
[----:B------:R-:W-:Y:S02]  /*09f0*/  IADD3 R5, P0, PT, R0, 0x30, RZ ;  /* 0x0000003000057810 */ /* 0x000fe40007f1e0ff */
[----:B------:R-:W-:Y:S02]  /*0a00*/  MOV R10, R12 ;  /* 0x0000000c000a7202 */ /* 0x000fe40000000f00 */
[----:B------:R-:W-:-:S03]  /*0a10*/  IADD3.X R9, PT, PT, RZ, RZ, RZ, P0, !PT ;  /* 0x000000ffff097210 */ /* 0x000fc600007fe4ff */
        /* <DEDUP_REMOVED lines=9> */
.L_x_1810:
[----:B------:R-:W-:Y:S05]  /*0ab0*/  BSYNC.RECONVERGENT B0 ;  /* 0x0000000000007941 */ /* 0x000fea0003800200 */
.L_x_1809:
[----:B------:R-:W5:Y:S01]  /*0ac0*/  LDCU.64 UR4, c[0x0][0x420] ;  /* 0x00008400ff0477ac */ /* 0x000f620008000a00 */
[----:B------:R-:W-:-:S04]  /*0ad0*/  LOP3.LUT P4, R186, R186, 0x7, RZ, 0xc0, !PT ;  /* 0x00000007baba7812 */ /* 0x000fc8000788c0ff */
[----:B------:R-:W-:Y:S02]  /*0ae0*/  ISETP.GE.OR P4, PT, R0, R7, P4 ;  /* 0x000000070000720c */ /* 0x000fe40002786670 */
[C---:B------:R-:W-:Y:S02]  /*0af0*/  ISETP.NE.OR P3, PT, R186.reuse, RZ, P3 ;  /* 0x000000ffba00720c */ /* 0x040fe40001f65670 */
[C---:B------:R-:W-:Y:S02]  /*0b00*/  ISETP.NE.OR P2, PT, R186.reuse, RZ, P2 ;  /* 0x000000ffba00720c */ /* 0x040fe40001745670 */
[C---:B------:R-:W-:Y:S02]  /*0b10*/  IADD3 R0, P0, PT, R83.reuse, R0, RZ ;  /* 0x0000000053007210 */ /* 0x040fe40007f1e0ff */
[----:B------:R-:W-:Y:S02]  /*0b20*/  ISETP.NE.OR P1, PT, R186, RZ, P1 ;  /* 0x000000ffba00720c */ /* 0x000fe40000f25670 */
[----:B------:R-:W-:-:S02]  /*0b30*/  LEA.HI.X.SX32 R83, R83, RZ, 0x1, P0 ;  /* 0x000000ff53537211 */ /* 0x000fc400000f0eff */
[C---:B-----5:R-:W-:Y:S01]  /*0b40*/  LEA R4, P0, R0.reuse, UR4, 0x2 ;  /* 0x0000000400047c11 */ /* 0x060fe2000f8010ff */
[----:B----4-:R-:W-:Y:S02]  /*0b50*/  @!P4 IMAD.MOV.U32 R3, RZ, RZ, 0x7f800000 ;  /* 0x7f800000ff03c424 */ /* 0x010fe400078e00ff */
        /* <DEDUP_REMOVED lines=10> */
.L_x_1802:
        /* <DEDUP_REMOVED lines=10> */
.L_x_1811:
        /* <DEDUP_REMOVED lines=99> */
.L_x_1812:
        /* <DEDUP_REMOVED lines=15> */
.L_x_1814:
[----:B------:R-:W2:Y:S01]  /*13c0*/  LDC.64 R134, c[0x0][0x3b8] ;  /* 0x0000ee00ff867b82 */ /* 0x000ea20000000a00 */
[----:B------:R-:W-:-:S05]  /*13d0*/  IADD3 R10, PT, PT, R2, R3, RZ ;  /* 0x00000003020a7210 */ /* 0x000fca0007ffe0ff */
[C---:B--2---:R-:W-:Y:S02]  /*13e0*/  IMAD R9, R10.reuse, R135, RZ ;  /* 0x000000870a097224 */ /* 0x044fe400078e02ff */
[----:B------:R-:W-:-:S05]  /*13f0*/  IMAD.WIDE.U32 R10, R10, R134, RZ ;  /* 0x000000860a0a7225 */ /* 0x000fca00078e00ff */
[----:B------:R-:W-:Y:S02]  /*1400*/  IADD3 R9, PT, PT, R11, R9, RZ ;  /* 0x000000090b097210 */ /* 0x000fe40007ffe0ff */
.L_x_1815:
        /* <DEDUP_REMOVED lines=14> */
.L_x_1816:
[----:B------:R-:W2:Y:S01]  /*14f0*/  LDC.64 R148, c[0x0][0x3c0] ;  /* 0x0000f000ff947b82 */ /* 0x000ea20000000a00 */
[----:B------:R-:W-:-:S05]  /*1500*/  IADD3 R2, PT, PT, R2, R3, RZ ;  /* 0x0000000302027210 */ /* 0x000fca0007ffe0ff */
[C---:B--2---:R-:W-:Y:S02]  /*1510*/  IMAD R11, R2.reuse, R149, RZ ;  /* 0x00000095020b7224 */ /* 0x044fe400078e02ff */
[----:B------:R-:W-:-:S05]  /*1520*/  IMAD.WIDE.U32 R12, R2, R148, RZ ;  /* 0x00000094020c7225 */ /* 0x000fca00078e00ff */
[----:B------:R-:W-:-:S07]  /*1530*/  IADD3 R11, PT, PT, R13, R11, RZ ;  /* 0x0000000b0d0b7210 */ /* 0x000fce0007ffe0ff */
.L_x_1817:
[----:B-----5:R-:W2:Y:S01]  /*1540*/  LDC R6, c[0x0][0x3e8] ;  /* 0x0000fa00ff067b82 */ /* 0x020ea20000000800 */
[----:B-1----:R-:W-:Y:S02]  /*1550*/  LEA R7, R0, 0xffffffc0, 0x6 ;  /* 0xffffffc000077811 */ /* 0x002fe400078e30ff */
[----:B------:R-:W-:Y:S02]  /*1560*/  CS2R R206, SRZ ;  /* 0x0000000000ce7805 */ /* 0x000fe4000001ff00 */
[----:B--2---:R-:W-:-:S04]  /*1570*/  IABS R2, R6 ;  /* 0x0000000600027213 */ /* 0x004fc80000000000 */
        /* <DEDUP_REMOVED lines=8> */
[----:B------:R-:W-:Y:S01]  /*1600*/  IMAD.HI.U32 R13, R15, R4, R14 ;  /* 0x000000040f0d7227 */ /* 0x000fe200078e000e */
[----:B------:R-:W-:-:S03]  /*1610*/  MOV R14, R12 ;  /* 0x0000000c000e7202 */ /* 0x000fc60000000f00 */
[----:B------:R-:W-:Y:S02]  /*1620*/  IMAD.MOV.U32 R4, RZ, RZ, R3 ;  /* 0x000000ffff047224 */ /* 0x000fe400078e0003 */
[----:B------:R-:W-:Y:S01]  /*1630*/  IMAD.MOV.U32 R15, RZ, RZ, R11 ;  /* 0x000000ffff0f7224 */ /* 0x000fe200078e000b */
[----:B------:R-:W-:Y:S01]  /*1640*/  MOV R11, R9 ;  /* 0x00000009000b7202 */ /* 0x000fe20000000f00 */
[----:B------:R-:W-:-:S04]  /*1650*/  IMAD.HI.U32 R13, R13, R4, RZ ;  /* 0x000000040d0d7227 */ /* 0x000fc800078e00ff */
[----:B------:R-:W-:Y:S01]  /*1660*/  IMAD.WIDE.U32 R10, R7, R134, R10 ;  /* 0x00000086070a7225 */ /* 0x000fe200078e000a */
[----:B------:R-:W-:-:S03]  /*1670*/  IADD3 R3, PT, PT, -R13, RZ, RZ ;  /* 0x000000ff0d037210 */ /* 0x000fc60007ffe1ff */
[----:B------:R-:W-:Y:S01]  /*1680*/  IMAD.WIDE.U32 R14, R7, R148, R14 ;  /* 0x00000094070e7225 */ /* 0x000fe200078e000e */
[----:B------:R-:W-:-:S03]  /*1690*/  MOV R18, R10 ;  /* 0x0000000a00127202 */ /* 0x000fc60000000f00 */
[C---:B------:R-:W-:Y:S02]  /*16a0*/  IMAD R3, R2.reuse, R3, R4 ;  /* 0x0000000302037224 */ /* 0x040fe400078e0204 */
[----:B------:R-:W1:Y:S01]  /*16b0*/  LDC.64 R4, c[0x0][0x3d8] ;  /* 0x0000f600ff047b82 */ /* 0x000e620000000a00 */
[C---:B------:R-:W-:Y:S02]  /*16c0*/  IMAD R15, R7.reuse, R149, R15 ;  /* 0x00000095070f7224 */ /* 0x040fe400078e020f */
[----:B------:R-:W-:Y:S01]  /*16d0*/  ISETP.GT.U32.AND P0, PT, R2, R3, PT ;  /* 0x000000030200720c */ /* 0x000fe20003f04070 */
[----:B------:R-:W-:-:S12]  /*16e0*/  IMAD R19, R7, R135, R11 ;  /* 0x0000008707137224 */ /* 0x000fd800078e020b */
        /* <DEDUP_REMOVED lines=15> */
[----:B------:R-:W-:-:S03]  /*17e0*/  IMAD.WIDE.U32 R22, R13, R2, R18 ;  /* 0x000000020d167225 */ /* 0x000fc600078e0012 */
[----:B------:R-:W-:Y:S01]  /*17f0*/  IADD3 R11, PT, PT, R15, R5, RZ ;  /* 0x000000050f0b7210 */ /* 0x000fe20007ffe0ff */
[----:B------:R-:W-:Y:S02]  /*1800*/  IMAD R3, R13, R3, R10 ;  /* 0x000000030d037224 */ /* 0x000fe400078e020a */
[----:B------:R-:W-:-:S03]  /*1810*/  IMAD.MOV.U32 R16, RZ, RZ, R14 ;  /* 0x000000ffff107224 */ /* 0x000fc600078e000e */
[----:B------:R-:W-:-:S07]  /*1820*/  IADD3 R13, PT, PT, R23, R3, RZ ;  /* 0x00000003170d7210 */ /* 0x000fce0007ffe0ff */
.L_x_1813:
[----:B------:R-:W-:Y:S01]  /*1830*/  ISETP.NE.AND P0, PT, R202, -0x1, PT ;  /* 0xffffffffca00780c */ /* 0x000fe20003f05270 */
[----:B------:R-:W-:Y:S01]  /*1840*/  IMAD.IADD R195, R84, 0x1, -R83 ;  /* 0x0000000154c37824 */ /* 0x000fe200078e0a53 */
[----:B------:R-:W-:Y:S01]  /*1850*/  SHF.R.U32.HI R14, RZ, 0x3, R186 ;  /* 0x00000003ff0e7819 */ /* 0x000fe200000116ba */
[----:B------:R-:W1:Y:S01]  /*1860*/  LDCU.64 UR4, c[0x0][0x3c8] ;  /* 0x00007900ff0477ac */ /* 0x000e620008000a00 */
[----:B------:R-:W-:Y:S01]  /*1870*/  SHF.L.U32 R137, R186, 0x3, RZ ;  /* 0x00000003ba897819 */ /* 0x000fe200000006ff */
[----:B------:R-:W-:Y:S01]  /*1880*/  IMAD.SHL.U32 R136, R0, 0x40, RZ ;  /* 0x0000004000887824 */ /* 0x000fe200078e00ff */
[CC--:B------:R-:W-:Y:S01]  /*1890*/  ISETP.GE.AND P6, PT, R14.reuse, R195.reuse, PT ;  /* 0x000000c30e00720c */ /* 0x0c0fe20003fc6270 */
[C---:B------:R-:W-:Y:S01]  /*18a0*/  VIADD R20, R14.reuse, 0x10 ;  /* 0x000000100e147836 */ /* 0x040fe20000000000 */
[----:B------:R-:W-:Y:S01]  /*18b0*/  MOV R15, RZ ;  /* 0x000000ff000f7202 */ /* 0x000fe20000000f00 */
[C---:B------:R-:W-:Y:S01]  /*18c0*/  VIADD R10, R14.reuse, 0x20 ;  /* 0x000000200e0a7836 */ /* 0x040fe20000000000 */
[----:B------:R-:W-:Y:S01]  /*18d0*/  LOP3.LUT R184, R137, 0x38, RZ, 0xc0, !PT ;  /* 0x0000003889b87812 */ /* 0x000fe200078ec0ff */
[----:B------:R-:W-:Y:S01]  /*18e0*/  VIADD R12, R14, 0x30 ;  /* 0x000000300e0c7836 */ /* 0x000fe20000000000 */
[-C--:B------:R-:W-:Y:S01]  /*18f0*/  ISETP.GE.AND P4, PT, R20, R195.reuse, PT ;  /* 0x000000c31400720c */ /* 0x080fe20003f86270 */
[----:B------:R-:W2:Y:S01]  /*1900*/  @!P0 LDC.64 R4, c[0x0][0x398] ;  /* 0x0000e600ff048b82 */ /* 0x000ea20000000a00 */
[----:B------:R-:W-:Y:S01]  /*1910*/  IMAD.WIDE.U32 R24, R25, 0x40, R14 ;  /* 0x0000004019187825 */ /* 0x000fe200078e000e */
[----:B------:R-:W-:Y:S01]  /*1920*/  ISETP.GE.AND P1, PT, R10, R195, PT ;  /* 0x000000c30a00720c */ /* 0x000fe20003f26270 */
[----:B------:R-:W3:Y:S01]  /*1930*/  LDCU.64 UR6, c[0x0][0x388] ;  /* 0x00007100ff0677ac */ /* 0x000ee20008000a00 */
[----:B------:R-:W-:Y:S01]  /*1940*/  SHF.L.U64.HI R78, R134, 0x4, R135 ;  /* 0x00000004864e7819 */ /* 0x000fe20000010287 */
[----:B------:R-:W-:Y:S01]  /*1950*/  VIADD R138, R136, 0xffffffc0 ;  /* 0xffffffc0888a7836 */ /* 0x000fe20000000000 */
[----:B------:R-:W-:Y:S01]  /*1960*/  SHF.L.U32 R185, R186, 0x5, RZ ;  /* 0x00000005bab97819 */ /* 0x000fe200000006ff */
[----:B------:R-:W-:Y:S01]  /*1970*/  IMAD.SHL.U32 R77, R134, 0x10, RZ ;  /* 0x00000010864d7824 */ /* 0x000fe200078e00ff */
[----:B------:R-:W4:Y:S01]  /*1980*/  @P0 LDC.64 R2, c[0x0][0x3b0] ;  /* 0x0000ec00ff020b82 */ /* 0x000f220000000a00 */
[----:B------:R-:W-:Y:S01]  /*1990*/  IMAD.SHL.U32 R150, R186, 0x40, RZ ;  /* 0x00000040ba967824 */ /* 0x000fe200078e00ff */
[----:B------:R-:W-:-:S02]  /*19a0*/  SHF.R.U32.HI R188, RZ, 0x1, R186 ;  /* 0x00000001ffbc7819 */ /* 0x000fc400000116ba */
[----:B------:R-:W-:Y:S02]  /*19b0*/  @!P4 IADD3 R28, P2, PT, R24, 0x10, RZ ;  /* 0x00000010181cc810 */ /* 0x000fe40007f5e0ff */
[----:B------:R-:W-:Y:S02]  /*19c0*/  LOP3.LUT R151, R184, 0x1c0, R150, 0xf8, !PT ;  /* 0x000001c0b8977812 */ /* 0x000fe400078ef896 */
[----:B------:R-:W5:Y:S01]  /*19d0*/  @!P6 LDC.64 R6, c[0x0][0x3b0] ;  /* 0x0000ec00ff06eb82 */ /* 0x000f620000000a00 */
[----:B------:R-:W-:Y:S02]  /*19e0*/  @!P4 IADD3.X R15, PT, PT, RZ, R25, RZ, P2, !PT ;  /* 0x00000019ff0fc210 */ /* 0x000fe400017fe4ff */
[----:B------:R-:W-:Y:S02]  /*19f0*/  LOP3.LUT R189, R150, 0x400, RZ, 0xc0, !PT ;  /* 0x0000040096bd7812 */ /* 0x000fe400078ec0ff */
[----:B------:R-:W-:Y:S02]  /*1a00*/  LOP3.LUT R185, R185, 0x7c00, RZ, 0xc0, !PT ;  /* 0x00007c00b9b97812 */ /* 0x000fe400078ec0ff */
[----:B------:R-:W-:Y:S01]  /*1a10*/  MOV R139, 0x20 ;  /* 0x00000020008b7802 */ /* 0x000fe20000000f00 */
[----:B--2---:R-:W-:Y:S01]  /*1a20*/  @!P0 IMAD.WIDE.U32 R18, R8, R4, RZ ;  /* 0x0000000408128225 */ /* 0x004fe200078e00ff */
[----:B------:R-:W-:-:S03]  /*1a30*/  MOV R176, 0x40 ;  /* 0x0000004000b07802 */ /* 0x000fc60000000f00 */
[----:B----4-:R-:W-:-:S04]  /*1a40*/  @P0 IMAD.WIDE.U32 R26, R202, R2, RZ ;  /* 0x00000002ca1a0225 */ /* 0x010fc800078e00ff */
[----:B------:R-:W-:Y:S02]  /*1a50*/  @!P0 IMAD R2, R8, R5, R19 ;  /* 0x0000000508028224 */ /* 0x000fe400078e0213 */
[----:B------:R-:W2:Y:S01]  /*1a60*/  @!P4 LDC.64 R4, c[0x0][0x3b0] ;  /* 0x0000ec00ff04cb82 */ /* 0x000ea20000000a00 */
[----:B------:R-:W-:Y:S02]  /*1a70*/  @P0 IMAD.MOV.U32 R18, RZ, RZ, R26 ;  /* 0x000000ffff120224 */ /* 0x000fe400078e001a */
[----:B------:R-:W-:-:S03]  /*1a80*/  @P0 IMAD R2, R202, R3, R27 ;  /* 0x00000003ca020224 */ /* 0x000fc600078e021b */
[----:B------:R-:W-:Y:S02]  /*1a90*/  IADD3 R18, P0, PT, R184, R18, RZ ;  /* 0x00000012b8127210 */ /* 0x000fe40007f1e0ff */
[----:B------:R-:W4:Y:S03]  /*1aa0*/  @!P6 LDC.64 R8, c[0x0][0x380] ;  /* 0x0000e000ff08eb82 */ /* 0x000f260000000a00 */
[----:B------:R-:W-:Y:S01]  /*1ab0*/  IMAD.X R19, RZ, RZ, R2, P0 ;  /* 0x000000ffff137224 */ /* 0x000fe200000e0602 */
[----:B------:R-:W-:Y:S01]  /*1ac0*/  ISETP.GE.AND P0, PT, R12, R195, PT ;  /* 0x000000c30c00720c */ /* 0x000fe20003f06270 */
[----:B-1----:R-:W-:-:S03]  /*1ad0*/  IMAD.WIDE.U32 R18, R17, UR4, R18 ;  /* 0x0000000411127c25 */ /* 0x002fc6000f8e0012 */
[----:B------:R-:W1:Y:S01]  /*1ae0*/  @!P4 LDC.64 R2, c[0x0][0x380] ;  /* 0x0000e000ff02cb82 */ /* 0x000e620000000a00 */
[----:B------:R-:W-:Y:S01]  /*1af0*/  UMOV UR4, 0x400 ;  /* 0x0000040000047882 */ /* 0x000fe20000000000 */
[----:B------:R-:W-:Y:S02]  /*1b00*/  IMAD R19, R17, UR5, R19 ;  /* 0x0000000511137c24 */ /* 0x000fe4000f8e0213 */
[-C--:B-----5:R-:W-:Y:S02]  /*1b10*/  @!P6 IMAD R17, R25, R6.reuse, RZ ;  /* 0x000000061911e224 */ /* 0x0a0fe400078e02ff */
[----:B------:R-:W-:Y:S02]  /*1b20*/  @!P6 IMAD.WIDE.U32 R30, R24, R6, R18 ;  /* 0x00000006181ee225 */ /* 0x000fe400078e0012 */
[----:B------:R-:W5:Y:S02]  /*1b30*/  S2UR UR5, SR_CgaCtaId ;  /* 0x00000000000579c3 */ /* 0x000f640000008800 */
[----:B--2---:R-:W-:-:S02]  /*1b40*/  @!P4 IMAD R15, R15, R4, RZ ;  /* 0x000000040f0fc224 */ /* 0x004fc400078e02ff */
[C---:B------:R-:W-:Y:S01]  /*1b50*/  @!P6 IMAD R7, R24.reuse, R7, R17 ;  /* 0x000000071807e224 */ /* 0x040fe200078e0211 */
[----:B------:R-:W-:Y:S01]  /*1b60*/  @!P0 IADD3 R17, P2, PT, R24, 0x30, RZ ;  /* 0x0000003018118810 */ /* 0x000fe20007f5e0ff */
[----:B------:R-:W-:Y:S01]  /*1b70*/  @!P4 IMAD R5, R28, R5, R15 ;  /* 0x000000051c05c224 */ /* 0x000fe200078e020f */
[----:B------:R-:W-:Y:S01]  /*1b80*/  @!P1 IADD3 R15, P3, PT, R24, 0x20, RZ ;  /* 0x00000020180f9810 */ /* 0x000fe20007f7e0ff */
[----:B------:R-:W-:Y:S01]  /*1b90*/  @!P4 IMAD.WIDE.U32 R28, R28, R4, R18 ;  /* 0x000000041c1cc225 */ /* 0x000fe200078e0012 */
[----:B------:R-:W-:-:S03]  /*1ba0*/  @!P6 IADD3 R6, PT, PT, R31, R7, RZ ;  /* 0x000000071f06e210 */ /* 0x000fc60007ffe0ff */
        /* <DEDUP_REMOVED lines=9> */
[----:B------:R-:W-:Y:S02]  /*1c40*/  @!P4 LEA.HI.X R27, R28, R3, R4, 0x1, P2 ;  /* 0x000000031c1bc211 */ /* 0x000fe400010f0c04 */
[----:B------:R-:W-:Y:S01]  /*1c50*/  IADD3.X R7, PT, PT, RZ, R13, RZ, P3, !PT ;  /* 0x0000000dff077210 */ /* 0x000fe20001ffe4ff */
[----:B-----5:R-:W-:Y:S01]  /*1c60*/  ULEA UR5, UR5, UR4, 0x18 ;  /* 0x0000000405057291 */ /* 0x020fe2000f8ec0ff */
[----:B------:R-:W-:Y:S01]  /*1c70*/  LOP3.LUT R3, R137, 0x1f8, RZ, 0xc0, !PT ;  /* 0x000001f889037812 */ /* 0x000fe200078ec0ff */
[----:B------:R-:W-:Y:S01]  /*1c80*/  IMAD.IADD R13, R79, 0x1, -R138 ;  /* 0x000000014f0d7824 */ /* 0x000fe200078e0a8a */
[----:B------:R-:W-:Y:S01]  /*1c90*/  @!P1 MOV R30, R18 ;  /* 0x00000012001e9202 */ /* 0x000fe20000000f00 */
[C---:B------:R-:W-:Y:S01]  /*1ca0*/  IMAD.WIDE.U32 R28, R14.reuse, R134, R6 ;  /* 0x000000860e1c7225 */ /* 0x040fe200078e0006 */
[----:B------:R-:W2:Y:S01]  /*1cb0*/  @!P0 LDC.64 R4, c[0x0][0x3b0] ;  /* 0x0000ec00ff048b82 */ /* 0x000ea20000000a00 */
[----:B------:R-:W-:Y:S01]  /*1cc0*/  LOP3.LUT R2, R3, 0x38, R186, 0x78, !PT ;  /* 0x0000003803027812 */ /* 0x000fe200078e78ba */
[----:B------:R-:W4:Y:S01]  /*1cd0*/  LDCU UR4, c[0x0][0x50c] ;  /* 0x0000a180ff0477ac */ /* 0x000f220008000800 */
[----:B------:R-:W-:Y:S01]  /*1ce0*/  IMAD R197, R14, R135, R29 ;  /* 0x000000870ec57224 */ /* 0x000fe200078e021d */
[----:B---3--:R-:W-:-:S02]  /*1cf0*/  LEA R198, P3, R28, UR6, 0x1 ;  /* 0x000000061cc67c11 */ /* 0x008fc4000f8608ff */
[----:B------:R-:W-:Y:S02]  /*1d00*/  LOP3.LUT R215, R2, 0x1e00, R137, 0xf8, !PT ;  /* 0x00001e0002d77812 */ /* 0x000fe400078ef889 */
[----:B------:R-:W3:Y:S01]  /*1d10*/  @!P1 LDC.64 R6, c[0x0][0x380] ;  /* 0x0000e000ff069b82 */ /* 0x000ee20000000a00 */
[----:B------:R-:W-:Y:S01]  /*1d20*/  LEA.HI.X R197, R28, UR7, R197, 0x1, P3 ;  /* 0x000000071cc57c11 */ /* 0x000fe200098f0cc5 */
[----:B------:R-:W-:Y:S01]  /*1d30*/  @!P0 IMAD.MOV.U32 R28, RZ, RZ, R18 ;  /* 0x000000ffff1c8224 */ /* 0x000fe200078e0012 */
[----:B------:R-:W-:Y:S01]  /*1d40*/  LEA R215, R215, UR5, 0x1 ;  /* 0x00000005d7d77c11 */ /* 0x000fe2000f8e08ff */
[----:B------:R-:W5:Y:S01]  /*1d50*/  LDCU.64 UR6, c[0x0][0x390] ;  /* 0x00007200ff0677ac */ /* 0x000f620008000a00 */
[----:B------:R-:W-:Y:S01]  /*1d60*/  @!P0 MOV R29, R19 ;  /* 0x00000013001d8202 */ /* 0x000fe20000000f00 */
[-C--:B-1----:R-:W-:Y:S02]  /*1d70*/  @!P1 IMAD R18, R21, R8.reuse, RZ ;  /* 0x0000000815129224 */ /* 0x082fe400078e02ff */
[----:B------:R-:W1:Y:S01]  /*1d80*/  @!P0 LDC.64 R2, c[0x0][0x380] ;  /* 0x0000e000ff028b82 */ /* 0x000e620000000a00 */
[----:B------:R-:W-:Y:S01]  /*1d90*/  @!P1 IMAD.WIDE.U32 R30, R15, R8, R30 ;  /* 0x000000080f1e9225 */ /* 0x000fe200078e001e */
[----:B------:R-:W-:Y:S01]  /*1da0*/  @!PT LDS RZ, [RZ] ;  /* 0x00000000fffff984 */ /* 0x000fe20000000800 */
[----:B------:R-:W-:Y:S01]  /*1db0*/  @!PT LDS RZ, [RZ] ;  /* 0x00000000fffff984 */ /* 0x000fe20000000800 */
[----:B------:R-:W-:Y:S01]  /*1dc0*/  @!PT LDS RZ, [RZ] ;  /* 0x00000000fffff984 */ /* 0x000fe20000000800 */
[----:B------:R-:W-:Y:S01]  /*1dd0*/  @!P6 LDGSTS.E.BYPASS.LTC128B.128 [R215], desc[UR16][R24.64] ;  /* 0x0000000018d7efae */ /* 0x000fe2000b981a10 */
[----:B------:R-:W-:-:S02]  /*1de0*/  ISETP.GE.AND P5, PT, R20, R13, PT ;  /* 0x0000000d1400720c */ /* 0x000fc40003fa6270 */
[----:B------:R-:W-:Y:S01]  /*1df0*/  @!P1 IMAD R9, R15, R9, R18 ;  /* 0x000000090f099224 */ /* 0x000fe200078e0212 */
[----:B------:R-:W-:Y:S01]  /*1e00*/  @!P6 LDGSTS.E.BYPASS.LTC128B.128 [R215+0x2000], desc[UR16][R24.64+0x80] ;  /* 0x0200008018d7efae */ /* 0x000fe2000b981a10 */
[----:B------:R-:W-:Y:S01]  /*1e10*/  ISETP.GE.AND P2, PT, R20, R13, PT ;  /* 0x0000000d1400720c */ /* 0x000fe20003f46270 */
[-C--:B--2---:R-:W-:Y:S02]  /*1e20*/  @!P0 IMAD R8, R23, R4.reuse, RZ ;  /* 0x0000000417088224 */ /* 0x084fe400078e02ff */
[----:B------:R-:W-:Y:S01]  /*1e30*/  @!P1 IMAD.IADD R9, R31, 0x1, R9 ;  /* 0x000000011f099824 */ /* 0x000fe200078e0209 */
[----:B------:R-:W-:Y:S01]  /*1e40*/  @!P6 LDGSTS.E.BYPASS.LTC128B.128 [R215+0x4000], desc[UR16][R24.64+0x100] ;  /* 0x0400010018d7efae */ /* 0x000fe2000b981a10 */
[C---:B------:R-:W-:Y:S01]  /*1e50*/  @!P0 IMAD R5, R17.reuse, R5, R8 ;  /* 0x0000000511058224 */ /* 0x040fe200078e0208 */
[----:B------:R-:W-:Y:S01]  /*1e60*/  ISETP.GE.AND P6, PT, R14, R13, PT ;  /* 0x0000000d0e00720c */ /* 0x000fe20003fc6270 */
[----:B------:R-:W-:Y:S01]  /*1e70*/  @!P0 IMAD.WIDE.U32 R28, R17, R4, R28 ;  /* 0x00000004111c8225 */ /* 0x000fe200078e001c */
[----:B------:R-:W-:Y:S01]  /*1e80*/  @!P4 LDGSTS.E.BYPASS.LTC128B.128 [R215+0x800], desc[UR16][R26.64] ;  /* 0x008000001ad7cfae */ /* 0x000fe2000b981a10 */
[----:B---3--:R-:W-:-:S02]  /*1e90*/  @!P1 LEA R6, P3, R30, R6, 0x1 ;  /* 0x000000061e069211 */ /* 0x008fc400078608ff */
[----:B------:R-:W-:Y:S01]  /*1ea0*/  @!P0 IMAD.IADD R5, R29, 0x1, R5 ;  /* 0x000000011d058824 */ /* 0x000fe200078e0205 */
[----:B------:R-:W-:Y:S01]  /*1eb0*/  @!P4 LDGSTS.E.BYPASS.LTC128B.128 [R215+0x2800], desc[UR16][R26.64+0x80] ;  /* 0x028000801ad7cfae */ /* 0x000fe2000b981a10 */
[----:B------:R-:W-:Y:S02]  /*1ec0*/  @!P1 LEA.HI.X R7, R30, R7, R9, 0x1, P3 ;  /* 0x000000071e079211 */ /* 0x000fe400018f0c09 */
[----:B------:R-:W-:Y:S01]  /*1ed0*/  ISETP.GE.AND P3, PT, R12, R13, PT ;  /* 0x0000000d0c00720c */ /* 0x000fe20003f66270 */
[----:B------:R-:W-:Y:S01]  /*1ee0*/  @!P4 LDGSTS.E.BYPASS.LTC128B.128 [R215+0x4800], desc[UR16][R26.64+0x100] ;  /* 0x048001001ad7cfae */ /* 0x000fe2000b981a10 */
[----:B------:R-:W-:-:S03]  /*1ef0*/  IADD3 R16, P4, PT, R184, R16, RZ ;  /* 0x00000010b8107210 */ /* 0x000fc60007f9e0ff */
[----:B------:R-:W-:Y:S01]  /*1f00*/  @!P1 LDGSTS.E.BYPASS.LTC128B.128 [R215+0x1000], desc[UR16][R6.64] ;  /* 0x0100000006d79fae */ /* 0x000fe2000b981a10 */
[----:B------:R-:W-:Y:S02]  /*1f10*/  IADD3.X R17, PT, PT, RZ, R11, RZ, P4, !PT ;  /* 0x0000000bff117210 */ /* 0x000fe400027fe4ff */
[----:B-1----:R-:W-:Y:S01]  /*1f20*/  @!P0 LEA R4, P4, R28, R2, 0x1 ;  /* 0x000000021c048211 */ /* 0x002fe200078808ff */
[----:B------:R-:W-:Y:S01]  /*1f30*/  @!P1 LDGSTS.E.BYPASS.LTC128B.128 [R215+0x3000], desc[UR16][R6.64+0x80] ;  /* 0x0300008006d79fae */ /* 0x000fe2000b981a10 */
[----:B------:R-:W-:Y:S02]  /*1f40*/  IMAD.WIDE.U32 R16, R14, R148, R16 ;  /* 0x000000940e107225 */ /* 0x000fe400078e0010 */
[----:B------:R-:W-:Y:S01]  /*1f50*/  @!P0 LEA.HI.X R5, R28, R3, R5, 0x1, P4 ;  /* 0x000000031c058211 */ /* 0x000fe200020f0c05 */
[----:B------:R1:W-:Y:S01]  /*1f60*/  @!P1 LDGSTS.E.BYPASS.LTC128B.128 [R215+0x5000], desc[UR16][R6.64+0x100] ;  /* 0x0500010006d79fae */ /* 0x0003e2000b981a10 */
[----:B------:R-:W-:Y:S01]  /*1f70*/  ISETP.GE.AND P4, PT, R10, R13, PT ;  /* 0x0000000d0a00720c */ /* 0x000fe20003f86270 */
[----:B------:R-:W-:Y:S01]  /*1f80*/  IMAD R15, R14, R149, R17 ;  /* 0x000000950e0f7224 */ /* 0x000fe200078e0211 */
[----:B------:R-:W-:Y:S01]  /*1f90*/  @!P3 MOV R196, R198 ;  /* 0x000000c600c4b202 */ /* 0x000fe20000000f00 */
[----:B------:R-:W-:Y:S01]  /*1fa0*/  @!P0 LDGSTS.E.BYPASS.LTC128B.128 [R215+0x1800], desc[UR16][R4.64] ;  /* 0x0180000004d78fae */ /* 0x000fe2000b981a10 */
[----:B-----5:R-:W-:Y:S01]  /*1fb0*/  LEA R200, P1, R16, UR6, 0x1 ;  /* 0x0000000610c87c11 */ /* 0x020fe2000f8208ff */
[----:B------:R-:W-:Y:S01]  /*1fc0*/  @!P3 IMAD R2, R135, 0x60, RZ ;  /* 0x000000608702b824 */ /* 0x000fe200078e02ff */
[----:B------:R-:W-:Y:S01]  /*1fd0*/  SHF.L.U32 R3, R148, 0x4, RZ ;  /* 0x0000000494037819 */ /* 0x000fe200000006ff */
[----:B------:R-:W-:Y:S01]  /*1fe0*/  @!P0 LDGSTS.E.BYPASS.LTC128B.128 [R215+0x3800], desc[UR16][R4.64+0x80] ;  /* 0x0380008004d78fae */ /* 0x000fe2000b981a10 */
[----:B------:R-:W-:Y:S01]  /*1ff0*/  @!P3 IMAD.WIDE.U32 R8, R134, 0x60, R196 ;  /* 0x000000608608b825 */ /* 0x000fe200078e00c4 */
[----:B------:R-:W-:-:S02]  /*2000*/  LEA.HI.X R199, R16, UR7, R15, 0x1, P1 ;  /* 0x0000000710c77c11 */ /* 0x000fc400088f0c0f */
[----:B------:R2:W-:Y:S01]  /*2010*/  @!P0 LDGSTS.E.BYPASS.LTC128B.128 [R215+0x5800], desc[UR16][R4.64+0x100] ;  /* 0x0580010004d78fae */ /* 0x0005e2000b981a10 */
[----:B------:R-:W-:Y:S01]  /*2020*/  @!P6 MOV R196, R198 ;  /* 0x000000c600c4e202 */ /* 0x000fe20000000f00 */
[----:B------:R-:W-:Y:S01]  /*2030*/  @!P3 IMAD.MOV.U32 R16, RZ, RZ, R8 ;  /* 0x000000ffff10b224 */ /* 0x000fe200078e0008 */
[----:B------:R-:W-:Y:S02]  /*2040*/  @!P3 IADD3 R17, PT, PT, R9, R2, RZ ;  /* 0x000000020911b210 */ /* 0x000fe40007ffe0ff */
[----:B------:R-:W-:Y:S01]  /*2050*/  ISETP.GE.AND P1, PT, R12, R13, PT ;  /* 0x0000000d0c00720c */ /* 0x000fe20003f26270 */
[----:B------:R-:W-:Y:S01]  /*2060*/  @!P6 LDGSTS.E.BYPASS.LTC128B.128 [R215+0x6000], desc[UR16][R196.64] ;  /* 0x06000000c4d7efae */ /* 0x000fe2000b981a10 */
[----:B------:R-:W-:-:S03]  /*2070*/  SHF.L.U64.HI R2, R148, 0x4, R149 ;  /* 0x0000000494027819 */ /* 0x000fc60000010295 */
[----:B------:R-:W-:Y:S04]  /*2080*/  @!P6 LDGSTS.E.BYPASS.LTC128B.128 [R215+0x8000], desc[UR16][R196.64+0x80] ;  /* 0x08000080c4d7efae */ /* 0x000fe8000b981a10 */
[----:B------:R-:W-:Y:S01]  /*2090*/  @!P6 LDGSTS.E.BYPASS.LTC128B.128 [R215+0xa000], desc[UR16][R196.64+0x100] ;  /* 0x0a000100c4d7efae */ /* 0x000fe2000b981a10 */
[----:B-1----:R-:W-:-:S03]  /*20a0*/  @!P5 LEA R6, P0, R77, R198, 0x1 ;  /* 0x000000c64d06d211 */ /* 0x002fc600078008ff */
[----:B------:R-:W-:Y:S01]  /*20b0*/  @!P1 IMAD.MOV.U32 R201, RZ, RZ, R199 ;  /* 0x000000ffffc99224 */ /* 0x000fe200078e00c7 */
[----:B------:R-:W-:Y:S02]  /*20c0*/  @!P5 LEA.HI.X R7, R77, R197, R78, 0x1, P0 ;  /* 0x000000c54d07d211 */ /* 0x000fe400000f0c4e */
[----:B------:R-:W-:-:S03]  /*20d0*/  @!P4 LEA R8, P0, R134, R198, 0x6 ;  /* 0x000000c68608c211 */ /* 0x000fc600078030ff */
[----:B------:R-:W-:Y:S01]  /*20e0*/  @!P5 LDGSTS.E.BYPASS.LTC128B.128 [R215+0x6800], desc[UR16][R6.64] ;  /* 0x0680000006d7dfae */ /* 0x000fe2000b981a10 */
[----:B------:R-:W-:Y:S02]  /*20f0*/  @!P4 LEA.HI.X R9, R134, R197, R135, 0x6, P0 ;  /* 0x000000c58609c211 */ /* 0x000fe400000f3487 */
[----:B--2---:R-:W-:Y:S01]  /*2100*/  LOP3.LUT R4, R151, 0x8, R186, 0x78, !PT ;  /* 0x0000000897047812 */ /* 0x004fe200078e78ba */
[----:B------:R-:W-:Y:S01]  /*2110*/  @!P5 LDGSTS.E.BYPASS.LTC128B.128 [R215+0x8800], desc[UR16][R6.64+0x80] ;  /* 0x0880008006d7dfae */ /* 0x000fe2000b981a10 */
[----:B------:R-:W-:-:S03]  /*2120*/  @!P1 IMAD R5, R149, 0x60, RZ ;  /* 0x0000006095059824 */ /* 0x000fc600078e02ff */
[----:B------:R1:W-:Y:S01]  /*2130*/  @!P5 LDGSTS.E.BYPASS.LTC128B.128 [R215+0xa800], desc[UR16][R6.64+0x100] ;  /* 0x0a80010006d7dfae */ /* 0x0003e2000b981a10 */
[----:B------:R-:W-:-:S03]  /*2140*/  IMAD R189, R4, 0x2, R189 ;  /* 0x0000000204bd7824 */ /* 0x000fc600078e02bd */
[----:B------:R-:W-:Y:S01]  /*2150*/  @!P4 LDGSTS.E.BYPASS.LTC128B.128 [R215+0x7000], desc[UR16][R8.64] ;  /* 0x0700000008d7cfae */ /* 0x000fe2000b981a10 */
[----:B------:R-:W-:-:S03]  /*2160*/  VIADD R81, R189, UR5 ;  /* 0x00000005bd517c36 */ /* 0x000fc60008000000 */
[----:B------:R-:W-:Y:S04]  /*2170*/  @!P4 LDGSTS.E.BYPASS.LTC128B.128 [R215+0x9000], desc[UR16][R8.64+0x80] ;  /* 0x0900008008d7cfae */ /* 0x000fe8000b981a10 */
[----:B------:R2:W-:Y:S04]  /*2180*/  @!P4 LDGSTS.E.BYPASS.LTC128B.128 [R215+0xb000], desc[UR16][R8.64+0x100] ;  /* 0x0b00010008d7cfae */ /* 0x0005e8000b981a10 */
[----:B------:R-:W-:Y:S04]  /*2190*/  @!P3 LDGSTS.E.BYPASS.LTC128B.128 [R215+0x7800], desc[UR16][R16.64] ;  /* 0x0780000010d7bfae */ /* 0x000fe8000b981a10 */
[----:B------:R-:W-:Y:S04]  /*21a0*/  @!P3 LDGSTS.E.BYPASS.LTC128B.128 [R215+0x9800], desc[UR16][R16.64+0x80] ;  /* 0x0980008010d7bfae */ /* 0x000fe8000b981a10 */
[----:B------:R-:W-:Y:S01]  /*21b0*/  @!P3 LDGSTS.E.BYPASS.LTC128B.128 [R215+0xb800], desc[UR16][R16.64+0x100] ;  /* 0x0b80010010d7bfae */ /* 0x000fe2000b981a10 */
[----:B------:R-:W-:-:S02]  /*21c0*/  ISETP.GE.AND P3, PT, R10, R13, PT ;  /* 0x0000000d0a00720c */ /* 0x000fc40003f66270 */
[C---:B-1----:R-:W-:Y:S01]  /*21d0*/  @!P2 LEA R6, P0, R3.reuse, R200, 0x1 ;  /* 0x000000c80306a211 */ /* 0x042fe200078008ff */
[----:B------:R-:W0:Y:S03]  /*21e0*/  LDGDEPBAR ;  /* 0x00000000000079af */ /* 0x000e260000000000 */
[----:B------:R-:W-:Y:S02]  /*21f0*/  @!P2 LEA.HI.X R7, R3, R199, R2, 0x1, P0 ;  /* 0x000000c70307a211 */ /* 0x000fe400000f0c02 */
[----:B------:R-:W-:-:S05]  /*2200*/  LOP3.LUT R2, R185, 0x200, R150, 0xf8, !PT ;  /* 0x00000200b9027812 */ /* 0x000fca00078ef896 */
[C---:B------:R-:W-:Y:S01]  /*2210*/  @!P3 LEA R10, P0, R148.reuse, R200, 0x6 ;  /* 0x000000c8940ab211 */ /* 0x040fe200078030ff */
[C---:B--2---:R-:W-:Y:S01]  /*2220*/  @!P1 IMAD.WIDE.U32 R8, R148.reuse, 0x60, R200 ;  /* 0x0000006094089825 */ /* 0x044fe200078e00c8 */
[-C--:B------:R-:W-:Y:S02]  /*2230*/  @!P6 MOV R201, R199.reuse ;  /* 0x000000c700c9e202 */ /* 0x080fe40000000f00 */
[----:B------:R-:W-:Y:S01]  /*2240*/  @!P3 LEA.HI.X R11, R148, R199, R149, 0x6, P0 ;  /* 0x000000c7940bb211 */ /* 0x000fe200000f3495 */
[----:B------:R-:W-:Y:S01]  /*2250*/  @!P1 IMAD.MOV.U32 R4, RZ, RZ, R8 ;  /* 0x000000ffff049224 */ /* 0x000fe200078e0008 */
[----:B------:R-:W-:Y:S02]  /*2260*/  LOP3.LUT R8, R188, 0x8, RZ, 0xc0, !PT ;  /* 0x00000008bc087812 */ /* 0x000fe400078ec0ff */
[----:B------:R-:W-:Y:S02]  /*2270*/  @!P1 IADD3 R5, PT, PT, R9, R5, RZ ;  /* 0x0000000509059210 */ /* 0x000fe40007ffe0ff */
[----:B------:R-:W-:-:S02]  /*2280*/  LOP3.LUT R3, R151, R8, RZ, 0x3c, !PT ;  /* 0x0000000897037212 */ /* 0x000fc400078e3cff */
[----:B------:R-:W-:Y:S01]  /*2290*/  LOP3.LUT P0, RZ, R186, 0x4, RZ, 0xc0, !PT ;  /* 0x00000004baff7812 */ /* 0x000fe2000780c0ff */
[----:B------:R-:W-:-:S04]  /*22a0*/  DEPBAR.LE SB0, 0x0 ;  /* 0x000080000000791a */ /* 0x000fc80000000000 */
[----:B------:R-:W-:Y:S01]  /*22b0*/  BAR.SYNC.DEFER_BLOCKING 0x0 ;  /* 0x0000000000007b1d */ /* 0x000fe20000010000 */
[----:B------:R-:W-:Y:S01]  /*22c0*/  IMAD.IADD R2, R3, 0x1, R2 ;  /* 0x0000000103027824 */ /* 0x000fe200078e0202 */
[----:B------:R-:W-:-:S04]  /*22d0*/  SEL R176, R176, 0xffffffc0, !P0 ;  /* 0xffffffc0b0b07807 */ /* 0x000fc80004000000 */
[----:B------:R-:W-:-:S04]  /*22e0*/  LEA R87, R2, UR5, 0x1 ;  /* 0x0000000502577c11 */ /* 0x000fc8000f8e08ff */
[----:B------:R-:W-:Y:S01]  /*22f0*/  IADD3 R85, PT, PT, R87, R176, RZ ;  /* 0x000000b057557210 */ /* 0x000fe20007ffe0ff */
        /* <DEDUP_REMOVED lines=18> */
[----:B------:R-:W-:Y:S01]  /*2420*/  @!P2 LDGSTS.E.BYPASS.LTC128B.128 [R215+0x10800], desc[UR16][R6.64+0x100] ;  /* 0x1080010006d7afae */ /* 0x000fe2000b981a10 */
[----:B------:R-:W-:-:S03]  /*2430*/  LOP3.LUT P2, RZ, R186, 0x2, RZ, 0xc0, !PT ;  /* 0x00000002baff7812 */ /* 0x000fc6000784c0ff */
[----:B------:R-:W-:Y:S01]  /*2440*/  @P3 STS.128 [R215+0xd000], RZ ;  /* 0x00d000ffd7003388 */ /* 0x000fe20000000c00 */
[----:B------:R-:W-:-:S03]  /*2450*/  SEL R76, R139, 0xffffffe0, !P2 ;  /* 0xffffffe08b4c7807 */ /* 0x000fc60005000000 */
[----:B------:R-:W-:Y:S01]  /*2460*/  @P3 STS.128 [R215+0xf000], RZ ;  /* 0x00f000ffd7003388 */ /* 0x000fe20000000c00 */
[----:B------:R-:W-:Y:S01]  /*2470*/  IADD3 R86, PT, PT, R87, R76, RZ ;  /* 0x0000004c57567210 */ /* 0x000fe20007ffe0ff */
[C---:B------:R-:W-:Y:S02]  /*2480*/  IMAD.IADD R80, R81.reuse, 0x1, R76 ;  /* 0x0000000151507824 */ /* 0x040fe400078e024c */
[----:B------:R-:W-:Y:S01]  /*2490*/  @P3 STS.128 [R215+0x11000], RZ ;  /* 0x011000ffd7003388 */ /* 0x000fe20000000c00 */
[----:B------:R-:W-:Y:S02]  /*24a0*/  IMAD.IADD R81, R81, 0x1, R176 ;  /* 0x0000000151517824 */ /* 0x000fe400078e02b0 */
[C---:B------:R-:W-:Y:S01]  /*24b0*/  IMAD.IADD R82, R76.reuse, 0x1, R85 ;  /* 0x000000014c527824 */ /* 0x040fe200078e0255 */
[----:B------:R-:W-:Y:S01]  /*24c0*/  @!PT LDS RZ, [RZ] ;  /* 0x00000000fffff984 */ /* 0x000fe20000000800 */
[----:B------:R-:W-:Y:S01]  /*24d0*/  @!PT LDS RZ, [RZ] ;  /* 0x00000000fffff984 */ /* 0x000fe20000000800 */
[----:B------:R-:W-:Y:S01]  /*24e0*/  @!PT LDS RZ, [RZ] ;  /* 0x00000000fffff984 */ /* 0x000fe20000000800 */
[----:B------:R-:W-:Y:S02]  /*24f0*/  @!P3 LDGSTS.E.BYPASS.LTC128B.128 [R215+0xd000], desc[UR16][R10.64] ;  /* 0x0d0000000ad7bfae */ /* 0x000fe4000b981a10 */
[----:B------:R-:W-:-:S02]  /*2500*/  IADD3 R2, PT, PT, R76, R81, RZ ;  /* 0x000000514c027210 */ /* 0x000fc40007ffe0ff */
[----:B------:R-:W-:Y:S04]  /*2510*/  @!P3 LDGSTS.E.BYPASS.LTC128B.128 [R215+0xf000], desc[UR16][R10.64+0x80] ;  /* 0x0f0000800ad7bfae */ /* 0x000fe8000b981a10 */
[----:B------:R1:W-:Y:S04]  /*2520*/  @!P3 LDGSTS.E.BYPASS.LTC128B.128 [R215+0x11000], desc[UR16][R10.64+0x100] ;  /* 0x110001000ad7bfae */ /* 0x0003e8000b981a10 */
        /* <DEDUP_REMOVED lines=11> */
[----:B------:R-:W5:Y:S04]  /*25e0*/  LDSM.16.M88.4 R12, [R189+UR5+0x6800] ;  /* 0x00680005bd0c783b */ /* 0x000f680008000200 */
[----:B------:R-:W4:Y:S04]  /*25f0*/  LDSM.16.M88.4 R56, [R189+UR5+0x7000] ;  /* 0x00700005bd38783b */ /* 0x000f280008000200 */
[----:B------:R-:W4:Y:S04]  /*2600*/  LDSM.16.M88.4 R28, [R189+UR5+0x7800] ;  /* 0x00780005bd1c783b */ /* 0x000f280008000200 */
[----:B------:R-:W-:Y:S04]  /*2610*/  LDSM.16.M88.4 R64, [R86] ;  /* 0x000000005640783b */ /* 0x000fe80000000200 */
[----:B------:R-:W4:Y:S04]  /*2620*/  LDSM.16.M88.4 R32, [R80+0x6000] ;  /* 0x006000005020783b */ /* 0x000f280000000200 */
[----:B-1----:R-:W1:Y:S04]  /*2630*/  LDSM.16.M88.4 R8, [R80+0x6800] ;  /* 0x006800005008783b */ /* 0x002e680000000200 */
[----:B--2---:R-:W2:Y:S04]  /*2640*/  LDSM.16.M88.4 R4, [R80+0x7000] ;  /* 0x007000005004783b */ /* 0x004ea80000000200 */
[----:B------:R-:W2:Y:S04]  /*2650*/  LDSM.16.M88.4 R68, [R80+0x7800] ;  /* 0x007800005044783b */ /* 0x000ea80000000200 */
[----:B------:R-:W-:Y:S01]  /*2660*/  LDSM.16.M88.4 R44, [R81+0x6000] ;  /* 0x00600000512c783b */ /* 0x000fe20000000200 */
[C---:B---3--:R-:W-:Y:S03]  /*2670*/  HMMA.16816.F32.BF16 R24, R48.reuse, R20, RZ ;  /* 0x000000143018723c */ /* 0x048fe600000418ff */
[----:B------:R-:W-:Y:S04]  /*2680*/  LDSM.16.M88.4 R40, [R81+0x6800] ;  /* 0x006800005128783b */ /* 0x000fe80000000200 */
[----:B------:R-:W-:Y:S01]  /*2690*/  LDSM.16.M88.4 R72, [R82] ;  /* 0x000000005248783b */ /* 0x000fe20000000200 */
[C---:B-----5:R-:W-:Y:S03]  /*26a0*/  HMMA.16816.F32.BF16 R16, R48.reuse, R12, RZ ;  /* 0x0000000c3010723c */ /* 0x060fe600000418ff */
[----:B------:R-:W-:Y:S04]  /*26b0*/  LDSM.16.M88.4 R36, [R81+0x7000] ;  /* 0x007000005124783b */ /* 0x000fe80000000200 */
[----:B------:R-:W0:Y:S01]  /*26c0*/  LDGDEPBAR ;  /* 0x00000000000079af */ /* 0x000e220000000000 */
[C---:B----4-:R-:W-:Y:S08]  /*26d0*/  HMMA.16816.F32.BF16 R60, R48.reuse, R56, RZ ;  /* 0x00000038303c723c */ /* 0x050ff000000418ff */
[C---:B------:R-:W-:Y:S08]  /*26e0*/  HMMA.16816.F32.BF16 R20, R48.reuse, R22, RZ ;  /* 0x000000163014723c */ /* 0x040ff000000418ff */
[C---:B------:R-:W-:Y:S08]  /*26f0*/  HMMA.16816.F32.BF16 R12, R48.reuse, R14, RZ ;  /* 0x0000000e300c723c */ /* 0x040ff000000418ff */
[C---:B------:R-:W-:Y:S08]  /*2700*/  HMMA.16816.F32.BF16 R56, R48.reuse, R58, RZ ;  /* 0x0000003a3038723c */ /* 0x040ff000000418ff */
[C---:B------:R-:W-:Y:S08]  /*2710*/  HMMA.16816.F32.BF16 R52, R48.reuse, R28, RZ ;  /* 0x0000001c3034723c */ /* 0x040ff000000418ff */
[----:B------:R-:W-:Y:S01]  /*2720*/  HMMA.16816.F32.BF16 R48, R48, R30, RZ ;  /* 0x0000001e3030723c */ /* 0x000fe200000418ff */
[----:B------:R-:W3:Y:S07]  /*2730*/  LDSM.16.M88.4 R28, [R85] ;  /* 0x00000000551c783b */ /* 0x000eee0000000200 */
[C---:B------:R-:W-:Y:S08]  /*2740*/  HMMA.16816.F32.BF16 R24, R64.reuse, R32, R24 ;  /* 0x000000204018723c */ /* 0x040ff00000041818 */
[C---:B------:R-:W-:Y:S01]  /*2750*/  HMMA.16816.F32.BF16 R20, R64.reuse, R34, R20 ;  /* 0x000000224014723c */ /* 0x040fe20000041814 */
[----:B------:R-:W4:Y:S07]  /*2760*/  LDSM.16.M88.4 R32, [R81+0x7800] ;  /* 0x007800005120783b */ /* 0x000f2e0000000200 */
[C---:B-1----:R-:W-:Y:S08]  /*2770*/  HMMA.16816.F32.BF16 R16, R64.reuse, R8, R16 ;  /* 0x000000084010723c */ /* 0x042ff00000041810 */
[C---:B------:R-:W-:Y:S01]  /*2780*/  HMMA.16816.F32.BF16 R12, R64.reuse, R10, R12 ;  /* 0x0000000a400c723c */ /* 0x040fe2000004180c */
[----:B------:R-:W1:Y:S07]  /*2790*/  LDSM.16.M88.4 R8, [R2+0x6000] ;  /* 0x006000000208783b */ /* 0x000e6e0000000200 */
[C---:B--2---:R-:W-:Y:S08]  /*27a0*/  HMMA.16816.F32.BF16 R60, R64.reuse, R4, R60 ;  /* 0x00000004403c723c */ /* 0x044ff0000004183c */
        /* <DEDUP_REMOVED lines=8> */
[----:B------:R-:W-:Y:S07]  /*2830*/  LDSM.16.M88.4 R44, [R87+0x2000] ;  /* 0x00200000572c783b */ /* 0x000fee0000000200 */
[C---:B------:R-:W-:Y:S08]  /*2840*/  HMMA.16816.F32.BF16 R16, R28.reuse, R40, R16 ;  /* 0x000000281c10723c */ /* 0x040ff00000041810 */
[C---:B------:R-:W-:Y:S01]  /*2850*/  HMMA.16816.F32.BF16 R12, R28.reuse, R42, R12 ;  /* 0x0000002a1c0c723c */ /* 0x040fe2000004180c */
[----:B------:R-:W3:Y:S07]  /*2860*/  LDSM.16.M88.4 R40, [R189+UR5+0x8000] ;  /* 0x00800005bd28783b */ /* 0x000eee0008000200 */
[C---:B----4-:R-:W-:Y:S08]  /*2870*/  HMMA.16816.F32.BF16 R52, R28.reuse, R32, R52 ;  /* 0x000000201c34723c */ /* 0x050ff00000041834 */
[----:B------:R-:W-:Y:S01]  /*2880*/  HMMA.16816.F32.BF16 R48, R28, R34, R48 ;  /* 0x000000221c30723c */ /* 0x000fe20000041830 */
[----:B------:R-:W4:Y:S07]  /*2890*/  LDSM.16.M88.4 R32, [R189+UR5+0x9000] ;  /* 0x00900005bd20783b */ /* 0x000f2e0008000200 */
[C---:B-1----:R-:W-:Y:S08]  /*28a0*/  HMMA.16816.F32.BF16 R24, R72.reuse, R8, R24 ;  /* 0x000000084818723c */ /* 0x042ff00000041818 */
[C---:B------:R-:W-:Y:S01]  /*28b0*/  HMMA.16816.F32.BF16 R20, R72.reuse, R10, R20 ;  /* 0x0000000a4814723c */ /* 0x040fe20000041814 */
[----:B------:R-:W-:Y:S07]  /*28c0*/  LDSM.16.M88.4 R8, [R86+0x2000] ;  /* 0x002000005608783b */ /* 0x000fee0000000200 */
[C---:B--2---:R-:W-:Y:S08]  /*28d0*/  HMMA.16816.F32.BF16 R16, R72.reuse, R4, R16 ;  /* 0x000000044810723c */ /* 0x044ff00000041810 */
[----:B------:R-:W-:Y:S01]  /*28e0*/  HMMA.16816.F32.BF16 R12, R72, R6, R12 ;  /* 0x00000006480c723c */ /* 0x000fe2000004180c */
[----:B------:R-:W1:Y:S07]  /*28f0*/  LDSM.16.M88.4 R4, [R80+0x8000] ;  /* 0x008000005004783b */ /* 0x000e6e0000000200 */
[C---:B------:R-:W-:Y:S08]  /*2900*/  HMMA.16816.F32.BF16 R60, R28.reuse, R36, R60 ;  /* 0x000000241c3c723c */ /* 0x040ff0000004183c */
[----:B------:R-:W-:Y:S01]  /*2910*/  HMMA.16816.F32.BF16 R56, R28, R38, R56 ;  /* 0x000000261c38723c */ /* 0x000fe20000041838 */
[----:B------:R-:W2:Y:S04]  /*2920*/  LDSM.16.M88.4 R36, [R189+UR5+0x8800] ;  /* 0x00880005bd24783b */ /* 0x000ea80008000200 */
[----:B------:R-:W2:Y:S03]  /*2930*/  LDSM.16.M88.4 R28, [R189+UR5+0x9800] ;  /* 0x00980005bd1c783b */ /* 0x000ea60008000200 */
[C---:B-----5:R-:W-:Y:S08]  /*2940*/  HMMA.16816.F32.BF16 R52, R72.reuse, R64, R52 ;  /* 0x000000404834723c */ /* 0x060ff00000041834 */
[C---:B------:R-:W-:Y:S08]  /*2950*/  HMMA.16816.F32.BF16 R60, R72.reuse, R68, R60 ;  /* 0x00000044483c723c */ /* 0x040ff0000004183c */
[C---:B------:R-:W-:Y:S01]  /*2960*/  HMMA.16816.F32.BF16 R56, R72.reuse, R70, R56 ;  /* 0x000000464838723c */ /* 0x040fe20000041838 */
[----:B------:R-:W-:Y:S07]  /*2970*/  LDSM.16.M88.4 R68, [R80+0x9000] ;  /* 0x009000005044783b */ /* 0x000fee0000000200 */
[----:B------:R-:W-:Y:S01]  /*2980*/  HMMA.16816.F32.BF16 R64, R72, R66, R48 ;  /* 0x000000424840723c */ /* 0x000fe20000041830 */
[----:B------:R-:W5:Y:S07]  /*2990*/  LDSM.16.M88.4 R48, [R80+0x8800] ;  /* 0x008800005030783b */ /* 0x000f6e0000000200 */
[C---:B---3--:R-:W-:Y:S08]  /*29a0*/  HMMA.16816.F32.BF16 R24, R44.reuse, R40, R24 ;  /* 0x000000282c18723c */ /* 0x048ff00000041818 */
[C---:B------:R-:W-:Y:S01]  /*29b0*/  HMMA.16816.F32.BF16 R20, R44.reuse, R42, R20 ;  /* 0x0000002a2c14723c */ /* 0x040fe20000041814 */
[----:B------:R-:W3:Y:S07]  /*29c0*/  LDSM.16.M88.4 R40, [R80+0x9800] ;  /* 0x009800005028783b */ /* 0x000eee0000000200 */
[C---:B----4-:R-:W-:Y:S08]  /*29d0*/  HMMA.16816.F32.BF16 R60, R44.reuse, R32, R60 ;  /* 0x000000202c3c723c */ /* 0x050ff0000004183c */
[----:B------:R-:W-:Y:S01]  /*29e0*/  HMMA.16816.F32.BF16 R56, R44, R34, R56 ;  /* 0x000000222c38723c */ /* 0x000fe20000041838 */
[----:B------:R-:W-:Y:S07]  /*29f0*/  LDSM.16.M88.4 R32, [R85+0x2000] ;  /* 0x002000005520783b */ /* 0x000fee0000000200 */
[C---:B-1----:R-:W-:Y:S08]  /*2a00*/  HMMA.16816.F32.BF16 R24, R8.reuse, R4, R24 ;  /* 0x000000040818723c */ /* 0x042ff00000041818 */
[----:B------:R-:W-:Y:S01]  /*2a10*/  HMMA.16816.F32.BF16 R20, R8, R6, R20 ;  /* 0x000000060814723c */ /* 0x000fe20000041814 */
[----:B------:R-:W1:Y:S07]  /*2a20*/  LDSM.16.M88.4 R4, [R81+0x8800] ;  /* 0x008800005104783b */ /* 0x000e6e0000000200 */
[C---:B--2---:R-:W-:Y:S08]  /*2a30*/  HMMA.16816.F32.BF16 R16, R44.reuse, R36, R16 ;  /* 0x000000242c10723c */ /* 0x044ff00000041810 */
[C---:B------:R-:W-:Y:S01]  /*2a40*/  HMMA.16816.F32.BF16 R12, R44.reuse, R38, R12 ;  /* 0x000000262c0c723c */ /* 0x040fe2000004180c */
[----:B------:R-:W-:Y:S07]  /*2a50*/  LDSM.16.M88.4 R36, [R81+0x9000] ;  /* 0x009000005124783b */ /* 0x000fee0000000200 */
[C---:B------:R-:W-:Y:S08]  /*2a60*/  HMMA.16816.F32.BF16 R52, R44.reuse, R28, R52 ;  /* 0x0000001c2c34723c */ /* 0x040ff00000041834 */
[----:B------:R-:W-:Y:S01]  /*2a70*/  HMMA.16816.F32.BF16 R64, R44, R30, R64 ;  /* 0x0000001e2c40723c */ /* 0x000fe20000041840 */
[----:B------:R-:W2:Y:S04]  /*2a80*/  LDSM.16.M88.4 R28, [R81+0x8000] ;  /* 0x00800000511c783b */ /* 0x000ea80000000200 */
[----:B------:R-:W4:Y:S03]  /*2a90*/  LDSM.16.M88.4 R44, [R81+0x9800] ;  /* 0x00980000512c783b */ /* 0x000f260000000200 */
[C---:B-----5:R-:W-:Y:S08]  /*2aa0*/  HMMA.16816.F32.BF16 R16, R8.reuse, R48, R16 ;  /* 0x000000300810723c */ /* 0x060ff00000041810 */
[C---:B------:R-:W-:Y:S01]  /*2ab0*/  HMMA.16816.F32.BF16 R12, R8.reuse, R50, R12 ;  /* 0x00000032080c723c */ /* 0x040fe2000004180c */
[----:B------:R-:W-:Y:S07]  /*2ac0*/  LDSM.16.M88.4 R48, [R189+UR5+0xa000] ;  /* 0x00a00005bd30783b */ /* 0x000fee0008000200 */
[C---:B------:R-:W-:Y:S08]  /*2ad0*/  HMMA.16816.F32.BF16 R60, R8.reuse, R68, R60 ;  /* 0x00000044083c723c */ /* 0x040ff0000004183c */
[C---:B------:R-:W-:Y:S08]  /*2ae0*/  HMMA.16816.F32.BF16 R56, R8.reuse, R70, R56 ;  /* 0x000000460838723c */ /* 0x040ff00000041838 */
[C---:B---3--:R-:W-:Y:S08]  /*2af0*/  HMMA.16816.F32.BF16 R52, R8.reuse, R40, R52 ;  /* 0x000000280834723c */ /* 0x048ff00000041834 */
        /* <DEDUP_REMOVED lines=9> */
[C---:B------:R-:W-:Y:S01]  /*2b90*/  HMMA.16816.F32.BF16 R68, R32.reuse, R36, R60 ;  /* 0x000000242044723c */ /* 0x040fe2000004183c */
[----:B------:R-:W5:Y:S07]  /*2ba0*/  LDSM.16.M88.4 R60, [R87+0x4000] ;  /* 0x00400000573c783b */ /* 0x000f6e0000000200 */
[C---:B------:R-:W-:Y:S01]  /*2bb0*/  HMMA.16816.F32.BF16 R56, R32.reuse, R38, R56 ;  /* 0x000000262038723c */ /* 0x040fe20000041838 */
[----:B------:R-:W-:Y:S07]  /*2bc0*/  LDSM.16.M88.4 R36, [R86+0x4000] ;  /* 0x004000005624783b */ /* 0x000fee0000000200 */
[C---:B----4-:R-:W-:Y:S08]  /*2bd0*/  HMMA.16816.F32.BF16 R52, R32.reuse, R44, R52 ;  /* 0x0000002c2034723c */ /* 0x050ff00000041834 */
[----:B------:R-:W-:Y:S01]  /*2be0*/  HMMA.16816.F32.BF16 R64, R32, R46, R64 ;  /* 0x0000002e2040723c */ /* 0x000fe20000041840 */
[----:B------:R-:W4:Y:S07]  /*2bf0*/  LDSM.16.M88.4 R32, [R2+0x9800] ;  /* 0x009800000220783b */ /* 0x000f2e0000000200 */
[C---:B---3--:R-:W-:Y:S01]  /*2c00*/  HMMA.16816.F32.BF16 R44, R40.reuse, R8, R24 ;  /* 0x00000008282c723c */ /* 0x048fe20000041818 */
[----:B------:R-:W3:Y:S07]  /*2c10*/  LDSM.16.M88.4 R24, [R80+0xa000] ;  /* 0x00a000005018783b */ /* 0x000eee0000000200 */
[C---:B------:R-:W-:Y:S01]  /*2c20*/  HMMA.16816.F32.BF16 R20, R40.reuse, R10, R20 ;  /* 0x0000000a2814723c */ /* 0x040fe20000041814 */
[----:B------:R-:W3:Y:S07]  /*2c30*/  LDSM.16.M88.4 R8, [R189+UR5+0xa800] ;  /* 0x00a80005bd08783b */ /* 0x000eee0008000200 */
[C---:B-1----:R-:W-:Y:S08]  /*2c40*/  HMMA.16816.F32.BF16 R68, R40.reuse, R4, R68 ;  /* 0x000000042844723c */ /* 0x042ff00000041844 */
[C---:B------:R-:W-:Y:S01]  /*2c50*/  HMMA.16816.F32.BF16 R56, R40.reuse, R6, R56 ;  /* 0x000000062838723c */ /* 0x040fe20000041838 */
[----:B------:R-:W1:Y:S07]  /*2c60*/  LDSM.16.M88.4 R4, [R189+UR5+0xb000] ;  /* 0x00b00005bd04783b */ /* 0x000e6e0008000200 */
[C---:B--2---:R-:W-:Y:S08]  /*2c70*/  HMMA.16816.F32.BF16 R16, R40.reuse, R28, R16 ;  /* 0x0000001c2810723c */ /* 0x044ff00000041810 */
[----:B------:R-:W-:Y:S01]  /*2c80*/  HMMA.16816.F32.BF16 R12, R40, R30, R12 ;  /* 0x0000001e280c723c */ /* 0x000fe2000004180c */
[----:B------:R-:W-:Y:S07]  /*2c90*/  LDSM.16.M88.4 R28, [R81+0xa000] ;  /* 0x00a00000511c783b */ /* 0x000fee0000000200 */
[C---:B-----5:R-:W-:Y:S01]  /*2ca0*/  HMMA.16816.F32.BF16 R72, R60.reuse, R48, R44 ;  /* 0x000000303c48723c */ /* 0x060fe2000004182c */
[----:B------:R-:W2:Y:S07]  /*2cb0*/  LDSM.16.M88.4 R44, [R85+0x4000] ;  /* 0x00400000552c783b */ /* 0x000eae0000000200 */
[----:B------:R-:W-:Y:S01]  /*2cc0*/  HMMA.16816.F32.BF16 R20, R60, R50, R20 ;  /* 0x000000323c14723c */ /* 0x000fe20000041814 */
[----:B------:R-:W5:Y:S07]  /*2cd0*/  LDSM.16.M88.4 R48, [R80+0xa800] ;  /* 0x00a800005030783b */ /* 0x000f6e0000000200 */
[----:B----4-:R-:W-:Y:S08]  /*2ce0*/  HMMA.16816.F32.BF16 R52, R40, R32, R52 ;  /* 0x000000202834723c */ /* 0x010ff00000041834 */
[C---:B---3--:R-:W-:Y:S08]  /*2cf0*/  HMMA.16816.F32.BF16 R72, R36.reuse, R24, R72 ;  /* 0x000000182448723c */ /* 0x048ff00000041848 */
[----:B------:R-:W-:Y:S01]  /*2d00*/  HMMA.16816.F32.BF16 R20, R36, R26, R20 ;  /* 0x0000001a2414723c */ /* 0x000fe20000041814 */
[----:B------:R-:W-:Y:S07]  /*2d10*/  LDSM.16.M88.4 R24, [R189+UR5+0xb800] ;  /* 0x00b80005bd18783b */ /* 0x000fee0008000200 */
[----:B------:R-:W-:Y:S01]  /*2d20*/  HMMA.16816.F32.BF16 R64, R40, R34, R64 ;  /* 0x000000222840723c */ /* 0x000fe20000041840 */
[----:B------:R-:W-:Y:S04]  /*2d30*/  LDSM.16.M88.4 R40, [R82+0x4000] ;  /* 0x004000005228783b */ /* 0x000fe80000000200 */
[----:B------:R-:W3:Y:S03]  /*2d40*/  LDSM.16.M88.4 R32, [R2+0xa000] ;  /* 0x00a000000220783b */ /* 0x000ee60000000200 */
[C---:B------:R-:W-:Y:S08]  /*2d50*/  HMMA.16816.F32.BF16 R16, R60.reuse, R8, R16 ;  /* 0x000000083c10723c */ /* 0x040ff00000041810 */
[C---:B------:R-:W-:Y:S01]  /*2d60*/  HMMA.16816.F32.BF16 R12, R60.reuse, R10, R12 ;  /* 0x0000000a3c0c723c */ /* 0x040fe2000004180c */
[----:B------:R-:W4:Y:S07]  /*2d70*/  LDSM.16.M88.4 R8, [R81+0xa800] ;  /* 0x00a800005108783b */ /* 0x000f2e0000000200 */
[C---:B-1----:R-:W-:Y:S08]  /*2d80*/  HMMA.16816.F32.BF16 R68, R60.reuse, R4, R68 ;  /* 0x000000043c44723c */ /* 0x042ff00000041844 */
[----:B------:R-:W-:Y:S01]  /*2d90*/  HMMA.16816.F32.BF16 R56, R60, R6, R56 ;  /* 0x000000063c38723c */ /* 0x000fe20000041838 */
[----:B------:R-:W1:Y:S07]  /*2da0*/  LDSM.16.M88.4 R4, [R80+0xb000] ;  /* 0x00b000005004783b */ /* 0x000e6e0000000200 */
[C---:B--2---:R-:W-:Y:S08]  /*2db0*/  HMMA.16816.F32.BF16 R72, R44.reuse, R28, R72 ;  /* 0x0000001c2c48723c */ /* 0x044ff00000041848 */
[----:B------:R-:W-:Y:S08]  /*2dc0*/  HMMA.16816.F32.BF16 R20, R44, R30, R20 ;  /* 0x0000001e2c14723c */ /* 0x000ff00000041814 */
[C---:B-----5:R-:W-:Y:S01]  /*2dd0*/  HMMA.16816.F32.BF16 R28, R36.reuse, R48, R16 ;  /* 0x00000030241c723c */ /* 0x060fe20000041810 */
[----:B------:R-:W2:Y:S07]  /*2de0*/  LDSM.16.M88.4 R16, [R2+0xa800] ;  /* 0x00a800000210783b */ /* 0x000eae0000000200 */
[----:B------:R-:W-:Y:S01]  /*2df0*/  HMMA.16816.F32.BF16 R12, R36, R50, R12 ;  /* 0x00000032240c723c */ /* 0x000fe2000004180c */
[----:B------:R-:W5:Y:S07]  /*2e00*/  LDSM.16.M88.4 R48, [R80+0xb800] ;  /* 0x00b800005030783b */ /* 0x000f6e0000000200 */
[C---:B---3--:R-:W-:Y:S08]  /*2e10*/  HMMA.16816.F32.BF16 R72, R40.reuse, R32, R72 ;  /* 0x000000202848723c */ /* 0x048ff00000041848 */
[----:B------:R-:W-:Y:S01]  /*2e20*/  HMMA.16816.F32.BF16 R20, R40, R34, R20 ;  /* 0x000000222814723c */ /* 0x000fe20000041814 */
[----:B------:R-:W3:Y:S07]  /*2e30*/  LDSM.16.M88.4 R32, [R81+0xb000] ;  /* 0x00b000005120783b */ /* 0x000eee0000000200 */
[----:B----4-:R-:W-:Y:S03]  /*2e40*/  HMMA.16816.F32.BF16 R28, R44, R8, R28 ;  /* 0x000000082c1c723c */ /* 0x010fe6000004181c */
[----:B------:R-:W-:Y:S01]  /*2e50*/  FMUL.FTZ R72, R72, UR4 ;  /* 0x0000000448487c20 */ /* 0x000fe20008410000 */
[----:B------:R-:W-:Y:S01]  /*2e60*/  FMUL.FTZ R73, R73, UR4 ;  /* 0x0000000449497c20 */ /* 0x000fe20008410000 */
[----:B------:R-:W-:Y:S01]  /*2e70*/  FMUL.FTZ R74, R74, UR4 ;  /* 0x000000044a4a7c20 */ /* 0x000fe20008410000 */
[----:B------:R-:W-:-:S02]  /*2e80*/  FMUL.FTZ R75, R75, UR4 ;  /* 0x000000044b4b7c20 */ /* 0x000fc40008410000 */
[----:B------:R-:W-:Y:S01]  /*2e90*/  HMMA.16816.F32.BF16 R12, R44, R10, R12 ;  /* 0x0000000a2c0c723c */ /* 0x000fe2000004180c */
[----:B------:R-:W-:Y:S01]  /*2ea0*/  LDSM.16.M88.4 R8, [R2+0xb000] ;  /* 0x00b000000208783b */ /* 0x000fe20000000200 */
[----:B------:R-:W4:Y:S01]  /*2eb0*/  MUFU.TANH R72, R72 ;  /* 0x0000004800487308 */ /* 0x000f220000002400 */
[----:B------:R-:W-:Y:S01]  /*2ec0*/  FMUL.FTZ R20, R20, UR4 ;  /* 0x0000000414147c20 */ /* 0x000fe20008410000 */
[----:B------:R-:W-:Y:S01]  /*2ed0*/  FMUL.FTZ R21, R21, UR4 ;  /* 0x0000000415157c20 */ /* 0x000fe20008410000 */
[----:B------:R-:W-:Y:S01]  /*2ee0*/  FMUL.FTZ R22, R22, UR4 ;  /* 0x0000000416167c20 */ /* 0x000fe20008410000 */
[----:B------:R-:W-:Y:S02]  /*2ef0*/  FMUL.FTZ R23, R23, UR4 ;  /* 0x0000000417177c20 */ /* 0x000fe40008410000 */
[C---:B-1----:R-:W-:Y:S02]  /*2f00*/  HMMA.16816.F32.BF16 R68, R36.reuse, R4, R68 ;  /* 0x000000042444723c */ /* 0x042fe40000041844 */
[----:B------:R-:W1:Y:S06]  /*2f10*/  MUFU.TANH R73, R73 ;  /* 0x0000004900497308 */ /* 0x000e6c0000002400 */
[----:B------:R-:W-:Y:S01]  /*2f20*/  HMMA.16816.F32.BF16 R56, R36, R6, R56 ;  /* 0x000000062438723c */ /* 0x000fe20000041838 */
[----:B------:R-:W4:Y:S01]  /*2f30*/  LDSM.16.M88.4 R4, [R81+0xb800] ;  /* 0x00b800005104783b */ /* 0x000f220000000200 */
[----:B------:R-:W1:Y:S06]  /*2f40*/  MUFU.TANH R74, R74 ;  /* 0x0000004a004a7308 */ /* 0x000e6c0000002400 */
[C---:B------:R-:W-:Y:S02]  /*2f50*/  HMMA.16816.F32.BF16 R52, R60.reuse, R24, R52 ;  /* 0x000000183c34723c */ /* 0x040fe40000041834 */
[----:B------:R-:W1:Y:S06]  /*2f60*/  MUFU.TANH R75, R75 ;  /* 0x0000004b004b7308 */ /* 0x000e6c0000002400 */
[----:B------:R-:W-:Y:S02]  /*2f70*/  HMMA.16816.F32.BF16 R64, R60, R26, R64 ;  /* 0x0000001a3c40723c */ /* 0x000fe40000041840 */
[----:B------:R-:W1:Y:S06]  /*2f80*/  MUFU.TANH R20, R20 ;  /* 0x0000001400147308 */ /* 0x000e6c0000002400 */
[C---:B--2---:R-:W-:Y:S02]  /*2f90*/  HMMA.16816.F32.BF16 R28, R40.reuse, R16, R28 ;  /* 0x00000010281c723c */ /* 0x044fe4000004181c */
[----:B------:R-:W2:Y:S06]  /*2fa0*/  MUFU.TANH R21, R21 ;  /* 0x0000001500157308 */ /* 0x000eac0000002400 */
[----:B------:R-:W-:Y:S01]  /*2fb0*/  HMMA.16816.F32.BF16 R12, R40, R18, R12 ;  /* 0x00000012280c723c */ /* 0x000fe2000004180c */
[----:B------:R1:W2:Y:S01]  /*2fc0*/  LDSM.16.M88.4 R16, [R2+0xb800] ;  /* 0x00b800000210783b */ /* 0x0002a20000000200 */
[----:B------:R-:W1:Y:S01]  /*2fd0*/  MUFU.TANH R22, R22 ;  /* 0x0000001600167308 */ /* 0x000e620000002400 */
[----:B------:R-:W-:-:S05]  /*2fe0*/  DEPBAR.LE SB0, 0x0 ;  /* 0x000080000000791a */ /* 0x000fca0000000000 */
[C---:B-----5:R-:W-:Y:S02]  /*2ff0*/  HMMA.16816.F32.BF16 R52, R36.reuse, R48, R52 ;  /* 0x000000302434723c */ /* 0x060fe40000041834 */
[----:B------:R-:W1:Y:S01]  /*3000*/  MUFU.TANH R23, R23 ;  /* 0x0000001700177308 */ /* 0x000e620000002400 */
[----:B------:R-:W-:Y:S01]  /*3010*/  FMUL.FTZ R24, R28, UR4 ;  /* 0x000000041c187c20 */ /* 0x000fe20008410000 */
[----:B------:R-:W-:Y:S01]  /*3020*/  FMUL.FTZ R25, R29, UR4 ;  /* 0x000000041d197c20 */ /* 0x000fe20008410000 */
[----:B------:R-:W-:Y:S01]  /*3030*/  FMUL.FTZ R28, R30, UR4 ;  /* 0x000000041e1c7c20 */ /* 0x000fe20008410000 */
[----:B------:R-:W-:Y:S02]  /*3040*/  FMUL.FTZ R29, R31, UR4 ;  /* 0x000000041f1d7c20 */ /* 0x000fe40008410000 */
[----:B------:R-:W-:Y:S02]  /*3050*/  HMMA.16816.F32.BF16 R64, R36, R50, R64 ;  /* 0x000000322440723c */ /* 0x000fe40000041840 */
[----:B------:R-:W2:Y:S01]  /*3060*/  MUFU.TANH R24, R24 ;  /* 0x0000001800187308 */ /* 0x000ea20000002400 */
[----:B------:R-:W-:-:S05]  /*3070*/  FMUL.FTZ R12, R12, UR4 ;  /* 0x000000040c0c7c20 */ /* 0x000fca0008410000 */
[----:B---3--:R-:W-:Y:S01]  /*3080*/  HMMA.16816.F32.BF16 R68, R44, R32, R68 ;  /* 0x000000202c44723c */ /* 0x008fe20000041844 */
[----:B-1----:R-:W-:Y:S01]  /*3090*/  SHF.R.U32.HI R2, RZ, 0x2, R186 ;  /* 0x00000002ff027819 */ /* 0x002fe200000116ba */
[----:B------:R-:W1:Y:S03]  /*30a0*/  MUFU.TANH R25, R25 ;  /* 0x0000001900197308 */ /* 0x000e660000002400 */
[----:B------:R-:W-:-:S03]  /*30b0*/  LOP3.LUT R2, R2, 0x7, RZ, 0xc0, !PT ;  /* 0x0000000702027812 */ /* 0x000fc600078ec0ff */
[C---:B------:R-:W-:Y:S02]  /*30c0*/  HMMA.16816.F32.BF16 R56, R44.reuse, R34, R56 ;  /* 0x000000222c38723c */ /* 0x040fe40000041838 */
[----:B------:R-:W3:Y:S06]  /*30d0*/  MUFU.TANH R28, R28 ;  /* 0x0000001c001c7308 */ /* 0x000eec0000002400 */
[C---:B----4-:R-:W-:Y:S01]  /*30e0*/  HMMA.16816.F32.BF16 R52, R44.reuse, R4, R52 ;  /* 0x000000042c34723c */ /* 0x050fe20000041834 */
[----:B------:R-:W-:Y:S01]  /*30f0*/  FMUL.FTZ R4, R15, UR4 ;  /* 0x000000040f047c20 */ /* 0x000fe20008410000 */
[----:B------:R-:W4:Y:S06]  /*3100*/  MUFU.TANH R29, R29 ;  /* 0x0000001d001d7308 */ /* 0x000f2c0000002400 */
[----:B------:R-:W-:Y:S01]  /*3110*/  HMMA.16816.F32.BF16 R64, R44, R6, R64 ;  /* 0x000000062c40723c */ /* 0x000fe20000041840 */
[----:B------:R-:W-:Y:S01]  /*3120*/  LOP3.LUT R6, R188, 0x1f0, RZ, 0xc0, !PT ;  /* 0x000001f0bc067812 */ /* 0x000fe200078ec0ff */
[----:B------:R1:W1:Y:S03]  /*3130*/  MUFU.TANH R30, R12 ;  /* 0x0000000c001e7308 */ /* 0x0002660000002400 */
[----:B------:R-:W-:-:S03]  /*3140*/  IADD3 R83, PT, PT, R6, 0x1, R83 ;  /* 0x0000000106537810 */ /* 0x000fc60007ffe053 */
[----:B------:R-:W-:Y:S01]  /*3150*/  HMMA.16816.F32.BF16 R68, R40, R8, R68 ;  /* 0x000000082844723c */ /* 0x000fe20000041844 */
[----:B------:R-:W-:Y:S01]  /*3160*/  FMUL.FTZ R8, R13, UR4 ;  /* 0x000000040d087c20 */ /* 0x000fe20008410000 */
[----:B------:R-:W-:Y:S01]  /*3170*/  FMUL.FTZ R9, R14, UR4 ;  /* 0x000000040e097c20 */ /* 0x000fe20008410000 */
[----:B------:R-:W1:Y:S01]  /*3180*/  MUFU.TANH R4, R4 ;  /* 0x0000000400047308 */ /* 0x000e620000002400 */
[----:B------:R-:W-:-:S04]  /*3190*/  IADD3 R2, PT, PT, -R84, R83, R2 ;  /* 0x0000005354027210 */ /* 0x000fc80007ffe102 */
[C---:B------:R-:W-:Y:S01]  /*31a0*/  HMMA.16816.F32.BF16 R56, R40.reuse, R10, R56 ;  /* 0x0000000a2838723c */ /* 0x040fe20000041838 */
[--C-:B------:R-:W-:Y:S02]  /*31b0*/  IADD3 R2, PT, PT, R2, UR14, R79.reuse ;  /* 0x0000000e02027c10 */ /* 0x100fe4000fffe04f */
[----:B------:R-:W1:Y:S02]  /*31c0*/  MUFU.TANH R8, R8 ;  /* 0x0000000800087308 */ /* 0x000e640000002400 */
[C---:B------:R-:W-:Y:S02]  /*31d0*/  VIMNMX R133, PT, PT, R2.reuse, R79, PT ;  /* 0x0000004f02857248 */ /* 0x040fe40003fe0100 */
[----:B------:R-:W-:Y:S01]  /*31e0*/  VIADDMNMX R2, R2, 0x8, R79, PT ;  /* 0x0000000802027846 */ /* 0x000fe2000380014f */
        /* <DEDUP_REMOVED lines=48> */
.L_x_1819:
        /* <DEDUP_REMOVED lines=45> */
[----:B------:R-:W-:-:S04]  /*37c0*/  IMAD R7, R10, R7, -0x40 ;  /* 0xffffffc00a077424 */ /* 0x000fc800078e0207 */
[----:B------:R-:W-:Y:S01]  /*37d0*/  IMAD.WIDE.U32 R12, R7, R134, RZ ;  /* 0x00000086070c7225 */ /* 0x000fe200078e00ff */
[----:B------:R-:W-:-:S05]  /*37e0*/  SHF.R.S32.HI R5, RZ, 0x1f, R7 ;  /* 0x0000001fff057819 */ /* 0x000fca0000011407 */
[----:B------:R-:W-:-:S04]  /*37f0*/  IMAD R10, R5, R134, RZ ;  /* 0x00000086050a7224 */ /* 0x000fc800078e02ff */
[----:B------:R-:W-:-:S04]  /*3800*/  IMAD R10, R7, R135, R10 ;  /* 0x00000087070a7224 */ /* 0x000fc800078e020a */
[----:B------:R-:W-:Y:S01]  /*3810*/  IMAD.IADD R13, R13, 0x1, R10 ;  /* 0x000000010d0d7824 */ /* 0x000fe200078e020a */
[----:B--2---:R-:W-:-:S04]  /*3820*/  IADD3 R6, PT, PT, R11, -R6, RZ ;  /* 0x800000060b067210 */ /* 0x004fc80007ffe0ff */
[----:B------:R-:W-:Y:S01]  /*3830*/  SHF.R.S32.HI R5, RZ, 0x1f, R6 ;  /* 0x0000001fff057819 */ /* 0x000fe20000011406 */
[----:B---3--:R-:W-:-:S04]  /*3840*/  IMAD.WIDE.U32 R12, R6, UR6, R12 ;  /* 0x00000006060c7c25 */ /* 0x008fc8000f8e000c */
[----:B------:R-:W-:Y:S01]  /*3850*/  IMAD R5, R5, UR6, RZ ;  /* 0x0000000605057c24 */ /* 0x000fe2000f8e02ff */
[----:B------:R-:W-:-:S03]  /*3860*/  LEA R198, P1, R12, R198, 0x1 ;  /* 0x000000c60cc67211 */ /* 0x000fc600078208ff */
[----:B------:R-:W-:-:S05]  /*3870*/  IMAD R5, R6, UR7, R5 ;  /* 0x0000000706057c24 */ /* 0x000fca000f8e0205 */
[----:B------:R-:W-:-:S04]  /*3880*/  IADD3 R5, PT, PT, R13, R5, RZ ;  /* 0x000000050d057210 */ /* 0x000fc80007ffe0ff */
[----:B------:R-:W-:-:S07]  /*3890*/  LEA.HI.X R197, R12, R197, R5, 0x1, P1 ;  /* 0x000000c50cc57211 */ /* 0x000fce00008f0c05 */
.L_x_1820:
[C---:B------:R-:W-:Y:S01]  /*38a0*/  IMAD.SHL.U32 R6, R134.reuse, 0x20, RZ ;  /* 0x0000002086067824 */ /* 0x040fe200078e00ff */
[C---:B------:R-:W-:Y:S01]  /*38b0*/  LEA R10, P1, R77.reuse, R198, 0x1 ;  /* 0x000000c64d0a7211 */ /* 0x040fe200078208ff */
[----:B------:R-:W-:Y:S01]  /*38c0*/  IMAD.MOV.U32 R7, RZ, RZ, R197 ;  /* 0x000000ffff077224 */ /* 0x000fe200078e00c5 */
[----:B------:R-:W-:Y:S02]  /*38d0*/  SHF.L.U64.HI R5, R134, 0x5, R135 ;  /* 0x0000000586057819 */ /* 0x000fe40000010287 */
[C---:B-1----:R-:W-:Y:S02]  /*38e0*/  IADD3 R12, P3, PT, R6.reuse, R10, RZ ;  /* 0x0000000a060c7210 */ /* 0x042fe40007f7e0ff */
[----:B------:R-:W-:Y:S02]  /*38f0*/  LEA.HI.X R11, R77, R197, R78, 0x1, P1 ;  /* 0x000000c54d0b7211 */ /* 0x000fe400008f0c4e */
[----:B------:R-:W-:Y:S01]  /*3900*/  IADD3 R14, P1, PT, R6, R12, RZ ;  /* 0x0000000c060e7210 */ /* 0x000fe20007f3e0ff */
[----:B------:R-:W-:-:S02]  /*3910*/  IMAD.MOV.U32 R6, RZ, RZ, R198 ;  /* 0x000000ffff067224 */ /* 0x000fc400078e00c6 */
[----:B------:R-:W-:-:S03]  /*3920*/  IMAD.X R13, R5, 0x1, R11, P3 ;  /* 0x00000001050d7824 */ /* 0x000fc600018e060b */
[----:B------:R-:W-:Y:S01]  /*3930*/  @!PT LDS RZ, [RZ] ;  /* 0x00000000fffff984 */ /* 0x000fe20000000800 */
[----:B------:R-:W-:Y:S01]  /*3940*/  @!PT LDS RZ, [RZ] ;  /* 0x00000000fffff984 */ /* 0x000fe20000000800 */
[----:B------:R-:W-:Y:S01]  /*3950*/  @!PT LDS RZ, [RZ] ;  /* 0x00000000fffff984 */ /* 0x000fe20000000800 */
[----:B------:R2:W-:Y:S01]  /*3960*/  LDGSTS.E.BYPASS.LTC128B.128 [R215+0x6000], desc[UR16][R6.64] ;  /* 0x0600000006d77fae */ /* 0x0005e2000b981a10 */
[----:B------:R-:W-:-:S03]  /*3970*/  IMAD.X R15, R5, 0x1, R13, P1 ;  /* 0x00000001050f7824 */ /* 0x000fc600008e060d */
        /* <DEDUP_REMOVED lines=12> */
.L_x_1818:
[----:B------:R-:W-:Y:S01]  /*3a40*/  IMAD.SHL.U32 R5, R186, 0x2, RZ ;  /* 0x00000002ba057824 */ /* 0x000fe200078e00ff */
[----:B------:R-:W3:Y:S01]  /*3a50*/  LDCU UR4, c[0x0][0x45c] ;  /* 0x00008b80ff0477ac */ /* 0x000ee20008000800 */
[----:B------:R-:W-:-:S03]  /*3a60*/  LOP3.LUT R187, R3, 0x200, R150, 0xf8, !PT ;  /* 0x0000020003bb7812 */ /* 0x000fc600078ef896 */
[----:B------:R-:W-:Y:S02]  /*3a70*/  LOP3.LUT R5, R136, 0x6, R5, 0xf8, !PT ;  /* 0x0000000688057812 */ /* 0x000fe400078ef805 */
[----:B------:R-:W-:-:S03]  /*3a80*/  LEA R187, R187, UR5, 0x1 ;  /* 0x00000005bbbb7c11 */ /* 0x000fc6000f8e08ff */
[C---:B--2---:R-:W-:Y:S02]  /*3a90*/  VIADD R6, R5.reuse, 0xffffffc0 ;  /* 0xffffffc005067836 */ /* 0x044fe40000000000 */
[C---:B------:R-:W-:Y:S01]  /*3aa0*/  VIADD R7, R5.reuse, 0xffffffc1 ;  /* 0xffffffc105077836 */ /* 0x040fe20000000000 */
[----:B------:R-:W-:Y:S01]  /*3ab0*/  LDSM.16.MT88.4 R124, [R187+0xc000] ;  /* 0x00c00000bb7c783b */ /* 0x000fe20000004200 */
[C---:B------:R-:W-:Y:S01]  /*3ac0*/  VIADD R10, R5.reuse, 0xffffffd8 ;  /* 0xffffffd8050a7836 */ /* 0x040fe20000000000 */
[CC--:B------:R-:W-:Y:S01]  /*3ad0*/  ISETP.GE.AND P4, PT, R6.reuse, R133.reuse, PT ;  /* 0x000000850600720c */ /* 0x0c0fe20003f86270 */
[C---:B------:R-:W-:Y:S01]  /*3ae0*/  VIADD R11, R5.reuse, 0xffffffe0 ;  /* 0xffffffe0050b7836 */ /* 0x040fe20000000000 */
[-C--:B------:R-:W-:Y:S01]  /*3af0*/  ISETP.GE.AND P1, PT, R6, R2.reuse, PT ;  /* 0x000000020600720c */ /* 0x080fe20003f26270 */
[----:B------:R-:W-:Y:S01]  /*3b00*/  VIADD R6, R5, 0xffffffc8 ;  /* 0xffffffc805067836 */ /* 0x000fe20000000000 */
[CC--:B------:R-:W-:Y:S01]  /*3b10*/  ISETP.GE.AND P5, PT, R7.reuse, R133.reuse, PT ;  /* 0x000000850700720c */ /* 0x0c0fe20003fa6270 */
[--C-:B------:R-:W-:Y:S01]  /*3b20*/  IMAD.IADD R177, R76, 0x1, R187.reuse ;  /* 0x000000014cb17824 */ /* 0x100fe200078e02bb */
[-C--:B------:R-:W-:Y:S01]  /*3b30*/  ISETP.GE.AND P3, PT, R7, R2.reuse, PT ;  /* 0x000000020700720c */ /* 0x080fe20003f66270 */
[C---:B------:R-:W-:Y:S01]  /*3b40*/  VIADD R7, R5.reuse, 0xffffffc9 ;  /* 0xffffffc905077836 */ /* 0x040fe20000000000 */
[----:B------:R-:W-:Y:S01]  /*3b50*/  FSEL R72, R72, -INF , !P4 ;  /* 0xff80000048487808 */ /* 0x000fe20006000000 */
[----:B------:R-:W-:Y:S01]  /*3b60*/  IMAD.IADD R173, R176, 0x1, R187 ;  /* 0x00000001b0ad7824 */ /* 0x000fe200078e02bb */
[----:B------:R-:W-:Y:S01]  /*3b70*/  FSEL R74, R74, -INF , !P1 ;  /* 0xff8000004a4a7808 */ /* 0x000fe20004800000 */
[----:B------:R-:W-:Y:S01]  /*3b80*/  LDSM.16.MT88.4 R116, [R177+0xc000] ;  /* 0x00c00000b174783b */ /* 0x000fe20000004200 */
[----:B------:R-:W-:Y:S01]  /*3b90*/  ISETP.GE.AND P4, PT, R6, R133, PT ;  /* 0x000000850600720c */ /* 0x000fe20003f86270 */
        /* <DEDUP_REMOVED lines=8> */
[-C--:B------:R-:W-:Y:S01]  /*3c20*/  ISETP.GE.AND P3, PT, R7, R2.reuse, PT ;  /* 0x000000020700720c */ /* 0x080fe20003f66270 */
[----:B------:R-:W-:Y:S01]  /*3c30*/  VIADD R7, R5, 0xffffffd1 ;  /* 0xffffffd105077836 */ /* 0x000fe20000000000 */
        /* <DEDUP_REMOVED lines=10> */
[----:B-1----:R-:W-:Y:S01]  /*3ce0*/  LDSM.16.MT88.4 R56, [R173+0xe000] ;  /* 0x00e00000ad38783b */ /* 0x002fe20000004200 */
        /* <DEDUP_REMOVED lines=11> */
[CC--:B------:R-:W-:Y:S01]  /*3da0*/  ISETP.GE.AND P5, PT, R7.reuse, R133.reuse, PT ;  /* 0x000000850700720c */ /* 0x0c0fe20003fa6270 */
[----:B------:R-:W-:Y:S01]  /*3db0*/  LDSM.16.MT88.4 R144, [R177+0x10800] ;  /* 0x01080000b190783b */ /* 0x000fe20000004200 */
[-C--:B------:R-:W-:Y:S01]  /*3dc0*/  ISETP.GE.AND P3, PT, R7, R2.reuse, PT ;  /* 0x000000020700720c */ /* 0x080fe20003f66270 */
[----:B------:R-:W-:Y:S01]  /*3dd0*/  VIADD R7, R5, 0xffffffe1 ;  /* 0xffffffe105077836 */ /* 0x000fe20000000000 */
[----:B------:R-:W-:Y:S01]  /*3de0*/  FSEL R22, R30, -INF , !P4 ;  /* 0xff8000001e167808 */ /* 0x000fe20006000000 */
[----:B------:R-:W-:Y:S01]  /*3df0*/  LDSM.16.MT88.4 R140, [R187+0xc800] ;  /* 0x00c80000bb8c783b */ /* 0x000fe20000004200 */
[----:B------:R-:W-:Y:S01]  /*3e00*/  FSEL R10, R9, -INF , !P1 ;  /* 0xff800000090a7808 */ /* 0x000fe20004800000 */
[----:B------:R-:W-:Y:S01]  /*3e10*/  VIADD R9, R5, 0xffffffe8 ;  /* 0xffffffe805097836 */ /* 0x000fe20000000000 */
[C---:B------:R-:W-:Y:S01]  /*3e20*/  ISETP.GE.AND P4, PT, R11.reuse, R133, PT ;  /* 0x000000850b00720c */ /* 0x040fe20003f86270 */
[----:B------:R-:W-:Y:S01]  /*3e30*/  LDSM.16.MT88.4 R28, [R187+0xe800] ;  /* 0x00e80000bb1c783b */ /* 0x000fe20000004200 */
[----:B------:R-:W-:-:S02]  /*3e40*/  ISETP.GE.AND P1, PT, R11, R2, PT ;  /* 0x000000020b00720c */ /* 0x000fc40003f26270 */
[----:B------:R-:W-:Y:S02]  /*3e50*/  FMNMX3.FTZ R11, R72, R36, R38, !PT ;  /* 0x00000024480b7276 */ /* 0x000fe40007810026 */
[----:B------:R-:W-:Y:S02]  /*3e60*/  FSEL R20, R8, -INF , !P5 ;  /* 0xff80000008147808 */ /* 0x000fe40006800000 */
[----:B------:R-:W-:Y:S01]  /*3e70*/  FSEL R8, R4, -INF , !P3 ;  /* 0xff80000004087808 */ /* 0x000fe20005800000 */
[----:B------:R-:W-:Y:S01]  /*3e80*/  VIADD R4, R5, 0xfffffff0 ;  /* 0xfffffff005047836 */ /* 0x000fe20000000000 */
[C---:B------:R-:W-:Y:S02]  /*3e90*/  ISETP.GE.AND P5, PT, R7.reuse, R133, PT ;  /* 0x000000850700720c */ /* 0x040fe40003fa6270 */
[----:B------:R-:W-:Y:S01]  /*3ea0*/  ISETP.GE.AND P3, PT, R7, R2, PT ;  /* 0x000000020700720c */ /* 0x000fe20003f66270 */
[----:B------:R-:W-:Y:S01]  /*3eb0*/  VIADD R7, R5, 0xffffffe9 ;  /* 0xffffffe905077836 */ /* 0x000fe20000000000 */
[----:B------:R-:W-:-:S02]  /*3ec0*/  FSEL R220, R220, -INF , !P4 ;  /* 0xff800000dcdc7808 */ /* 0x000fc40006000000 */
[----:B------:R-:W-:Y:S02]  /*3ed0*/  FSEL R216, R216, -INF , !P1 ;  /* 0xff800000d8d87808 */ /* 0x000fe40004800000 */
[C---:B------:R-:W-:Y:S02]  /*3ee0*/  ISETP.GE.AND P4, PT, R9.reuse, R133, PT ;  /* 0x000000850900720c */ /* 0x040fe40003f86270 */
[----:B------:R-:W-:Y:S02]  /*3ef0*/  ISETP.GE.AND P1, PT, R9, R2, PT ;  /* 0x000000020900720c */ /* 0x000fe40003f26270 */
[----:B------:R-:W-:Y:S02]  /*3f00*/  FMNMX3.FTZ R11, R11, R34, R18, !PT ;  /* 0x000000220b0b7276 */ /* 0x000fe40007810012 */
[----:B------:R-:W-:Y:S02]  /*3f10*/  FMNMX3.FTZ R9, R74, R32, R26, !PT ;  /* 0x000000204a097276 */ /* 0x000fe4000781001a */
[----:B------:R-:W-:-:S02]  /*3f20*/  FSEL R218, R218, -INF , !P5 ;  /* 0xff800000dada7808 */ /* 0x000fc40006800000 */
[----:B------:R-:W-:Y:S02]  /*3f30*/  FSEL R210, R210, -INF , !P3 ;  /* 0xff800000d2d27808 */ /* 0x000fe40005800000 */
[----:B------:R-:W-:Y:S02]  /*3f40*/  FSEL R208, R208, -INF , !P4 ;  /* 0xff800000d0d07808 */ /* 0x000fe40006000000 */
[----:B------:R-:W-:Y:S02]  /*3f50*/  FSEL R214, R214, -INF , !P1 ;  /* 0xff800000d6d67808 */ /* 0x000fe40004800000 */
[----:B------:R-:W-:Y:S02]  /*3f60*/  FMNMX3.FTZ R11, R11, R16, R22, !PT ;  /* 0x000000100b0b7276 */ /* 0x000fe40007810016 */
        /* <DEDUP_REMOVED lines=10> */
[----:B------:R-:W-:Y:S02]  /*4010*/  FSEL R192, R192, -INF , !P5 ;  /* 0xff800000c0c07808 */ /* 0x000fe40006800000 */
[----:B------:R-:W-:-:S02]  /*4020*/  FSEL R212, R212, -INF , !P3 ;  /* 0xff800000d4d47808 */ /* 0x000fc40005800000 */
[----:B------:R-:W-:Y:S02]  /*4030*/  FSEL R204, R204, -INF , !P4 ;  /* 0xff800000cccc7808 */ /* 0x000fe40006000000 */
[-C--:B------:R-:W-:Y:S02]  /*4040*/  ISETP.GE.AND P5, PT, R7, R133.reuse, PT ;  /* 0x000000850700720c */ /* 0x080fe40003fa6270 */
[-C--:B------:R-:W-:Y:S02]  /*4050*/  ISETP.GE.AND P3, PT, R4, R133.reuse, PT ;  /* 0x000000850400720c */ /* 0x080fe40003f66270 */
[----:B------:R-:W-:Y:S02]  /*4060*/  ISETP.GE.AND P4, PT, R5, R133, PT ;  /* 0x000000850500720c */ /* 0x000fe40003f86270 */
[----:B------:R-:W-:Y:S02]  /*4070*/  FMNMX3.FTZ R11, R11, R218, R208, !PT ;  /* 0x000000da0b0b7276 */ /* 0x000fe400078100d0 */
[----:B------:R-:W-:-:S02]  /*4080*/  FMNMX3.FTZ R9, R9, R8, R216, !PT ;  /* 0x0000000809097276 */ /* 0x000fc400078100d8 */
[----:B------:R-:W-:Y:S02]  /*4090*/  FSEL R196, R196, -INF , !P5 ;  /* 0xff800000c4c47808 */ /* 0x000fe40006800000 */
[----:B------:R-:W-:Y:S02]  /*40a0*/  FSEL R194, R194, -INF , !P3 ;  /* 0xff800000c2c27808 */ /* 0x000fe40005800000 */
[----:B------:R-:W-:Y:S02]  /*40b0*/  FMNMX3.FTZ R11, R11, R192, R204, !PT ;  /* 0x000000c00b0b7276 */ /* 0x000fe400078100cc */
[----:B------:R-:W-:Y:S02]  /*40c0*/  FSEL R190, R190, -INF , !P4 ;  /* 0xff800000bebe7808 */ /* 0x000fe40006000000 */
[-C--:B------:R-:W-:Y:S02]  /*40d0*/  ISETP.GE.AND P3, PT, R7, R2.reuse, PT ;  /* 0x000000020700720c */ /* 0x080fe40003f66270 */
        /* <DEDUP_REMOVED lines=8> */
[----:B------:R-:W-:Y:S02]  /*4160*/  FMNMX.FTZ R7, R190, R7, !PT ;  /* 0x00000007be077209 */ /* 0x000fe40007810000 */
[----:B------:R-:W-:Y:S02]  /*4170*/  FSEL R174, R174, -INF , !P1 ;  /* 0xff800000aeae7808 */ /* 0x000fe40004800000 */
        /* <DEDUP_REMOVED lines=25> */
[----:B------:R-:W1:Y:S01]  /*4310*/  LDSM.16.MT88.4 R72, [R187+0x10000] ;  /* 0x01000000bb48783b */ /* 0x000e620000004200 */
[--C-:B------:R-:W-:Y:S01]  /*4320*/  FFMA.FTZ R168, R32, UR4, -R175.reuse ;  /* 0x0000000420a87c23 */ /* 0x100fe200080108af */
[----:B------:R-:W-:Y:S01]  /*4330*/  FFMA.FTZ R165, R26, UR4, -R175 ;  /* 0x000000041aa57c23 */ /* 0x000fe200080108af */
[----:B------:R-:W2:Y:S01]  /*4340*/  MUFU.EX2 R170, R170 ;  /* 0x000000aa00aa7308 */ /* 0x000ea20000000800 */
[----:B------:R-:W3:Y:S01]  /*4350*/  LDSM.16.MT88.4 R4, [R172+0x10000] ;  /* 0x01000000ac04783b */ /* 0x000ee20000004200 */
[--C-:B------:R-:W-:Y:S01]  /*4360*/  FFMA.FTZ R159, R22, UR4, -R179.reuse ;  /* 0x00000004169f7c23 */ /* 0x100fe200080108b3 */
[----:B------:R-:W-:Y:S01]  /*4370*/  FFMA.FTZ R158, R20, UR4, -R179 ;  /* 0x00000004149e7c23 */ /* 0x000fe200080108b3 */
[----:B------:R-:W-:Y:S01]  /*4380*/  MUFU.EX2 R167, R167 ;  /* 0x000000a700a77308 */ /* 0x000fe20000000800 */
[----:B------:R-:W4:Y:S01]  /*4390*/  LDSM.16.MT88.4 R16, [R177+0xc800] ;  /* 0x00c80000b110783b */ /* 0x000f220000004200 */
[--C-:B------:R-:W-:Y:S01]  /*43a0*/  FFMA.FTZ R161, R14, UR4, -R175.reuse ;  /* 0x000000040ea17c23 */ /* 0x100fe200080108af */
[--C-:B------:R-:W-:Y:S01]  /*43b0*/  FFMA.FTZ R160, R12, UR4, -R175.reuse ;  /* 0x000000040ca07c23 */ /* 0x100fe200080108af */
        /* <DEDUP_REMOVED lines=9> */
[----:B------:R-:W-:Y:S01]  /*4450*/  FFMA.FTZ R183, R192, UR4, -R179 ;  /* 0x00000004c0b77c23 */ /* 0x000fe200080108b3 */
[--C-:B------:R-:W-:Y:S01]  /*4460*/  FFMA.FTZ R193, R210, UR4, -R175.reuse ;  /* 0x00000004d2c17c23 */ /* 0x100fe200080108af */
[----:B------:R-:W-:Y:S01]  /*4470*/  LDSM.16.MT88.4 R32, [R172+0xc800] ;  /* 0x00c80000ac20783b */ /* 0x000fe20000004200 */
[----:B------:R-:W-:Y:S01]  /*4480*/  MUFU.EX2 R165, R165 ;  /* 0x000000a500a57308 */ /* 0x000fe20000000800 */
[--C-:B------:R-:W-:Y:S01]  /*4490*/  FFMA.FTZ R191, R214, UR4, -R175.reuse ;  /* 0x00000004d6bf7c23 */ /* 0x100fe200080108af */
[----:B-----5:R-:W-:Y:S01]  /*44a0*/  F2FP.BF16.F32.PACK_AB R98, R166, R167 ;  /* 0x000000a7a662723e */ /* 0x020fe200000010ff */
[----:B------:R-:W-:Y:S01]  /*44b0*/  LDSM.16.MT88.4 R24, [R173+0xe800] ;  /* 0x00e80000ad18783b */ /* 0x000fe20000004200 */
[----:B------:R-:W5:Y:S01]  /*44c0*/  MUFU.EX2 R164, R164 ;  /* 0x000000a400a47308 */ /* 0x000f620000000800 */
[----:B------:R-:W-:Y:S01]  /*44d0*/  FFMA.FTZ R212, R212, UR4, -R175 ;  /* 0x00000004d4d47c23 */ /* 0x000fe200080108af */
[----:B------:R-:W-:Y:S01]  /*44e0*/  FFMA.FTZ R218, R218, UR4, -R179 ;  /* 0x00000004dada7c23 */ /* 0x000fe200080108b3 */
[----:B------:R-:W-:Y:S01]  /*44f0*/  LDSM.16.MT88.4 R20, [R172+0xe800] ;  /* 0x00e80000ac14783b */ /* 0x000fe20000004200 */
[----:B------:R-:W-:Y:S01]  /*4500*/  MUFU.EX2 R163, R163 ;  /* 0x000000a300a37308 */ /* 0x000fe20000000800 */
[----:B------:R-:W-:Y:S01]  /*4510*/  FFMA.FTZ R216, R216, UR4, -R175 ;  /* 0x00000004d8d87c23 */ /* 0x000fe200080108af */
[----:B-1----:R-:W-:Y:S01]  /*4520*/  F2FP.BF16.F32.PACK_AB R97, R168, R169 ;  /* 0x000000a9a861723e */ /* 0x002fe200000010ff */
[----:B------:R-:W-:Y:S01]  /*4530*/  FFMA.FTZ R213, R190, UR4, -R179 ;  /* 0x00000004bed57c23 */ /* 0x000fe200080108b3 */
[----:B------:R-:W1:Y:S01]  /*4540*/  MUFU.EX2 R162, R162 ;  /* 0x000000a200a27308 */ /* 0x000e620000000800 */
[--C-:B------:R-:W-:Y:S01]  /*4550*/  FFMA.FTZ R211, R174, UR4, -R175.reuse ;  /* 0x00000004aed37c23 */ /* 0x100fe200080108af */
[----:B------:R-:W-:Y:S01]  /*4560*/  FFMA.FTZ R180, R180, UR4, -R175 ;  /* 0x00000004b4b47c23 */ /* 0x000fe200080108af */
[----:B------:R-:W-:Y:S01]  /*4570*/  FADD.FTZ R170, R171, R170 ;  /* 0x000000aaabaa7221 */ /* 0x000fe20000010000 */
[----:B------:R-:W-:Y:S01]  /*4580*/  MUFU.EX2 R159, R159 ;  /* 0x0000009f009f7308 */ /* 0x000fe20000000800 */
[----:B------:R-:W-:Y:S01]  /*4590*/  FADD.FTZ R168, R169, R168 ;  /* 0x000000a8a9a87221 */ /* 0x000fe20000010000 */
[----:B-----5:R-:W-:Y:S01]  /*45a0*/  F2FP.BF16.F32.PACK_AB R99, R164, R165 ;  /* 0x000000a5a463723e */ /* 0x020fe200000010ff */
[----:B------:R-:W-:Y:S01]  /*45b0*/  FADD.FTZ R167, R167, R170 ;  /* 0x000000aaa7a77221 */ /* 0x000fe20000010000 */
[----:B------:R-:W-:Y:S01]  /*45c0*/  MUFU.EX2 R158, R158 ;  /* 0x0000009e009e7308 */ /* 0x000fe20000000800 */
[----:B------:R-:W-:-:S02]  /*45d0*/  FADD.FTZ R165, R165, R168 ;  /* 0x000000a8a5a57221 */ /* 0x000fc40000010000 */
[----:B------:R-:W-:Y:S01]  /*45e0*/  FADD.FTZ R166, R166, R167 ;  /* 0x000000a7a6a67221 */ /* 0x000fe20000010000 */
[----:B------:R-:W-:Y:S01]  /*45f0*/  MUFU.EX2 R161, R161 ;  /* 0x000000a100a17308 */ /* 0x000fe20000000800 */
[C---:B------:R-:W-:Y:S01]  /*4600*/  HMMA.16816.F32.BF16 R120, R96.reuse, R116, RZ ;  /* 0x000000746078723c */ /* 0x040fe200000418ff */
[----:B------:R-:W-:Y:S02]  /*4610*/  FADD.FTZ R164, R164, R165 ;  /* 0x000000a5a4a47221 */ /* 0x000fe40000010000 */
[----:B------:R-:W5:Y:S04]  /*4620*/  MUFU.EX2 R160, R160 ;  /* 0x000000a000a07308 */ /* 0x000f680000000800 */
        /* <DEDUP_REMOVED lines=34> */
[----:B-----5:R-:W-:Y:S01]  /*4850*/  F2FP.BF16.F32.PACK_AB R5, R160, R161 ;  /* 0x000000a1a005723e */ /* 0x020fe200000010ff */
[----:B------:R-:W-:-:S02]  /*4860*/  FADD.FTZ R161, R161, R164 ;  /* 0x000000a4a1a17221 */ /* 0x000fc40000010000 */
[----:B------:R-:W-:Y:S02]  /*4870*/  FADD.FTZ R162, R162, R163 ;  /* 0x000000a3a2a27221 */ /* 0x000fe40000010000 */
[----:B------:R-:W-:Y:S01]  /*4880*/  HMMA.16816.F32.BF16 R96, R96, R6, RZ ;  /* 0x000000066060723c */ /* 0x000fe200000418ff */
[----:B------:R-:W-:Y:S01]  /*4890*/  F2FP.BF16.F32.PACK_AB R6, R158, R159 ;  /* 0x0000009f9e06723e */ /* 0x000fe200000010ff */
[----:B------:R-:W-:Y:S01]  /*48a0*/  FADD.FTZ R160, R160, R161 ;  /* 0x000000a1a0a07221 */ /* 0x000fe20000010000 */
[----:B----4-:R-:W-:Y:S01]  /*48b0*/  F2FP.BF16.F32.PACK_AB R7, R156, R157 ;  /* 0x0000009d9c07723e */ /* 0x010fe200000010ff */
        /* <DEDUP_REMOVED lines=13> */
[----:B------:R-:W-:-:S02]  /*4990*/  FFMA.FTZ R16, R208, UR4, -R179 ;  /* 0x00000004d0107c23 */ /* 0x000fc400080108b3 */
[----:B------:R-:W1:Y:S04]  /*49a0*/  MUFU.EX2 R208, R218 ;  /* 0x000000da00d07308 */ /* 0x000e680000000800 */
[----:B------:R4:W5:Y:S01]  /*49b0*/  MUFU.EX2 R192, R16 ;  /* 0x0000001000c07308 */ /* 0x0009620000000800 */
        /* <DEDUP_REMOVED lines=21> */
[----:B----4-:R-:W4:Y:S07]  /*4b10*/  LDSM.16.MT88.4 R16, [R187+0xf000] ;  /* 0x00f00000bb10783b */ /* 0x010f2e0000004200 */
[C---:B---3--:R-:W-:Y:S08]  /*4b20*/  HMMA.16816.F32.BF16 R92, R4.reuse, R12, R92 ;  /* 0x0000000c045c723c */ /* 0x048ff0000004185c */
[----:B------:R-:W-:Y:S01]  /*4b30*/  HMMA.16816.F32.BF16 R96, R4, R14, R96 ;  /* 0x0000000e0460723c */ /* 0x000fe20000041860 */
[----:B-1----:R-:W-:Y:S01]  /*4b40*/  F2FP.BF16.F32.PACK_AB R4, R208, R181 ;  /* 0x000000b5d004723e */ /* 0x002fe200000010ff */
[----:B------:R-:W-:Y:S01]  /*4b50*/  LDSM.16.MT88.4 R12, [R187+0x11000] ;  /* 0x01100000bb0c783b */ /* 0x000fe20000004200 */
[----:B------:R-:W-:Y:S01]  /*4b60*/  F2FP.BF16.F32.PACK_AB R5, R193, R210 ;  /* 0x000000d2c105723e */ /* 0x000fe200000010ff */
[----:B------:R-:W-:Y:S01]  /*4b70*/  FADD.FTZ R181, R181, R158 ;  /* 0x0000009eb5b57221 */ /* 0x000fe20000010000 */
[----:B-----5:R-:W-:-:S02]  /*4b80*/  F2FP.BF16.F32.PACK_AB R6, R183, R192 ;  /* 0x000000c0b706723e */ /* 0x020fc400000010ff */
[----:B------:R-:W-:-:S07]  /*4b90*/  F2FP.BF16.F32.PACK_AB R7, R212, R191 ;  /* 0x000000bfd407723e */ /* 0x000fce00000010ff */
[C---:B--2---:R-:W-:Y:S08]  /*4ba0*/  HMMA.16816.F32.BF16 R120, R4.reuse, R8, R120 ;  /* 0x000000080478723c */ /* 0x044ff00000041878 */
[C---:B------:R-:W-:Y:S01]  /*4bb0*/  HMMA.16816.F32.BF16 R116, R4.reuse, R10, R116 ;  /* 0x0000000a0474723c */ /* 0x040fe20000041874 */
[----:B------:R-:W1:Y:S07]  /*4bc0*/  LDSM.16.MT88.4 R8, [R173+0x11000] ;  /* 0x01100000ad08783b */ /* 0x000e6e0000004200 */
[C---:B----4-:R-:W-:Y:S08]  /*4bd0*/  HMMA.16816.F32.BF16 R36, R4.reuse, R16, R36 ;  /* 0x000000100424723c */ /* 0x050ff00000041824 */
        /* <DEDUP_REMOVED lines=59> */
[C---:B------:R-:W-:Y:S01]  /*4f90*/  HMMA.16816.F32.BF16 R48, R4.reuse, R146, R48 ;  /* 0x000000920430723c */ /* 0x040fe20000041830 */
[----:B------:R-:W-:Y:S01]  /*4fa0*/  FADD.FTZ R8, R210, R9 ;  /* 0x00000009d2087221 */ /* 0x000fe20000010000 */
[----:B------:R-:W-:Y:S01]  /*4fb0*/  FADD.FTZ R9, R208, R181 ;  /* 0x000000b5d0097221 */ /* 0x000fe20000010000 */
[----:B------:R-:W-:Y:S02]  /*4fc0*/  IMAD.MOV.U32 R208, RZ, RZ, -0x1 ;  /* 0xffffffffffd07424 */ /* 0x000fe400078e00ff */
        /* <DEDUP_REMOVED lines=93> */
.L_x_1822:
[----:B------:R-:W-:Y:S01]  /*55a0*/  UMOV UR4, URZ ;  /* 0x000000ff00047c82 */ /* 0x000fe20008000000 */
[----:B------:R-:W-:Y:S01]  /*55b0*/  IMAD.SHL.U32 R4, R148, 0x40, RZ ;  /* 0x0000004094047824 */ /* 0x000fe200078e00ff */
[----:B------:R-:W-:-:S05]  /*55c0*/  IADD3 R5, P1, PT, RZ, -UR4, RZ ;  /* 0x80000004ff057c10 */ /* 0x000fca000ff3e0ff */
[----:B------:R-:W-:-:S05]  /*55d0*/  IMAD.X R4, RZ, RZ, ~R4, P1 ;  /* 0x000000ffff047224 */ /* 0x000fca00008e0e04 */
[----:B------:R-:W-:-:S04]  /*55e0*/  SHF.R.S64 R5, R5, 0x1f, R4 ;  /* 0x0000001f05057819 */ /* 0x000fc80000001004 */
[----:B------:R-:W-:-:S04]  /*55f0*/  IADD3 R200, P1, PT, R5, R200, RZ ;  /* 0x000000c805c87210 */ /* 0x000fc80007f3e0ff */
[----:B------:R-:W-:-:S09]  /*5600*/  LEA.HI.X.SX32 R199, R4, R199, 0x1, P1 ;  /* 0x000000c704c77211 */ /* 0x000fd200008f0eff */
.L_x_1823:
[----:B------:R-:W1:Y:S01]  /*5610*/  LDCU.64 UR6, c[0x0][0x3c0] ;  /* 0x00007800ff0677ac */ /* 0x000e620008000a00 */
[----:B------:R-:W-:Y:S01]  /*5620*/  LOP3.LUT R5, R137, 0x1f8, RZ, 0xc0, !PT ;  /* 0x000001f889057812 */ /* 0x000fe200078ec0ff */
[----:B------:R-:W-:Y:S01]  /*5630*/  IMAD.SHL.U32 R185, R186, 0x20, RZ ;  /* 0x00000020bab97824 */ /* 0x000fe200078e00ff */
[----:B------:R-:W-:Y:S01]  /*5640*/  SHF.R.U32.HI R188, RZ, 0x1, R186 ;  /* 0x00000001ffbc7819 */ /* 0x000fe200000116ba */
[----:B------:R-:W-:Y:S01]  /*5650*/  IMAD.MOV.U32 R12, RZ, RZ, R200 ;  /* 0x000000ffff0c7224 */ /* 0x000fe200078e00c8 */
[----:B------:R-:W-:Y:S01]  /*5660*/  LOP3.LUT R4, R5, 0x38, R186, 0x78, !PT ;  /* 0x0000003805047812 */ /* 0x000fe200078e78ba */
[----:B------:R-:W-:Y:S01]  /*5670*/  IMAD.MOV.U32 R13, RZ, RZ, R199 ;  /* 0x000000ffff0d7224 */ /* 0x000fe200078e00c7 */
[----:B------:R-:W-:Y:S01]  /*5680*/  LOP3.LUT R185, R185, 0x7c00, RZ, 0xc0, !PT ;  /* 0x00007c00b9b97812 */ /* 0x000fe200078ec0ff */
[----:B------:R-:W-:Y:S01]  /*5690*/  IMAD.MOV.U32 R190, RZ, RZ, 0x20 ;  /* 0x00000020ffbe7424 */ /* 0x000fe200078e00ff */
[----:B------:R-:W-:Y:S02]  /*56a0*/  LOP3.LUT R137, R4, 0x1e00, R137, 0xf8, !PT ;  /* 0x00001e0004897812 */ /* 0x000fe400078ef889 */
[----:B------:R-:W-:-:S02]  /*56b0*/  LOP3.LUT R4, R188, 0x8, RZ, 0xc0, !PT ;  /* 0x00000008bc047812 */ /* 0x000fc400078ec0ff */
[----:B------:R-:W-:Y:S01]  /*56c0*/  LEA R215, R137, UR5, 0x1 ;  /* 0x0000000589d77c11 */ /* 0x000fe2000f8e08ff */
[----:B------:R-:W-:Y:S01]  /*56d0*/  VIADD R137, R189, UR5 ;  /* 0x00000005bd897c36 */ /* 0x000fe20008000000 */
        /* <DEDUP_REMOVED lines=14> */
[----:B------:R1:W-:Y:S01]  /*57c0*/  LDGSTS.E.BYPASS.LTC128B.128 [R215+0x10000], desc[UR16][R12.64+0x100] ;  /* 0x100001000cd77fae */ /* 0x0003e2000b981a10 */
[----:B------:R-:W-:-:S02]  /*57d0*/  IADD3.X R7, PT, PT, R199, UR7, RZ, P1, !PT ;  /* 0x00000007c7077c10 */ /* 0x000fc40008ffe4ff */
[----:B------:R-:W-:Y:S01]  /*57e0*/  IADD3 R8, P1, PT, R6, UR4, RZ ;  /* 0x0000000406087c10 */ /* 0x000fe2000ff3e0ff */
[--C-:B------:R-:W-:Y:S02]  /*57f0*/  IMAD.IADD R192, R190, 0x1, R201.reuse ;  /* 0x00000001bec07824 */ /* 0x100fe400078e02c9 */
[----:B------:R-:W-:Y:S01]  /*5800*/  LDGSTS.E.BYPASS.LTC128B.128 [R215+0xc800], desc[UR16][R6.64] ;  /* 0x0c80000006d77fae */ /* 0x000fe2000b981a10 */
[----:B------:R-:W-:Y:S01]  /*5810*/  IADD3.X R9, PT, PT, R7, UR7, RZ, P1, !PT ;  /* 0x0000000707097c10 */ /* 0x000fe20008ffe4ff */
[----:B------:R-:W-:Y:S01]  /*5820*/  IMAD.IADD R191, R176, 0x1, R201 ;  /* 0x00000001b0bf7824 */ /* 0x000fe200078e02c9 */
[----:B------:R-:W-:Y:S01]  /*5830*/  IADD3 R10, P1, PT, R8, UR4, RZ ;  /* 0x00000004080a7c10 */ /* 0x000fe2000ff3e0ff */
[----:B------:R-:W-:Y:S01]  /*5840*/  LDGSTS.E.BYPASS.LTC128B.128 [R215+0xe800], desc[UR16][R6.64+0x80] ;  /* 0x0e80008006d77fae */ /* 0x000fe2000b981a10 */
[----:B------:R-:W2:Y:S01]  /*5850*/  LDCU UR4, c[0x0][0x50c] ;  /* 0x0000a180ff0477ac */ /* 0x000ea20008000800 */
[C---:B------:R-:W-:Y:S01]  /*5860*/  IMAD.IADD R193, R190.reuse, 0x1, R191 ;  /* 0x00000001bec17824 */ /* 0x040fe200078e02bf */
[----:B------:R-:W-:Y:S01]  /*5870*/  IADD3.X R11, PT, PT, R9, UR7, RZ, P1, !PT ;  /* 0x00000007090b7c10 */ /* 0x000fe20008ffe4ff */
[----:B------:R3:W-:Y:S01]  /*5880*/  LDGSTS.E.BYPASS.LTC128B.128 [R215+0x10800], desc[UR16][R6.64+0x100] ;  /* 0x1080010006d77fae */ /* 0x0007e2000b981a10 */
[----:B------:R-:W-:-:S03]  /*5890*/  IMAD.IADD R190, R190, 0x1, R137 ;  /* 0x00000001bebe7824 */ /* 0x000fc600078e0289 */
[----:B------:R-:W-:Y:S04]  /*58a0*/  LDGSTS.E.BYPASS.LTC128B.128 [R215+0xd000], desc[UR16][R8.64] ;  /* 0x0d00000008d77fae */ /* 0x000fe8000b981a10 */
[----:B------:R-:W-:Y:S04]  /*58b0*/  LDGSTS.E.BYPASS.LTC128B.128 [R215+0xf000], desc[UR16][R8.64+0x80] ;  /* 0x0f00008008d77fae */ /* 0x000fe8000b981a10 */
[----:B------:R-:W-:Y:S04]  /*58c0*/  LDGSTS.E.BYPASS.LTC128B.128 [R215+0x11000], desc[UR16][R8.64+0x100] ;  /* 0x1100010008d77fae */ /* 0x000fe8000b981a10 */
[----:B------:R-:W-:Y:S04]  /*58d0*/  LDGSTS.E.BYPASS.LTC128B.128 [R215+0xd800], desc[UR16][R10.64] ;  /* 0x0d8000000ad77fae */ /* 0x000fe8000b981a10 */
[----:B------:R-:W-:Y:S04]  /*58e0*/  LDGSTS.E.BYPASS.LTC128B.128 [R215+0xf800], desc[UR16][R10.64+0x80] ;  /* 0x0f8000800ad77fae */ /* 0x000fe8000b981a10 */
[----:B------:R4:W-:Y:S04]  /*58f0*/  LDGSTS.E.BYPASS.LTC128B.128 [R215+0x11800], desc[UR16][R10.64+0x100] ;  /* 0x118001000ad77fae */ /* 0x0009e8000b981a10 */
[----:B------:R-:W-:Y:S04]  /*5900*/  LDSM.16.M88.4 R172, [R201] ;  /* 0x00000000c9ac783b */ /* 0x000fe80000000200 */
[----:B-1----:R-:W1:Y:S04]  /*5910*/  LDSM.16.M88.4 R12, [R189+UR5+0x6000] ;  /* 0x00600005bd0c783b */ /* 0x002e680008000200 */
[----:B------:R-:W5:Y:S04]  /*5920*/  LDSM.16.M88.4 R152, [R189+UR5+0x6800] ;  /* 0x00680005bd98783b */ /* 0x000f680008000200 */
[----:B------:R-:W2:Y:S04]  /*5930*/  LDSM.16.M88.4 R144, [R189+UR5+0x7000] ;  /* 0x00700005bd90783b */ /* 0x000ea80008000200 */
[----:B------:R-:W2:Y:S04]  /*5940*/  LDSM.16.M88.4 R168, [R189+UR5+0x7800] ;  /* 0x00780005bda8783b */ /* 0x000ea80008000200 */
[----:B---3--:R-:W-:Y:S04]  /*5950*/  LDSM.16.M88.4 R4, [R192] ;  /* 0x00000000c004783b */ /* 0x008fe80000000200 */
[----:B------:R-:W3:Y:S04]  /*5960*/  LDSM.16.M88.4 R164, [R138+0x6000] ;  /* 0x006000008aa4783b */ /* 0x000ee80000000200 */
[----:B------:R-:W3:Y:S04]  /*5970*/  LDSM.16.M88.4 R160, [R138+0x6800] ;  /* 0x006800008aa0783b */ /* 0x000ee80000000200 */
[----:B------:R-:W3:Y:S04]  /*5980*/  LDSM.16.M88.4 R32, [R138+0x7000] ;  /* 0x007000008a20783b */ /* 0x000ee80000000200 */
[----:B------:R-:W3:Y:S04]  /*5990*/  LDSM.16.M88.4 R28, [R138+0x7800] ;  /* 0x007800008a1c783b */ /* 0x000ee80000000200 */
[----:B----4-:R-:W-:Y:S01]  /*59a0*/  LDSM.16.M88.4 R8, [R191] ;  /* 0x00000000bf08783b */ /* 0x010fe20000000200 */
[C---:B-1----:R-:W-:Y:S03]  /*59b0*/  HMMA.16816.F32.BF16 R16, R172.reuse, R12, RZ ;  /* 0x0000000cac10723c */ /* 0x042fe600000418ff */
[----:B------:R-:W1:Y:S04]  /*59c0*/  LDSM.16.M88.4 R24, [R137+0x6000] ;  /* 0x006000008918783b */ /* 0x000e680000000200 */
[----:B------:R-:W4:Y:S01]  /*59d0*/  LDSM.16.M88.4 R20, [R137+0x6800] ;  /* 0x006800008914783b */ /* 0x000f220000000200 */
[C---:B-----5:R-:W-:Y:S03]  /*59e0*/  HMMA.16816.F32.BF16 R156, R172.reuse, R152, RZ ;  /* 0x00000098ac9c723c */ /* 0x060fe600000418ff */
[----:B------:R-:W-:Y:S04]  /*59f0*/  LDSM.16.M88.4 R176, [R137+0x7800] ;  /* 0x0078000089b0783b */ /* 0x000fe80000000200 */
[----:B------:R-:W-:Y:S01]  /*5a00*/  LDSM.16.M88.4 R180, [R137+0x8000] ;  /* 0x0080000089b4783b */ /* 0x000fe20000000200 */
[C---:B--2---:R-:W-:Y:S03]  /*5a10*/  HMMA.16816.F32.BF16 R148, R172.reuse, R144, RZ ;  /* 0x00000090ac94723c */ /* 0x044fe600000418ff */
[----:B------:R-:W0:Y:S05]  /*5a20*/  LDGDEPBAR ;  /* 0x00000000000079af */ /* 0x000e2a0000000000 */
[C---:B------:R-:W-:Y:S08]  /*5a30*/  HMMA.16816.F32.BF16 R12, R172.reuse, R14, RZ ;  /* 0x0000000eac0c723c */ /* 0x040ff000000418ff */
[C---:B------:R-:W-:Y:S08]  /*5a40*/  HMMA.16816.F32.BF16 R152, R172.reuse, R154, RZ ;  /* 0x0000009aac98723c */ /* 0x040ff000000418ff */
[C---:B------:R-:W-:Y:S08]  /*5a50*/  HMMA.16816.F32.BF16 R144, R172.reuse, R146, RZ ;  /* 0x00000092ac90723c */ /* 0x040ff000000418ff */
[C---:B------:R-:W-:Y:S08]  /*5a60*/  HMMA.16816.F32.BF16 R140, R172.reuse, R168, RZ ;  /* 0x000000a8ac8c723c */ /* 0x040ff000000418ff */
[----:B------:R-:W-:Y:S01]  /*5a70*/  HMMA.16816.F32.BF16 R172, R172, R170, RZ ;  /* 0x000000aaacac723c */ /* 0x000fe200000418ff */
[----:B------:R-:W-:Y:S07]  /*5a80*/  LDSM.16.M88.4 R168, [R190+0x6800] ;  /* 0x00680000bea8783b */ /* 0x000fee0000000200 */
[C---:B---3--:R-:W-:Y:S08]  /*5a90*/  HMMA.16816.F32.BF16 R16, R4.reuse, R164, R16 ;  /* 0x000000a40410723c */ /* 0x048ff00000041810 */
[C---:B------:R-:W-:Y:S01]  /*5aa0*/  HMMA.16816.F32.BF16 R12, R4.reuse, R166, R12 ;  /* 0x000000a6040c723c */ /* 0x040fe2000004180c */
[----:B------:R-:W2:Y:S07]  /*5ab0*/  LDSM.16.M88.4 R164, [R137+0x7000] ;  /* 0x0070000089a4783b */ /* 0x000eae0000000200 */
        /* <DEDUP_REMOVED lines=8> */
[----:B------:R-:W3:Y:S04]  /*5b40*/  LDSM.16.M88.4 R4, [R193] ;  /* 0x00000000c104783b */ /* 0x000ee80000000200 */
[----:B------:R-:W-:Y:S03]  /*5b50*/  LDSM.16.M88.4 R28, [R201+0x2000] ;  /* 0x00200000c91c783b */ /* 0x000fe60000000200 */
[C---:B-1----:R-:W-:Y:S08]  /*5b60*/  HMMA.16816.F32.BF16 R16, R8.reuse, R24, R16 ;  /* 0x000000180810723c */ /* 0x042ff00000041810 */
[C---:B------:R-:W-:Y:S01]  /*5b70*/  HMMA.16816.F32.BF16 R12, R8.reuse, R26, R12 ;  /* 0x0000001a080c723c */ /* 0x040fe2000004180c */
[----:B------:R-:W1:Y:S07]  /*5b80*/  LDSM.16.M88.4 R24, [R190+0x7800] ;  /* 0x00780000be18783b */ /* 0x000e6e0000000200 */
[C---:B----4-:R-:W-:Y:S08]  /*5b90*/  HMMA.16816.F32.BF16 R156, R8.reuse, R20, R156 ;  /* 0x00000014089c723c */ /* 0x050ff0000004189c */
[C---:B------:R-:W-:Y:S01]  /*5ba0*/  HMMA.16816.F32.BF16 R152, R8.reuse, R22, R152 ;  /* 0x000000160898723c */ /* 0x040fe20000041898 */
[----:B------:R-:W4:Y:S07]  /*5bb0*/  LDSM.16.M88.4 R20, [R189+UR5+0x8000] ;  /* 0x00800005bd14783b */ /* 0x000f2e0008000200 */
[C---:B--2---:R-:W-:Y:S08]  /*5bc0*/  HMMA.16816.F32.BF16 R148, R8.reuse, R164, R148 ;  /* 0x000000a40894723c */ /* 0x044ff00000041894 */
[C---:B------:R-:W-:Y:S01]  /*5bd0*/  HMMA.16816.F32.BF16 R144, R8.reuse, R166, R144 ;  /* 0x000000a60890723c */ /* 0x040fe20000041890 */
[----:B------:R-:W-:Y:S07]  /*5be0*/  LDSM.16.M88.4 R164, [R189+UR5+0x8800] ;  /* 0x00880005bda4783b */ /* 0x000fee0008000200 */
[C---:B------:R-:W-:Y:S08]  /*5bf0*/  HMMA.16816.F32.BF16 R140, R8.reuse, R176, R140 ;  /* 0x000000b0088c723c */ /* 0x040ff0000004188c */
[----:B------:R-:W-:Y:S01]  /*5c00*/  HMMA.16816.F32.BF16 R172, R8, R178, R172 ;  /* 0x000000b208ac723c */ /* 0x000fe200000418ac */
[----:B------:R-:W2:Y:S04]  /*5c10*/  LDSM.16.M88.4 R8, [R189+UR5+0x9000] ;  /* 0x00900005bd08783b */ /* 0x000ea80008000200 */
[----:B------:R-:W-:Y:S03]  /*5c20*/  LDSM.16.M88.4 R176, [R193+0x2000] ;  /* 0x00200000c1b0783b */ /* 0x000fe60000000200 */
[C---:B---3--:R-:W-:Y:S08]  /*5c30*/  HMMA.16816.F32.BF16 R16, R4.reuse, R160, R16 ;  /* 0x000000a00410723c */ /* 0x048ff00000041810 */
[C---:B------:R-:W-:Y:S01]  /*5c40*/  HMMA.16816.F32.BF16 R12, R4.reuse, R162, R12 ;  /* 0x000000a2040c723c */ /* 0x040fe2000004180c */
[----:B------:R-:W3:Y:S07]  /*5c50*/  LDSM.16.M88.4 R160, [R189+UR5+0x9800] ;  /* 0x00980005bda0783b */ /* 0x000eee0008000200 */
        /* <DEDUP_REMOVED lines=8> */
[----:B------:R-:W1:Y:S04]  /*5ce0*/  LDSM.16.M88.4 R4, [R192+0x2000] ;  /* 0x00200000c004783b */ /* 0x000e680000000200 */
[----:B------:R-:W5:Y:S03]  /*5cf0*/  LDSM.16.M88.4 R24, [R138+0x8800] ;  /* 0x008800008a18783b */ /* 0x000f660000000200 */
[C---:B----4-:R-:W-:Y:S08]  /*5d00*/  HMMA.16816.F32.BF16 R16, R28.reuse, R20, R16 ;  /* 0x000000141c10723c */ /* 0x050ff00000041810 */
[C---:B------:R-:W-:Y:S01]  /*5d10*/  HMMA.16816.F32.BF16 R12, R28.reuse, R22, R12 ;  /* 0x000000161c0c723c */ /* 0x040fe2000004180c */
[----:B------:R-:W4:Y:S07]  /*5d20*/  LDSM.16.M88.4 R20, [R138+0x9000] ;  /* 0x009000008a14783b */ /* 0x000f2e0000000200 */
        /* <DEDUP_REMOVED lines=9> */
[----:B------:R-:W3:Y:S03]  /*5dc0*/  LDSM.16.M88.4 R160, [R137+0x9000] ;  /* 0x0090000089a0783b */ /* 0x000ee60000000200 */
[C---:B-1----:R-:W-:Y:S08]  /*5dd0*/  HMMA.16816.F32.BF16 R16, R4.reuse, R32, R16 ;  /* 0x000000200410723c */ /* 0x042ff00000041810 */
[C---:B------:R-:W-:Y:S01]  /*5de0*/  HMMA.16816.F32.BF16 R12, R4.reuse, R34, R12 ;  /* 0x00000022040c723c */ /* 0x040fe2000004180c */
[----:B------:R-:W1:Y:S07]  /*5df0*/  LDSM.16.M88.4 R32, [R137+0x9800] ;  /* 0x009800008920783b */ /* 0x000e6e0000000200 */
[C---:B-----5:R-:W-:Y:S08]  /*5e00*/  HMMA.16816.F32.BF16 R156, R4.reuse, R24, R156 ;  /* 0x00000018049c723c */ /* 0x060ff0000004189c */
[C---:B------:R-:W-:Y:S01]  /*5e10*/  HMMA.16816.F32.BF16 R152, R4.reuse, R26, R152 ;  /* 0x0000001a0498723c */ /* 0x040fe20000041898 */
[----:B------:R-:W5:Y:S07]  /*5e20*/  LDSM.16.M88.4 R24, [R190+0x8000] ;  /* 0x00800000be18783b */ /* 0x000f6e0000000200 */
[C---:B----4-:R-:W-:Y:S08]  /*5e30*/  HMMA.16816.F32.BF16 R148, R4.reuse, R20, R148 ;  /* 0x000000140494723c */ /* 0x050ff00000041894 */
[C---:B------:R-:W-:Y:S01]  /*5e40*/  HMMA.16816.F32.BF16 R144, R4.reuse, R22, R144 ;  /* 0x000000160490723c */ /* 0x040fe20000041890 */
[----:B------:R-:W4:Y:S07]  /*5e50*/  LDSM.16.M88.4 R20, [R190+0x8800] ;  /* 0x00880000be14783b */ /* 0x000f2e0000000200 */
[C---:B--2---:R-:W-:Y:S08]  /*5e60*/  HMMA.16816.F32.BF16 R140, R4.reuse, R8, R140 ;  /* 0x00000008048c723c */ /* 0x044ff0000004188c */
[----:B------:R-:W-:Y:S01]  /*5e70*/  HMMA.16816.F32.BF16 R172, R4, R10, R172 ;  /* 0x0000000a04ac723c */ /* 0x000fe200000418ac */
[----:B------:R-:W2:Y:S04]  /*5e80*/  LDSM.16.M88.4 R4, [R189+UR5+0xa000] ;  /* 0x00a00005bd04783b */ /* 0x000ea80008000200 */
[----:B------:R-:W2:Y:S03]  /*5e90*/  LDSM.16.M88.4 R8, [R190+0x9000] ;  /* 0x00900000be08783b */ /* 0x000ea60000000200 */
[C---:B---3--:R-:W-:Y:S08]  /*5ea0*/  HMMA.16816.F32.BF16 R16, R28.reuse, R180, R16 ;  /* 0x000000b41c10723c */ /* 0x048ff00000041810 */
        /* <DEDUP_REMOVED lines=8> */
[C---:B-1----:R-:W-:Y:S08]  /*5f30*/  HMMA.16816.F32.BF16 R140, R28.reuse, R32, R140 ;  /* 0x000000201c8c723c */ /* 0x042ff0000004188c */
[----:B------:R-:W-:Y:S01]  /*5f40*/  HMMA.16816.F32.BF16 R172, R28, R34, R172 ;  /* 0x000000221cac723c */ /* 0x000fe200000418ac */
[----:B------:R-:W1:Y:S04]  /*5f50*/  LDSM.16.M88.4 R32, [R192+0x4000] ;  /* 0x00400000c020783b */ /* 0x000e680000000200 */
[----:B------:R-:W-:Y:S03]  /*5f60*/  LDSM.16.M88.4 R28, [R138+0xa800] ;  /* 0x00a800008a1c783b */ /* 0x000fe60000000200 */
[C---:B-----5:R-:W-:Y:S08]  /*5f70*/  HMMA.16816.F32.BF16 R16, R176.reuse, R24, R16 ;  /* 0x00000018b010723c */ /* 0x060ff00000041810 */
[C---:B------:R-:W-:Y:S01]  /*5f80*/  HMMA.16816.F32.BF16 R12, R176.reuse, R26, R12 ;  /* 0x0000001ab00c723c */ /* 0x040fe2000004180c */
[----:B------:R-:W-:Y:S07]  /*5f90*/  LDSM.16.M88.4 R24, [R191+0x4000] ;  /* 0x00400000bf18783b */ /* 0x000fee0000000200 */
[C---:B----4-:R-:W-:Y:S08]  /*5fa0*/  HMMA.16816.F32.BF16 R156, R176.reuse, R20, R156 ;  /* 0x00000014b09c723c */ /* 0x050ff0000004189c */
[----:B------:R-:W-:Y:S01]  /*5fb0*/  HMMA.16816.F32.BF16 R152, R176, R22, R152 ;  /* 0x00000016b098723c */ /* 0x000fe20000041898 */
[----:B------:R-:W3:Y:S07]  /*5fc0*/  LDSM.16.M88.4 R20, [R137+0xa000] ;  /* 0x00a000008914783b */ /* 0x000eee0000000200 */
[----:B--2---:R-:W-:Y:S08]  /*5fd0*/  HMMA.16816.F32.BF16 R16, R168, R4, R16 ;  /* 0x00000004a810723c */ /* 0x004ff00000041810 */
[C---:B------:R-:W-:Y:S08]  /*5fe0*/  HMMA.16816.F32.BF16 R148, R176.reuse, R8, R148 ;  /* 0x00000008b094723c */ /* 0x040ff00000041894 */
[----:B------:R-:W-:Y:S01]  /*5ff0*/  HMMA.16816.F32.BF16 R144, R176, R10, R144 ;  /* 0x0000000ab090723c */ /* 0x000fe20000041890 */
[----:B------:R-:W-:Y:S07]  /*6000*/  LDSM.16.M88.4 R8, [R193+0x4000] ;  /* 0x00400000c108783b */ /* 0x000fee0000000200 */
[----:B------:R-:W-:Y:S01]  /*6010*/  HMMA.16816.F32.BF16 R12, R168, R6, R12 ;  /* 0x00000006a80c723c */ /* 0x000fe2000004180c */
[----:B------:R-:W2:Y:S07]  /*6020*/  LDSM.16.M88.4 R4, [R190+0xa000] ;  /* 0x00a00000be04783b */ /* 0x000eae0000000200 */
[----:B-1----:R-:W-:Y:S08]  /*6030*/  HMMA.16816.F32.BF16 R16, R32, R160, R16 ;  /* 0x000000a02010723c */ /* 0x002ff00000041810 */
[----:B------:R-:W-:Y:S08]  /*6040*/  HMMA.16816.F32.BF16 R140, R176, R180, R140 ;  /* 0x000000b4b08c723c */ /* 0x000ff0000004188c */
[----:B------:R-:W-:Y:S01]  /*6050*/  HMMA.16816.F32.BF16 R12, R32, R162, R12 ;  /* 0x000000a2200c723c */ /* 0x000fe2000004180c */
[----:B------:R-:W1:Y:S07]  /*6060*/  LDSM.16.M88.4 R160, [R189+UR5+0xb000] ;  /* 0x00b00005bda0783b */ /* 0x000e6e0008000200 */
[----:B---3--:R-:W-:Y:S08]  /*6070*/  HMMA.16816.F32.BF16 R16, R24, R20, R16 ;  /* 0x000000141810723c */ /* 0x008ff00000041810 */
[----:B------:R-:W-:Y:S08]  /*6080*/  HMMA.16816.F32.BF16 R172, R176, R182, R172 ;  /* 0x000000b6b0ac723c */ /* 0x000ff000000418ac */
[----:B------:R-:W-:Y:S01]  /*6090*/  HMMA.16816.F32.BF16 R176, R168, R164, R156 ;  /* 0x000000a4a8b0723c */ /* 0x000fe2000004189c */
[----:B------:R-:W3:Y:S07]  /*60a0*/  LDSM.16.M88.4 R156, [R137+0xa800] ;  /* 0x00a80000899c783b */ /* 0x000eee0000000200 */
[----:B------:R-:W-:Y:S01]  /*60b0*/  HMMA.16816.F32.BF16 R12, R24, R22, R12 ;  /* 0x00000016180c723c */ /* 0x000fe2000004180c */
[----:B------:R-:W-:Y:S07]  /*60c0*/  LDSM.16.M88.4 R20, [R138+0xb000] ;  /* 0x00b000008a14783b */ /* 0x000fee0000000200 */
[----:B--2---:R-:W-:Y:S08]  /*60d0*/  HMMA.16816.F32.BF16 R16, R8, R4, R16 ;  /* 0x000000040810723c */ /* 0x004ff00000041810 */
[----:B------:R-:W-:Y:S01]  /*60e0*/  HMMA.16816.F32.BF16 R152, R168, R166, R152 ;  /* 0x000000a6a898723c */ /* 0x000fe20000041898 */
[----:B------:R-:W2:Y:S07]  /*60f0*/  LDSM.16.M88.4 R164, [R190+0xa800] ;  /* 0x00a80000bea4783b */ /* 0x000eae0000000200 */
[----:B------:R-:W-:Y:S03]  /*6100*/  HMMA.16816.F32.BF16 R176, R32, R28, R176 ;  /* 0x0000001c20b0723c */ /* 0x000fe600000418b0 */
[----:B------:R-:W-:Y:S01]  /*6110*/  FMUL.FTZ R16, R16, UR4 ;  /* 0x0000000410107c20 */ /* 0x000fe20008410000 */
[----:B------:R-:W-:-:S04]  /*6120*/  FMUL.FTZ R17, R17, UR4 ;  /* 0x0000000411117c20 */ /* 0x000fc80008410000 */
[----:B------:R-:W-:Y:S01]  /*6130*/  HMMA.16816.F32.BF16 R12, R8, R6, R12 ;  /* 0x00000006080c723c */ /* 0x000fe2000004180c */
[----:B------:R-:W-:Y:S07]  /*6140*/  LDSM.16.M88.4 R4, [R137+0xb000] ;  /* 0x00b000008904783b */ /* 0x000fee0000000200 */
[----:B-1----:R-:W-:Y:S01]  /*6150*/  HMMA.16816.F32.BF16 R148, R168, R160, R148 ;  /* 0x000000a0a894723c */ /* 0x002fe20000041894 */
[----:B------:R-:W-:Y:S07]  /*6160*/  MUFU.TANH R160, R16 ;  /* 0x0000001000a07308 */ /* 0x000fee0000002400 */
[----:B---3--:R-:W-:Y:S01]  /*6170*/  HMMA.16816.F32.BF16 R176, R24, R156, R176 ;  /* 0x0000009c18b0723c */ /* 0x008fe200000418b0 */
[----:B------:R1:W-:Y:S01]  /*6180*/  MUFU.TANH R161, R17 ;  /* 0x0000001100a17308 */ /* 0x0003e20000002400 */
[----:B------:R-:W-:Y:S01]  /*6190*/  FMUL.FTZ R156, R18, UR4 ;  /* 0x00000004129c7c20 */ /* 0x000fe20008410000 */
[----:B------:R-:W-:Y:S01]  /*61a0*/  FMUL.FTZ R157, R19, UR4 ;  /* 0x00000004139d7c20 */ /* 0x000fe20008410000 */
[----:B------:R-:W-:-:S04]  /*61b0*/  FMUL.FTZ R12, R12, UR4 ;  /* 0x000000040c0c7c20 */ /* 0x000fc80008410000 */
[----:B------:R-:W-:Y:S01]  /*61c0*/  HMMA.16816.F32.BF16 R152, R32, R30, R152 ;  /* 0x0000001e2098723c */ /* 0x000fe20000041898 */
[----:B------:R3:W-:Y:S01]  /*61d0*/  MUFU.TANH R180, R12 ;  /* 0x0000000c00b47308 */ /* 0x0007e20000002400 */
[----:B------:R-:W-:Y:S06]  /*61e0*/  LDSM.16.M88.4 R28, [R190+0xb000] ;  /* 0x00b00000be1c783b */ /* 0x000fec0000000200 */
[----:B------:R-:W-:Y:S01]  /*61f0*/  HMMA.16816.F32.BF16 R144, R168, R162, R144 ;  /* 0x000000a2a890723c */ /* 0x000fe20000041890 */
[----:B------:R-:W4:Y:S01]  /*6200*/  MUFU.TANH R156, R156 ;  /* 0x0000009c009c7308 */ /* 0x000f220000002400 */
[----:B-1----:R-:W1:Y:S06]  /*6210*/  LDSM.16.M88.4 R16, [R189+UR5+0xb800] ;  /* 0x00b80005bd10783b */ /* 0x002e6c0008000200 */
[----:B--2---:R-:W-:Y:S01]  /*6220*/  HMMA.16816.F32.BF16 R176, R8, R164, R176 ;  /* 0x000000a408b0723c */ /* 0x004fe200000418b0 */
[----:B------:R-:W-:Y:S01]  /*6230*/  FMUL.FTZ R164, R13, UR4 ;  /* 0x000000040da47c20 */ /* 0x000fe20008410000 */
[----:B------:R-:W2:Y:S06]  /*6240*/  MUFU.TANH R157, R157 ;  /* 0x0000009d009d7308 */ /* 0x000eac0000002400 */
[----:B------:R-:W-:Y:S01]  /*6250*/  HMMA.16816.F32.BF16 R152, R24, R158, R152 ;  /* 0x0000009e1898723c */ /* 0x000fe20000041898 */
[----:B------:R-:W-:Y:S01]  /*6260*/  FMUL.FTZ R158, R14, UR4 ;  /* 0x000000040e9e7c20 */ /* 0x000fe20008410000 */
[----:B------:R-:W-:Y:S01]  /*6270*/  FMUL.FTZ R159, R15, UR4 ;  /* 0x000000040f9f7c20 */ /* 0x000fe20008410000 */
[----:B------:R-:W-:Y:S01]  /*6280*/  MUFU.TANH R164, R164 ;  /* 0x000000a400a47308 */ /* 0x000fe20000002400 */
[----:B---3--:R-:W3:Y:S04]  /*6290*/  LDSM.16.M88.4 R12, [R138+0xb800] ;  /* 0x00b800008a0c783b */ /* 0x008ee80000000200 */
[C---:B------:R-:W-:Y:S03]  /*62a0*/  HMMA.16816.F32.BF16 R148, R32.reuse, R20, R148 ;  /* 0x000000142094723c */ /* 0x040fe60000041894 */
[----:B------:R-:W-:Y:S01]  /*62b0*/  FMUL.FTZ R165, R176, UR4 ;  /* 0x00000004b0a57c20 */ /* 0x000fe20008410000 */
[----:B------:R-:W5:Y:S01]  /*62c0*/  MUFU.TANH R158, R158 ;  /* 0x0000009e009e7308 */ /* 0x000f620000002400 */
[----:B------:R-:W-:Y:S01]  /*62d0*/  FMUL.FTZ R162, R178, UR4 ;  /* 0x00000004b2a27c20 */ /* 0x000fe20008410000 */
[----:B------:R-:W-:Y:S01]  /*62e0*/  FMUL.FTZ R177, R177, UR4 ;  /* 0x00000004b1b17c20 */ /* 0x000fe20008410000 */
[----:B------:R-:W-:Y:S01]  /*62f0*/  FMUL.FTZ R179, R179, UR4 ;  /* 0x00000004b3b37c20 */ /* 0x000fe20008410000 */
[----:B------:R-:W-:Y:S01]  /*6300*/  HMMA.16816.F32.BF16 R144, R32, R22, R144 ;  /* 0x000000162090723c */ /* 0x000fe20000041890 */
[----:B------:R-:W4:Y:S03]  /*6310*/  LDSM.16.M88.4 R20, [R137+0xb800] ;  /* 0x00b800008914783b */ /* 0x000f260000000200 */
[----:B------:R-:W5:Y:S04]  /*6320*/  MUFU.TANH R159, R159 ;  /* 0x0000009f009f7308 */ /* 0x000f680000002400 */
[----:B------:R-:W-:Y:S04]  /*6330*/  HMMA.16816.F32.BF16 R152, R8, R166, R152 ;  /* 0x000000a60898723c */ /* 0x000fe80000041898 */
[----:B------:R-:W5:Y:S04]  /*6340*/  MUFU.TANH R165, R165 ;  /* 0x000000a500a57308 */ /* 0x000f680000002400 */
[----:B-1----:R-:W-:Y:S04]  /*6350*/  HMMA.16816.F32.BF16 R140, R168, R16, R140 ;  /* 0x00000010a88c723c */ /* 0x002fe8000004188c */
[----:B------:R-:W-:Y:S04]  /*6360*/  MUFU.TANH R201, R177 ;  /* 0x000000b100c97308 */ /* 0x000fe80000002400 */
[----:B------:R-:W-:Y:S03]  /*6370*/  HMMA.16816.F32.BF16 R148, R24, R4, R148 ;  /* 0x000000041894723c */ /* 0x000fe60000041894 */
[----:B------:R-:W-:Y:S01]  /*6380*/  FMUL.FTZ R17, R154, UR4 ;  /* 0x000000049a117c20 */ /* 0x000fe20008410000 */
[----:B------:R-:W1:Y:S01]  /*6390*/  MUFU.TANH R162, R162 ;  /* 0x000000a200a27308 */ /* 0x000e620000002400 */
[----:B------:R-:W-:Y:S01]  /*63a0*/  FMUL.FTZ R152, R152, UR4 ;  /* 0x0000000498987c20 */ /* 0x000fe20008410000 */
[----:B------:R-:W-:-:S02]  /*63b0*/  FMUL.FTZ R153, R153, UR4 ;  /* 0x0000000499997c20 */ /* 0x000fc40008410000 */
[----:B------:R-:W-:Y:S01]  /*63c0*/  HMMA.16816.F32.BF16 R144, R24, R6, R144 ;  /* 0x000000061890723c */ /* 0x000fe20000041890 */
[----:B------:R-:W1:Y:S01]  /*63d0*/  LDSM.16.M88.4 R4, [R190+0xb800] ;  /* 0x00b80000be04783b */ /* 0x000e620000000200 */
[----:B------:R-:W-:-:S04]  /*63e0*/  DEPBAR.LE SB0, 0x0 ;  /* 0x000080000000791a */ /* 0x000fc80000000000 */
[----:B------:R-:W1:Y:S02]  /*63f0*/  MUFU.TANH R193, R152 ;  /* 0x0000009800c17308 */ /* 0x000e640000002400 */
[----:B------:R-:W-:Y:S01]  /*6400*/  HMMA.16816.F32.BF16 R172, R168, R18, R172 ;  /* 0x00000012a8ac723c */ /* 0x000fe200000418ac */
[----:B------:R-:W-:-:S05]  /*6410*/  IMAD.SHL.U32 R18, R186, 0x2, RZ ;  /* 0x00000002ba127824 */ /* 0x000fca00078e00ff */
[----:B------:R-:W1:Y:S02]  /*6420*/  MUFU.TANH R17, R17 ;  /* 0x0000001100117308 */ /* 0x000e640000002400 */
[----:B---3--:R-:W-:Y:S01]  /*6430*/  HMMA.16816.F32.BF16 R140, R32, R12, R140 ;  /* 0x0000000c208c723c */ /* 0x008fe2000004188c */
[----:B------:R-:W-:Y:S02]  /*6440*/  IMAD.SHL.U32 R13, R0, 0x40, RZ ;  /* 0x00000040000d7824 */ /* 0x000fe400078e00ff */
[----:B------:R-:W-:-:S03]  /*6450*/  FMUL.FTZ R12, R155, UR4 ;  /* 0x000000049b0c7c20 */ /* 0x000fc60008410000 */
[----:B------:R-:W-:Y:S01]  /*6460*/  LOP3.LUT R13, R13, 0x6, R18, 0xf8, !PT ;  /* 0x000000060d0d7812 */ /* 0x000fe200078ef812 */
[----:B------:R-:W-:Y:S01]  /*6470*/  MUFU.TANH R16, R179 ;  /* 0x000000b300107308 */ /* 0x000fe20000002400 */
[----:B------:R-:W-:Y:S03]  /*6480*/  HMMA.16816.F32.BF16 R148, R8, R28, R148 ;  /* 0x0000001c0894723c */ /* 0x000fe60000041894 */
[----:B------:R-:W-:-:S04]  /*6490*/  VIADD R18, R13, 0xffffff80 ;  /* 0xffffff800d127836 */ /* 0x000fc80000000000 */
[----:B------:R-:W-:Y:S01]  /*64a0*/  MUFU.TANH R167, R153 ;  /* 0x0000009900a77308 */ /* 0x000fe20000002400 */
[----:B------:R-:W-:Y:S01]  /*64b0*/  HMMA.16816.F32.BF16 R172, R32, R14, R172 ;  /* 0x0000000e20ac723c */ /* 0x000fe200000418ac */
[C---:B------:R-:W-:Y:S01]  /*64c0*/  VIADD R14, R13.reuse, 0xffffff81 ;  /* 0xffffff810d0e7836 */ /* 0x040fe20000000000 */
[CC--:B------:R-:W-:Y:S02]  /*64d0*/  ISETP.GE.AND P3, PT, R18.reuse, R2.reuse, PT ;  /* 0x000000021200720c */ /* 0x0c0fe40003f66270 */
[-C--:B------:R-:W-:Y:S02]  /*64e0*/  ISETP.GE.AND P4, PT, R18, R133.reuse, PT ;  /* 0x000000851200720c */ /* 0x080fe40003f86270 */
[CC--:B------:R-:W-:Y:S01]  /*64f0*/  ISETP.GE.AND P1, PT, R14.reuse, R133.reuse, PT ;  /* 0x000000850e00720c */ /* 0x0c0fe20003f26270 */
[----:B------:R-:W-:Y:S01]  /*6500*/  MUFU.TANH R12, R12 ;  /* 0x0000000c000c7308 */ /* 0x000fe20000002400 */
[----:B----4-:R-:W-:Y:S01]  /*6510*/  HMMA.16816.F32.BF16 R140, R24, R20, R140 ;  /* 0x00000014188c723c */ /* 0x010fe2000004188c */
[-C--:B------:R-:W-:Y:S01]  /*6520*/  ISETP.GE.AND P6, PT, R14, R2.reuse, PT ;  /* 0x000000020e00720c */ /* 0x080fe20003fc6270 */
[----:B------:R-:W-:Y:S01]  /*6530*/  VIADD R14, R13, 0xffffff88 ;  /* 0xffffff880d0e7836 */ /* 0x000fe20000000000 */
[----:B------:R-:W-:Y:S01]  /*6540*/  FSEL R15, R156, -INF , !P3 ;  /* 0xff8000009c0f7808 */ /* 0x000fe20005800000 */
[----:B------:R-:W-:Y:S01]  /*6550*/  FMUL.FTZ R149, R149, UR4 ;  /* 0x0000000495957c20 */ /* 0x000fe20008410000 */
[----:B------:R-:W-:Y:S01]  /*6560*/  FSEL R21, R161, -INF , !P1 ;  /* 0xff800000a1157808 */ /* 0x000fe20004800000 */
[----:B------:R-:W-:Y:S01]  /*6570*/  FMUL.FTZ R150, R150, UR4 ;  /* 0x0000000496967c20 */ /* 0x000fe20008410000 */
[----:B------:R-:W-:Y:S01]  /*6580*/  ISETP.GE.AND P5, PT, R14, R133, PT ;  /* 0x000000850e00720c */ /* 0x000fe20003fa6270 */
[----:B------:R-:W-:Y:S01]  /*6590*/  HMMA.16816.F32.BF16 R144, R8, R30, R144 ;  /* 0x0000001e0890723c */ /* 0x000fe20000041890 */
[----:B------:R-:W-:Y:S01]  /*65a0*/  FSEL R19, R160, -INF , !P4 ;  /* 0xff800000a0137808 */ /* 0x000fe20006000000 */
[----:B------:R-:W-:Y:S01]  /*65b0*/  MUFU.TANH R189, R149 ;  /* 0x0000009500bd7308 */ /* 0x000fe20000002400 */
[----:B------:R-:W-:Y:S01]  /*65c0*/  FSEL R29, R180, -INF , !P5 ;  /* 0xff800000b41d7808 */ /* 0x000fe20006800000 */
[----:B------:R-:W-:Y:S01]  /*65d0*/  FMUL.FTZ R148, R148, UR4 ;  /* 0x0000000494947c20 */ /* 0x000fe20008410000 */
[----:B------:R-:W-:Y:S01]  /*65e0*/  ISETP.GE.AND P4, PT, R14, R2, PT ;  /* 0x000000020e00720c */ /* 0x000fe20003f86270 */
[----:B------:R-:W-:-:S02]  /*65f0*/  FMUL.FTZ R151, R151, UR4 ;  /* 0x0000000497977c20 */ /* 0x000fc40008410000 */
[----:B------:R-:W-:Y:S01]  /*6600*/  HMMA.16816.F32.BF16 R172, R24, R22, R172 ;  /* 0x0000001618ac723c */ /* 0x000fe200000418ac */
[----:B--2---:R-:W-:Y:S01]  /*6610*/  FSEL R23, R157, -INF , !P6 ;  /* 0xff8000009d177808 */ /* 0x004fe20007000000 */
[----:B------:R-:W2:Y:S01]  /*6620*/  MUFU.TANH R179, R150 ;  /* 0x0000009600b37308 */ /* 0x000ea20000002400 */
[----:B-----5:R-:W-:-:S05]  /*6630*/  FSEL R25, R158, -INF , !P4 ;  /* 0xff8000009e197808 */ /* 0x020fca0006000000 */
[----:B-1----:R-:W-:Y:S01]  /*6640*/  HMMA.16816.F32.BF16 R140, R8, R4, R140 ;  /* 0x00000004088c723c */ /* 0x002fe2000004188c */
[C---:B------:R-:W-:Y:S01]  /*6650*/  VIADD R4, R13.reuse, 0xffffff89 ;  /* 0xffffff890d047836 */ /* 0x040fe20000000000 */
[----:B------:R-:W-:Y:S01]  /*6660*/  MUFU.TANH R191, R148 ;  /* 0x0000009400bf7308 */ /* 0x000fe20000002400 */
[----:B------:R-:W-:Y:S02]  /*6670*/  VIADD R5, R13, 0xffffff91 ;  /* 0xffffff910d057836 */ /* 0x000fe40000000000 */
[----:B------:R-:W-:Y:S01]  /*6680*/  FMUL.FTZ R145, R145, UR4 ;  /* 0x0000000491917c20 */ /* 0x000fe20008410000 */
[----:B------:R-:W-:Y:S01]  /*6690*/  FMUL.FTZ R14, R146, UR4 ;  /* 0x00000004920e7c20 */ /* 0x000fe20008410000 */
[-C--:B------:R-:W-:Y:S01]  /*66a0*/  ISETP.GE.AND P3, PT, R4, R133.reuse, PT ;  /* 0x000000850400720c */ /* 0x080fe20003f66270 */
[----:B------:R-:W-:Y:S01]  /*66b0*/  FMUL.FTZ R144, R144, UR4 ;  /* 0x0000000490907c20 */ /* 0x000fe20008410000 */
[----:B------:R-:W-:Y:S01]  /*66c0*/  ISETP.GE.AND P1, PT, R4, R2, PT ;  /* 0x000000020400720c */ /* 0x000fe20003f26270 */
[----:B------:R-:W-:Y:S01]  /*66d0*/  VIADD R4, R13, 0xffffff90 ;  /* 0xffffff900d047836 */ /* 0x000fe20000000000 */
[----:B------:R-:W-:Y:S01]  /*66e0*/  FSEL R31, R164, -INF , !P3 ;  /* 0xff800000a41f7808 */ /* 0x000fe20005800000 */
[----:B------:R1:W3:Y:S01]  /*66f0*/  MUFU.TANH R181, R145 ;  /* 0x0000009100b57308 */ /* 0x0002e20000002400 */
[----:B------:R-:W-:Y:S01]  /*6700*/  FSEL R27, R159, -INF , !P1 ;  /* 0xff8000009f1b7808 */ /* 0x000fe20004800000 */
[----:B------:R-:W-:Y:S01]  /*6710*/  FMUL.FTZ R18, R147, UR4 ;  /* 0x0000000493127c20 */ /* 0x000fe20008410000 */
[----:B------:R-:W-:-:S02]  /*6720*/  ISETP.GE.AND P6, PT, R4, R133, PT ;  /* 0x000000850400720c */ /* 0x000fc40003fc6270 */
[-C--:B------:R-:W-:Y:S01]  /*6730*/  ISETP.GE.AND P5, PT, R4, R2.reuse, PT ;  /* 0x000000020400720c */ /* 0x080fe20003fa6270 */
[----:B------:R-:W-:Y:S01]  /*6740*/  VIADD R4, R13, 0xffffff98 ;  /* 0xffffff980d047836 */ /* 0x000fe20000000000 */
[----:B------:R-:W-:Y:S01]  /*6750*/  FSEL R165, R165, -INF , !P6 ;  /* 0xff800000a5a57808 */ /* 0x000fe20007000000 */
[----:B------:R-:W-:Y:S01]  /*6760*/  FMUL.FTZ R163, R143, UR4 ;  /* 0x000000048fa37c20 */ /* 0x000fe20008410000 */
[CC--:B------:R-:W-:Y:S01]  /*6770*/  ISETP.GE.AND P4, PT, R5.reuse, R133.reuse, PT ;  /* 0x000000850500720c */ /* 0x0c0fe20003f86270 */
[----:B------:R-:W-:Y:S01]  /*6780*/  MUFU.TANH R14, R14 ;  /* 0x0000000e000e7308 */ /* 0x000fe20000002400 */
[-C--:B------:R-:W-:Y:S01]  /*6790*/  ISETP.GE.AND P3, PT, R5, R2.reuse, PT ;  /* 0x000000020500720c */ /* 0x080fe20003f66270 */
[----:B------:R-:W-:Y:S01]  /*67a0*/  FMUL.FTZ R140, R140, UR4 ;  /* 0x000000048c8c7c20 */ /* 0x000fe20008410000 */
[CC--:B------:R-:W-:Y:S01]  /*67b0*/  ISETP.GE.AND P1, PT, R4.reuse, R133.reuse, PT ;  /* 0x000000850400720c */ /* 0x0c0fe20003f26270 */
[----:B------:R-:W-:Y:S01]  /*67c0*/  FMUL.FTZ R141, R141, UR4 ;  /* 0x000000048d8d7c20 */ /* 0x000fe20008410000 */
[----:B------:R-:W-:Y:S01]  /*67d0*/  ISETP.GE.AND P6, PT, R4, R2, PT ;  /* 0x000000020400720c */ /* 0x000fe20003fc6270 */
[----:B------:R-:W-:Y:S01]  /*67e0*/  FMUL.FTZ R142, R142, UR4 ;  /* 0x000000048e8e7c20 */ /* 0x000fe20008410000 */
[----:B------:R-:W-:Y:S01]  /*67f0*/  HMMA.16816.F32.BF16 R4, R8, R6, R172 ;  /* 0x000000060804723c */ /* 0x000fe200000418ac */
[C---:B------:R-:W-:Y:S01]  /*6800*/  VIADD R9, R13.reuse, 0xffffff99 ;  /* 0xffffff990d097836 */ /* 0x040fe20000000000 */
[----:B------:R-:W-:Y:S01]  /*6810*/  FSEL R171, R162, -INF , !P5 ;  /* 0xff800000a2ab7808 */ /* 0x000fe20006800000 */
[----:B------:R-:W-:Y:S01]  /*6820*/  VIADD R8, R13, 0xffffffa0 ;  /* 0xffffffa00d087836 */ /* 0x000fe20000000000 */
[----:B------:R-:W-:Y:S01]  /*6830*/  FSEL R201, R201, -INF , !P4 ;  /* 0xff800000c9c97808 */ /* 0x000fe20006000000 */
[----:B------:R-:W4:Y:S01]  /*6840*/  MUFU.TANH R163, R163 ;  /* 0x000000a300a37308 */ /* 0x000f220000002400 */
[----:B------:R-:W-:-:S02]  /*6850*/  ISETP.GE.AND P5, PT, R9, R133, PT ;  /* 0x000000850900720c */ /* 0x000fc40003fa6270 */
[-C--:B------:R-:W-:Y:S01]  /*6860*/  ISETP.GE.AND P4, PT, R9, R2.reuse, PT ;  /* 0x000000020900720c */ /* 0x080fe20003f86270 */
[----:B------:R-:W-:Y:S01]  /*6870*/  VIADD R9, R13, 0xffffffa1 ;  /* 0xffffffa10d097836 */ /* 0x000fe20000000000 */
[----:B------:R-:W-:Y:S02]  /*6880*/  FSEL R193, R193, -INF , !P1 ;  /* 0xff800000c1c17808 */ /* 0x000fe40004800000 */
[----:B------:R-:W-:Y:S01]  /*6890*/  FSEL R143, R17, -INF , !P6 ;  /* 0xff800000118f7808 */ /* 0x000fe20007000000 */
[----:B------:R-:W5:Y:S01]  /*68a0*/  MUFU.TANH R177, R151 ;  /* 0x0000009700b17308 */ /* 0x000f620000002400 */
[-C--:B------:R-:W-:Y:S02]  /*68b0*/  ISETP.GE.AND P1, PT, R8, R2.reuse, PT ;  /* 0x000000020800720c */ /* 0x080fe40003f26270 */
[-C--:B------:R-:W-:Y:S02]  /*68c0*/  ISETP.GE.AND P6, PT, R9, R133.reuse, PT ;  /* 0x000000850900720c */ /* 0x080fe40003fc6270 */
[----:B--2---:R-:W-:Y:S01]  /*68d0*/  FSEL R179, R179, -INF , !P1 ;  /* 0xff800000b3b37808 */ /* 0x004fe20004800000 */
[----:B------:R-:W-:Y:S01]  /*68e0*/  FMUL.FTZ R146, R4, UR4 ;  /* 0x0000000404927c20 */ /* 0x000fe20008410000 */
[----:B------:R-:W-:Y:S01]  /*68f0*/  VIADD R4, R13, 0xffffffa9 ;  /* 0xffffffa90d047836 */ /* 0x000fe20000000000 */
[----:B------:R-:W-:Y:S01]  /*6900*/  MUFU.TANH R183, R144 ;  /* 0x0000009000b77308 */ /* 0x000fe20000002400 */
[----:B------:R-:W-:Y:S01]  /*6910*/  FSEL R189, R189, -INF , !P6 ;  /* 0xff800000bdbd7808 */ /* 0x000fe20007000000 */
[----:B-1----:R-:W-:Y:S01]  /*6920*/  FMUL.FTZ R145, R5, UR4 ;  /* 0x0000000405917c20 */ /* 0x002fe20008410000 */
[----:B------:R-:W-:Y:S01]  /*6930*/  FSEL R169, R16, -INF , !P3 ;  /* 0xff80000010a97808 */ /* 0x000fe20005800000 */
[----:B------:R-:W-:Y:S01]  /*6940*/  FMUL.FTZ R6, R6, UR4 ;  /* 0x0000000406067c20 */ /* 0x000fe20008410000 */
[CC--:B------:R-:W-:Y:S01]  /*6950*/  ISETP.GE.AND P1, PT, R4.reuse, R133.reuse, PT ;  /* 0x000000850400720c */ /* 0x0c0fe20003f26270 */
[----:B------:R-:W-:Y:S01]  /*6960*/  FMUL.FTZ R7, R7, UR4 ;  /* 0x0000000407077c20 */ /* 0x000fe20008410000 */
[-C--:B------:R-:W-:Y:S01]  /*6970*/  ISETP.GE.AND P6, PT, R4, R2.reuse, PT ;  /* 0x000000020400720c */ /* 0x080fe20003fc6270 */
[C---:B------:R-:W-:Y:S01]  /*6980*/  VIADD R4, R13.reuse, 0xffffffb1 ;  /* 0xffffffb10d047836 */ /* 0x040fe20000000000 */
[----:B------:R-:W1:Y:S01]  /*6990*/  MUFU.TANH R18, R18 ;  /* 0x0000001200127308 */ /* 0x000e620000002400 */
[----:B------:R-:W-:Y:S01]  /*69a0*/  ISETP.GE.AND P3, PT, R8, R133, PT ;  /* 0x000000850800720c */ /* 0x000fe20003f66270 */
[----:B------:R-:W-:Y:S01]  /*69b0*/  VIADD R8, R13, 0xffffffa8 ;  /* 0xffffffa80d087836 */ /* 0x000fe20000000000 */
[----:B---3--:R-:W-:Y:S01]  /*69c0*/  FSEL R181, R181, -INF , !P1 ;  /* 0xff800000b5b57808 */ /* 0x008fe20004800000 */
[----:B------:R-:W-:Y:S01]  /*69d0*/  VIADD R5, R13, 0xffffffb0 ;  /* 0xffffffb00d057836 */ /* 0x000fe20000000000 */
[----:B------:R-:W-:-:S02]  /*69e0*/  ISETP.GE.AND P1, PT, R4, R2, PT ;  /* 0x000000020400720c */ /* 0x000fc40003f26270 */
[----:B------:R-:W-:Y:S01]  /*69f0*/  FSEL R191, R191, -INF , !P3 ;  /* 0xff800000bfbf7808 */ /* 0x000fe20005800000 */
[----:B------:R-:W2:Y:S01]  /*6a00*/  MUFU.TANH R147, R140 ;  /* 0x0000008c00937308 */ /* 0x000ea20000002400 */
[-C--:B------:R-:W-:Y:S02]  /*6a10*/  ISETP.GE.AND P3, PT, R8, R2.reuse, PT ;  /* 0x000000020800720c */ /* 0x080fe40003f66270 */
[----:B----4-:R-:W-:Y:S02]  /*6a20*/  FSEL R163, R163, -INF , !P1 ;  /* 0xff800000a3a37808 */ /* 0x010fe40004800000 */
[----:B------:R-:W-:Y:S02]  /*6a30*/  FSEL R167, R167, -INF , !P5 ;  /* 0xff800000a7a77808 */ /* 0x000fe40006800000 */
[----:B------:R-:W-:Y:S01]  /*6a40*/  ISETP.GE.U32.AND P1, PT, R0, 0x3, PT ;  /* 0x000000030000780c */ /* 0x000fe20003f26070 */
[----:B------:R3:W4:Y:S01]  /*6a50*/  MUFU.TANH R144, R141 ;  /* 0x0000008d00907308 */ /* 0x0007220000002400 */
[----:B------:R-:W-:-:S02]  /*6a60*/  ISETP.GE.AND P5, PT, R9, R2, PT ;  /* 0x000000020900720c */ /* 0x000fc40003fa6270 */
[----:B------:R-:W-:Y:S02]  /*6a70*/  FSEL R175, R14, -INF , !P3 ;  /* 0xff8000000eaf7808 */ /* 0x000fe40005800000 */
[-C--:B------:R-:W-:Y:S01]  /*6a80*/  ISETP.GE.AND P3, PT, R4, R133.reuse, PT ;  /* 0x000000850400720c */ /* 0x080fe20003f66270 */
[----:B------:R-:W-:Y:S01]  /*6a90*/  VIADD R4, R13, 0xffffffb8 ;  /* 0xffffffb80d047836 */ /* 0x000fe20000000000 */
[----:B-----5:R-:W-:Y:S01]  /*6aa0*/  FSEL R177, R177, -INF , !P5 ;  /* 0xff800000b1b17808 */ /* 0x020fe20006800000 */
[----:B------:R-:W5:Y:S01]  /*6ab0*/  MUFU.TANH R161, R142 ;  /* 0x0000008e00a17308 */ /* 0x000f620000002400 */
[----:B------:R-:W-:Y:S01]  /*6ac0*/  ISETP.GE.AND P5, PT, R5, R133, PT ;  /* 0x000000850500720c */ /* 0x000fe20003fa6270 */
[----:B------:R-:W-:Y:S01]  /*6ad0*/  VIADD R13, R13, 0xffffffb9 ;  /* 0xffffffb90d0d7836 */ /* 0x000fe20000000000 */
[----:B-1----:R-:W-:Y:S02]  /*6ae0*/  FSEL R173, R18, -INF , !P6 ;  /* 0xff80000012ad7808 */ /* 0x002fe40007000000 */
[----:B--2---:R-:W-:-:S02]  /*6af0*/  FSEL R147, R147, -INF , !P5 ;  /* 0xff80000093937808 */ /* 0x004fc40006800000 */
[-C--:B------:R-:W-:Y:S01]  /*6b00*/  ISETP.GE.AND P6, PT, R4, R133.reuse, PT ;  /* 0x000000850400720c */ /* 0x080fe20003fc6270 */
[----:B------:R-:W1:Y:S01]  /*6b10*/  MUFU.TANH R146, R146 ;  /* 0x0000009200927308 */ /* 0x000e620000002400 */
[----:B------:R-:W-:Y:S01]  /*6b20*/  BAR.SYNC.DEFER_BLOCKING 0x0 ;  /* 0x0000000000007b1d */ /* 0x000fe20000010000 */
[----:B---3--:R-:W-:Y:S02]  /*6b30*/  FSEL R141, R12, -INF , !P4 ;  /* 0xff8000000c8d7808 */ /* 0x008fe40006000000 */
[----:B------:R-:W-:Y:S02]  /*6b40*/  ISETP.GE.AND P4, PT, R8, R133, PT ;  /* 0x000000850800720c */ /* 0x000fe40003f86270 */
[----:B----4-:R-:W-:Y:S02]  /*6b50*/  FSEL R144, R144, -INF , !P3 ;  /* 0xff80000090907808 */ /* 0x010fe40005800000 */
[----:B------:R-:W2:Y:S01]  /*6b60*/  MUFU.TANH R145, R145 ;  /* 0x0000009100917308 */ /* 0x000ea20000002400 */
[----:B------:R-:W-:-:S02]  /*6b70*/  FSEL R183, R183, -INF , !P4 ;  /* 0xff800000b7b77808 */ /* 0x000fc40006000000 */
[-C--:B------:R-:W-:Y:S02]  /*6b80*/  ISETP.GE.AND P4, PT, R5, R2.reuse, PT ;  /* 0x000000020500720c */ /* 0x080fe40003f86270 */
[----:B------:R-:W-:Y:S02]  /*6b90*/  ISETP.GE.AND P5, PT, R13, R133, PT ;  /* 0x000000850d00720c */ /* 0x000fe40003fa6270 */
[----:B-----5:R-:W-:Y:S01]  /*6ba0*/  FSEL R161, R161, -INF , !P4 ;  /* 0xff800000a1a17808 */ /* 0x020fe20006000000 */
[----:B------:R-:W3:Y:S01]  /*6bb0*/  MUFU.TANH R159, R6 ;  /* 0x00000006009f7308 */ /* 0x000ee20000002400 */
[-C--:B------:R-:W-:Y:S02]  /*6bc0*/  ISETP.GE.AND P4, PT, R4, R2.reuse, PT ;  /* 0x000000020400720c */ /* 0x080fe40003f86270 */
[----:B------:R-:W-:Y:S02]  /*6bd0*/  ISETP.GE.AND P3, PT, R13, R2, PT ;  /* 0x000000020d00720c */ /* 0x000fe40003f66270 */
[----:B-1----:R-:W-:-:S03]  /*6be0*/  FSEL R146, R146, -INF , !P6 ;  /* 0xff80000092927808 */ /* 0x002fc60007000000 */
[----:B------:R-:W1:Y:S01]  /*6bf0*/  MUFU.TANH R157, R7 ;  /* 0x00000007009d7308 */ /* 0x000e620000002400 */
[----:B--2---:R-:W-:Y:S02]  /*6c00*/  FSEL R145, R145, -INF , !P5 ;  /* 0xff80000091917808 */ /* 0x004fe40006800000 */
[----:B---3--:R-:W-:Y:S02]  /*6c10*/  FSEL R159, R159, -INF , !P4 ;  /* 0xff8000009f9f7808 */ /* 0x008fe40006000000 */
[----:B-1----:R-:W-:Y:S01]  /*6c20*/  FSEL R157, R157, -INF , !P3 ;  /* 0xff8000009d9d7808 */ /* 0x002fe20005800000 */
        /* <DEDUP_REMOVED lines=64> */
.L_x_1825:
[----:B------:R-:W-:Y:S01]  /*7030*/  UMOV UR4, URZ ;  /* 0x000000ff00047c82 */ /* 0x000fe20008000000 */
[----:B------:R-:W-:Y:S01]  /*7040*/  IMAD.SHL.U32 R2, R134, 0x40, RZ ;  /* 0x0000004086027824 */ /* 0x000fe200078e00ff */
[----:B------:R-:W-:-:S05]  /*7050*/  IADD3 R4, P1, PT, RZ, -UR4, RZ ;  /* 0x80000004ff047c10 */ /* 0x000fca000ff3e0ff */
[----:B------:R-:W-:-:S05]  /*7060*/  IMAD.X R2, RZ, RZ, ~R2, P1 ;  /* 0x000000ffff027224 */ /* 0x000fca00008e0e02 */
[----:B------:R-:W-:-:S04]  /*7070*/  SHF.R.S64 R5, R4, 0x1f, R2 ;  /* 0x0000001f04057819 */ /* 0x000fc80000001002 */
[----:B------:R-:W-:-:S04]  /*7080*/  IADD3 R198, P1, PT, R5, R198, RZ ;  /* 0x000000c605c67210 */ /* 0x000fc80007f3e0ff */
[----:B------:R-:W-:-:S09]  /*7090*/  LEA.HI.X.SX32 R197, R2, R197, 0x1, P1 ;  /* 0x000000c502c57211 */ /* 0x000fd200008f0eff */
.L_x_1826:
[C---:B------:R-:W-:Y:S01]  /*70a0*/  IMAD.SHL.U32 R5, R134.reuse, 0x20, RZ ;  /* 0x0000002086057824 */ /* 0x040fe200078e00ff */
[----:B------:R-:W-:Y:S02]  /*70b0*/  SHF.L.U64.HI R134, R134, 0x5, R135 ;  /* 0x0000000586867819 */ /* 0x000fe40000010287 */
[-C--:B------:R-:W-:Y:S02]  /*70c0*/  MOV R196, R198.reuse ;  /* 0x000000c600c47202 */ /* 0x080fe40000000f00 */
        /* <DEDUP_REMOVED lines=22> */
.L_x_1824:
[----:B------:R-:W-:Y:S01]  /*7230*/  FMNMX3.FTZ R2, R132, R19, R21, !PT ;  /* 0x0000001384027276 */ /* 0x000fe20007810015 */
[----:B------:R-:W2:Y:S01]  /*7240*/  LDCU UR4, c[0x0][0x45c] ;  /* 0x00008b80ff0477ac */ /* 0x000ea20008000800 */
[----:B-1----:R-:W-:Y:S02]  /*7250*/  FMNMX3.FTZ R4, R3, R15, R23, !PT ;  /* 0x0000000f03047276 */ /* 0x002fe40007810017 */
        /* <DEDUP_REMOVED lines=15> */
[----:B------:R-:W1:Y:S01]  /*7350*/  SHFL.BFLY PT, R2, R7, 0x2, 0x1f ;  /* 0x0c401f0007027f89 */ /* 0x000e6200000e0000 */
[----:B------:R-:W-:-:S02]  /*7360*/  IADD3 R156, PT, PT, R187, 0xc040, RZ ;  /* 0x0000c040bb9c7810 */ /* 0x000fc40007ffe0ff */
[----:B------:R-:W-:Y:S01]  /*7370*/  @P0 IADD3 R156, PT, PT, R16, -0x40, RZ ;  /* 0xffffffc0109c0810 */ /* 0x000fe20007ffe0ff */
[----:B------:R-:W3:Y:S01]  /*7380*/  SHFL.BFLY PT, R5, R4, 0x2, 0x1f ;  /* 0x0c401f0004057f89 */ /* 0x000ee200000e0000 */
[----:B------:R-:W-:Y:S02]  /*7390*/  SEL R155, R139, 0xffffffe0, !P2 ;  /* 0xffffffe08b9b7807 */ /* 0x000fe40005000000 */
[----:B------:R-:W-:Y:S02]  /*73a0*/  IADD3 R208, PT, PT, R0, -0x3, RZ ;  /* 0xfffffffd00d07810 */ /* 0x000fe40007ffe0ff */
[C---:B------:R-:W-:Y:S02]  /*73b0*/  IADD3 R160, PT, PT, R155.reuse, R187, RZ ;  /* 0x000000bb9ba07210 */ /* 0x040fe40007ffe0ff */
[----:B------:R-:W-:Y:S02]  /*73c0*/  IADD3 R155, PT, PT, R155, R156, RZ ;  /* 0x0000009c9b9b7210 */ /* 0x000fe40007ffe0ff */
[----:B-1----:R-:W-:-:S02]  /*73d0*/  FMNMX.FTZ R2, R7, R2, !PT ;  /* 0x0000000207027209 */ /* 0x002fc40007810000 */
[----:B---3--:R-:W-:-:S03]  /*73e0*/  FMNMX.FTZ R5, R4, R5, !PT ;  /* 0x0000000504057209 */ /* 0x008fc60007810000 */
[----:B------:R-:W1:Y:S04]  /*73f0*/  SHFL.BFLY PT, R149, R2, 0x1, 0x1f ;  /* 0x0c201f0002957f89 */ /* 0x000e6800000e0000 */
[----:B------:R-:W3:Y:S01]  /*7400*/  SHFL.BFLY PT, R148, R5, 0x1, 0x1f ;  /* 0x0c201f0005947f89 */ /* 0x000ee200000e0000 */
[----:B-1----:R-:W-:Y:S02]  /*7410*/  FMNMX.FTZ R149, R2, R149, !PT ;  /* 0x0000009502957209 */ /* 0x002fe40007810000 */
[----:B---3--:R-:W-:-:S03]  /*7420*/  FMNMX.FTZ R148, R5, R148, !PT ;  /* 0x0000009405947209 */ /* 0x008fc60007810000 */
[C---:B--2---:R-:W-:Y:S01]  /*7430*/  FMUL.FTZ R162, R149.reuse, UR4 ;  /* 0x0000000495a27c20 */ /* 0x044fe20008410000 */
        /* <DEDUP_REMOVED lines=8> */
[----:B------:R-:W-:Y:S01]  /*74c0*/  FADD.FTZ R5, R132, -R5 ;  /* 0x8000000584057221 */ /* 0x000fe20000010000 */
[----:B------:R-:W1:Y:S01]  /*74d0*/  LDSM.16.MT88.4 R28, [R156] ;  /* 0x000000009c1c783b */ /* 0x000e620000004200 */
[----:B------:R-:W-:Y:S01]  /*74e0*/  FADD.FTZ R4, R3, -R4 ;  /* 0x8000000403047221 */ /* 0x000fe20000010000 */
[----:B------:R-:W-:Y:S01]  /*74f0*/  FSEL R158, R158, RZ, P1 ;  /* 0x000000ff9e9e7208 */ /* 0x000fe20000800000 */
[----:B------:R-:W-:Y:S01]  /*7500*/  FMUL.FTZ R153, R5, UR4 ;  /* 0x0000000405997c20 */ /* 0x000fe20008410000 */
[--C-:B------:R-:W-:Y:S01]  /*7510*/  FFMA.FTZ R154, R19, UR4, -R162.reuse ;  /* 0x00000004139a7c23 */ /* 0x100fe200080108a2 */
[----:B------:R-:W-:Y:S01]  /*7520*/  FMUL.FTZ R151, R4, UR4 ;  /* 0x0000000404977c20 */ /* 0x000fe20008410000 */
[----:B------:R-:W-:Y:S01]  /*7530*/  FFMA.FTZ R138, R21, UR4, -R162 ;  /* 0x00000004158a7c23 */ /* 0x000fe200080108a2 */
[--C-:B------:R-:W-:Y:S01]  /*7540*/  FFMA.FTZ R152, R15, UR4, -R158.reuse ;  /* 0x000000040f987c23 */ /* 0x100fe2000801089e */
[--C-:B------:R-:W-:Y:S01]  /*7550*/  FFMA.FTZ R2, R23, UR4, -R158.reuse ;  /* 0x0000000417027c23 */ /* 0x100fe2000801089e */
[----:B------:R-:W2:Y:S01]  /*7560*/  MUFU.EX2 R153, R153 ;  /* 0x0000009900997308 */ /* 0x000ea20000000800 */
[--C-:B------:R-:W-:Y:S01]  /*7570*/  FFMA.FTZ R150, R25, UR4, -R158.reuse ;  /* 0x0000000419967c23 */ /* 0x100fe2000801089e */
[--C-:B------:R-:W-:Y:S01]  /*7580*/  FFMA.FTZ R27, R27, UR4, -R158.reuse ;  /* 0x000000041b1b7c23 */ /* 0x100fe2000801089e */
[----:B------:R-:W-:Y:S01]  /*7590*/  LDSM.16.MT88.4 R20, [R160+0xc000] ;  /* 0x00c00000a014783b */ /* 0x000fe20000004200 */
[----:B------:R-:W3:Y:S01]  /*75a0*/  MUFU.EX2 R151, R151 ;  /* 0x0000009700977308 */ /* 0x000ee20000000800 */
[----:B------:R-:W-:Y:S01]  /*75b0*/  FFMA.FTZ R170, R171, UR4, -R158 ;  /* 0x00000004abaa7c23 */ /* 0x000fe2000801089e */
[--C-:B------:R-:W-:Y:S01]  /*75c0*/  FFMA.FTZ R165, R165, UR4, -R162.reuse ;  /* 0x00000004a5a57c23 */ /* 0x100fe200080108a2 */
[----:B------:R-:W-:Y:S01]  /*75d0*/  LDSM.16.MT88.4 R12, [R187+0xc000] ;  /* 0x00c00000bb0c783b */ /* 0x000fe20000004200 */
[----:B------:R-:W-:Y:S01]  /*75e0*/  MUFU.EX2 R154, R154 ;  /* 0x0000009a009a7308 */ /* 0x000fe20000000800 */
[--C-:B------:R-:W-:Y:S01]  /*75f0*/  FFMA.FTZ R166, R201, UR4, -R162.reuse ;  /* 0x00000004c9a67c23 */ /* 0x100fe200080108a2 */
[----:B------:R-:W-:Y:S01]  /*7600*/  FFMA.FTZ R164, R167, UR4, -R162 ;  /* 0x00000004a7a47c23 */ /* 0x000fe200080108a2 */
        /* <DEDUP_REMOVED lines=10> */
[----:B------:R-:W3:Y:S01]  /*76b0*/  LDSM.16.MT88.4 R104, [R160+0xe000] ;  /* 0x00e00000a068783b */ /* 0x000ee20000004200 */
[----:B------:R-:W-:Y:S01]  /*76c0*/  FMUL.FTZ R25, R113, R153 ;  /* 0x0000009971197220 */ /* 0x000fe20000410000 */
[----:B------:R-:W-:Y:S01]  /*76d0*/  FMUL.FTZ R26, R114, R151 ;  /* 0x00000097721a7220 */ /* 0x000fe20000410000 */
[----:B------:R-:W-:Y:S01]  /*76e0*/  MUFU.EX2 R152, R152 ;  /* 0x0000009800987308 */ /* 0x000fe20000000800 */
[-C--:B------:R-:W-:Y:S01]  /*76f0*/  FMUL.FTZ R108, R108, R153.reuse ;  /* 0x000000996c6c7220 */ /* 0x080fe20000410000 */
[----:B----4-:R-:W-:Y:S01]  /*7700*/  F2FP.BF16.F32.PACK_AB R4, R138, R154 ;  /* 0x0000009a8a04723e */ /* 0x010fe200000010ff */
[----:B------:R-:W-:Y:S01]  /*7710*/  FMUL.FTZ R109, R109, R153 ;  /* 0x000000996d6d7220 */ /* 0x000fe20000410000 */
[----:B------:R-:W4:Y:S01]  /*7720*/  MUFU.EX2 R2, R2 ;  /* 0x0000000200027308 */ /* 0x000f220000000800 */
[-C--:B------:R-:W-:Y:S01]  /*7730*/  FMUL.FTZ R110, R110, R151.reuse ;  /* 0x000000976e6e7220 */ /* 0x080fe20000410000 */
[----:B------:R-:W-:Y:S01]  /*7740*/  FMUL.FTZ R111, R111, R151 ;  /* 0x000000976f6f7220 */ /* 0x000fe20000410000 */
[-C--:B------:R-:W-:Y:S01]  /*7750*/  FMUL.FTZ R44, R44, R153.reuse ;  /* 0x000000992c2c7220 */ /* 0x080fe20000410000 */
[----:B------:R-:W-:Y:S01]  /*7760*/  MUFU.EX2 R150, R150 ;  /* 0x0000009600967308 */ /* 0x000fe20000000800 */
[----:B------:R-:W-:Y:S01]  /*7770*/  FMUL.FTZ R45, R45, R153 ;  /* 0x000000992d2d7220 */ /* 0x000fe20000410000 */
[----:B--2---:R-:W-:Y:S01]  /*7780*/  F2FP.BF16.F32.PACK_AB R6, R136, R137 ;  /* 0x000000898806723e */ /* 0x004fe200000010ff */
[-C--:B------:R-:W-:Y:S01]  /*7790*/  FMUL.FTZ R46, R46, R151.reuse ;  /* 0x000000972e2e7220 */ /* 0x080fe20000410000 */
[----:B------:R-:W2:Y:S01]  /*77a0*/  MUFU.EX2 R3, R27 ;  /* 0x0000001b00037308 */ /* 0x000ea20000000800 */
[----:B------:R-:W-:Y:S01]  /*77b0*/  FMUL.FTZ R47, R47, R151 ;  /* 0x000000972f2f7220 */ /* 0x000fe20000410000 */
[-C--:B------:R-:W-:Y:S01]  /*77c0*/  FMUL.FTZ R48, R48, R153.reuse ;  /* 0x0000009930307220 */ /* 0x080fe20000410000 */
[----:B------:R-:W-:Y:S01]  /*77d0*/  FMUL.FTZ R49, R49, R153 ;  /* 0x0000009931317220 */ /* 0x000fe20000410000 */
[-C--:B------:R-:W-:Y:S01]  /*77e0*/  FMUL.FTZ R50, R50, R151.reuse ;  /* 0x0000009732327220 */ /* 0x080fe20000410000 */
[----:B------:R-:W-:Y:S01]  /*77f0*/  FMUL.FTZ R51, R51, R151 ;  /* 0x0000009733337220 */ /* 0x000fe20000410000 */
[----:B----4-:R-:W-:Y:S01]  /*7800*/  F2FP.BF16.F32.PACK_AB R5, R2, R152 ;  /* 0x000000980205723e */ /* 0x010fe200000010ff */
[-C--:B------:R-:W-:Y:S01]  /*7810*/  FMUL.FTZ R60, R60, R153.reuse ;  /* 0x000000993c3c7220 */ /* 0x080fe20000410000 */
[----:B------:R-:W-:Y:S01]  /*7820*/  FMUL.FTZ R61, R61, R153 ;  /* 0x000000993d3d7220 */ /* 0x000fe20000410000 */
[-C--:B------:R-:W-:Y:S01]  /*7830*/  FMUL.FTZ R62, R62, R151.reuse ;  /* 0x000000973e3e7220 */ /* 0x080fe20000410000 */
[----:B------:R-:W-:Y:S01]  /*7840*/  FMUL.FTZ R63, R63, R151 ;  /* 0x000000973f3f7220 */ /* 0x000fe20000410000 */
[-C--:B------:R-:W-:Y:S01]  /*7850*/  FMUL.FTZ R64, R64, R153.reuse ;  /* 0x0000009940407220 */ /* 0x080fe20000410000 */
[----:B------:R-:W-:Y:S01]  /*7860*/  FMUL.FTZ R65, R65, R153 ;  /* 0x0000009941417220 */ /* 0x000fe20000410000 */
[-C--:B------:R-:W-:Y:S01]  /*7870*/  FMUL.FTZ R66, R66, R151.reuse ;  /* 0x0000009742427220 */ /* 0x080fe20000410000 */
[----:B--2---:R-:W-:Y:S01]  /*7880*/  F2FP.BF16.F32.PACK_AB R7, R3, R150 ;  /* 0x000000960307723e */ /* 0x004fe200000010ff */
[-C--:B------:R-:W-:Y:S01]  /*7890*/  FMUL.FTZ R27, R115, R151.reuse ;  /* 0x00000097731b7220 */ /* 0x080fe20000410000 */
[----:B------:R-:W-:Y:S01]  /*78a0*/  FMUL.FTZ R67, R67, R151 ;  /* 0x0000009743437220 */ /* 0x000fe20000410000 */
[----:B------:R-:W2:Y:S01]  /*78b0*/  LDSM.16.MT88.4 R112, [R156+0x2000] ;  /* 0x002000009c70783b */ /* 0x000ea20000004200 */
        /* <DEDUP_REMOVED lines=17> */
[----:B------:R-:W-:Y:S01]  /*79d0*/  LDSM.16.MT88.4 R120, [R155] ;  /* 0x000000009b78783b */ /* 0x000fe20000004200 */
        /* <DEDUP_REMOVED lines=35> */
[----:B------:R-:W-:Y:S01]  /*7c10*/  LDSM.16.MT88.4 R112, [R160+0x10000] ;  /* 0x01000000a070783b */ /* 0x000fe20000004200 */
        /* <DEDUP_REMOVED lines=10> */
[----:B------:R-:W-:Y:S01]  /*7cc0*/  FFMA.FTZ R171, R141, UR4, -R158 ;  /* 0x000000048dab7c23 */ /* 0x000fe2000801089e */
        /* <DEDUP_REMOVED lines=10> */
[--C-:B------:R-:W-:Y:S01]  /*7d70*/  FFMA.FTZ R193, R193, UR4, -R162.reuse ;  /* 0x00000004c1c17c23 */ /* 0x100fe200080108a2 */
        /* <DEDUP_REMOVED lines=11> */
[----:B------:R-:W-:Y:S01]  /*7e30*/  MUFU.EX2 R165, R165 ;  /* 0x000000a500a57308 */ /* 0x000fe20000000800 */
[----:B------:R-:W-:Y:S01]  /*7e40*/  LDSM.16.MT88.4 R140, [R156+0x800] ;  /* 0x000800009c8c783b */ /* 0x000fe20000004200 */
[--C-:B------:R-:W-:Y:S01]  /*7e50*/  FFMA.FTZ R172, R189, UR4, -R162.reuse ;  /* 0x00000004bdac7c23 */ /* 0x100fe200080108a2 */
[----:B------:R-:W-:Y:S01]  /*7e60*/  FFMA.FTZ R174, R181, UR4, -R162 ;  /* 0x00000004b5ae7c23 */ /* 0x000fe200080108a2 */
[----:B------:R-:W3:Y:S01]  /*7e70*/  MUFU.EX2 R166, R166 ;  /* 0x000000a600a67308 */ /* 0x000ee20000000800 */
[C---:B------:R-:W-:Y:S01]  /*7e80*/  HMMA.16816.F32.BF16 R72, R4.reuse, R106, R72 ;  /* 0x0000006a0448723c */ /* 0x040fe20000041848 */
[----:B------:R-:W4:Y:S01]  /*7e90*/  LDSM.16.MT88.4 R104, [R155+0x4000] ;  /* 0x004000009b68783b */ /* 0x000f220000004200 */
[--C-:B------:R-:W-:Y:S01]  /*7ea0*/  FFMA.FTZ R176, R179, UR4, -R158.reuse ;  /* 0x00000004b3b07c23 */ /* 0x100fe2000801089e */
[----:B------:R-:W-:Y:S01]  /*7eb0*/  MUFU.EX2 R167, R193 ;  /* 0x000000c100a77308 */ /* 0x000fe20000000800 */
[----:B------:R-:W-:Y:S01]  /*7ec0*/  FFMA.FTZ R178, R173, UR4, -R158 ;  /* 0x00000004adb27c23 */ /* 0x000fe2000801089e */
[----:B------:R-:W-:Y:S01]  /*7ed0*/  LDSM.16.MT88.4 R132, [R155+0x800] ;  /* 0x000800009b84783b */ /* 0x000fe20000004200 */
[--C-:B------:R-:W-:Y:S01]  /*7ee0*/  FFMA.FTZ R191, R191, UR4, -R162.reuse ;  /* 0x00000004bfbf7c23 */ /* 0x100fe200080108a2 */
[----:B------:R-:W-:Y:S01]  /*7ef0*/  MUFU.EX2 R164, R164 ;  /* 0x000000a400a47308 */ /* 0x000fe20000000800 */
[C---:B------:R-:W-:Y:S01]  /*7f00*/  HMMA.16816.F32.BF16 R32, R4.reuse, R120, R32 ;  /* 0x000000780420723c */ /* 0x040fe20000041820 */
[----:B------:R-:W-:Y:S01]  /*7f10*/  LDSM.16.MT88.4 R128, [R160+0xe800] ;  /* 0x00e80000a080783b */ /* 0x000fe20000004200 */
[----:B------:R-:W-:Y:S01]  /*7f20*/  FFMA.FTZ R183, R183, UR4, -R162 ;  /* 0x00000004b7b77c23 */ /* 0x000fe200080108a2 */
[----:B------:R-:W-:Y:S01]  /*7f30*/  MUFU.EX2 R170, R170 ;  /* 0x000000aa00aa7308 */ /* 0x000fe20000000800 */
[--C-:B------:R-:W-:Y:S01]  /*7f40*/  FFMA.FTZ R177, R177, UR4, -R158.reuse ;  /* 0x00000004b1b17c23 */ /* 0x100fe2000801089e */
[--C-:B------:R-:W-:Y:S01]  /*7f50*/  FFMA.FTZ R161, R161, UR4, -R158.reuse ;  /* 0x00000004a1a17c23 */ /* 0x100fe2000801089e */
[--C-:B------:R-:W-:Y:S01]  /*7f60*/  FFMA.FTZ R182, R163, UR4, -R158.reuse ;  /* 0x00000004a3b67c23 */ /* 0x100fe2000801089e */
[----:B------:R-:W5:Y:S01]  /*7f70*/  MUFU.EX2 R169, R169 ;  /* 0x000000a900a97308 */ /* 0x000f620000000800 */
[C---:B------:R-:W-:Y:S01]  /*7f80*/  HMMA.16816.F32.BF16 R100, R4.reuse, R122, R100 ;  /* 0x0000007a0464723c */ /* 0x040fe20000041864 */
[----:B------:R-:W-:Y:S01]  /*7f90*/  LDSM.16.MT88.4 R120, [R187+0xe800] ;  /* 0x00e80000bb78783b */ /* 0x000fe20000004200 */
[----:B------:R-:W-:Y:S01]  /*7fa0*/  FFMA.FTZ R159, R159, UR4, -R158 ;  /* 0x000000049f9f7c23 */ /* 0x000fe2000801089e */
[----:B------:R-:W-:Y:S01]  /*7fb0*/  MUFU.EX2 R168, R168 ;  /* 0x000000a800a87308 */ /* 0x000fe20000000800 */
[--C-:B------:R-:W-:Y:S01]  /*7fc0*/  FFMA.FTZ R179, R146, UR4, -R162.reuse ;  /* 0x0000000492b37c23 */ /* 0x100fe200080108a2 */
[----:B------:R-:W-:Y:S01]  /*7fd0*/  FFMA.FTZ R180, R145, UR4, -R162 ;  /* 0x0000000491b47c23 */ /* 0x000fe200080108a2 */
[----:B------:R-:W-:Y:S01]  /*7fe0*/  FFMA.FTZ R153, R213, R153, R154 ;  /* 0x00000099d5997223 */ /* 0x000fe2000001009a */
[----:B------:R-:W5:Y:S01]  /*7ff0*/  MUFU.EX2 R171, R171 ;  /* 0x000000ab00ab7308 */ /* 0x000f620000000800 */
[C---:B-1----:R-:W-:Y:S01]  /*8000*/  HMMA.16816.F32.BF16 R84, R4.reuse, R108, R84 ;  /* 0x0000006c0454723c */ /* 0x042fe20000041854 */
[----:B------:R-:W-:Y:S01]  /*8010*/  FFMA.FTZ R151, R211, R151, R152 ;  /* 0x00000097d3977223 */ /* 0x000fe20000010098 */
[----:B------:R-:W-:Y:S01]  /*8020*/  FADD.FTZ R138, R138, R153 ;  /* 0x000000998a8a7221 */ /* 0x000fe20000010000 */
[----:B------:R-:W-:Y:S02]  /*8030*/  MUFU.EX2 R189, R191 ;  /* 0x000000bf00bd7308 */ /* 0x000fe40000000800 */
[----:B------:R-:W-:Y:S01]  /*8040*/  FADD.FTZ R151, R2, R151 ;  /* 0x0000009702977221 */ /* 0x000fe20000010000 */
[----:B------:R-:W-:Y:S01]  /*8050*/  FADD.FTZ R137, R137, R138 ;  /* 0x0000008a89897221 */ /* 0x000fe20000010000 */
[----:B------:R-:W1:Y:S01]  /*8060*/  MUFU.EX2 R172, R172 ;  /* 0x000000ac00ac7308 */ /* 0x000e620000000800 */
[----:B------:R-:W-:Y:S01]  /*8070*/  HMMA.16816.F32.BF16 R88, R4, R110, R88 ;  /* 0x0000006e0458723c */ /* 0x000fe20000041858 */
[----:B------:R-:W1:Y:S01]  /*8080*/  LDSM.16.MT88.4 R108, [R187+0xc800] ;  /* 0x00c80000bb6c783b */ /* 0x000e620000004200 */
[----:B------:R-:W-:Y:S01]  /*8090*/  FADD.FTZ R150, R150, R151 ;  /* 0x0000009796967221 */ /* 0x000fe20000010000 */
[----:B------:R-:W-:Y:S01]  /*80a0*/  MUFU.EX2 R181, R183 ;  /* 0x000000b700b57308 */ /* 0x000fe20000000800 */
[----:B------:R-:W-:-:S02]  /*80b0*/  FADD.FTZ R136, R136, R137 ;  /* 0x0000008988887221 */ /* 0x000fc40000010000 */
[----:B------:R-:W-:Y:S01]  /*80c0*/  FADD.FTZ R3, R3, R150 ;  /* 0x0000009603037221 */ /* 0x000fe20000010000 */
[----:B------:R-:W-:Y:S01]  /*80d0*/  MUFU.EX2 R174, R174 ;  /* 0x000000ae00ae7308 */ /* 0x000fe20000000800 */
[C---:B------:R-:W-:Y:S03]  /*80e0*/  HMMA.16816.F32.BF16 R76, R4.reuse, R112, R76 ;  /* 0x00000070044c723c */ /* 0x040fe6000004184c */
[----:B------:R-:W-:Y:S04]  /*80f0*/  MUFU.EX2 R176, R176 ;  /* 0x000000b000b07308 */ /* 0x000fe80000000800 */
[----:B------:R-:W-:Y:S01]  /*8100*/  MUFU.EX2 R178, R178 ;  /* 0x000000b200b27308 */ /* 0x000fe20000000800 */
[C---:B------:R-:W-:Y:S01]  /*8110*/  HMMA.16816.F32.BF16 R80, R4.reuse, R114, R80 ;  /* 0x000000720450723c */ /* 0x040fe20000041850 */
[----:B------:R-:W1:Y:S02]  /*8120*/  LDSM.16.MT88.4 R112, [R160+0xc800] ;  /* 0x00c80000a070783b */ /* 0x000e640000004200 */
[----:B------:R-:W-:Y:S04]  /*8130*/  MUFU.EX2 R179, R179 ;  /* 0x000000b300b37308 */ /* 0x000fe80000000800 */
[----:B------:R-:W-:Y:S01]  /*8140*/  MUFU.EX2 R180, R180 ;  /* 0x000000b400b47308 */ /* 0x000fe20000000800 */
[C---:B------:R-:W-:Y:S03]  /*8150*/  HMMA.16816.F32.BF16 R8, R4.reuse, R12, R8 ;  /* 0x0000000c0408723c */ /* 0x040fe60000041808 */
[----:B------:R-:W-:Y:S04]  /*8160*/  MUFU.EX2 R161, R161 ;  /* 0x000000a100a17308 */ /* 0x000fe80000000800 */
[----:B------:R-:W-:Y:S01]  /*8170*/  MUFU.EX2 R182, R182 ;  /* 0x000000b600b67308 */ /* 0x000fe20000000800 */
[C---:B------:R-:W-:Y:S01]  /*8180*/  HMMA.16816.F32.BF16 R12, R4.reuse, R14, R124 ;  /* 0x0000000e040c723c */ /* 0x040fe2000004187c */
[----:B------:R-:W-:Y:S07]  /*8190*/  LDSM.16.MT88.4 R124, [R156+0x2800] ;  /* 0x002800009c7c783b */ /* 0x000fee0000004200 */
[C---:B--2---:R-:W-:Y:S08]  /*81a0*/  HMMA.16816.F32.BF16 R36, R4.reuse, R116, R36 ;  /* 0x000000740424723c */ /* 0x044ff00000041824 */
[C---:B------:R-:W-:Y:S01]  /*81b0*/  HMMA.16816.F32.BF16 R40, R4.reuse, R118, R40 ;  /* 0x000000760428723c */ /* 0x040fe20000041828 */
[----:B------:R-:W-:Y:S07]  /*81c0*/  LDSM.16.MT88.4 R116, [R155+0x2800] ;  /* 0x002800009b74783b */ /* 0x000fee0000004200 */
[C---:B----4-:R-:W-:Y:S08]  /*81d0*/  HMMA.16816.F32.BF16 R92, R4.reuse, R104, R92 ;  /* 0x00000068045c723c */ /* 0x050ff0000004185c */
[----:B------:R-:W-:Y:S01]  /*81e0*/  HMMA.16816.F32.BF16 R4, R4, R106, R96 ;  /* 0x0000006a0404723c */ /* 0x000fe20000041860 */
[----:B------:R-:W2:Y:S01]  /*81f0*/  LDSM.16.MT88.4 R104, [R187+0x10800] ;  /* 0x01080000bb68783b */ /* 0x000ea20000004200 */
[----:B---3--:R-:W-:Y:S01]  /*8200*/  F2FP.BF16.F32.PACK_AB R96, R166, R165 ;  /* 0x000000a5a660723e */ /* 0x008fe200000010ff */
[----:B------:R-:W-:Y:S01]  /*8210*/  FADD.FTZ R165, R165, R136 ;  /* 0x00000088a5a57221 */ /* 0x000fe20000010000 */
[----:B-----5:R-:W-:Y:S01]  /*8220*/  F2FP.BF16.F32.PACK_AB R97, R169, R170 ;  /* 0x000000aaa961723e */ /* 0x020fe200000010ff */
        /* <DEDUP_REMOVED lines=10> */
[----:B------:R-:W-:-:S06]  /*82d0*/  FADD.FTZ R171, R171, R168 ;  /* 0x000000a8abab7221 */ /* 0x000fcc0000010000 */
[C---:B------:R-:W-:Y:S01]  /*82e0*/  HMMA.16816.F32.BF16 R12, R96.reuse, R110, R12 ;  /* 0x0000006e600c723c */ /* 0x040fe2000004180c */
[----:B------:R-:W1:Y:S07]  /*82f0*/  LDSM.16.MT88.4 R108, [R160+0x10800] ;  /* 0x01080000a06c783b */ /* 0x000e6e0000004200 */
[C---:B------:R-:W-:Y:S08]  /*8300*/  HMMA.16816.F32.BF16 R16, R96.reuse, R112, R16 ;  /* 0x000000706010723c */ /* 0x040ff00000041810 */
[C---:B------:R-:W-:Y:S01]  /*8310*/  HMMA.16816.F32.BF16 R20, R96.reuse, R114, R20 ;  /* 0x000000726014723c */ /* 0x040fe20000041814 */
[----:B------:R-:W3:Y:S07]  /*8320*/  LDSM.16.MT88.4 R112, [R156+0x4800] ;  /* 0x004800009c70783b */ /* 0x000eee0000004200 */
[C---:B------:R-:W-:Y:S08]  /*8330*/  HMMA.16816.F32.BF16 R36, R96.reuse, R120, R36 ;  /* 0x000000786024723c */ /* 0x040ff00000041824 */
[C---:B------:R-:W-:Y:S01]  /*8340*/  HMMA.16816.F32.BF16 R40, R96.reuse, R122, R40 ;  /* 0x0000007a6028723c */ /* 0x040fe20000041828 */
[----:B------:R-:W4:Y:S07]  /*8350*/  LDSM.16.MT88.4 R120, [R155+0x4800] ;  /* 0x004800009b78783b */ /* 0x000f2e0000004200 */
[C---:B--2---:R-:W-:Y:S08]  /*8360*/  HMMA.16816.F32.BF16 R68, R96.reuse, R104, R68 ;  /* 0x000000686044723c */ /* 0x044ff00000041844 */
[C---:B------:R-:W-:Y:S01]  /*8370*/  HMMA.16816.F32.BF16 R72, R96.reuse, R106, R72 ;  /* 0x0000006a6048723c */ /* 0x040fe20000041848 */
[----:B------:R-:W2:Y:S07]  /*8380*/  LDSM.16.MT88.4 R104, [R187+0xd000] ;  /* 0x00d00000bb68783b */ /* 0x000eae0000004200 */
        /* <DEDUP_REMOVED lines=26> */
[C---:B------:R-:W-:Y:S08]  /*8530*/  HMMA.16816.F32.BF16 R84, R96.reuse, R112, R84 ;  /* 0x000000706054723c */ /* 0x040ff00000041854 */
[C---:B------:R-:W-:Y:S01]  /*8540*/  HMMA.16816.F32.BF16 R88, R96.reuse, R114, R88 ;  /* 0x000000726058723c */ /* 0x040fe20000041858 */
[----:B------:R-:W1:Y:S07]  /*8550*/  LDSM.16.MT88.4 R112, [R160+0xd000] ;  /* 0x00d00000a070783b */ /* 0x000e6e0000004200 */
[C---:B----4-:R-:W-:Y:S08]  /*8560*/  HMMA.16816.F32.BF16 R92, R96.reuse, R120, R92 ;  /* 0x00000078605c723c */ /* 0x050ff0000004185c */
[----:B------:R-:W-:Y:S01]  /*8570*/  HMMA.16816.F32.BF16 R96, R96, R122, R4 ;  /* 0x0000007a6060723c */ /* 0x000fe20000041804 */
[----:B------:R-:W3:Y:S01]  /*8580*/  LDSM.16.MT88.4 R120, [R160+0xf000] ;  /* 0x00f00000a078783b */ /* 0x000ee20000004200 */
        /* <DEDUP_REMOVED lines=30> */
[----:B--2---:R-:W-:Y:S01]  /*8770*/  HMMA.16816.F32.BF16 R76, R4, R104, R76 ;  /* 0x00000068044c723c */ /* 0x004fe2000004184c */
        /* <DEDUP_REMOVED lines=14> */
[C---:B-1----:R-:W-:Y:S08]  /*8860*/  HMMA.16816.F32.BF16 R84, R4.reuse, R112, R84 ;  /* 0x000000700454723c */ /* 0x042ff00000041854 */
[C---:B------:R-:W-:Y:S01]  /*8870*/  HMMA.16816.F32.BF16 R88, R4.reuse, R114, R88 ;  /* 0x000000720458723c */ /* 0x040fe20000041858 */
[----:B------:R-:W1:Y:S07]  /*8880*/  LDSM.16.MT88.4 R112, [R160+0x11800] ;  /* 0x01180000a070783b */ /* 0x000e6e0000004200 */
[C---:B---3--:R-:W-:Y:S08]  /*8890*/  HMMA.16816.F32.BF16 R92, R4.reuse, R120, R92 ;  /* 0x00000078045c723c */ /* 0x048ff0000004185c */
        /* <DEDUP_REMOVED lines=42> */
.L_x_1821:
        /* <DEDUP_REMOVED lines=22> */
.L_x_1831:
        /* <DEDUP_REMOVED lines=87> */
.L_x_1828:
[----:B------:R-:W-:Y:S02]  /*9210*/  LEA R215, R215, UR5, 0x1 ;  /* 0x00000005d7d77c11 */ /* 0x000fe4000f8e08ff */
[-C--:B------:R-:W-:Y:S02]  /*9220*/  MOV R201, R199.reuse ;  /* 0x000000c700c97202 */ /* 0x080fe40000000f00 */
[C---:B------:R-:W-:Y:S02]  /*9230*/  SHF.L.U32 R133, R132.reuse, 0x5, RZ ;  /* 0x0000000584857819 */ /* 0x040fe400000006ff */
[----:B------:R-:W-:Y:S01]  /*9240*/  SHF.L.U64.HI R132, R132, 0x5, R135 ;  /* 0x0000000584847819 */ /* 0x000fe20000010287 */
[----:B------:R-:W-:Y:S01]  /*9250*/  @!PT LDS RZ, [RZ] ;  /* 0x00000000fffff984 */ /* 0x000fe20000000800 */
[----:B------:R-:W-:Y:S01]  /*9260*/  @!PT LDS RZ, [RZ] ;  /* 0x00000000fffff984 */ /* 0x000fe20000000800 */
[----:B------:R-:W-:Y:S01]  /*9270*/  @!PT LDS RZ, [RZ] ;  /* 0x00000000fffff984 */ /* 0x000fe20000000800 */
[----:B------:R-:W-:Y:S01]  /*9280*/  LDGSTS.E.BYPASS.LTC128B.128 [R215+0xc000], desc[UR16][R200.64] ;  /* 0x0c000000c8d77fae */ /* 0x000fe2000b981a10 */
[C---:B------:R-:W-:Y:S02]  /*9290*/  IADD3 R134, P0, PT, R133.reuse, R200, RZ ;  /* 0x000000c885867210 */ /* 0x040fe40007f1e0ff */
[----:B------:R-:W-:Y:S03]  /*92a0*/  LOP3.LUT R194, R2, 0x400, RZ, 0xc0, !PT ;  /* 0x0000040002c27812 */ /* 0x000fe600078ec0ff */
[----:B------:R-:W-:Y:S01]  /*92b0*/  LDGSTS.E.BYPASS.LTC128B.128 [R215+0xe000], desc[UR16][R200.64+0x80] ;  /* 0x0e000080c8d77fae */ /* 0x000fe2000b981a10 */
[C---:B------:R-:W-:Y:S02]  /*92c0*/  IADD3.X R135, PT, PT, R132.reuse, R199, RZ, P0, !PT ;  /* 0x000000c784877210 */ /* 0x040fe400007fe4ff */
[----:B------:R-:W-:Y:S03]  /*92d0*/  IADD3 R218, P2, PT, R133, R134, RZ ;  /* 0x0000008685da7210 */ /* 0x000fe60007f5e0ff */
[----:B------:R-:W-:Y:S01]  /*92e0*/  LDGSTS.E.BYPASS.LTC128B.128 [R215+0x10000], desc[UR16][R200.64+0x100] ;  /* 0x10000100c8d77fae */ /* 0x000fe2000b981a10 */
[----:B------:R-:W-:Y:S02]  /*92f0*/  LOP3.LUT R3, R3, 0x8, R186, 0x78, !PT ;  /* 0x0000000803037812 */ /* 0x000fe400078e78ba */
[C---:B------:R-:W-:Y:S03]  /*9300*/  IADD3.X R219, PT, PT, R132.reuse, R135, RZ, P2, !PT ;  /* 0x0000008784db7210 */ /* 0x040fe600017fe4ff */
[----:B------:R-:W-:Y:S01]  /*9310*/  LDGSTS.E.BYPASS.LTC128B.128 [R215+0xc800], desc[UR16][R134.64] ;  /* 0x0c80000086d77fae */ /* 0x000fe2000b981a10 */
[----:B------:R-:W-:Y:S02]  /*9320*/  IADD3 R216, P0, PT, R133, R218, RZ ;  /* 0x000000da85d87210 */ /* 0x000fe40007f1e0ff */
[----:B------:R-:W-:Y:S03]  /*9330*/  LEA R194, R3, R194, 0x1 ;  /* 0x000000c203c27211 */ /* 0x000fe600078e08ff */
[----:B------:R-:W-:Y:S01]  /*9340*/  LDGSTS.E.BYPASS.LTC128B.128 [R215+0xe800], desc[UR16][R134.64+0x80] ;  /* 0x0e80008086d77fae */ /* 0x000fe2000b981a10 */
[----:B------:R-:W-:Y:S02]  /*9350*/  IADD3.X R217, PT, PT, R132, R219, RZ, P0, !PT ;  /* 0x000000db84d97210 */ /* 0x000fe400007fe4ff */
[----:B------:R-:W-:Y:S03]  /*9360*/  LEA R196, R196, UR5, 0x1 ;  /* 0x00000005c4c47c11 */ /* 0x000fe6000f8e08ff */
[----:B------:R1:W-:Y:S01]  /*9370*/  LDGSTS.E.BYPASS.LTC128B.128 [R215+0x10800], desc[UR16][R134.64+0x100] ;  /* 0x1080010086d77fae */ /* 0x0003e2000b981a10 */
[----:B------:R-:W-:Y:S02]  /*9380*/  LOP3.LUT P0, RZ, R186, 0x2, RZ, 0xc0, !PT ;  /* 0x00000002baff7812 */ /* 0x000fe4000780c0ff */
[----:B------:R-:W-:Y:S03]  /*9390*/  IADD3 R190, PT, PT, R194, UR5, RZ ;  /* 0x00000005c2be7c10 */ /* 0x000fe6000fffe0ff */
[----:B------:R-:W-:Y:S01]  /*93a0*/  LDGSTS.E.BYPASS.LTC128B.128 [R215+0xd000], desc[UR16][R218.64] ;  /* 0x0d000000dad77fae */ /* 0x000fe2000b981a10 */
[----:B------:R-:W-:Y:S02]  /*93b0*/  SEL R189, R139, 0xffffffe0, !P0 ;  /* 0xffffffe08bbd7807 */ /* 0x000fe40004000000 */
[----:B------:R-:W-:Y:S03]  /*93c0*/  MOV R2, 0x40 ;  /* 0x0000004000027802 */ /* 0x000fe60000000f00 */
[----:B------:R-:W-:Y:S01]  /*93d0*/  LDGSTS.E.BYPASS.LTC128B.128 [R215+0xf000], desc[UR16][R218.64+0x80] ;  /* 0x0f000080dad77fae */ /* 0x000fe2000b981a10 */
[-C--:B------:R-:W-:Y:S02]  /*93e0*/  IADD3 R193, PT, PT, R189, R196.reuse, RZ ;  /* 0x000000c4bdc17210 */ /* 0x080fe40007ffe0ff */
[----:B------:R-:W-:Y:S03]  /*93f0*/  IADD3 R191, PT, PT, R190, R189, RZ ;  /* 0x000000bdbebf7210 */ /* 0x000fe60007ffe0ff */
[----:B------:R-:W-:Y:S01]  /*9400*/  LDGSTS.E.BYPASS.LTC128B.128 [R215+0x11000], desc[UR16][R218.64+0x100] ;  /* 0x11000100dad77fae */ /* 0x000fe2000b981a10 */
[----:B------:R-:W-:Y:S02]  /*9410*/  LOP3.LUT P0, RZ, R186, 0x4, RZ, 0xc0, !PT ;  /* 0x00000004baff7812 */ /* 0x000fe4000780c0ff */
[----:B------:R-:W-:Y:S03]  /*9420*/  ISETP.NE.AND P2, PT, R208, 0x1, PT ;  /* 0x00000001d000780c */ /* 0x000fe60003f45270 */
[----:B------:R-:W-:Y:S01]  /*9430*/  LDGSTS.E.BYPASS.LTC128B.128 [R215+0xd800], desc[UR16][R216.64] ;  /* 0x0d800000d8d77fae */ /* 0x000fe2000b981a10 */
[----:B------:R-:W-:Y:S05]  /*9440*/  SEL R3, R2, 0xffffffc0, !P0 ;  /* 0xffffffc002037807 */ /* 0x000fea0004000000 */
[----:B------:R-:W-:Y:S01]  /*9450*/  LDGSTS.E.BYPASS.LTC128B.128 [R215+0xf800], desc[UR16][R216.64+0x80] ;  /* 0x0f800080d8d77fae */ /* 0x000fe2000b981a10 */
[----:B------:R-:W-:Y:S02]  /*9460*/  IADD3 R192, PT, PT, R3, R196, RZ ;  /* 0x000000c403c07210 */ /* 0x000fe40007ffe0ff */
[----:B------:R-:W-:Y:S03]  /*9470*/  IADD3 R190, PT, PT, R190, R3, RZ ;  /* 0x00000003bebe7210 */ /* 0x000fe60007ffe0ff */
[----:B------:R2:W-:Y:S01]  /*9480*/  LDGSTS.E.BYPASS.LTC128B.128 [R215+0x11800], desc[UR16][R216.64+0x100] ;  /* 0x11800100d8d77fae */ /* 0x0005e2000b981a10 */
[C---:B------:R-:W-:Y:S02]  /*9490*/  IADD3 R3, PT, PT, R189.reuse, R192, RZ ;  /* 0x000000c0bd037210 */ /* 0x040fe40007ffe0ff */
[----:B------:R-:W-:Y:S03]  /*94a0*/  IADD3 R2, PT, PT, R189, R190, RZ ;  /* 0x000000bebd027210 */ /* 0x000fe60007ffe0ff */
[----:B------:R-:W-:Y:S06]  /*94b0*/  LDSM.16.M88.4 R140, [R196] ;  /* 0x00000000c48c783b */ /* 0x000fec0000000200 */
[----:B------:R-:W5:Y:S06]  /*94c0*/  LDSM.16.M88.4 R144, [R194+UR5+0x6000] ;  /* 0x00600005c290783b */ /* 0x000f6c0008000200 */
[----:B------:R-:W3:Y:S06]  /*94d0*/  LDSM.16.M88.4 R148, [R194+UR5+0x6800] ;  /* 0x00680005c294783b */ /* 0x000eec0008000200 */
[----:B------:R-:W4:Y:S06]  /*94e0*/  LDSM.16.M88.4 R152, [R194+UR5+0x7000] ;  /* 0x00700005c298783b */ /* 0x000f2c0008000200 */
[----:B------:R-:W0:Y:S06]  /*94f0*/  LDGDEPBAR ;  /* 0x00000000000079af */ /* 0x000e2c0000000000 */
[----:B------:R-:W2:Y:S06]  /*9500*/  LDSM.16.M88.4 R156, [R194+UR5+0x7800] ;  /* 0x00780005c29c783b */ /* 0x000eac0008000200 */
[----:B------:R-:W-:Y:S06]  /*9510*/  LDSM.16.M88.4 R160, [R193] ;  /* 0x00000000c1a0783b */ /* 0x000fec0000000200 */
[----:B------:R-:W2:Y:S01]  /*9520*/  LDSM.16.M88.4 R164, [R191+0x6000] ;  /* 0x00600000bfa4783b */ /* 0x000ea20000000200 */
[C---:B-----5:R-:W-:Y:S05]  /*9530*/  HMMA.16816.F32.BF16 R4, R140.reuse, R144, RZ ;  /* 0x000000908c04723c */ /* 0x060fea00000418ff */
[----:B------:R-:W5:Y:S06]  /*9540*/  LDSM.16.M88.4 R168, [R191+0x6800] ;  /* 0x00680000bfa8783b */ /* 0x000f6c0000000200 */
[----:B------:R-:W5:Y:S01]  /*9550*/  LDSM.16.M88.4 R172, [R191+0x7000] ;  /* 0x00700000bfac783b */ /* 0x000f620000000200 */
[C---:B------:R-:W-:Y:S05]  /*9560*/  HMMA.16816.F32.BF16 R8, R140.reuse, R146, RZ ;  /* 0x000000928c08723c */ /* 0x040fea00000418ff */
[----:B------:R-:W5:Y:S03]  /*9570*/  LDSM.16.M88.4 R144, [R191+0x7800] ;  /* 0x00780000bf90783b */ /* 0x000f660000000200 */
[C---:B---3--:R-:W-:Y:S03]  /*9580*/  HMMA.16816.F32.BF16 R12, R140.reuse, R148, RZ ;  /* 0x000000948c0c723c */ /* 0x048fe600000418ff */
[----:B------:R-:W-:Y:S05]  /*9590*/  LDSM.16.M88.4 R176, [R192] ;  /* 0x00000000c0b0783b */ /* 0x000fea0000000200 */
[C---:B------:R-:W-:Y:S01]  /*95a0*/  HMMA.16816.F32.BF16 R16, R140.reuse, R150, RZ ;  /* 0x000000968c10723c */ /* 0x040fe200000418ff */
[----:B------:R-:W3:Y:S06]  /*95b0*/  LDSM.16.M88.4 R180, [R190+0x6000] ;  /* 0x00600000beb4783b */ /* 0x000eec0000000200 */
[----:B------:R-:W-:Y:S01]  /*95c0*/  LDSM.16.M88.4 R148, [R190+0x7000] ;  /* 0x00700000be94783b */ /* 0x000fe20000000200 */
[C---:B----4-:R-:W-:Y:S05]  /*95d0*/  HMMA.16816.F32.BF16 R20, R140.reuse, R152, RZ ;  /* 0x000000988c14723c */ /* 0x050fea00000418ff */
[----:B-1----:R-:W-:Y:S03]  /*95e0*/  LDSM.16.M88.4 R132, [R2+0x6000] ;  /* 0x006000000284783b */ /* 0x002fe60000000200 */
[C---:B------:R-:W-:Y:S03]  /*95f0*/  HMMA.16816.F32.BF16 R24, R140.reuse, R154, RZ ;  /* 0x0000009a8c18723c */ /* 0x040fe600000418ff */
[----:B------:R-:W-:Y:S05]  /*9600*/  LDSM.16.M88.4 R152, [R190+0x7800] ;  /* 0x00780000be98783b */ /* 0x000fea0000000200 */
[C---:B--2---:R-:W-:Y:S08]  /*9610*/  HMMA.16816.F32.BF16 R28, R140.reuse, R156, RZ ;  /* 0x0000009c8c1c723c */ /* 0x044ff000000418ff */
[----:B------:R-:W-:Y:S01]  /*9620*/  HMMA.16816.F32.BF16 R32, R140, R158, RZ ;  /* 0x0000009e8c20723c */ /* 0x000fe200000418ff */
[----:B------:R-:W1:Y:S06]  /*9630*/  LDSM.16.M88.4 R140, [R190+0x6800] ;  /* 0x00680000be8c783b */ /* 0x000e6c0000000200 */
[----:B------:R-:W2:Y:S01]  /*9640*/  LDSM.16.M88.4 R156, [R3] ;  /* 0x00000000039c783b */ /* 0x000ea20000000200 */
[C---:B------:R-:W-:Y:S08]  /*9650*/  HMMA.16816.F32.BF16 R4, R160.reuse, R164, R4 ;  /* 0x000000a4a004723c */ /* 0x040ff00000041804 */
[C---:B------:R-:W-:Y:S01]  /*9660*/  HMMA.16816.F32.BF16 R8, R160.reuse, R166, R8 ;  /* 0x000000a6a008723c */ /* 0x040fe20000041808 */
[----:B------:R-:W-:Y:S07]  /*9670*/  LDSM.16.M88.4 R164, [R2+0x7800] ;  /* 0x0078000002a4783b */ /* 0x000fee0000000200 */
[C---:B-----5:R-:W-:Y:S08]  /*9680*/  HMMA.16816.F32.BF16 R12, R160.reuse, R168, R12 ;  /* 0x000000a8a00c723c */ /* 0x060ff0000004180c */
[C---:B------:R-:W-:Y:S01]  /*9690*/  HMMA.16816.F32.BF16 R16, R160.reuse, R170, R16 ;  /* 0x000000aaa010723c */ /* 0x040fe20000041810 */
[----:B------:R-:W-:Y:S07]  /*96a0*/  LDSM.16.M88.4 R168, [R196+0x2000] ;  /* 0x00200000c4a8783b */ /* 0x000fee0000000200 */
[C---:B------:R-:W-:Y:S08]  /*96b0*/  HMMA.16816.F32.BF16 R20, R160.reuse, R172, R20 ;  /* 0x000000aca014723c */ /* 0x040ff00000041814 */
[C---:B------:R-:W-:Y:S01]  /*96c0*/  HMMA.16816.F32.BF16 R24, R160.reuse, R174, R24 ;  /* 0x000000aea018723c */ /* 0x040fe20000041818 */
[----:B------:R-:W-:Y:S07]  /*96d0*/  LDSM.16.M88.4 R172, [R194+UR5+0x8000] ;  /* 0x00800005c2ac783b */ /* 0x000fee0008000200 */
[C---:B------:R-:W-:Y:S08]  /*96e0*/  HMMA.16816.F32.BF16 R28, R160.reuse, R144, R28 ;  /* 0x00000090a01c723c */ /* 0x040ff0000004181c */
[----:B------:R-:W-:Y:S01]  /*96f0*/  HMMA.16816.F32.BF16 R32, R160, R146, R32 ;  /* 0x00000092a020723c */ /* 0x000fe20000041820 */
[----:B------:R-:W4:Y:S06]  /*9700*/  LDSM.16.M88.4 R144, [R2+0x6800] ;  /* 0x006800000290783b */ /* 0x000f2c0000000200 */
[----:B------:R-:W5:Y:S01]  /*9710*/  LDSM.16.M88.4 R160, [R2+0x7000] ;  /* 0x0070000002a0783b */ /* 0x000f620000000200 */
[C---:B---3--:R-:W-:Y:S08]  /*9720*/  HMMA.16816.F32.BF16 R4, R176.reuse, R180, R4 ;  /* 0x000000b4b004723c */ /* 0x048ff00000041804 */
[C---:B------:R-:W-:Y:S01]  /*9730*/  HMMA.16816.F32.BF16 R8, R176.reuse, R182, R8 ;  /* 0x000000b6b008723c */ /* 0x040fe20000041808 */
[----:B------:R-:W-:Y:S07]  /*9740*/  LDSM.16.M88.4 R180, [R191+0x8000] ;  /* 0x00800000bfb4783b */ /* 0x000fee0000000200 */
[C---:B-1----:R-:W-:Y:S08]  /*9750*/  HMMA.16816.F32.BF16 R12, R176.reuse, R140, R12 ;  /* 0x0000008cb00c723c */ /* 0x042ff0000004180c */
[C---:B------:R-:W-:Y:S01]  /*9760*/  HMMA.16816.F32.BF16 R16, R176.reuse, R142, R16 ;  /* 0x0000008eb010723c */ /* 0x040fe20000041810 */
[----:B------:R-:W1:Y:S07]  /*9770*/  LDSM.16.M88.4 R140, [R194+UR5+0x8800] ;  /* 0x00880005c28c783b */ /* 0x000e6e0008000200 */
[C---:B------:R-:W-:Y:S08]  /*9780*/  HMMA.16816.F32.BF16 R20, R176.reuse, R148, R20 ;  /* 0x00000094b014723c */ /* 0x040ff00000041814 */
[C---:B------:R-:W-:Y:S01]  /*9790*/  HMMA.16816.F32.BF16 R24, R176.reuse, R150, R24 ;  /* 0x00000096b018723c */ /* 0x040fe20000041818 */
[----:B------:R-:W3:Y:S07]  /*97a0*/  LDSM.16.M88.4 R148, [R194+UR5+0x9000] ;  /* 0x00900005c294783b */ /* 0x000eee0008000200 */
[C---:B------:R-:W-:Y:S08]  /*97b0*/  HMMA.16816.F32.BF16 R28, R176.reuse, R152, R28 ;  /* 0x00000098b01c723c */ /* 0x040ff0000004181c */
[----:B------:R-:W-:Y:S01]  /*97c0*/  HMMA.16816.F32.BF16 R32, R176, R154, R32 ;  /* 0x0000009ab020723c */ /* 0x000fe20000041820 */
[----:B------:R-:W3:Y:S06]  /*97d0*/  LDSM.16.M88.4 R152, [R194+UR5+0x9800] ;  /* 0x00980005c298783b */ /* 0x000eec0008000200 */
[----:B------:R-:W3:Y:S01]  /*97e0*/  LDSM.16.M88.4 R176, [R193+0x2000] ;  /* 0x00200000c1b0783b */ /* 0x000ee20000000200 */
        /* <DEDUP_REMOVED lines=8> */
[----:B------:R-:W-:Y:S07]  /*9870*/  LDSM.16.M88.4 R160, [R192+0x2000] ;  /* 0x00200000c0a0783b */ /* 0x000fee0000000200 */
[C---:B------:R-:W-:Y:S08]  /*9880*/  HMMA.16816.F32.BF16 R28, R156.reuse, R164, R28 ;  /* 0x000000a49c1c723c */ /* 0x040ff0000004181c */
[----:B------:R-:W-:Y:S01]  /*9890*/  HMMA.16816.F32.BF16 R32, R156, R166, R32 ;  /* 0x000000a69c20723c */ /* 0x000fe20000041820 */
[----:B------:R-:W5:Y:S06]  /*98a0*/  LDSM.16.M88.4 R156, [R191+0x9800] ;  /* 0x00980000bf9c783b */ /* 0x000f6c0000000200 */
[----:B------:R-:W5:Y:S01]  /*98b0*/  LDSM.16.M88.4 R164, [R190+0x8000] ;  /* 0x00800000bea4783b */ /* 0x000f620000000200 */
[C---:B------:R-:W-:Y:S08]  /*98c0*/  HMMA.16816.F32.BF16 R4, R168.reuse, R172, R4 ;  /* 0x000000aca804723c */ /* 0x040ff00000041804 */
[C---:B------:R-:W-:Y:S01]  /*98d0*/  HMMA.16816.F32.BF16 R8, R168.reuse, R174, R8 ;  /* 0x000000aea808723c */ /* 0x040fe20000041808 */
[----:B------:R-:W-:Y:S07]  /*98e0*/  LDSM.16.M88.4 R172, [R2+0x8000] ;  /* 0x0080000002ac783b */ /* 0x000fee0000000200 */
[C---:B-1----:R-:W-:Y:S08]  /*98f0*/  HMMA.16816.F32.BF16 R12, R168.reuse, R140, R12 ;  /* 0x0000008ca80c723c */ /* 0x042ff0000004180c */
[C---:B------:R-:W-:Y:S01]  /*9900*/  HMMA.16816.F32.BF16 R16, R168.reuse, R142, R16 ;  /* 0x0000008ea810723c */ /* 0x040fe20000041810 */
[----:B------:R-:W1:Y:S07]  /*9910*/  LDSM.16.M88.4 R140, [R190+0x8800] ;  /* 0x00880000be8c783b */ /* 0x000e6e0000000200 */
[C---:B---3--:R-:W-:Y:S08]  /*9920*/  HMMA.16816.F32.BF16 R20, R168.reuse, R148, R20 ;  /* 0x00000094a814723c */ /* 0x048ff00000041814 */
[C---:B------:R-:W-:Y:S01]  /*9930*/  HMMA.16816.F32.BF16 R24, R168.reuse, R150, R24 ;  /* 0x00000096a818723c */ /* 0x040fe20000041818 */
[----:B------:R-:W3:Y:S07]  /*9940*/  LDSM.16.M88.4 R148, [R190+0x9000] ;  /* 0x00900000be94783b */ /* 0x000eee0000000200 */
[C---:B------:R-:W-:Y:S08]  /*9950*/  HMMA.16816.F32.BF16 R28, R168.reuse, R152, R28 ;  /* 0x00000098a81c723c */ /* 0x040ff0000004181c */
[----:B------:R-:W-:Y:S01]  /*9960*/  HMMA.16816.F32.BF16 R32, R168, R154, R32 ;  /* 0x0000009aa820723c */ /* 0x000fe20000041820 */
[----:B------:R-:W3:Y:S06]  /*9970*/  LDSM.16.M88.4 R152, [R190+0x9800] ;  /* 0x00980000be98783b */ /* 0x000eec0000000200 */
[----:B------:R-:W3:Y:S01]  /*9980*/  LDSM.16.M88.4 R168, [R3+0x2000] ;  /* 0x0020000003a8783b */ /* 0x000ee20000000200 */
[C---:B------:R-:W-:Y:S08]  /*9990*/  HMMA.16816.F32.BF16 R4, R176.reuse, R180, R4 ;  /* 0x000000b4b004723c */ /* 0x040ff00000041804 */
[C---:B------:R-:W-:Y:S01]  /*99a0*/  HMMA.16816.F32.BF16 R8, R176.reuse, R182, R8 ;  /* 0x000000b6b008723c */ /* 0x040fe20000041808 */
[----:B------:R-:W-:Y:S07]  /*99b0*/  LDSM.16.M88.4 R180, [R2+0xa000] ;  /* 0x00a0000002b4783b */ /* 0x000fee0000000200 */
[C---:B--2---:R-:W-:Y:S08]  /*99c0*/  HMMA.16816.F32.BF16 R12, R176.reuse, R132, R12 ;  /* 0x00000084b00c723c */ /* 0x044ff0000004180c */
[C---:B------:R-:W-:Y:S01]  /*99d0*/  HMMA.16816.F32.BF16 R16, R176.reuse, R134, R16 ;  /* 0x00000086b010723c */ /* 0x040fe20000041810 */
[----:B------:R-:W2:Y:S07]  /*99e0*/  LDSM.16.M88.4 R132, [R2+0x8800] ;  /* 0x008800000284783b */ /* 0x000eae0000000200 */
[C---:B----4-:R-:W-:Y:S08]  /*99f0*/  HMMA.16816.F32.BF16 R20, R176.reuse, R144, R20 ;  /* 0x00000090b014723c */ /* 0x050ff00000041814 */
[C---:B------:R-:W-:Y:S01]  /*9a00*/  HMMA.16816.F32.BF16 R24, R176.reuse, R146, R24 ;  /* 0x00000092b018723c */ /* 0x040fe20000041818 */
[----:B------:R-:W4:Y:S07]  /*9a10*/  LDSM.16.M88.4 R144, [R2+0x9000] ;  /* 0x009000000290783b */ /* 0x000f2e0000000200 */
[C---:B-----5:R-:W-:Y:S08]  /*9a20*/  HMMA.16816.F32.BF16 R28, R176.reuse, R156, R28 ;  /* 0x0000009cb01c723c */ /* 0x060ff0000004181c */
[----:B------:R-:W-:Y:S01]  /*9a30*/  HMMA.16816.F32.BF16 R32, R176, R158, R32 ;  /* 0x0000009eb020723c */ /* 0x000fe20000041820 */
[----:B------:R-:W5:Y:S06]  /*9a40*/  LDSM.16.M88.4 R156, [R2+0x9800] ;  /* 0x00980000029c783b */ /* 0x000f6c0000000200 */
[----:B------:R-:W-:Y:S01]  /*9a50*/  LDSM.16.M88.4 R176, [R194+UR5+0xa000] ;  /* 0x00a00005c2b0783b */ /* 0x000fe20008000200 */
[C---:B------:R-:W-:Y:S08]  /*9a60*/  HMMA.16816.F32.BF16 R4, R160.reuse, R164, R4 ;  /* 0x000000a4a004723c */ /* 0x040ff00000041804 */
[C---:B------:R-:W-:Y:S01]  /*9a70*/  HMMA.16816.F32.BF16 R8, R160.reuse, R166, R8 ;  /* 0x000000a6a008723c */ /* 0x040fe20000041808 */
[----:B------:R-:W5:Y:S07]  /*9a80*/  LDSM.16.M88.4 R164, [R196+0x4000] ;  /* 0x00400000c4a4783b */ /* 0x000f6e0000000200 */
[C---:B-1----:R-:W-:Y:S08]  /*9a90*/  HMMA.16816.F32.BF16 R12, R160.reuse, R140, R12 ;  /* 0x0000008ca00c723c */ /* 0x042ff0000004180c */
[C---:B------:R-:W-:Y:S01]  /*9aa0*/  HMMA.16816.F32.BF16 R16, R160.reuse, R142, R16 ;  /* 0x0000008ea010723c */ /* 0x040fe20000041810 */
[----:B------:R-:W1:Y:S07]  /*9ab0*/  LDSM.16.M88.4 R140, [R194+UR5+0xa800] ;  /* 0x00a80005c28c783b */ /* 0x000e6e0008000200 */
[C---:B---3--:R-:W-:Y:S08]  /*9ac0*/  HMMA.16816.F32.BF16 R20, R160.reuse, R148, R20 ;  /* 0x00000094a014723c */ /* 0x048ff00000041814 */
[C---:B------:R-:W-:Y:S01]  /*9ad0*/  HMMA.16816.F32.BF16 R24, R160.reuse, R150, R24 ;  /* 0x00000096a018723c */ /* 0x040fe20000041818 */
[----:B------:R-:W3:Y:S07]  /*9ae0*/  LDSM.16.M88.4 R148, [R194+UR5+0xb000] ;  /* 0x00b00005c294783b */ /* 0x000eee0008000200 */
[C---:B------:R-:W-:Y:S08]  /*9af0*/  HMMA.16816.F32.BF16 R28, R160.reuse, R152, R28 ;  /* 0x00000098a01c723c */ /* 0x040ff0000004181c */
[----:B------:R-:W-:Y:S01]  /*9b00*/  HMMA.16816.F32.BF16 R32, R160, R154, R32 ;  /* 0x0000009aa020723c */ /* 0x000fe20000041820 */
[----:B------:R-:W3:Y:S06]  /*9b10*/  LDSM.16.M88.4 R152, [R194+UR5+0xb800] ;  /* 0x00b80005c298783b */ /* 0x000eec0008000200 */
[----:B------:R-:W-:Y:S01]  /*9b20*/  LDSM.16.M88.4 R160, [R193+0x4000] ;  /* 0x00400000c1a0783b */ /* 0x000fe20000000200 */
[C---:B------:R-:W-:Y:S08]  /*9b30*/  HMMA.16816.F32.BF16 R4, R168.reuse, R172, R4 ;  /* 0x000000aca804723c */ /* 0x040ff00000041804 */
[C---:B------:R-:W-:Y:S01]  /*9b40*/  HMMA.16816.F32.BF16 R8, R168.reuse, R174, R8 ;  /* 0x000000aea808723c */ /* 0x040fe20000041808 */
[----:B------:R-:W3:Y:S07]  /*9b50*/  LDSM.16.M88.4 R172, [R191+0xa000] ;  /* 0x00a00000bfac783b */ /* 0x000eee0000000200 */
        /* <DEDUP_REMOVED lines=9> */
[----:B------:R-:W-:Y:S01]  /*9bf0*/  LDSM.16.M88.4 R168, [R192+0x4000] ;  /* 0x00400000c0a8783b */ /* 0x000fe20000000200 */
[C---:B------:R-:W-:Y:S08]  /*9c00*/  HMMA.16816.F32.BF16 R4, R164.reuse, R176, R4 ;  /* 0x000000b0a404723c */ /* 0x040ff00000041804 */
[C---:B------:R-:W-:Y:S01]  /*9c10*/  HMMA.16816.F32.BF16 R8, R164.reuse, R178, R8 ;  /* 0x000000b2a408723c */ /* 0x040fe20000041808 */
[----:B------:R-:W5:Y:S07]  /*9c20*/  LDSM.16.M88.4 R176, [R190+0xa000] ;  /* 0x00a00000beb0783b */ /* 0x000f6e0000000200 */
        /* <DEDUP_REMOVED lines=11> */
[C---:B------:R-:W-:Y:S08]  /*9ce0*/  HMMA.16816.F32.BF16 R8, R160.reuse, R174, R8 ;  /* 0x000000aea008723c */ /* 0x040ff00000041808 */
[C---:B--2---:R-:W-:Y:S08]  /*9cf0*/  HMMA.16816.F32.BF16 R12, R160.reuse, R132, R12 ;  /* 0x00000084a00c723c */ /* 0x044ff0000004180c */
[C---:B------:R-:W-:Y:S01]  /*9d00*/  HMMA.16816.F32.BF16 R16, R160.reuse, R134, R16 ;  /* 0x00000086a010723c */ /* 0x040fe20000041810 */
[----:B------:R-:W2:Y:S07]  /*9d10*/  LDSM.16.M88.4 R132, [R2+0xa800] ;  /* 0x00a800000284783b */ /* 0x000eae0000000200 */
[C---:B----4-:R-:W-:Y:S08]  /*9d20*/  HMMA.16816.F32.BF16 R20, R160.reuse, R144, R20 ;  /* 0x00000090a014723c */ /* 0x050ff00000041814 */
[C---:B------:R-:W-:Y:S08]  /*9d30*/  HMMA.16816.F32.BF16 R24, R160.reuse, R146, R24 ;  /* 0x00000092a018723c */ /* 0x040ff00000041818 */
[C---:B-----5:R-:W-:Y:S08]  /*9d40*/  HMMA.16816.F32.BF16 R28, R160.reuse, R156, R28 ;  /* 0x0000009ca01c723c */ /* 0x060ff0000004181c */
[----:B------:R-:W-:Y:S08]  /*9d50*/  HMMA.16816.F32.BF16 R32, R160, R158, R32 ;  /* 0x0000009ea020723c */ /* 0x000ff00000041820 */
[C---:B------:R-:W-:Y:S08]  /*9d60*/  HMMA.16816.F32.BF16 R4, R168.reuse, R176, R4 ;  /* 0x000000b0a804723c */ /* 0x040ff00000041804 */
[C---:B------:R-:W-:Y:S08]  /*9d70*/  HMMA.16816.F32.BF16 R8, R168.reuse, R178, R8 ;  /* 0x000000b2a808723c */ /* 0x040ff00000041808 */
[C---:B-1----:R-:W-:Y:S08]  /*9d80*/  HMMA.16816.F32.BF16 R12, R168.reuse, R140, R12 ;  /* 0x0000008ca80c723c */ /* 0x042ff0000004180c */
[C---:B------:R-:W-:Y:S01]  /*9d90*/  HMMA.16816.F32.BF16 R16, R168.reuse, R142, R16 ;  /* 0x0000008ea810723c */ /* 0x040fe20000041810 */
[----:B------:R-:W1:Y:S07]  /*9da0*/  LDSM.16.M88.4 R140, [R2+0xb000] ;  /* 0x00b00000028c783b */ /* 0x000e6e0000000200 */
[C---:B---3--:R-:W-:Y:S08]  /*9db0*/  HMMA.16816.F32.BF16 R20, R168.reuse, R148, R20 ;  /* 0x00000094a814723c */ /* 0x048ff00000041814 */
        /* <DEDUP_REMOVED lines=98> */
[----:B------:R-:W2:Y:S02]  /*a3e0*/  I2F.RP R9, R2 ;  /* 0x0000000200097306 */ /* 0x000ea40000209400 */
[----:B------:R-:W-:Y:S08]  /*a3f0*/  ISETP.GE.AND P2, PT, R11, RZ, PT ;  /* 0x000000ff0b00720c */ /* 0x000ff00003f46270 */
        /* <DEDUP_REMOVED lines=27> */
[----:B------:R-:W2:Y:S08]  /*a5b0*/  LDC.64 R2, c[0x0][0x3b8] ;  /* 0x0000ee00ff027b82 */ /* 0x000eb00000000a00 */
        /* <DEDUP_REMOVED lines=27> */
.L_x_1830:
        /* <DEDUP_REMOVED lines=25> */
.L_x_1829:
        /* <DEDUP_REMOVED lines=18> */
[----:B--2---:R-:W-:Y:S02]  /*aa20*/  FMNMX3.FTZ R7, R2, R134, R133, !PT ;  /* 0x0000008602077276 */ /* 0x004fe40007810085 */
        /* <DEDUP_REMOVED lines=379> */
.L_x_1827:
        /* <DEDUP_REMOVED lines=280> */
.L_x_1833:
[----:B------:R-:W-:Y:S05]  /*d360*/  BSYNC.RECONVERGENT B0 ;  /* 0x0000000000007941 */ /* 0x000fea0003800200 */
.L_x_1832:
[----:B------:R-:W2:Y:S01]  /*d370*/  LDCU.64 UR4, c[0x0][0x410] ;  /* 0x00008200ff0477ac */ /* 0x000ea20008000a00 */
[----:B------:R-:W-:Y:S01]  /*d380*/  IMAD.MOV.U32 R185, RZ, RZ, RZ ;  /* 0x000000ffffb97224 */ /* 0x000fe200078e00ff */
[----:B------:R-:W-:Y:S01]  /*d390*/  SHF.R.U32.HI R2, RZ, 0x3, R2 ;  /* 0x00000003ff027819 */ /* 0x000fe20000011602 */
[----:B------:R-:W-:Y:S01]  /*d3a0*/  @P3 IMAD.MOV.U32 R32, RZ, RZ, R34 ;  /* 0x000000ffff203224 */ /* 0x000fe200078e0022 */
[----:B------:R3:W4:Y:S01]  /*d3b0*/  LDS.128 R16, [R215+0x2000] ;  /* 0x00200000d7107984 */ /* 0x0007220000000c00 */
[----:B-1----:R-:W-:Y:S01]  /*d3c0*/  IMAD.WIDE.U32 R4, R10, UR6, R184 ;  /* 0x000000060a047c25 */ /* 0x002fe2000f8e00b8 */
[C---:B------:R-:W-:Y:S01]  /*d3d0*/  IADD3 R6, PT, PT, R2.reuse, 0x10, RZ ;  /* 0x0000001002067810 */ /* 0x040fe20007ffe0ff */
[----:B------:R-:W-:Y:S01]  /*d3e0*/  BSSY.RECONVERGENT B0, `(.L_x_1834) ;  /* 0x0000018000007945 */ /* 0x000fe20003800200 */
[-C--:B------:R-:W-:Y:S01]  /*d3f0*/  ISETP.GE.AND P3, PT, R2, R195.reuse, PT ;  /* 0x000000c30200720c */ /* 0x080fe20003f66270 */
[----:B------:R-:W-:Y:S01]  /*d400*/  IMAD R0, R11, UR6, R5 ;  /* 0x000000060b007c24 */ /* 0x000fe2000f8e0205 */
[----:B------:R-:W-:Y:S01]  /*d410*/  IADD3 R32, P0, PT, R32, R4, RZ ;  /* 0x0000000420207210 */ /* 0x000fe20007f1e0ff */
[----:B------:R-:W-:Y:S01]  /*d420*/  VIADD R4, R2, 0x20 ;  /* 0x0000002002047836 */ /* 0x000fe20000000000 */
[----:B------:R-:W-:-:S02]  /*d430*/  ISETP.GE.AND P2, PT, R6, R195, PT ;  /* 0x000000c30600720c */ /* 0x000fc40003f46270 */
[----:B------:R-:W-:Y:S01]  /*d440*/  IADD3.X R33, PT, PT, R21, R0, RZ, P0, !PT ;  /* 0x0000000015217210 */ /* 0x000fe200007fe4ff */
[----:B------:R-:W-:Y:S01]  /*d450*/  VIADD R0, R2, 0x30 ;  /* 0x0000003002007836 */ /* 0x000fe20000000000 */
[-C--:B------:R-:W-:Y:S01]  /*d460*/  ISETP.GE.AND P1, PT, R4, R195.reuse, PT ;  /* 0x000000c30400720c */ /* 0x080fe20003f26270 */
[----:B------:R3:W1:Y:S01]  /*d470*/  LDS.128 R20, [R215] ;  /* 0x00000000d7147984 */ /* 0x0006620000000c00 */
[C---:B--2---:R-:W-:Y:S02]  /*d480*/  IMAD.WIDE.U32 R32, R7.reuse, UR4, R32 ;  /* 0x0000000407207c25 */ /* 0x044fe4000f8e0020 */
[----:B------:R-:W-:Y:S02]  /*d490*/  ISETP.GE.AND P0, PT, R0, R195, PT ;  /* 0x000000c30000720c */ /* 0x000fe40003f06270 */
[----:B------:R-:W-:Y:S02]  /*d4a0*/  IMAD R35, R7, UR5, R33 ;  /* 0x0000000507237c24 */ /* 0x000fe4000f8e0221 */
[----:B------:R3:W2:Y:S01]  /*d4b0*/  LDS.128 R4, [R215+0x4000] ;  /* 0x00400000d7047984 */ /* 0x0006a20000000c00 */
[----:B------:R-:W-:Y:S08]  /*d4c0*/  @P3 BRA `(.L_x_1835) ;  /* 0x0000000000243947 */ /* 0x000ff00003800000 */
[----:B------:R-:W5:Y:S01]  /*d4d0*/  LDCU.64 UR4, c[0x0][0x3f0] ;  /* 0x00007e00ff0477ac */ /* 0x000f620008000a00 */
[----:B------:R-:W-:-:S05]  /*d4e0*/  MOV R34, R32 ;  /* 0x0000002000227202 */ /* 0x000fca0000000f00 */
[----:B------:R-:W-:-:S04]  /*d4f0*/  IMAD.WIDE.U32 R8, R2, R10, R34 ;  /* 0x0000000a02087225 */ /* 0x000fc800078e0022 */
[----:B------:R-:W-:Y:S01]  /*d500*/  IMAD R0, R2, R11, R9 ;  /* 0x0000000b02007224 */ /* 0x000fe200078e0209 */
[----:B-----5:R-:W-:-:S04]  /*d510*/  LEA R36, P3, R8, UR4, 0x1 ;  /* 0x0000000408247c11 */ /* 0x020fc8000f8608ff */
[----:B------:R-:W-:-:S05]  /*d520*/  LEA.HI.X R37, R8, UR5, R0, 0x1, P3 ;  /* 0x0000000508257c11 */ /* 0x000fca00098f0c00 */
[----:B-1----:R1:W-:Y:S04]  /*d530*/  STG.E.128 desc[UR16][R36.64], R20 ;  /* 0x0000001424007986 */ /* 0x0023e8000c101d10 */
[----:B----4-:R1:W-:Y:S04]  /*d540*/  STG.E.128 desc[UR16][R36.64+0x80], R16 ;  /* 0x0000801024007986 */ /* 0x0103e8000c101d10 */
[----:B--2---:R1:W-:Y:S02]  /*d550*/  STG.E.128 desc[UR16][R36.64+0x100], R4 ;  /* 0x0001000424007986 */ /* 0x0043e4000c101d10 */
.L_x_1835:
[----:B------:R-:W-:Y:S05]  /*d560*/  BSYNC.RECONVERGENT B0 ;  /* 0x0000000000007941 */ /* 0x000fea0003800200 */
.L_x_1834:
[----:B-1----:R1:W1:Y:S01]  /*d570*/  LDS.128 R20, [R215+0x800] ;  /* 0x00080000d7147984 */ /* 0x0022620000000c00 */
[----:B------:R-:W-:Y:S03]  /*d580*/  BSSY.RECONVERGENT B0, `(.L_x_1836) ;  /* 0x0000012000007945 */ /* 0x000fe60003800200 */
[----:B----4-:R4:W1:Y:S04]  /*d590*/  LDS.128 R16, [R215+0x2800] ;  /* 0x00280000d7107984 */ /* 0x0108680000000c00 */
[----:B--2---:R4:W2:Y:S01]  /*d5a0*/  LDS.128 R4, [R215+0x4800] ;  /* 0x00480000d7047984 */ /* 0x0048a20000000c00 */
        /* <DEDUP_REMOVED lines=13> */
[----:B------:R1:W-:Y:S04]  /*d680*/  STG.E.128 desc[UR16][R36.64+0x80], R16 ;  /* 0x0000801024007986 */ /* 0x0003e8000c101d10 */
[----:B--2---:R1:W-:Y:S02]  /*d690*/  STG.E.128 desc[UR16][R36.64+0x100], R4 ;  /* 0x0001000424007986 */ /* 0x0043e4000c101d10 */
.L_x_1837:
[----:B------:R-:W-:Y:S05]  /*d6a0*/  BSYNC.RECONVERGENT B0 ;  /* 0x0000000000007941 */ /* 0x000fea0003800200 */
.L_x_1836:
[----:B-1----:R1:W1:Y:S01]  /*d6b0*/  LDS.128 R16, [R215+0x1000] ;  /* 0x00100000d7107984 */ /* 0x0022620000000c00 */
[----:B------:R-:W-:Y:S03]  /*d6c0*/  BSSY.RECONVERGENT B0, `(.L_x_1838) ;  /* 0x0000012000007945 */ /* 0x000fe60003800200 */
[----:B--2---:R2:W1:Y:S04]  /*d6d0*/  LDS.128 R4, [R215+0x3000] ;  /* 0x00300000d7047984 */ /* 0x0044680000000c00 */
        /* <DEDUP_REMOVED lines=15> */
[----:B------:R1:W-:Y:S02]  /*d7d0*/  STG.E.128 desc[UR16][R36.64+0x100], R20 ;  /* 0x0001001424007986 */ /* 0x0003e4000c101d10 */
.L_x_1839:
[----:B------:R-:W-:Y:S05]  /*d7e0*/  BSYNC.RECONVERGENT B0 ;  /* 0x0000000000007941 */ /* 0x000fea0003800200 */
.L_x_1838:
[----:B------:R-:W-:Y:S05]  /*d7f0*/  @P0 EXIT ;  /* 0x000000000000094d */ /* 0x000fea0003800000 */
[----:B------:R-:W-:Y:S01]  /*d800*/  IADD3 R3, P0, PT, R2, 0x30, RZ ;  /* 0x0000003002037810 */ /* 0x000fe20007f1e0ff */
[----:B------:R-:W5:Y:S01]  /*d810*/  LDCU.64 UR4, c[0x0][0x3f0] ;  /* 0x00007e00ff0477ac */ /* 0x000f620008000a00 */
[----:B-1----:R-:W-:-:S03]  /*d820*/  IMAD.MOV.U32 R4, RZ, RZ, R32 ;  /* 0x000000ffff047224 */ /* 0x002fc600078e0020 */
        /* <DEDUP_REMOVED lines=12> */
.L_x_1840:
        /* <DEDUP_REMOVED lines=9> */
.L_x_3746:


//--------------------- .text._ZN5flash24flash_fwd_splitkv_kernelI23Flash_fwd_kernel_traitsILi192ELi64ELi64ELi4ELb0ELb0EN7cutlass10bfloat16_tE19Flash_kernel_traitsILi192ELi64ELi64ELi4ES3_EELb1ELb0ELb1ELb0ELb0ELb0ELb0ELb0EEEvNS_16Flash_fwd_paramsE --------------------------
	.section	.text._ZN5flash24flash_fwd_splitkv_kernelI23Flash_fwd_kernel_traitsILi192ELi64ELi64ELi4ELb0ELb0EN7cutlass10bfloat16_tE19Flash_kernel_traitsILi192ELi64ELi64ELi4ES3_EELb1ELb0ELb1ELb0ELb0ELb0ELb0ELb0EEEvNS_16Flash_fwd_paramsE,"ax",@progbits
	.align	128
        .global         _ZN5flash24flash_fwd_splitkv_kernelI23Flash_fwd_kernel_traitsILi192ELi64ELi64ELi4ELb0ELb0EN7cutlass10bfloat16_tE19Flash_kernel_traitsILi192ELi64ELi64ELi4ES3_EELb1ELb0ELb1ELb0ELb0ELb0ELb0ELb0EEEvNS_16Flash_fwd_paramsE
        .type           _ZN5flash24flash_fwd_splitkv_kernelI23Flash_fwd_kernel_traitsILi192ELi64ELi64ELi4ELb0ELb0EN7cutlass10bfloat16_tE19Flash_kernel_traitsILi192ELi64ELi64ELi4ES3_EELb1ELb0ELb1ELb0ELb0ELb0ELb0ELb0EEEvNS_16Flash_fwd_paramsE,@function
        .size           _ZN5flash24flash_fwd_splitkv_kernelI23Flash_fwd_kernel_traitsILi192ELi64ELi64ELi4ELb0ELb0EN7cutlass10bfloat16_tE19Flash_kernel_traitsILi192ELi64ELi64ELi4ES3_EELb1ELb0ELb1ELb0ELb0ELb0ELb0ELb0EEEvNS_16Flash_fwd_paramsE,(.L_x_3747 - _ZN5flash24flash_fwd_splitkv_kernelI23Flash_fwd_kernel_traitsILi192ELi64ELi64ELi4ELb0ELb0EN7cutlass10bfloat16_tE19Flash_kernel_traitsILi192ELi64ELi64ELi4ES3_EELb1ELb0ELb1ELb0ELb0ELb0ELb0ELb0EEEvNS_16Flash_fwd_paramsE)
        .other          _ZN5flash24flash_fwd_splitkv_kernelI23Flash_fwd_kernel_traitsILi192ELi64ELi64ELi4ELb0ELb0EN7cutlass10bfloat16_tE19Flash_kernel_traitsILi192ELi64ELi64ELi4ES3_EELb1ELb0ELb1ELb0ELb0ELb0ELb0ELb0EEEvNS_16Flash_fwd_paramsE,@"STO_CUDA_ENTRY STV_DEFAULT"
_ZN5flash24flash_fwd_splitkv_kernelI23Flash_fwd_kernel_traitsILi192ELi64ELi64ELi4ELb0ELb0EN7cutlass10bfloat16_tE19Flash_kernel_traitsILi192ELi64ELi64ELi4ES3_EELb1ELb0ELb1ELb0ELb0ELb0ELb0ELb0EEEvNS_16Flash_fwd_paramsE:
.text._ZN5flash24flash_fwd_splitkv_kernelI23Flash_fwd_kernel_traitsILi192ELi64ELi64ELi4ELb0ELb0EN7cutlass10bfloat16_tE19Flash_kernel_traitsILi192ELi64ELi64ELi4ES3_EELb1ELb0ELb1ELb0ELb0ELb0ELb0ELb0EEEvNS_16Flash_fwd_paramsE:
        /* <DEDUP_REMOVED lines=51> */
.L_x_1841:
        /* <DEDUP_REMOVED lines=17> */
[----:B------:R-:W-:Y:S01]  /*0440*/  LEA.HI R4, R4, R9, RZ, 0x6 ;  /* 0x0000000904047211 */ /* 0x000fe200078f30ff */
[----:B------:R-:W-:Y:S01]  /*0450*/  IMAD.MOV.U32 R9, RZ, RZ, R10 ;  /* 0x000000ffff097224 */ /* 0x000fe200078e000a */
        /* <DEDUP_REMOVED lines=8> */
[----:B-1--4-:R-:W-:Y:S05]  /*04e0*/  @P0 BRA `(.L_x_1842) ;  /* 0x0000000800100947 */ /* 0x012fea0003800000 */
[----:B------:R-:W-:Y:S01]  /*04f0*/  ISETP.NE.AND P0, PT, R200, -0x1, PT ;  /* 0xffffffffc800780c */ /* 0x000fe20003f05270 */
[----:B------:R-:W1:Y:S01]  /*0500*/  LDC.64 R2, c[0x0][0x408] ;  /* 0x00010200ff027b82 */ /* 0x000e620000000a00 */
[----:B------:R-:W-:Y:S01]  /*0510*/  SHF.L.U32 R0, R188, 0x3, RZ ;  /* 0x00000003bc007819 */ /* 0x000fe200000006ff */
        /* <DEDUP_REMOVED lines=9> */
[----:B--2---:R-:W-:-:S02]  /*05b0*/  IMAD R9, R9, UR7, R14 ;  /* 0x0000000709097c24 */ /* 0x004fc4000f8e020e */
[----:B-1----:R-:W-:-:S04]  /*05c0*/  @P0 IMAD.WIDE.U32 R16, R200, R2, RZ ;  /* 0x00000002c8100225 */ /* 0x002fc800078e00ff */
[----:B----4-:R-:W-:Y:S02]  /*05d0*/  IMAD R9, R9, UR6, R12 ;  /* 0x0000000609097c24 */ /* 0x010fe4000f8e020c */
[----:B-----5:R-:W-:Y:S01]  /*05e0*/  @!P0 IMAD.WIDE.U32 R18, R10, R4, RZ ;  /* 0x000000040a128225 */ /* 0x020fe200078e00ff */
[----:B------:R-:W-:-:S03]  /*05f0*/  LOP3.LUT R4, R0, 0x38, RZ, 0xc0, !PT ;  /* 0x0000003800047812 */ /* 0x000fc600078ec0ff */
[----:B------:R-:W-:Y:S01]  /*0600*/  @!P0 IMAD R0, R10, R5, R19 ;  /* 0x000000050a008224 */ /* 0x000fe200078e0213 */
[----:B------:R-:W-:Y:S01]  /*0610*/  @!P0 MOV R6, R18 ;  /* 0x0000001200068202 */ /* 0x000fe20000000f00 */
[----:B------:R-:W-:Y:S01]  /*0620*/  IMAD.MOV.U32 R5, RZ, RZ, RZ ;  /* 0x000000ffff057224 */ /* 0x000fe200078e00ff */
[----:B------:R-:W-:Y:S01]  /*0630*/  @P0 MOV R6, R16 ;  /* 0x0000001000060202 */ /* 0x000fe20000000f00 */
[----:B------:R-:W-:Y:S01]  /*0640*/  @P0 IMAD R0, R200, R3, R17 ;  /* 0x00000003c8000224 */ /* 0x000fe200078e0211 */
[----:B------:R-:W-:Y:S01]  /*0650*/  LOP3.LUT R15, R4, 0x40, RZ, 0xfc, !PT ;  /* 0x00000040040f7812 */ /* 0x000fe200078efcff */
[----:B------:R-:W-:-:S04]  /*0660*/  IMAD.WIDE.U32 R10, R12, R2, R4 ;  /* 0x000000020c0a7225 */ /* 0x000fc800078e0004 */
[----:B------:R-:W-:Y:S01]  /*0670*/  IMAD R11, R12, R3, R11 ;  /* 0x000000030c0b7224 */ /* 0x000fe200078e020b */
[----:B------:R-:W-:Y:S02]  /*0680*/  IADD3 R10, P0, PT, R6, R10, RZ ;  /* 0x0000000a060a7210 */ /* 0x000fe40007f1e0ff */
[----:B------:R-:W-:-:S03]  /*0690*/  IADD3 R6, PT, PT, R188, 0x20, RZ ;  /* 0x00000020bc067810 */ /* 0x000fc60007ffe0ff */
[----:B------:R-:W-:Y:S01]  /*06a0*/  IMAD.X R11, R0, 0x1, R11, P0 ;  /* 0x00000001000b7824 */ /* 0x000fe200000e060b */
[CC--:B------:R-:W-:Y:S01]  /*06b0*/  ISETP.GE.AND P0, PT, R188.reuse, R7.reuse, PT ;  /* 0x00000007bc00720c */ /* 0x0c0fe20003f06270 */
[----:B------:R-:W-:Y:S01]  /*06c0*/  VIADD R0, R188, 0x30 ;  /* 0x00000030bc007836 */ /* 0x000fe20000000000 */
[----:B------:R-:W-:Y:S01]  /*06d0*/  ISETP.GE.AND P2, PT, R6, R7, PT ;  /* 0x000000070600720c */ /* 0x000fe20003f46270 */
[----:B---3--:R-:W-:-:S03]  /*06e0*/  IMAD.WIDE.U32 R10, R14, UR4, R10 ;  /* 0x000000040e0a7c25 */ /* 0x008fc6000f8e000a */
[----:B------:R-:W-:Y:S01]  /*06f0*/  ISETP.GE.AND P1, PT, R0, R7, PT ;  /* 0x000000070000720c */ /* 0x000fe20003f26270 */
[----:B------:R-:W-:Y:S01]  /*0700*/  IMAD R19, R14, UR5, R11 ;  /* 0x000000050e137c24 */ /* 0x000fe2000f8e020b */
[----:B------:R-:W-:-:S05]  /*0710*/  LOP3.LUT R14, R4, 0x80, RZ, 0xfc, !PT ;  /* 0x00000080040e7812 */ /* 0x000fca00078efcff */
[----:B------:R-:W-:Y:S06]  /*0720*/  @P0 BRA `(.L_x_1844) ;  /* 0x0000000000340947 */ /* 0x000fec0003800000 */
        /* <DEDUP_REMOVED lines=13> */
.L_x_1844:
[----:B------:R-:W-:Y:S05]  /*0800*/  BSYNC.RECONVERGENT B0 ;  /* 0x0000000000007941 */ /* 0x000fea0003800200 */
.L_x_1843:
        /* <DEDUP_REMOVED lines=20> */
.L_x_1846:
[----:B------:R-:W-:Y:S05]  /*0950*/  BSYNC.RECONVERGENT B0 ;  /* 0x0000000000007941 */ /* 0x000fea0003800200 */
.L_x_1845:
        /* <DEDUP_REMOVED lines=20> */
.L_x_1848:
[----:B------:R-:W-:Y:S05]  /*0aa0*/  BSYNC.RECONVERGENT B0 ;  /* 0x0000000000007941 */ /* 0x000fea0003800200 */
.L_x_1847:
[----:B------:R-:W-:Y:S04]  /*0ab0*/  BSSY.RECONVERGENT B0, `(.L_x_1849) ;  /* 0x0000013000007945 */ /* 0x000fe80003800200 */
[----:B------:R-:W-:Y:S05]  /*0ac0*/  @P1 BRA `(.L_x_1850) ;  /* 0x0000000000441947 */ /* 0x000fea0003800000 */
[----:B------:R-:W4:Y:S01]  /*0ad0*/  LDCU UR6, c[0x0][0x440] ;  /* 0x00008800ff0677ac */ /* 0x000f220008000800 */
[----:B------:R-:W-:Y:S01]  /*0ae0*/  IADD3 R11, P0, PT, R188, 0x30, RZ ;  /* 0x00000030bc0b7810 */ /* 0x000fe20007f1e0ff */
[----:B------:R-:W-:Y:S01]  /*0af0*/  IMAD.MOV.U32 R18, RZ, RZ, R10 ;  /* 0x000000ffff127224 */ /* 0x000fe200078e000a */
[----:B------:R-:W5:Y:S03]  /*0b00*/  LDCU.64 UR4, c[0x0][0x3f0] ;  /* 0x00007e00ff0477ac */ /* 0x000f660008000a00 */
[----:B------:R-:W-:Y:S02]  /*0b10*/  IMAD.X R13, RZ, RZ, RZ, P0 ;  /* 0x000000ffff0d7224 */ /* 0x000fe400000e06ff */
[----:B------:R-:W-:-:S04]  /*0b20*/  IMAD.WIDE.U32 R18, R11, R2, R18 ;  /* 0x000000020b127225 */ /* 0x000fc800078e0012 */
[----:B------:R-:W-:-:S04]  /*0b30*/  IMAD R12, R13, R2, RZ ;  /* 0x000000020d0c7224 */ /* 0x000fc800078e02ff */
[----:B------:R-:W-:Y:S01]  /*0b40*/  IMAD R3, R11, R3, R12 ;  /* 0x000000030b037224 */ /* 0x000fe200078e020c */
[----:B----4-:R-:W-:Y:S02]  /*0b50*/  ISETP.GE.AND P1, PT, R15, UR6, PT ;  /* 0x000000060f007c0c */ /* 0x010fe4000bf26270 */
[----:B------:R-:W-:Y:S01]  /*0b60*/  ISETP.GE.AND P2, PT, R4, UR6, PT ;  /* 0x0000000604007c0c */ /* 0x000fe2000bf46270 */
[----:B------:R-:W-:Y:S01]  /*0b70*/  IMAD.IADD R3, R19, 0x1, R3 ;  /* 0x0000000113037824 */ /* 0x000fe200078e0203 */
[----:B------:R-:W-:Y:S02]  /*0b80*/  ISETP.GE.AND P0, PT, R14, UR6, PT ;  /* 0x000000060e007c0c */ /* 0x000fe4000bf06270 */
[----:B-----5:R-:W-:-:S04]  /*0b90*/  LEA R2, P3, R18, UR4, 0x1 ;  /* 0x0000000412027c11 */ /* 0x020fc8000f8608ff */
[----:B------:R-:W-:-:S05]  /*0ba0*/  LEA.HI.X R3, R18, UR5, R3, 0x1, P3 ;  /* 0x0000000512037c11 */ /* 0x000fca00098f0c03 */
[----:B------:R4:W-:Y:S04]  /*0bb0*/  @!P2 STG.E.128 desc[UR16][R2.64], RZ ;  /* 0x000000ff0200a986 */ /* 0x0009e8000c101d10 */
[----:B------:R4:W-:Y:S04]  /*0bc0*/  @!P1 STG.E.128 desc[UR16][R2.64+0x80], RZ ;  /* 0x000080ff02009986 */ /* 0x0009e8000c101d10 */
[----:B------:R4:W-:Y:S02]  /*0bd0*/  @!P0 STG.E.128 desc[UR16][R2.64+0x100], RZ ;  /* 0x000100ff02008986 */ /* 0x0009e4000c101d10 */
.L_x_1850:
[----:B------:R-:W-:Y:S05]  /*0be0*/  BSYNC.RECONVERGENT B0 ;  /* 0x0000000000007941 */ /* 0x000fea0003800200 */
.L_x_1849:
        /* <DEDUP_REMOVED lines=20> */
.L_x_1842:
        /* <DEDUP_REMOVED lines=10> */
.L_x_1851:
[----:B------:R-:W-:Y:S05]  /*0dd0*/  BRA.U !UP1, `(.L_x_1852) ;  /* 0x00000005098c7547 */ /* 0x000fea000b800000 */
[----:B------:R-:W1:Y:S01]  /*0de0*/  LDC R11, c[0x0][0x4f0] ;  /* 0x00013c00ff0b7b82 */ /* 0x000e620000000800 */
[----:B------:R-:W-:Y:S01]  /*0df0*/  LEA R8, R0, 0xffffffc0, 0x6 ;  /* 0xffffffc000087811 */ /* 0x000fe200078e30ff */
[----:B------:R-:W2:Y:S03]  /*0e00*/  LDCU.64 UR4, c[0x0][0x4e8] ;  /* 0x00009d00ff0477ac */ /* 0x000ea60008000a00 */
[----:B------:R-:W-:Y:S01]  /*0e10*/  IABS R2, R8 ;  /* 0x0000000800027213 */ /* 0x000fe20000000000 */
        /* <DEDUP_REMOVED lines=12> */
[----:B-----5:R-:W-:-:S04]  /*0ee0*/  IMAD.HI.U32 R9, R3, R2, RZ ;  /* 0x0000000203097227 */ /* 0x020fc800078e00ff */
[----:B------:R-:W-:-:S04]  /*0ef0*/  IMAD.MOV R3, RZ, RZ, -R9 ;  /* 0x000000ffff037224 */ /* 0x000fc800078e0a09 */
[----:B------:R-:W-:Y:S01]  /*0f00*/  IMAD R3, R4, R3, R2 ;  /* 0x0000000304037224 */ /* 0x000fe200078e0202 */
[----:B------:R-:W-:-:S04]  /*0f10*/  LOP3.LUT R2, R8, R11, RZ, 0x3c, !PT ;  /* 0x0000000b08027212 */ /* 0x000fc800078e3cff */
[----:B------:R-:W-:Y:S02]  /*0f20*/  ISETP.GT.U32.AND P2, PT, R4, R3, PT ;  /* 0x000000030400720c */ /* 0x000fe40003f44070 */
[----:B------:R-:W-:-:S11]  /*0f30*/  ISETP.GE.AND P1, PT, R2, RZ, PT ;  /* 0x000000ff0200720c */ /* 0x000fd60003f26270 */
[-C--:B------:R-:W-:Y:S01]  /*0f40*/  @!P2 IADD3 R3, PT, PT, R3, -R4.reuse, RZ ;  /* 0x800000040303a210 */ /* 0x080fe20007ffe0ff */
[----:B------:R-:W-:Y:S01]  /*0f50*/  @!P2 VIADD R9, R9, 0x1 ;  /* 0x000000010909a836 */ /* 0x000fe20000000000 */
[----:B------:R-:W-:Y:S02]  /*0f60*/  ISETP.NE.AND P2, PT, R11, RZ, PT ;  /* 0x000000ff0b00720c */ /* 0x000fe40003f45270 */
[----:B------:R-:W-:Y:S01]  /*0f70*/  ISETP.GE.U32.AND P0, PT, R3, R4, PT ;  /* 0x000000040300720c */ /* 0x000fe20003f06070 */
[----:B--2---:R-:W-:-:S04]  /*0f80*/  IMAD.WIDE.U32 R2, R10, UR4, RZ ;  /* 0x000000040a027c25 */ /* 0x004fc8000f8e00ff */
[----:B------:R-:W-:Y:S01]  /*0f90*/  IMAD R205, R10, UR5, R3 ;  /* 0x000000050acd7c24 */ /* 0x000fe2000f8e0203 */
[----:B------:R-:W1:Y:S01]  /*0fa0*/  LDCU.64 UR4, c[0x0][0x3a8] ;  /* 0x00007500ff0477ac */ /* 0x000e620008000a00 */
[----:B------:R-:W2:Y:S06]  /*0fb0*/  LDC R3, c[0x0][0x3e8] ;  /* 0x0000fa00ff037b82 */ /* 0x000eac0000000800 */
[----:B------:R-:W-:Y:S02]  /*0fc0*/  @P0 IADD3 R9, PT, PT, R9, 0x1, RZ ;  /* 0x0000000109090810 */ /* 0x000fe40007ffe0ff */
[----:B------:R-:W-:-:S03]  /*0fd0*/  LEA R204, P0, R2, UR8, 0x2 ;  /* 0x0000000802cc7c11 */ /* 0x000fc6000f8010ff */
[----:B------:R-:W-:Y:S01]  /*0fe0*/  @!P1 IMAD.MOV R9, RZ, RZ, -R9 ;  /* 0x000000ffff099224 */ /* 0x000fe200078e0a09 */
[----:B------:R-:W-:Y:S02]  /*0ff0*/  LEA.HI.X R205, R2, UR9, R205, 0x2, P0 ;  /* 0x0000000902cd7c11 */ /* 0x000fe400080f14cd */
[----:B------:R-:W-:-:S05]  /*1000*/  @!P2 LOP3.LUT R9, RZ, R11, RZ, 0x33, !PT ;  /* 0x0000000bff09a212 */ /* 0x000fca00078e33ff */
[----:B------:R-:W-:-:S06]  /*1010*/  IMAD.WIDE R22, R9, 0x4, R204 ;  /* 0x0000000409167825 */ /* 0x000fcc00078e02cc */
[----:B------:R-:W3:Y:S01]  /*1020*/  LDG.E R22, desc[UR16][R22.64] ;  /* 0x0000001016167981 */ /* 0x000ee2000c1e1900 */
[----:B--2---:R-:W-:Y:S01]  /*1030*/  IABS R4, R3 ;  /* 0x0000000300047213 */ /* 0x004fe20000000000 */
[----:B------:R-:W-:Y:S01]  /*1040*/  IMAD.MOV R9, RZ, RZ, -R9 ;  /* 0x000000ffff097224 */ /* 0x000fe200078e0a09 */
[----:B----4-:R-:W-:Y:S02]  /*1050*/  MOV R134, UR12 ;  /* 0x0000000c00867c02 */ /* 0x010fe40008000f00 */
[----:B------:R-:W2:Y:S01]  /*1060*/  I2F.RP R13, R4 ;  /* 0x00000004000d7306 */ /* 0x000ea20000209400 */
[----:B------:R-:W-:Y:S01]  /*1070*/  IMAD R8, R11, R9, R8 ;  /* 0x000000090b087224 */ /* 0x000fe200078e0208 */
[----:B---3--:R-:W-:Y:S02]  /*1080*/  MOV R144, UR10 ;  /* 0x0000000a00907c02 */ /* 0x008fe40008000f00 */
[----:B------:R-:W-:Y:S02]  /*1090*/  MOV R135, UR13 ;  /* 0x0000000d00877c02 */ /* 0x000fe40008000f00 */
[----:B------:R-:W-:-:S02]  /*10a0*/  MOV R145, UR11 ;  /* 0x0000000b00917c02 */ /* 0x000fc40008000f00 */
[----:B--2---:R-:W2:Y:S02]  /*10b0*/  MUFU.RCP R16, R13 ;  /* 0x0000000d00107308 */ /* 0x004ea40000001000 */
[----:B--2---:R-:W-:-:S06]  /*10c0*/  IADD3 R16, PT, PT, R16, 0xffffffe, RZ ;  /* 0x0ffffffe10107810 */ /* 0x004fcc0007ffe0ff */
[----:B------:R-:W2:Y:S02]  /*10d0*/  F2I.FTZ.U32.TRUNC.NTZ R17, R16 ;  /* 0x0000001000117305 */ /* 0x000ea4000021f000 */
[----:B--2---:R-:W-:Y:S01]  /*10e0*/  IADD3 R2, PT, PT, RZ, -R17, RZ ;  /* 0x80000011ff027210 */ /* 0x004fe20007ffe0ff */
[----:B------:R-:W-:-:S04]  /*10f0*/  IMAD.MOV.U32 R16, RZ, RZ, RZ ;  /* 0x000000ffff107224 */ /* 0x000fc800078e00ff */
        /* <DEDUP_REMOVED lines=16> */
[----:B------:R-:W-:Y:S02]  /*1200*/  @!P1 LOP3.LUT R2, RZ, R3, RZ, 0x33, !PT ;  /* 0x00000003ff029212 */ /* 0x000fe400078e33ff */
[----:B------:R-:W-:-:S05]  /*1210*/  SHF.R.S32.HI R3, RZ, 0x1f, R8 ;  /* 0x0000001fff037819 */ /* 0x000fca0000011408 */
[----:B------:R-:W-:-:S04]  /*1220*/  IMAD R4, R3, R144, RZ ;  /* 0x0000009003047224 */ /* 0x000fc800078e02ff */
        /* <DEDUP_REMOVED lines=9> */
[----:B------:R-:W-:-:S02]  /*12c0*/  IADD3 R21, PT, PT, R17, R20, RZ ;  /* 0x0000001411157210 */ /* 0x000fc40007ffe0ff */
[----:B------:R-:W-:Y:S02]  /*12d0*/  IMAD.MOV.U32 R20, RZ, RZ, R16 ;  /* 0x000000ffff147224 */ /* 0x000fe400078e0010 */
[-C--:B------:R-:W-:Y:S01]  /*12e0*/  IMAD R16, R3, R134.reuse, RZ ;  /* 0x0000008603107224 */ /* 0x080fe200078e02ff */
[----:B------:R-:W-:Y:S01]  /*12f0*/  SHF.R.S32.HI R3, RZ, 0x1f, R2 ;  /* 0x0000001fff037819 */ /* 0x000fe20000011402 */
[----:B------:R-:W-:Y:S02]  /*1300*/  IMAD.IADD R23, R23, 0x1, R5 ;  /* 0x0000000117177824 */ /* 0x000fe400078e0205 */
[C---:B------:R-:W-:Y:S02]  /*1310*/  IMAD R16, R8.reuse, R135, R16 ;  /* 0x0000008708107224 */ /* 0x040fe400078e0210 */
[----:B------:R-:W-:-:S04]  /*1320*/  IMAD.WIDE.U32 R20, R8, R134, R20 ;  /* 0x0000008608147225 */ /* 0x000fc800078e0014 */
[----:B------:R-:W-:-:S04]  /*1330*/  IMAD.WIDE.U32 R8, R8, R144, R22 ;  /* 0x0000009008087225 */ /* 0x000fc800078e0016 */
[----:B------:R-:W-:Y:S01]  /*1340*/  IMAD.IADD R17, R21, 0x1, R16 ;  /* 0x0000000115117824 */ /* 0x000fe200078e0210 */
[----:B------:R-:W-:Y:S01]  /*1350*/  IADD3 R5, PT, PT, R9, R4, RZ ;  /* 0x0000000409057210 */ /* 0x000fe20007ffe0ff */
[C---:B-1----:R-:W-:Y:S01]  /*1360*/  IMAD R9, R3.reuse, UR4, RZ ;  /* 0x0000000403097c24 */ /* 0x042fe2000f8e02ff */
[----:B------:R-:W-:Y:S01]  /*1370*/  MOV R16, R20 ;  /* 0x0000001400107202 */ /* 0x000fe20000000f00 */
[----:B------:R-:W-:Y:S02]  /*1380*/  IMAD R3, R3, UR6, RZ ;  /* 0x0000000603037c24 */ /* 0x000fe4000f8e02ff */
[----:B------:R-:W-:Y:S02]  /*1390*/  IMAD.MOV.U32 R4, RZ, RZ, R8 ;  /* 0x000000ffff047224 */ /* 0x000fe400078e0008 */
[C---:B------:R-:W-:Y:S02]  /*13a0*/  IMAD R6, R2.reuse, UR5, R9 ;  /* 0x0000000502067c24 */ /* 0x040fe4000f8e0209 */
[----:B------:R-:W-:-:S04]  /*13b0*/  IMAD.WIDE.U32 R22, R2, UR4, R16 ;  /* 0x0000000402167c25 */ /* 0x000fc8000f8e0010 */
[C---:B------:R-:W-:Y:S01]  /*13c0*/  IMAD R8, R2.reuse, UR7, R3 ;  /* 0x0000000702087c24 */ /* 0x040fe2000f8e0203 */
[----:B------:R-:W-:Y:S01]  /*13d0*/  IADD3 R6, PT, PT, R23, R6, RZ ;  /* 0x0000000617067210 */ /* 0x000fe20007ffe0ff */
[----:B------:R-:W-:-:S05]  /*13e0*/  IMAD.WIDE.U32 R20, R2, UR6, R4 ;  /* 0x0000000602147c25 */ /* 0x000fca000f8e0004 */
[----:B------:R-:W-:Y:S01]  /*13f0*/  IADD3 R8, PT, PT, R21, R8, RZ ;  /* 0x0000000815087210 */ /* 0x000fe20007ffe0ff */
[----:B------:R-:W-:Y:S06]  /*1400*/  BRA `(.L_x_1853) ;  /* 0x0000000400587947 */ /* 0x000fec0003800000 */
.L_x_1852:
[----:B------:R-:W-:-:S13]  /*1410*/  ISETP.NE.AND P0, PT, R3, -0x1, PT ;  /* 0xffffffff0300780c */ /* 0x000fda0003f05270 */
[----:B------:R-:W-:Y:S05]  /*1420*/  @P0 BRA `(.L_x_1854) ;  /* 0x0000000000380947 */ /* 0x000fea0003800000 */
[----:B------:R-:W2:Y:S01]  /*1430*/  LDC.64 R134, c[0x0][0x3b8] ;  /* 0x0000ee00ff867b82 */ /* 0x000ea20000000a00 */
[----:B------:R-:W3:Y:S01]  /*1440*/  LDCU.64 UR4, c[0x0][0x3a0] ;  /* 0x00007400ff0477ac */ /* 0x000ee20008000a00 */
[----:B-1----:R-:W-:Y:S02]  /*1450*/  SHF.R.S32.HI R5, RZ, 0x1f, R2 ;  /* 0x0000001fff057819 */ /* 0x002fe40000011402 */
[----:B-----5:R-:W-:-:S05]  /*1460*/  SHF.R.S32.HI R4, RZ, 0x1f, R9 ;  /* 0x0000001fff047819 */ /* 0x020fca0000011409 */
[----:B---3--:R-:W-:-:S04]  /*1470*/  IMAD R4, R4, UR4, RZ ;  /* 0x0000000404047c24 */ /* 0x008fc8000f8e02ff */
[----:B------:R-:W-:Y:S02]  /*1480*/  IMAD R4, R9, UR5, R4 ;  /* 0x0000000509047c24 */ /* 0x000fe4000f8e0204 */
[-C--:B--2---:R-:W-:Y:S02]  /*1490*/  IMAD R5, R5, R134.reuse, RZ ;  /* 0x0000008605057224 */ /* 0x084fe400078e02ff */
[----:B------:R-:W-:-:S04]  /*14a0*/  IMAD.WIDE.U32 R16, R2, R134, RZ ;  /* 0x0000008602107225 */ /* 0x000fc800078e00ff */
[----:B------:R-:W-:-:S05]  /*14b0*/  IMAD R5, R2, R135, R5 ;  /* 0x0000008702057224 */ /* 0x000fca00078e0205 */
[----:B------:R-:W-:-:S03]  /*14c0*/  IADD3 R17, PT, PT, R17, R5, RZ ;  /* 0x0000000511117210 */ /* 0x000fc60007ffe0ff */
[----:B------:R-:W-:-:S05]  /*14d0*/  IMAD.WIDE.U32 R16, R9, UR4, R16 ;  /* 0x0000000409107c25 */ /* 0x000fca000f8e0010 */
[----:B------:R-:W-:Y:S02]  /*14e0*/  IADD3 R11, PT, PT, R17, R4, RZ ;  /* 0x00000004110b7210 */ /* 0x000fe40007ffe0ff */
[----:B------:R-:W-:Y:S01]  /*14f0*/  MOV R8, R16 ;  /* 0x0000001000087202 */ /* 0x000fe20000000f00 */
[----:B------:R-:W-:Y:S05]  /*1500*/  BRA `(.L_x_1855) ;  /* 0x0000000000187947 */ /* 0x000fea0003800000 */
.L_x_1854:
[----:B------:R-:W2:Y:S01]  /*1510*/  LDC.64 R134, c[0x0][0x3b8] ;  /* 0x0000ee00ff867b82 */ /* 0x000ea20000000a00 */
[----:B-1----:R-:W-:-:S05]  /*1520*/  IADD3 R4, PT, PT, R2, R3, RZ ;  /* 0x0000000302047210 */ /* 0x002fca0007ffe0ff */
[C---:B--2---:R-:W-:Y:S02]  /*1530*/  IMAD R11, R4.reuse, R135, RZ ;  /* 0x00000087040b7224 */ /* 0x044fe400078e02ff */
[----:B------:R-:W-:-:S05]  /*1540*/  IMAD.WIDE.U32 R4, R4, R134, RZ ;  /* 0x0000008604047225 */ /* 0x000fca00078e00ff */
[----:B------:R-:W-:Y:S02]  /*1550*/  IADD3 R11, PT, PT, R5, R11, RZ ;  /* 0x0000000b050b7210 */ /* 0x000fe40007ffe0ff */
[----:B------:R-:W-:Y:S02]  /*1560*/  MOV R8, R4 ;  /* 0x0000000400087202 */ /* 0x000fe40000000f00 */
.L_x_1855:
        /* <DEDUP_REMOVED lines=14> */
.L_x_1856:
[----:B------:R-:W1:Y:S01]  /*1650*/  LDC.64 R144, c[0x0][0x3c0] ;  /* 0x0000f000ff907b82 */ /* 0x000e620000000a00 */
[----:B------:R-:W-:-:S05]  /*1660*/  IADD3 R2, PT, PT, R2, R3, RZ ;  /* 0x0000000302027210 */ /* 0x000fca0007ffe0ff */
[C---:B-1----:R-:W-:Y:S02]  /*1670*/  IMAD R13, R2.reuse, R145, RZ ;  /* 0x00000091020d7224 */ /* 0x042fe400078e02ff */
[----:B------:R-:W-:-:S05]  /*1680*/  IMAD.WIDE.U32 R16, R2, R144, RZ ;  /* 0x0000009002107225 */ /* 0x000fca00078e00ff */
[----:B------:R-:W-:-:S07]  /*1690*/  IADD3 R13, PT, PT, R17, R13, RZ ;  /* 0x0000000d110d7210 */ /* 0x000fce0007ffe0ff */
.L_x_1857:
[----:B-----5:R-:W1:Y:S01]  /*16a0*/  LDC R9, c[0x0][0x3e8] ;  /* 0x0000fa00ff097b82 */ /* 0x020e620000000800 */
[----:B------:R-:W-:Y:S02]  /*16b0*/  LEA R6, R0, 0xffffffc0, 0x6 ;  /* 0xffffffc000067811 */ /* 0x000fe400078e30ff */
[----:B------:R-:W-:Y:S02]  /*16c0*/  CS2R R204, SRZ ;  /* 0x0000000000cc7805 */ /* 0x000fe4000001ff00 */
        /* <DEDUP_REMOVED lines=10> */
[----:B------:R-:W-:Y:S02]  /*1770*/  MOV R20, R16 ;  /* 0x0000001000147202 */ /* 0x000fe40000000f00 */
[----:B------:R-:W-:Y:S01]  /*1780*/  MOV R21, R13 ;  /* 0x0000000d00157202 */ /* 0x000fe20000000f00 */
[----:B------:R-:W-:-:S04]  /*1790*/  IMAD.MOV.U32 R4, RZ, RZ, R3 ;  /* 0x000000ffff047224 */ /* 0x000fc800078e0003 */
[----:B------:R-:W-:-:S04]  /*17a0*/  IMAD.HI.U32 R17, R17, R4, RZ ;  /* 0x0000000411117227 */ /* 0x000fc800078e00ff */
[----:B------:R-:W-:Y:S01]  /*17b0*/  IMAD.WIDE.U32 R20, R6, R144, R20 ;  /* 0x0000009006147225 */ /* 0x000fe200078e0014 */
[----:B------:R-:W-:-:S03]  /*17c0*/  IADD3 R3, PT, PT, -R17, RZ, RZ ;  /* 0x000000ff11037210 */ /* 0x000fc60007ffe1ff */
[----:B------:R-:W-:Y:S02]  /*17d0*/  IMAD R21, R6, R145, R21 ;  /* 0x0000009106157224 */ /* 0x000fe400078e0215 */
[C---:B------:R-:W-:Y:S02]  /*17e0*/  IMAD R3, R2.reuse, R3, R4 ;  /* 0x0000000302037224 */ /* 0x040fe400078e0204 */
[----:B------:R-:W1:Y:S03]  /*17f0*/  LDC.64 R4, c[0x0][0x3d8] ;  /* 0x0000f600ff047b82 */ /* 0x000e660000000a00 */
        /* <DEDUP_REMOVED lines=8> */
[----:B------:R-:W-:-:S06]  /*1880*/  @P2 IADD3 R17, PT, PT, R17, 0x1, RZ ;  /* 0x0000000111112810 */ /* 0x000fcc0007ffe0ff */
[----:B------:R-:W-:Y:S01]  /*1890*/  @!P1 IMAD.MOV R17, RZ, RZ, -R17 ;  /* 0x000000ffff119224 */ /* 0x000fe200078e0a11 */
[----:B------:R-:W-:Y:S01]  /*18a0*/  @!P0 LOP3.LUT R17, RZ, R9, RZ, 0x33, !PT ;  /* 0x00000009ff118212 */ /* 0x000fe200078e33ff */
[----:B------:R-:W-:Y:S02]  /*18b0*/  IMAD.MOV.U32 R9, RZ, RZ, R11 ;  /* 0x000000ffff097224 */ /* 0x000fe400078e000b */
[----:B------:R-:W-:Y:S01]  /*18c0*/  IMAD.WIDE.U32 R22, R6, R134, R8 ;  /* 0x0000008606167225 */ /* 0x000fe200078e0008 */
[----:B------:R-:W-:-:S03]  /*18d0*/  SHF.R.S32.HI R9, RZ, 0x1f, R17 ;  /* 0x0000001fff097819 */ /* 0x000fc60000011411 */
[----:B------:R-:W-:Y:S02]  /*18e0*/  IMAD R23, R6, R135, R23 ;  /* 0x0000008706177224 */ /* 0x000fe400078e0217 */
[C---:B-1----:R-:W-:Y:S02]  /*18f0*/  IMAD R6, R9.reuse, R4, RZ ;  /* 0x0000000409067224 */ /* 0x042fe400078e02ff */
[----:B--2---:R-:W-:Y:S02]  /*1900*/  IMAD R8, R9, R2, RZ ;  /* 0x0000000209087224 */ /* 0x004fe400078e02ff */
[----:B------:R-:W-:-:S04]  /*1910*/  IMAD.WIDE.U32 R20, R17, R4, R20 ;  /* 0x0000000411147225 */ /* 0x000fc800078e0014 */
[C---:B------:R-:W-:Y:S02]  /*1920*/  IMAD R5, R17.reuse, R5, R6 ;  /* 0x0000000511057224 */ /* 0x040fe400078e0206 */
[----:B------:R-:W-:-:S04]  /*1930*/  IMAD.WIDE.U32 R22, R17, R2, R22 ;  /* 0x0000000211167225 */ /* 0x000fc800078e0016 */
[----:B------:R-:W-:Y:S01]  /*1940*/  IMAD R3, R17, R3, R8 ;  /* 0x0000000311037224 */ /* 0x000fe200078e0208 */
[----:B------:R-:W-:-:S04]  /*1950*/  IADD3 R8, PT, PT, R21, R5, RZ ;  /* 0x0000000515087210 */ /* 0x000fc80007ffe0ff */
[----:B------:R-:W-:-:S07]  /*1960*/  IADD3 R6, PT, PT, R23, R3, RZ ;  /* 0x0000000317067210 */ /* 0x000fce0007ffe0ff */
.L_x_1853:
        /* <DEDUP_REMOVED lines=10> */
[----:B------:R-:W-:Y:S01]  /*1a10*/  LOP3.LUT R24, R9, 0x38, R188, 0x78, !PT ;  /* 0x0000003809187812 */ /* 0x000fe200078e78bc */
[----:B------:R-:W4:Y:S01]  /*1a20*/  LDCU.64 UR6, c[0x0][0x3c8] ;  /* 0x00007900ff0677ac */ /* 0x000f220008000a00 */
[----:B------:R-:W-:Y:S01]  /*1a30*/  IADD3 R22, P2, PT, R186, R22, RZ ;  /* 0x00000016ba167210 */ /* 0x000fe20007f5e0ff */
[----:B------:R-:W5:Y:S01]  /*1a40*/  @!P0 LDC.64 R4, c[0x0][0x398] ;  /* 0x0000e600ff048b82 */ /* 0x000f620000000a00 */
[----:B------:R-:W-:Y:S01]  /*1a50*/  LOP3.LUT R213, R24, 0x1e00, R213, 0xf8, !PT ;  /* 0x00001e0018d57812 */ /* 0x000fe200078ef8d5 */
[----:B------:R-:W-:Y:S01]  /*1a60*/  IMAD.MOV.U32 R17, RZ, RZ, RZ ;  /* 0x000000ffff117224 */ /* 0x000fe200078e00ff */
[C---:B------:R-:W-:Y:S01]  /*1a70*/  IADD3 R24, P1, PT, R186.reuse, R20, RZ ;  /* 0x00000014ba187210 */ /* 0x040fe20007f3e0ff */
[----:B------:R-:W-:Y:S01]  /*1a80*/  IMAD.X R23, RZ, RZ, R6, P2 ;  /* 0x000000ffff177224 */ /* 0x000fe200010e0606 */
[----:B------:R-:W-:Y:S01]  /*1a90*/  SHF.R.U32.HI R190, RZ, 0x1, R188 ;  /* 0x00000001ffbe7819 */ /* 0x000fe200000116bc */
[----:B------:R-:W-:Y:S01]  /*1aa0*/  BSSY.RECONVERGENT B0, `(.L_x_1858) ;  /* 0x000003e000007945 */ /* 0x000fe20003800200 */
[C---:B------:R-:W-:Y:S01]  /*1ab0*/  LOP3.LUT R147, R186.reuse, 0x1c0, R152, 0xf8, !PT ;  /* 0x000001c0ba937812 */ /* 0x040fe200078ef898 */
[----:B------:R-:W4:Y:S01]  /*1ac0*/  @P0 LDC.64 R2, c[0x0][0x3b0] ;  /* 0x0000ec00ff020b82 */ /* 0x000f220000000a00 */
[----:B------:R-:W-:Y:S01]  /*1ad0*/  IMAD.X R25, RZ, RZ, R8, P1 ;  /* 0x000000ffff197224 */ /* 0x000fe200008e0608 */
[----:B------:R-:W-:Y:S01]  /*1ae0*/  LOP3.LUT R212, R186, 0x40, RZ, 0xfc, !PT ;  /* 0x00000040bad47812 */ /* 0x000fe200078efcff */
[----:B------:R-:W-:Y:S01]  /*1af0*/  IMAD.WIDE.U32 R22, R16, R134, R22 ;  /* 0x0000008610167225 */ /* 0x000fe200078e0016 */
[----:B------:R-:W-:-:S03]  /*1b00*/  LOP3.LUT R210, R186, 0x80, RZ, 0xfc, !PT ;  /* 0x00000080bad27812 */ /* 0x000fc600078efcff */
[----:B------:R-:W-:Y:S01]  /*1b10*/  IMAD.WIDE.U32 R8, R16, R144, R24 ;  /* 0x0000009010087225 */ /* 0x000fe200078e0018 */
[----:B---3--:R-:W-:-:S03]  /*1b20*/  LEA R196, P2, R22, UR10, 0x1 ;  /* 0x0000000a16c47c11 */ /* 0x008fc6000f8408ff */
[----:B------:R-:W-:Y:S01]  /*1b30*/  IMAD R199, R16, R145, R9 ;  /* 0x0000009110c77224 */ /* 0x000fe200078e0209 */
[----:B-1----:R-:W-:Y:S01]  /*1b40*/  LEA R198, P1, R8, UR4, 0x1 ;  /* 0x0000000408c67c11 */ /* 0x002fe2000f8208ff */
[----:B------:R-:W-:Y:S02]  /*1b50*/  IMAD R197, R16, R135, R23 ;  /* 0x0000008710c57224 */ /* 0x000fe400078e0217 */
[----:B------:R-:W-:Y:S01]  /*1b60*/  IMAD.WIDE.U32 R18, R19, 0x40, R16 ;  /* 0x0000004013127825 */ /* 0x000fe200078e0010 */
[----:B------:R-:W-:Y:S01]  /*1b70*/  LEA.HI.X R199, R8, UR5, R199, 0x1, P1 ;  /* 0x0000000508c77c11 */ /* 0x000fe200088f0cc7 */
[----:B------:R-:W-:Y:S01]  /*1b80*/  UMOV UR5, 0x400 ;  /* 0x0000040000057882 */ /* 0x000fe20000000000 */
[----:B------:R-:W-:Y:S01]  /*1b90*/  LEA.HI.X R197, R22, UR11, R197, 0x1, P2 ;  /* 0x0000000b16c57c11 */ /* 0x000fe200090f0cc5 */
[----:B-----5:R-:W-:Y:S01]  /*1ba0*/  @!P0 IMAD.WIDE.U32 R26, R10, R4, RZ ;  /* 0x000000040a1a8225 */ /* 0x020fe200078e00ff */
[----:B--2---:R-:W-:-:S03]  /*1bb0*/  ULEA UR5, UR12, UR5, 0x18 ;  /* 0x000000050c057291 */ /* 0x004fc6000f8ec0ff */
[----:B------:R-:W-:Y:S02]  /*1bc0*/  @!P0 IMAD.MOV.U32 R4, RZ, RZ, R26 ;  /* 0x000000ffff048224 */ /* 0x000fe400078e001a */
[----:B----4-:R-:W-:Y:S01]  /*1bd0*/  @P0 IMAD.WIDE.U32 R20, R200, R2, RZ ;  /* 0x00000002c8140225 */ /* 0x010fe200078e00ff */
[----:B------:R-:W-:Y:S02]  /*1be0*/  LOP3.LUT R2, R190, 0x8, RZ, 0xc0, !PT ;  /* 0x00000008be027812 */ /* 0x000fe400078ec0ff */
[----:B------:R-:W-:Y:S01]  /*1bf0*/  LEA R213, R213, UR5, 0x1 ;  /* 0x00000005d5d57c11 */ /* 0x000fe2000f8e08ff */
[----:B------:R-:W-:Y:S01]  /*1c00*/  @P0 IMAD.MOV.U32 R4, RZ, RZ, R20 ;  /* 0x000000ffff040224 */ /* 0x000fe200078e0014 */
[----:B------:R-:W-:Y:S01]  /*1c10*/  LOP3.LUT R85, R147, R2, RZ, 0x3c, !PT ;  /* 0x0000000293557212 */ /* 0x000fe200078e3cff */
[----:B------:R-:W-:Y:S02]  /*1c20*/  @!P0 IMAD R5, R10, R5, R27 ;  /* 0x000000050a058224 */ /* 0x000fe400078e021b */
[----:B------:R-:W-:Y:S01]  /*1c30*/  @P0 IMAD R5, R200, R3, R21 ;  /* 0x00000003c8050224 */ /* 0x000fe200078e0215 */
[----:B------:R-:W-:-:S05]  /*1c40*/  IADD3 R20, P0, PT, R186, R4, RZ ;  /* 0x00000004ba147210 */ /* 0x000fca0007f1e0ff */
[----:B------:R-:W-:Y:S01]  /*1c50*/  IMAD.X R21, RZ, RZ, R5, P0 ;  /* 0x000000ffff157224 */ /* 0x000fe200000e0605 */
[----:B------:R-:W-:Y:S01]  /*1c60*/  ISETP.GE.AND P0, PT, R16, R195, PT ;  /* 0x000000c31000720c */ /* 0x000fe20003f06270 */
[----:B------:R-:W-:-:S04]  /*1c70*/  IMAD.WIDE.U32 R20, R14, UR6, R20 ;  /* 0x000000060e147c25 */ /* 0x000fc8000f8e0014 */
[----:B------:R-:W-:-:S08]  /*1c80*/  IMAD R23, R14, UR7, R21 ;  /* 0x000000070e177c24 */ /* 0x000fd0000f8e0215 */
        /* <DEDUP_REMOVED lines=30> */
.L_x_1860:
[----:B------:R2:W-:Y:S02]  /*1e70*/  STS.128 [R213+0x4000], RZ ;  /* 0x004000ffd5007388 */ /* 0x0005e40000000c00 */
.L_x_1859:
[----:B------:R-:W-:Y:S05]  /*1e80*/  BSYNC.RECONVERGENT B0 ;  /* 0x0000000000007941 */ /* 0x000fea0003800200 */
.L_x_1858:
        /* <DEDUP_REMOVED lines=36> */
.L_x_1863:
[----:B------:R4:W-:Y:S02]  /*20d0*/  STS.128 [R213+0x4800], RZ ;  /* 0x004800ffd5007388 */ /* 0x0009e40000000c00 */
.L_x_1862:
[----:B------:R-:W-:Y:S05]  /*20e0*/  BSYNC.RECONVERGENT B0 ;  /* 0x0000000000007941 */ /* 0x000fea0003800200 */
.L_x_1861:
[----:B------:R-:W-:Y:S01]  /*20f0*/  IADD3 R6, PT, PT, R16, 0x20, RZ ;  /* 0x0000002010067810 */ /* 0x000fe20007ffe0ff */
[----:B------:R-:W-:Y:S03]  /*2100*/  BSSY.RECONVERGENT B0, `(.L_x_1864) ;  /* 0x0000024000007945 */ /* 0x000fe60003800200 */
[----:B------:R-:W-:-:S13]  /*2110*/  ISETP.GE.AND P0, PT, R6, R195, PT ;  /* 0x000000c30600720c */ /* 0x000fda0003f06270 */
[----:B------:R-:W-:Y:S05]  /*2120*/  @P0 BRA `(.L_x_1865) ;  /* 0x0000000000840947 */ /* 0x000fea0003800000 */
[----:B------:R-:W5:Y:S01]  /*2130*/  LDCU.64 UR10, c[0x0][0x3b0] ;  /* 0x00007600ff0a77ac */ /* 0x000f620008000a00 */
[----:B------:R-:W-:Y:S01]  /*2140*/  IADD3 R3, P0, PT, R18, 0x20, RZ ;  /* 0x0000002012037810 */ /* 0x000fe20007f1e0ff */
[----:B------:R-:W-:Y:S01]  /*2150*/  IMAD.MOV.U32 R4, RZ, RZ, R20 ;  /* 0x000000ffff047224 */ /* 0x000fe200078e0014 */
        /* <DEDUP_REMOVED lines=29> */
.L_x_1866:
[----:B------:R3:W-:Y:S02]  /*2330*/  STS.128 [R213+0x5000], RZ ;  /* 0x005000ffd5007388 */ /* 0x0007e40000000c00 */
.L_x_1865:
[----:B------:R-:W-:Y:S05]  /*2340*/  BSYNC.RECONVERGENT B0 ;  /* 0x0000000000007941 */ /* 0x000fea0003800200 */
.L_x_1864:
        /* <DEDUP_REMOVED lines=9> */
[----:B------:R-:W-:Y:S01]  /*23e0*/  MOV R19, R23 ;  /* 0x0000001700137202 */ /* 0x000fe20000000f00 */
[----:B------:R-:W2:Y:S02]  /*23f0*/  LDCU.64 UR6, c[0x0][0x380] ;  /* 0x00007000ff0677ac */ /* 0x000ea40008000a00 */
        /* <DEDUP_REMOVED lines=25> */
.L_x_1869:
[----:B------:R2:W-:Y:S02]  /*2590*/  STS.128 [R213+0x5800], RZ ;  /* 0x005800ffd5007388 */ /* 0x0005e40000000c00 */
.L_x_1868:
[----:B------:R-:W-:Y:S05]  /*25a0*/  BSYNC.RECONVERGENT B0 ;  /* 0x0000000000007941 */ /* 0x000fea0003800200 */
.L_x_1867:
        /* <DEDUP_REMOVED lines=9> */
[----:B-12---:R-:W-:Y:S02]  /*2640*/  @!P1 IMAD.MOV.U32 R2, RZ, RZ, R196 ;  /* 0x000000ffff029224 */ /* 0x006fe400078e00c4 */
        /* <DEDUP_REMOVED lines=18> */
.L_x_1872:
[----:B------:R2:W-:Y:S02]  /*2770*/  STS.128 [R213+0xa000], RZ ;  /* 0x00a000ffd5007388 */ /* 0x0005e40000000c00 */
.L_x_1871:
[----:B------:R-:W-:Y:S05]  /*2780*/  BSYNC.RECONVERGENT B0 ;  /* 0x0000000000007941 */ /* 0x000fea0003800200 */
.L_x_1870:
[----:B------:R-:W-:Y:S01]  /*2790*/  ISETP.GE.AND P0, PT, R8, R5, PT ;  /* 0x000000050800720c */ /* 0x000fe20003f06270 */
[----:B------:R-:W-:Y:S01]  /*27a0*/  BSSY.RECONVERGENT B0, `(.L_x_1873) ;  /* 0x000001b000007945 */ /* 0x000fe20003800200 */
[C---:B------:R-:W-:Y:S01]  /*27b0*/  SHF.L.U64.HI R86, R134.reuse, 0x4, R135 ;  /* 0x0000000486567819 */ /* 0x040fe20000010287 */
[----:B------:R-:W-:-:S10]  /*27c0*/  IMAD.SHL.U32 R87, R134, 0x10, RZ ;  /* 0x0000001086577824 */ /* 0x000fd400078e00ff */
[----:B------:R-:W-:Y:S05]  /*27d0*/  @P0 BRA `(.L_x_1874) ;  /* 0x00000000005c0947 */ /* 0x000fea0003800000 */
[----:B------:R-:W5:Y:S01]  /*27e0*/  LDCU UR4, c[0x0][0x440] ;  /* 0x00008800ff0477ac */ /* 0x000f620008000800 */
[----:B-12---:R-:W-:-:S04]  /*27f0*/  LEA R2, P2, R87, R196, 0x1 ;  /* 0x000000c457027211 */ /* 0x006fc800078408ff */
        /* <DEDUP_REMOVED lines=20> */
.L_x_1875:
[----:B------:R2:W-:Y:S02]  /*2940*/  STS.128 [R213+0xa800], RZ ;  /* 0x00a800ffd5007388 */ /* 0x0005e40000000c00 */
.L_x_1874:
[----:B------:R-:W-:Y:S05]  /*2950*/  BSYNC.RECONVERGENT B0 ;  /* 0x0000000000007941 */ /* 0x000fea0003800200 */
.L_x_1873:
[----:B------:R-:W-:Y:S01]  /*2960*/  ISETP.GE.AND P0, PT, R6, R5, PT ;  /* 0x000000050600720c */ /* 0x000fe20003f06270 */
[----:B------:R-:W-:-:S12]  /*2970*/  BSSY.RECONVERGENT B0, `(.L_x_1876) ;  /* 0x0000019000007945 */ /* 0x000fd80003800200 */
        /* <DEDUP_REMOVED lines=23> */
.L_x_1878:
[----:B------:R2:W-:Y:S02]  /*2af0*/  STS.128 [R213+0xb000], RZ ;  /* 0x00b000ffd5007388 */ /* 0x0005e40000000c00 */
.L_x_1877:
[----:B------:R-:W-:Y:S05]  /*2b00*/  BSYNC.RECONVERGENT B0 ;  /* 0x0000000000007941 */ /* 0x000fea0003800200 */
.L_x_1876:
[----:B-12---:R-:W1:Y:S01]  /*2b10*/  LDC.64 R2, c[0x0][0x538] ;  /* 0x00014e00ff027b82 */ /* 0x006e620000000a00 */
[----:B------:R-:W-:Y:S01]  /*2b20*/  ISETP.GE.AND P0, PT, R4, R5, PT ;  /* 0x000000050400720c */ /* 0x000fe20003f06270 */
[----:B------:R-:W-:-:S12]  /*2b30*/  BSSY.RECONVERGENT B0, `(.L_x_1879) ;  /* 0x0000018000007945 */ /* 0x000fd80003800200 */
[----:B------:R-:W-:Y:S05]  /*2b40*/  @P0 BRA `(.L_x_1880) ;  /* 0x0000000000580947 */ /* 0x000fea0003800000 */
[----:B------:R-:W2:Y:S01]  /*2b50*/  LDCU UR4, c[0x0][0x440] ;  /* 0x00008800ff0477ac */ /* 0x000ea20008000800 */
[----:B------:R-:W-:Y:S02]  /*2b60*/  IMAD R9, R135, 0x60, RZ ;  /* 0x0000006087097824 */ /* 0x000fe400078e02ff */
[----:B------:R-:W-:-:S05]  /*2b70*/  IMAD.WIDE.U32 R16, R134, 0x60, R196 ;  /* 0x0000006086107825 */ /* 0x000fca00078e00c4 */
[----:B------:R-:W-:Y:S02]  /*2b80*/  IADD3 R17, PT, PT, R17, R9, RZ ;  /* 0x0000000911117210 */ /* 0x000fe40007ffe0ff */
[----:B--2---:R-:W-:Y:S02]  /*2b90*/  ISETP.GE.AND P2, PT, R186, UR4, PT ;  /* 0x00000004ba007c0c */ /* 0x004fe4000bf46270 */
        /* <DEDUP_REMOVED lines=16> */
[----:B------:R2:W-:Y:S02]  /*2ca0*/  @P0 STS.128 [R213+0xb800], RZ ;  /* 0x00b800ffd5000388 */ /* 0x0005e40000000c00 */
.L_x_1880:
[----:B------:R-:W-:Y:S05]  /*2cb0*/  BSYNC.RECONVERGENT B0 ;  /* 0x0000000000007941 */ /* 0x000fea0003800200 */
.L_x_1879:
[----:B------:R-:W5:Y:S01]  /*2cc0*/  LDCU.64 UR6, c[0x0][0x540] ;  /* 0x0000a800ff0677ac */ /* 0x000f620008000a00 */
[----:B------:R-:W-:Y:S01]  /*2cd0*/  IMAD.MOV.U32 R15, RZ, RZ, RZ ;  /* 0x000000ffff0f7224 */ /* 0x000fe200078e00ff */
[----:B------:R-:W0:Y:S01]  /*2ce0*/  LDGDEPBAR ;  /* 0x00000000000079af */ /* 0x000e220000000000 */
[----:B------:R-:W3:Y:S01]  /*2cf0*/  LDCU UR4, c[0x0][0x458] ;  /* 0x00008b00ff0477ac */ /* 0x000ee20008000800 */
[----:B-----5:R-:W-:-:S04]  /*2d00*/  IMAD.WIDE.U32 R14, R10, UR6, R14 ;  /* 0x000000060a0e7c25 */ /* 0x020fc8000f8e000e */
[----:B------:R-:W-:Y:S01]  /*2d10*/  IMAD R10, R10, UR7, R15 ;  /* 0x000000070a0a7c24 */ /* 0x000fe2000f8e020f */
[----:B-12---:R-:W-:Y:S02]  /*2d20*/  LEA R16, P0, R14, R2, 0x2 ;  /* 0x000000020e107211 */ /* 0x006fe400078010ff */
[----:B------:R-:W-:Y:S02]  /*2d30*/  LOP3.LUT R11, R190, 0x1f0, RZ, 0xc0, !PT ;  /* 0x000001f0be0b7812 */ /* 0x000fe400078ec0ff */
[----:B------:R-:W-:Y:S01]  /*2d40*/  SHF.R.U32.HI R9, RZ, 0x2, R188 ;  /* 0x00000002ff097819 */ /* 0x000fe200000116bc */
[----:B------:R-:W-:Y:S01]  /*2d50*/  IMAD.SHL.U32 R187, R188, 0x20, RZ ;  /* 0x00000020bcbb7824 */ /* 0x000fe200078e00ff */
[----:B------:R-:W-:Y:S01]  /*2d60*/  LEA.HI.X R17, R14, R3, R10, 0x2, P0 ;  /* 0x000000030e117211 */ /* 0x000fe200000f140a */
[----:B------:R-:W-:Y:S01]  /*2d70*/  IMAD.SHL.U32 R157, R188, 0x2, RZ ;  /* 0x00000002bc9d7824 */ /* 0x000fe200078e00ff */
[----:B------:R-:W-:-:S04]  /*2d80*/  DEPBAR.LE SB0, 0x0 ;  /* 0x000080000000791a */ /* 0x000fc80000000000 */
[----:B------:R-:W2:Y:S01]  /*2d90*/  LDG.E R2, desc[UR16][R16.64] ;  /* 0x0000001010027981 */ /* 0x000ea2000c1e1900 */
[----:B---3--:R-:W2:Y:S01]  /*2da0*/  MUFU.RCP R3, UR4 ;  /* 0x0000000400037d08 */ /* 0x008ea20008001000 */
[----:B------:R-:W-:Y:S01]  /*2db0*/  IADD3 R12, PT, PT, R11, 0x1, R12 ;  /* 0x000000010b0c7810 */ /* 0x000fe20007ffe00c */
[----:B------:R-:W-:Y:S01]  /*2dc0*/  BSSY.RECONVERGENT B0, `(.L_x_1881) ;  /* 0x0000025000007945 */ /* 0x000fe20003800200 */
[----:B------:R-:W-:Y:S02]  /*2dd0*/  LOP3.LUT R9, R9, 0x7, RZ, 0xc0, !PT ;  /* 0x0000000709097812 */ /* 0x000fe400078ec0ff */
[----:B------:R-:W-:Y:S02]  /*2de0*/  LOP3.LUT R187, R187, 0x7c00, RZ, 0xc0, !PT ;  /* 0x00007c00bbbb7812 */ /* 0x000fe400078ec0ff */
[----:B------:R-:W-:Y:S02]  /*2df0*/  IADD3 R12, PT, PT, -R7, R12, R9 ;  /* 0x0000000c070c7210 */ /* 0x000fe40007ffe109 */
[----:B------:R-:W-:-:S02]  /*2e00*/  LOP3.LUT R157, R157, 0x6, RZ, 0xc0, !PT ;  /* 0x000000069d9d7812 */ /* 0x000fc400078ec0ff */
[----:B------:R-:W-:Y:S01]  /*2e10*/  LOP3.LUT R10, R187, 0x200, R152, 0xf8, !PT ;  /* 0x00000200bb0a7812 */ /* 0x000fe200078ef898 */
[----:B------:R-:W-:Y:S01]  /*2e20*/  BAR.SYNC.DEFER_BLOCKING 0x0 ;  /* 0x0000000000007b1d */ /* 0x000fe20000010000 */
[----:B--2---:R-:W-:Y:S01]  /*2e30*/  FMUL.FTZ R3, R2, R3 ;  /* 0x0000000302037220 */ /* 0x004fe20000410000 */
[----:B------:R-:W-:-:S04]  /*2e40*/  IADD3 R2, PT, PT, R12, UR14, R89 ;  /* 0x0000000e0c027c10 */ /* 0x000fc8000fffe059 */
        /* <DEDUP_REMOVED lines=23> */
.L_x_1883:
[----:B------:R2:W-:Y:S01]  /*2fc0*/  STS.128 [R213+0x10000], RZ ;  /* 0x010000ffd5007388 */ /* 0x0005e20000000c00 */
[----:B------:R-:W-:Y:S05]  /*2fd0*/  BRA `(.L_x_1884) ;  /* 0x00000000000c7947 */ /* 0x000fea0003800000 */
.L_x_1882:
[----:B------:R1:W-:Y:S04]  /*2fe0*/  STS.128 [R213+0xc000], RZ ;  /* 0x00c000ffd5007388 */ /* 0x0003e80000000c00 */
[----:B------:R1:W-:Y:S04]  /*2ff0*/  STS.128 [R213+0xe000], RZ ;  /* 0x00e000ffd5007388 */ /* 0x0003e80000000c00 */
[----:B------:R1:W-:Y:S02]  /*3000*/  STS.128 [R213+0x10000], RZ ;  /* 0x010000ffd5007388 */ /* 0x0003e40000000c00 */
.L_x_1884:
[----:B------:R-:W-:Y:S05]  /*3010*/  BSYNC.RECONVERGENT B0 ;  /* 0x0000000000007941 */ /* 0x000fea0003800200 */
.L_x_1881:
        /* <DEDUP_REMOVED lines=30> */
.L_x_1887:
[----:B------:R1:W-:Y:S02]  /*3200*/  STS.128 [R213+0x10800], RZ ;  /* 0x010800ffd5007388 */ /* 0x0003e40000000c00 */
.L_x_1886:
[----:B------:R-:W-:Y:S05]  /*3210*/  BSYNC.RECONVERGENT B0 ;  /* 0x0000000000007941 */ /* 0x000fea0003800200 */
.L_x_1885:
        /* <DEDUP_REMOVED lines=28> */
.L_x_1890:
[----:B------:R1:W-:Y:S02]  /*33e0*/  STS.128 [R213+0x11000], RZ ;  /* 0x011000ffd5007388 */ /* 0x0003e40000000c00 */
.L_x_1889:
[----:B------:R-:W-:Y:S05]  /*33f0*/  BSYNC.RECONVERGENT B0 ;  /* 0x0000000000007941 */ /* 0x000fea0003800200 */
.L_x_1888:
        /* <DEDUP_REMOVED lines=31> */
.L_x_1893:
[----:B------:R1:W-:Y:S02]  /*35f0*/  STS.128 [R213+0x11800], RZ ;  /* 0x011800ffd5007388 */ /* 0x0003e40000000c00 */
.L_x_1892:
[----:B------:R-:W-:Y:S05]  /*3600*/  BSYNC.RECONVERGENT B0 ;  /* 0x0000000000007941 */ /* 0x000fea0003800200 */
.L_x_1891:
        /* <DEDUP_REMOVED lines=14> */
[C---:B------:R-:W-:Y:S01]  /*36f0*/  VIMNMX R176, PT, PT, R2.reuse, R89, PT ;  /* 0x0000005902b07248 */ /* 0x040fe20003fe0100 */
[--C-:B------:R-:W-:Y:S01]  /*3700*/  IMAD.IADD R94, R77, 0x1, R84.reuse ;  /* 0x000000014d5e7824 */ /* 0x100fe200078e0254 */
[----:B------:R-:W-:Y:S01]  /*3710*/  VIADDMNMX R2, R2, 0x8, R89, PT ;  /* 0x0000000802027846 */ /* 0x000fe20003800159 */
[----:B------:R-:W2:Y:S01]  /*3720*/  LDSM.16.M88.4 R28, [R178+UR5+0x6800] ;  /* 0x00680005b21c783b */ /* 0x000ea20008000200 */
[----:B------:R-:W-:-:S02]  /*3730*/  IMAD.IADD R92, R91, 0x1, R84 ;  /* 0x000000015b5c7824 */ /* 0x000fc400078e0254 */
[--C-:B------:R-:W-:Y:S01]  /*3740*/  IMAD.IADD R93, R77, 0x1, R156.reuse ;  /* 0x000000014d5d7824 */ /* 0x100fe200078e029c */
[----:B------:R-:W3:Y:S01]  /*3750*/  LDSM.16.M88.4 R68, [R178+UR5+0x7000] ;  /* 0x00700005b244783b */ /* 0x000ee20008000200 */
[----:B------:R-:W-:Y:S02]  /*3760*/  IMAD.IADD R91, R91, 0x1, R156 ;  /* 0x000000015b5b7824 */ /* 0x000fe400078e029c */
[C---:B------:R-:W-:Y:S01]  /*3770*/  IMAD.IADD R90, R84.reuse, 0x1, R93 ;  /* 0x00000001545a7824 */ /* 0x040fe200078e025d */
[----:B------:R-:W4:Y:S01]  /*3780*/  LDSM.16.M88.4 R4, [R178+UR5+0x7800] ;  /* 0x00780005b204783b */ /* 0x000f220008000200 */
[----:B------:R-:W-:-:S03]  /*3790*/  IMAD.IADD R88, R84, 0x1, R91 ;  /* 0x0000000154587824 */ /* 0x000fc600078e025b */
[----:B-1----:R-:W-:Y:S04]  /*37a0*/  LDSM.16.M88.4 R8, [R94] ;  /* 0x000000005e08783b */ /* 0x002fe80000000200 */
[----:B------:R-:W1:Y:S04]  /*37b0*/  LDSM.16.M88.4 R16, [R92+0x6000] ;  /* 0x006000005c10783b */ /* 0x000e680000000200 */
[----:B------:R-:W1:Y:S04]  /*37c0*/  LDSM.16.M88.4 R12, [R92+0x6800] ;  /* 0x006800005c0c783b */ /* 0x000e680000000200 */
[----:B------:R-:W1:Y:S04]  /*37d0*/  LDSM.16.M88.4 R48, [R92+0x7000] ;  /* 0x007000005c30783b */ /* 0x000e680000000200 */
[----:B------:R-:W1:Y:S04]  /*37e0*/  LDSM.16.M88.4 R44, [R92+0x7800] ;  /* 0x007800005c2c783b */ /* 0x000e680000000200 */
[----:B------:R-:W-:Y:S01]  /*37f0*/  LDSM.16.M88.4 R60, [R91+0x6000] ;  /* 0x006000005b3c783b */ /* 0x000fe20000000200 */
[C---:B-----5:R-:W-:Y:S03]  /*3800*/  HMMA.16816.F32.BF16 R40, R20.reuse, R36, RZ ;  /* 0x000000241428723c */ /* 0x060fe600000418ff */
[----:B------:R-:W-:Y:S04]  /*3810*/  LDSM.16.M88.4 R56, [R91+0x6800] ;  /* 0x006800005b38783b */ /* 0x000fe80000000200 */
[----:B------:R-:W-:Y:S01]  /*3820*/  LDSM.16.M88.4 R52, [R88+0x6000] ;  /* 0x006000005834783b */ /* 0x000fe20000000200 */
[C---:B--2---:R-:W-:Y:S03]  /*3830*/  HMMA.16816.F32.BF16 R32, R20.reuse, R28, RZ ;  /* 0x0000001c1420723c */ /* 0x044fe600000418ff */
[----:B------:R-:W-:Y:S04]  /*3840*/  LDSM.16.M88.4 R72, [R178+UR5+0x9000] ;  /* 0x00900005b248783b */ /* 0x000fe80008000200 */
[----:B------:R-:W-:Y:S01]  /*3850*/  LDSM.16.M88.4 R80, [R92+0xb800] ;  /* 0x00b800005c50783b */ /* 0x000fe20000000200 */
[C---:B------:R-:W-:Y:S08]  /*3860*/  HMMA.16816.F32.BF16 R36, R20.reuse, R38, RZ ;  /* 0x000000261424723c */ /* 0x040ff000000418ff */
[C---:B------:R-:W-:Y:S08]  /*3870*/  HMMA.16816.F32.BF16 R28, R20.reuse, R30, RZ ;  /* 0x0000001e141c723c */ /* 0x040ff000000418ff */
[C---:B---3--:R-:W-:Y:S08]  /*3880*/  HMMA.16816.F32.BF16 R24, R20.reuse, R68, RZ ;  /* 0x000000441418723c */ /* 0x048ff000000418ff */
[C---:B------:R-:W-:Y:S08]  /*3890*/  HMMA.16816.F32.BF16 R68, R20.reuse, R70, RZ ;  /* 0x000000461444723c */ /* 0x040ff000000418ff */
[C---:B----4-:R-:W-:Y:S08]  /*38a0*/  HMMA.16816.F32.BF16 R64, R20.reuse, R4, RZ ;  /* 0x000000041440723c */ /* 0x050ff000000418ff */
[----:B------:R-:W-:Y:S01]  /*38b0*/  HMMA.16816.F32.BF16 R20, R20, R6, RZ ;  /* 0x000000061414723c */ /* 0x000fe200000418ff */
[----:B------:R-:W2:Y:S07]  /*38c0*/  LDSM.16.M88.4 R4, [R93] ;  /* 0x000000005d04783b */ /* 0x000eae0000000200 */
[C---:B-1----:R-:W-:Y:S08]  /*38d0*/  HMMA.16816.F32.BF16 R40, R8.reuse, R16, R40 ;  /* 0x000000100828723c */ /* 0x042ff00000041828 */
[C---:B------:R-:W-:Y:S01]  /*38e0*/  HMMA.16816.F32.BF16 R36, R8.reuse, R18, R36 ;  /* 0x000000120824723c */ /* 0x040fe20000041824 */
[----:B------:R-:W1:Y:S07]  /*38f0*/  LDSM.16.M88.4 R16, [R91+0x7000] ;  /* 0x007000005b10783b */ /* 0x000e6e0000000200 */
[C---:B------:R-:W-:Y:S08]  /*3900*/  HMMA.16816.F32.BF16 R32, R8.reuse, R12, R32 ;  /* 0x0000000c0820723c */ /* 0x040ff00000041820 */
[C---:B------:R-:W-:Y:S01]  /*3910*/  HMMA.16816.F32.BF16 R28, R8.reuse, R14, R28 ;  /* 0x0000000e081c723c */ /* 0x040fe2000004181c */
[----:B------:R-:W3:Y:S07]  /*3920*/  LDSM.16.M88.4 R12, [R91+0x7800] ;  /* 0x007800005b0c783b */ /* 0x000eee0000000200 */
[C---:B------:R-:W-:Y:S08]  /*3930*/  HMMA.16816.F32.BF16 R24, R8.reuse, R48, R24 ;  /* 0x000000300818723c */ /* 0x040ff00000041818 */
[C---:B------:R-:W-:Y:S01]  /*3940*/  HMMA.16816.F32.BF16 R68, R8.reuse, R50, R68 ;  /* 0x000000320844723c */ /* 0x040fe20000041844 */
[----:B------:R-:W4:Y:S07]  /*3950*/  LDSM.16.M88.4 R48, [R90] ;  /* 0x000000005a30783b */ /* 0x000f2e0000000200 */
        /* <DEDUP_REMOVED lines=9> */
[----:B------:R-:W2:Y:S07]  /*39f0*/  LDSM.16.M88.4 R56, [R88+0x7800] ;  /* 0x007800005838783b */ /* 0x000eae0000000200 */
[C---:B-1----:R-:W-:Y:S08]  /*3a00*/  HMMA.16816.F32.BF16 R24, R4.reuse, R16, R24 ;  /* 0x000000100418723c */ /* 0x042ff00000041818 */
[C---:B------:R-:W-:Y:S01]  /*3a10*/  HMMA.16816.F32.BF16 R68, R4.reuse, R18, R68 ;  /* 0x000000120444723c */ /* 0x040fe20000041844 */
[----:B------:R-:W-:Y:S07]  /*3a20*/  LDSM.16.M88.4 R16, [R77+0x2000] ;  /* 0x002000004d10783b */ /* 0x000fee0000000200 */
[C---:B---3--:R-:W-:Y:S08]  /*3a30*/  HMMA.16816.F32.BF16 R64, R4.reuse, R12, R64 ;  /* 0x0000000c0440723c */ /* 0x048ff00000041840 */
[----:B------:R-:W-:Y:S01]  /*3a40*/  HMMA.16816.F32.BF16 R20, R4, R14, R20 ;  /* 0x0000000e0414723c */ /* 0x000fe20000041814 */
[----:B------:R-:W1:Y:S04]  /*3a50*/  LDSM.16.M88.4 R12, [R178+UR5+0x8000] ;  /* 0x00800005b20c783b */ /* 0x000e680008000200 */
[----:B------:R-:W3:Y:S03]  /*3a60*/  LDSM.16.M88.4 R4, [R178+UR5+0x8800] ;  /* 0x00880005b204783b */ /* 0x000ee60008000200 */
[C---:B----4-:R-:W-:Y:S08]  /*3a70*/  HMMA.16816.F32.BF16 R40, R48.reuse, R52, R40 ;  /* 0x000000343028723c */ /* 0x050ff00000041828 */
[C---:B------:R-:W-:Y:S01]  /*3a80*/  HMMA.16816.F32.BF16 R36, R48.reuse, R54, R36 ;  /* 0x000000363024723c */ /* 0x040fe20000041824 */
[----:B------:R-:W4:Y:S07]  /*3a90*/  LDSM.16.M88.4 R52, [R178+UR5+0x9800] ;  /* 0x00980005b234783b */ /* 0x000f2e0008000200 */
[C---:B-----5:R-:W-:Y:S08]  /*3aa0*/  HMMA.16816.F32.BF16 R32, R48.reuse, R44, R32 ;  /* 0x0000002c3020723c */ /* 0x060ff00000041820 */
[C---:B------:R-:W-:Y:S01]  /*3ab0*/  HMMA.16816.F32.BF16 R28, R48.reuse, R46, R28 ;  /* 0x0000002e301c723c */ /* 0x040fe2000004181c */
[----:B------:R-:W-:Y:S07]  /*3ac0*/  LDSM.16.M88.4 R44, [R94+0x2000] ;  /* 0x002000005e2c783b */ /* 0x000fee0000000200 */
[C---:B------:R-:W-:Y:S08]  /*3ad0*/  HMMA.16816.F32.BF16 R24, R48.reuse, R8, R24 ;  /* 0x000000083018723c */ /* 0x040ff00000041818 */
[C---:B------:R-:W-:Y:S01]  /*3ae0*/  HMMA.16816.F32.BF16 R68, R48.reuse, R10, R68 ;  /* 0x0000000a3044723c */ /* 0x040fe20000041844 */
[----:B------:R-:W5:Y:S07]  /*3af0*/  LDSM.16.M88.4 R8, [R92+0x8000] ;  /* 0x008000005c08783b */ /* 0x000f6e0000000200 */
[C---:B--2---:R-:W-:Y:S08]  /*3b00*/  HMMA.16816.F32.BF16 R64, R48.reuse, R56, R64 ;  /* 0x000000383040723c */ /* 0x044ff00000041840 */
[----:B------:R-:W-:Y:S01]  /*3b10*/  HMMA.16816.F32.BF16 R20, R48, R58, R20 ;  /* 0x0000003a3014723c */ /* 0x000fe20000041814 */
[----:B------:R-:W2:Y:S04]  /*3b20*/  LDSM.16.M88.4 R56, [R92+0x9000] ;  /* 0x009000005c38783b */ /* 0x000ea80000000200 */
[----:B------:R-:W2:Y:S03]  /*3b30*/  LDSM.16.M88.4 R48, [R92+0x9800] ;  /* 0x009800005c30783b */ /* 0x000ea60000000200 */
[C---:B-1----:R-:W-:Y:S08]  /*3b40*/  HMMA.16816.F32.BF16 R40, R16.reuse, R12, R40 ;  /* 0x0000000c1028723c */ /* 0x042ff00000041828 */
[C---:B------:R-:W-:Y:S01]  /*3b50*/  HMMA.16816.F32.BF16 R36, R16.reuse, R14, R36 ;  /* 0x0000000e1024723c */ /* 0x040fe20000041824 */
[----:B------:R-:W-:Y:S07]  /*3b60*/  LDSM.16.M88.4 R12, [R93+0x2000] ;  /* 0x002000005d0c783b */ /* 0x000fee0000000200 */
[C---:B---3--:R-:W-:Y:S08]  /*3b70*/  HMMA.16816.F32.BF16 R32, R16.reuse, R4, R32 ;  /* 0x000000041020723c */ /* 0x048ff00000041820 */
[C---:B------:R-:W-:Y:S01]  /*3b80*/  HMMA.16816.F32.BF16 R28, R16.reuse, R6, R28 ;  /* 0x00000006101c723c */ /* 0x040fe2000004181c */
[----:B------:R-:W1:Y:S07]  /*3b90*/  LDSM.16.M88.4 R4, [R91+0x8000] ;  /* 0x008000005b04783b */ /* 0x000e6e0000000200 */
[C---:B------:R-:W-:Y:S08]  /*3ba0*/  HMMA.16816.F32.BF16 R24, R16.reuse, R72, R24 ;  /* 0x000000481018723c */ /* 0x040ff00000041818 */
[C---:B------:R-:W-:Y:S01]  /*3bb0*/  HMMA.16816.F32.BF16 R68, R16.reuse, R74, R68 ;  /* 0x0000004a1044723c */ /* 0x040fe20000041844 */
[----:B------:R-:W-:Y:S07]  /*3bc0*/  LDSM.16.M88.4 R72, [R94+0x4000] ;  /* 0x004000005e48783b */ /* 0x000fee0000000200 */
[C---:B----4-:R-:W-:Y:S08]  /*3bd0*/  HMMA.16816.F32.BF16 R64, R16.reuse, R52, R64 ;  /* 0x000000341040723c */ /* 0x050ff00000041840 */
[----:B------:R-:W-:Y:S01]  /*3be0*/  HMMA.16816.F32.BF16 R20, R16, R54, R20 ;  /* 0x000000361014723c */ /* 0x000fe20000041814 */
[----:B------:R-:W3:Y:S04]  /*3bf0*/  LDSM.16.M88.4 R16, [R91+0x8800] ;  /* 0x008800005b10783b */ /* 0x000ee80000000200 */
[----:B------:R-:W-:Y:S03]  /*3c00*/  LDSM.16.M88.4 R52, [R91+0x9800] ;  /* 0x009800005b34783b */ /* 0x000fe60000000200 */
[C---:B-----5:R-:W-:Y:S08]  /*3c10*/  HMMA.16816.F32.BF16 R40, R44.reuse, R8, R40 ;  /* 0x000000082c28723c */ /* 0x060ff00000041828 */
[C---:B------:R-:W-:Y:S01]  /*3c20*/  HMMA.16816.F32.BF16 R36, R44.reuse, R10, R36 ;  /* 0x0000000a2c24723c */ /* 0x040fe20000041824 */
[----:B------:R-:W4:Y:S07]  /*3c30*/  LDSM.16.M88.4 R8, [R91+0x9000] ;  /* 0x009000005b08783b */ /* 0x000f2e0000000200 */
[C---:B------:R-:W-:Y:S08]  /*3c40*/  HMMA.16816.F32.BF16 R32, R44.reuse, R60, R32 ;  /* 0x0000003c2c20723c */ /* 0x040ff00000041820 */
[C---:B------:R-:W-:Y:S01]  /*3c50*/  HMMA.16816.F32.BF16 R28, R44.reuse, R62, R28 ;  /* 0x0000003e2c1c723c */ /* 0x040fe2000004181c */
[----:B------:R-:W-:Y:S07]  /*3c60*/  LDSM.16.M88.4 R60, [R93+0x4000] ;  /* 0x004000005d3c783b */ /* 0x000fee0000000200 */
[C---:B--2---:R-:W-:Y:S08]  /*3c70*/  HMMA.16816.F32.BF16 R24, R44.reuse, R56, R24 ;  /* 0x000000382c18723c */ /* 0x044ff00000041818 */
[C---:B------:R-:W-:Y:S01]  /*3c80*/  HMMA.16816.F32.BF16 R68, R44.reuse, R58, R68 ;  /* 0x0000003a2c44723c */ /* 0x040fe20000041844 */
[----:B------:R-:W-:Y:S07]  /*3c90*/  LDSM.16.M88.4 R56, [R91+0xa000] ;  /* 0x00a000005b38783b */ /* 0x000fee0000000200 */
[C---:B------:R-:W-:Y:S08]  /*3ca0*/  HMMA.16816.F32.BF16 R64, R44.reuse, R48, R64 ;  /* 0x000000302c40723c */ /* 0x040ff00000041840 */
[----:B------:R-:W-:Y:S01]  /*3cb0*/  HMMA.16816.F32.BF16 R20, R44, R50, R20 ;  /* 0x000000322c14723c */ /* 0x000fe20000041814 */
[----:B------:R-:W-:Y:S04]  /*3cc0*/  LDSM.16.M88.4 R44, [R88+0x8000] ;  /* 0x00800000582c783b */ /* 0x000fe80000000200 */
[----:B------:R-:W-:Y:S03]  /*3cd0*/  LDSM.16.M88.4 R48, [R88+0x8800] ;  /* 0x008800005830783b */ /* 0x000fe60000000200 */
[C---:B-1----:R-:W-:Y:S08]  /*3ce0*/  HMMA.16816.F32.BF16 R40, R12.reuse, R4, R40 ;  /* 0x000000040c28723c */ /* 0x042ff00000041828 */
[C---:B------:R-:W-:Y:S01]  /*3cf0*/  HMMA.16816.F32.BF16 R36, R12.reuse, R6, R36 ;  /* 0x000000060c24723c */ /* 0x040fe20000041824 */
[----:B------:R-:W1:Y:S07]  /*3d00*/  LDSM.16.M88.4 R4, [R90+0x2000] ;  /* 0x002000005a04783b */ /* 0x000e6e0000000200 */
[C---:B---3--:R-:W-:Y:S08]  /*3d10*/  HMMA.16816.F32.BF16 R32, R12.reuse, R16, R32 ;  /* 0x000000100c20723c */ /* 0x048ff00000041820 */
[C---:B------:R-:W-:Y:S01]  /*3d20*/  HMMA.16816.F32.BF16 R28, R12.reuse, R18, R28 ;  /* 0x000000120c1c723c */ /* 0x040fe2000004181c */
[----:B------:R-:W2:Y:S07]  /*3d30*/  LDSM.16.M88.4 R16, [R88+0x9000] ;  /* 0x009000005810783b */ /* 0x000eae0000000200 */
[C---:B----4-:R-:W-:Y:S08]  /*3d40*/  HMMA.16816.F32.BF16 R24, R12.reuse, R8, R24 ;  /* 0x000000080c18723c */ /* 0x050ff00000041818 */
[C---:B------:R-:W-:Y:S01]  /*3d50*/  HMMA.16816.F32.BF16 R68, R12.reuse, R10, R68 ;  /* 0x0000000a0c44723c */ /* 0x040fe20000041844 */
[----:B------:R-:W3:Y:S07]  /*3d60*/  LDSM.16.M88.4 R8, [R88+0x9800] ;  /* 0x009800005808783b */ /* 0x000eee0000000200 */
[C---:B------:R-:W-:Y:S08]  /*3d70*/  HMMA.16816.F32.BF16 R64, R12.reuse, R52, R64 ;  /* 0x000000340c40723c */ /* 0x040ff00000041840 */
[----:B------:R-:W-:Y:S01]  /*3d80*/  HMMA.16816.F32.BF16 R20, R12, R54, R20 ;  /* 0x000000360c14723c */ /* 0x000fe20000041814 */
[----:B------:R-:W-:Y:S04]  /*3d90*/  LDSM.16.M88.4 R12, [R77+0x4000] ;  /* 0x004000004d0c783b */ /* 0x000fe80000000200 */
[----:B------:R-:W4:Y:S03]  /*3da0*/  LDSM.16.M88.4 R52, [R178+UR5+0xa000] ;  /* 0x00a00005b234783b */ /* 0x000f260008000200 */
[C---:B-1----:R-:W-:Y:S01]  /*3db0*/  HMMA.16816.F32.BF16 R40, R4.reuse, R44, R40 ;  /* 0x0000002c0428723c */ /* 0x042fe20000041828 */
[----:B------:R-:W-:Y:S07]  /*3dc0*/  LDSM.16.M88.4 R76, [R92+0xb000] ;  /* 0x00b000005c4c783b */ /* 0x000fee0000000200 */
[C---:B------:R-:W-:Y:S01]  /*3dd0*/  HMMA.16816.F32.BF16 R36, R4.reuse, R46, R36 ;  /* 0x0000002e0424723c */ /* 0x040fe20000041824 */
[----:B------:R-:W1:Y:S07]  /*3de0*/  LDSM.16.M88.4 R44, [R178+UR5+0xa800] ;  /* 0x00a80005b22c783b */ /* 0x000e6e0008000200 */
[C---:B------:R-:W-:Y:S08]  /*3df0*/  HMMA.16816.F32.BF16 R32, R4.reuse, R48, R32 ;  /* 0x000000300420723c */ /* 0x040ff00000041820 */
[C---:B------:R-:W-:Y:S01]  /*3e00*/  HMMA.16816.F32.BF16 R28, R4.reuse, R50, R28 ;  /* 0x00000032041c723c */ /* 0x040fe2000004181c */
[----:B------:R-:W5:Y:S07]  /*3e10*/  LDSM.16.M88.4 R48, [R178+UR5+0xb800] ;  /* 0x00b80005b230783b */ /* 0x000f6e0008000200 */
[C---:B--2---:R-:W-:Y:S08]  /*3e20*/  HMMA.16816.F32.BF16 R24, R4.reuse, R16, R24 ;  /* 0x000000100418723c */ /* 0x044ff00000041818 */
[C---:B------:R-:W-:Y:S01]  /*3e30*/  HMMA.16816.F32.BF16 R68, R4.reuse, R18, R68 ;  /* 0x000000120444723c */ /* 0x040fe20000041844 */
[----:B------:R-:W-:Y:S07]  /*3e40*/  LDSM.16.M88.4 R16, [R178+UR5+0xb000] ;  /* 0x00b00005b210783b */ /* 0x000fee0008000200 */
[C---:B---3--:R-:W-:Y:S08]  /*3e50*/  HMMA.16816.F32.BF16 R64, R4.reuse, R8, R64 ;  /* 0x000000080440723c */ /* 0x048ff00000041840 */
[----:B------:R-:W-:Y:S01]  /*3e60*/  HMMA.16816.F32.BF16 R20, R4, R10, R20 ;  /* 0x0000000a0414723c */ /* 0x000fe20000041814 */
[----:B------:R-:W2:Y:S04]  /*3e70*/  LDSM.16.M88.4 R8, [R92+0xa000] ;  /* 0x00a000005c08783b */ /* 0x000ea80000000200 */
[----:B------:R-:W3:Y:S03]  /*3e80*/  LDSM.16.M88.4 R4, [R92+0xa800] ;  /* 0x00a800005c04783b */ /* 0x000ee60000000200 */
[C---:B----4-:R-:W-:Y:S08]  /*3e90*/  HMMA.16816.F32.BF16 R40, R12.reuse, R52, R40 ;  /* 0x000000340c28723c */ /* 0x050ff00000041828 */
[C---:B------:R-:W-:Y:S01]  /*3ea0*/  HMMA.16816.F32.BF16 R36, R12.reuse, R54, R36 ;  /* 0x000000360c24723c */ /* 0x040fe20000041824 */
[----:B------:R-:W-:Y:S07]  /*3eb0*/  LDSM.16.M88.4 R52, [R91+0xa800] ;  /* 0x00a800005b34783b */ /* 0x000fee0000000200 */
[C---:B-1----:R-:W-:Y:S08]  /*3ec0*/  HMMA.16816.F32.BF16 R32, R12.reuse, R44, R32 ;  /* 0x0000002c0c20723c */ /* 0x042ff00000041820 */
[C---:B------:R-:W-:Y:S01]  /*3ed0*/  HMMA.16816.F32.BF16 R28, R12.reuse, R46, R28 ;  /* 0x0000002e0c1c723c */ /* 0x040fe2000004181c */
[----:B------:R-:W1:Y:S07]  /*3ee0*/  LDSM.16.M88.4 R44, [R91+0xb800] ;  /* 0x00b800005b2c783b */ /* 0x000e6e0000000200 */
[----:B-----5:R-:W-:Y:S08]  /*3ef0*/  HMMA.16816.F32.BF16 R20, R12, R50, R20 ;  /* 0x000000320c14723c */ /* 0x020ff00000041814 */
[C---:B--2---:R-:W-:Y:S08]  /*3f00*/  HMMA.16816.F32.BF16 R40, R72.reuse, R8, R40 ;  /* 0x000000084828723c */ /* 0x044ff00000041828 */
[C---:B------:R-:W-:Y:S01]  /*3f10*/  HMMA.16816.F32.BF16 R36, R72.reuse, R10, R36 ;  /* 0x0000000a4824723c */ /* 0x040fe20000041824 */
[----:B------:R-:W-:Y:S07]  /*3f20*/  LDSM.16.M88.4 R8, [R88+0xb800] ;  /* 0x00b800005808783b */ /* 0x000fee0000000200 */
[C---:B---3--:R-:W-:Y:S08]  /*3f30*/  HMMA.16816.F32.BF16 R32, R72.reuse, R4, R32 ;  /* 0x000000044820723c */ /* 0x048ff00000041820 */
[C---:B------:R-:W-:Y:S01]  /*3f40*/  HMMA.16816.F32.BF16 R28, R72.reuse, R6, R28 ;  /* 0x00000006481c723c */ /* 0x040fe2000004181c */
[----:B------:R-:W2:Y:S07]  /*3f50*/  LDSM.16.M88.4 R4, [R90+0x4000] ;  /* 0x004000005a04783b */ /* 0x000eae0000000200 */
[----:B------:R-:W-:Y:S08]  /*3f60*/  HMMA.16816.F32.BF16 R20, R72, R82, R20 ;  /* 0x000000524814723c */ /* 0x000ff00000041814 */
[C---:B------:R-:W-:Y:S01]  /*3f70*/  HMMA.16816.F32.BF16 R64, R12.reuse, R48, R64 ;  /* 0x000000300c40723c */ /* 0x040fe20000041840 */
[----:B------:R-:W-:Y:S07]  /*3f80*/  LDSM.16.M88.4 R48, [R91+0xb000] ;  /* 0x00b000005b30783b */ /* 0x000fee0000000200 */
[C---:B------:R-:W-:Y:S08]  /*3f90*/  HMMA.16816.F32.BF16 R24, R12.reuse, R16, R24 ;  /* 0x000000100c18723c */ /* 0x040ff00000041818 */
[----:B------:R-:W-:Y:S01]  /*3fa0*/  HMMA.16816.F32.BF16 R68, R12, R18, R68 ;  /* 0x000000120c44723c */ /* 0x000fe20000041844 */
[----:B------:R-:W3:Y:S04]  /*3fb0*/  LDSM.16.M88.4 R16, [R88+0xa000] ;  /* 0x00a000005810783b */ /* 0x000ee80000000200 */
[----:B------:R-:W4:Y:S03]  /*3fc0*/  LDSM.16.M88.4 R12, [R88+0xa800] ;  /* 0x00a80000580c783b */ /* 0x000f260000000200 */
[----:B-1----:R-:W-:Y:S08]  /*3fd0*/  HMMA.16816.F32.BF16 R20, R60, R46, R20 ;  /* 0x0000002e3c14723c */ /* 0x002ff00000041814 */
[----:B------:R-:W-:Y:S08]  /*3fe0*/  HMMA.16816.F32.BF16 R64, R72, R80, R64 ;  /* 0x000000504840723c */ /* 0x000ff00000041840 */
[C---:B------:R-:W-:Y:S08]  /*3ff0*/  HMMA.16816.F32.BF16 R40, R60.reuse, R56, R40 ;  /* 0x000000383c28723c */ /* 0x040ff00000041828 */
[C---:B------:R-:W-:Y:S08]  /*4000*/  HMMA.16816.F32.BF16 R36, R60.reuse, R58, R36 ;  /* 0x0000003a3c24723c */ /* 0x040ff00000041824 */
[----:B------:R-:W-:Y:S08]  /*4010*/  HMMA.16816.F32.BF16 R32, R60, R52, R32 ;  /* 0x000000343c20723c */ /* 0x000ff00000041820 */
[----:B--2---:R-:W-:Y:S08]  /*4020*/  HMMA.16816.F32.BF16 R20, R4, R10, R20 ;  /* 0x0000000a0414723c */ /* 0x004ff00000041814 */
[----:B------:R-:W-:Y:S01]  /*4030*/  HMMA.16816.F32.BF16 R52, R60, R54, R28 ;  /* 0x000000363c34723c */ /* 0x000fe2000004181c */
[----:B------:R-:W1:Y:S01]  /*4040*/  LDSM.16.M88.4 R28, [R88+0xb000] ;  /* 0x00b00000581c783b */ /* 0x000e620000000200 */
[----:B------:R-:W-:-:S06]  /*4050*/  DEPBAR.LE SB0, 0x0 ;  /* 0x000080000000791a */ /* 0x000fcc0000000000 */
[----:B------:R-:W-:Y:S08]  /*4060*/  HMMA.16816.F32.BF16 R24, R72, R76, R24 ;  /* 0x0000004c4818723c */ /* 0x000ff00000041818 */
[----:B------:R-:W-:Y:S01]  /*4070*/  HMMA.16816.F32.BF16 R64, R60, R44, R64 ;  /* 0x0000002c3c40723c */ /* 0x000fe20000041840 */
[----:B------:R-:W-:-:S04]  /*4080*/  IMAD.IADD R45, R146, 0x1, R157 ;  /* 0x00000001922d7824 */ /* 0x000fc800078e029d */
[----:B------:R-:W-:-:S03]  /*4090*/  VIADD R11, R45, 0x38 ;  /* 0x000000382d0b7836 */ /* 0x000fc60000000000 */
[C---:B---3--:R-:W-:Y:S02]  /*40a0*/  HMMA.16816.F32.BF16 R40, R4.reuse, R16, R40 ;  /* 0x000000100428723c */ /* 0x048fe40000041828 */
[C---:B------:R-:W-:Y:S02]  /*40b0*/  ISETP.GE.AND P4, PT, R11.reuse, R176, PT ;  /* 0x000000b00b00720c */ /* 0x040fe40003f86270 */
[----:B------:R-:W-:Y:S02]  /*40c0*/  I2FP.F32.U32 R10, R11 ;  /* 0x0000000b000a7245 */ /* 0x000fe40000201000 */
[----:B------:R-:W-:Y:S01]  /*40d0*/  ISETP.GE.AND P2, PT, R11, R2, PT ;  /* 0x000000020b00720c */ /* 0x000fe20003f46270 */
[----:B------:R-:W-:Y:S01]  /*40e0*/  VIADD R11, R45, 0x1 ;  /* 0x000000012d0b7836 */ /* 0x000fe20000000000 */
[----:B------:R-:W-:Y:S01]  /*40f0*/  HMMA.16816.F32.BF16 R36, R4, R18, R36 ;  /* 0x000000120424723c */ /* 0x000fe20000041824 */
[CC--:B------:R-:W-:Y:S01]  /*4100*/  FFMA.FTZ R20, R3.reuse, R10.reuse, R20 ;  /* 0x0000000a03147223 */ /* 0x0c0fe20000010014 */
[----:B------:R-:W-:-:S02]  /*4110*/  FFMA.FTZ R22, R3, R10, R22 ;  /* 0x0000000a03167223 */ /* 0x000fc40000010016 */
[C---:B------:R-:W-:Y:S02]  /*4120*/  ISETP.GE.AND P6, PT, R11.reuse, R176, PT ;  /* 0x000000b00b00720c */ /* 0x040fe40003fc6270 */
[----:B------:R-:W-:Y:S02]  /*4130*/  ISETP.GE.AND P5, PT, R11, R2, PT ;  /* 0x000000020b00720c */ /* 0x000fe40003fa6270 */
[----:B------:R-:W-:Y:S01]  /*4140*/  HMMA.16816.F32.BF16 R68, R72, R78, R68 ;  /* 0x0000004e4844723c */ /* 0x000fe20000041844 */
[----:B------:R-:W-:Y:S02]  /*4150*/  FSEL R182, R20, -INF , !P4 ;  /* 0xff80000014b67808 */ /* 0x000fe40006000000 */
[----:B------:R-:W-:-:S05]  /*4160*/  FSEL R175, R22, -INF , !P2 ;  /* 0xff80000016af7808 */ /* 0x000fca0005000000 */
[----:B----4-:R-:W-:Y:S01]  /*4170*/  HMMA.16816.F32.BF16 R32, R4, R12, R32 ;  /* 0x0000000c0420723c */ /* 0x010fe20000041820 */
[----:B------:R-:W-:Y:S01]  /*4180*/  VIADD R13, R45, 0x8 ;  /* 0x000000082d0d7836 */ /* 0x000fe20000000000 */
[----:B------:R-:W-:-:S04]  /*4190*/  I2FP.F32.U32 R12, R11 ;  /* 0x0000000b000c7245 */ /* 0x000fc80000201000 */
[----:B------:R-:W-:Y:S01]  /*41a0*/  I2FP.F32.U32 R11, R13 ;  /* 0x0000000d000b7245 */ /* 0x000fe20000201000 */
[----:B------:R-:W-:Y:S01]  /*41b0*/  FFMA.FTZ R43, R3, R12, R43 ;  /* 0x0000000c032b7223 */ /* 0x000fe2000001002b */
[----:B------:R-:W-:Y:S01]  /*41c0*/  HMMA.16816.F32.BF16 R24, R60, R48, R24 ;  /* 0x000000303c18723c */ /* 0x000fe20000041818 */
[----:B------:R-:W-:Y:S01]  /*41d0*/  ISETP.GE.AND P3, PT, R13, R176, PT ;  /* 0x000000b00d00720c */ /* 0x000fe20003f66270 */
[----:B------:R-:W-:Y:S01]  /*41e0*/  FFMA.FTZ R41, R3, R12, R41 ;  /* 0x0000000c03297223 */ /* 0x000fe20000010029 */
[----:B------:R-:W-:Y:S01]  /*41f0*/  ISETP.GE.AND P4, PT, R13, R2, PT ;  /* 0x000000020d00720c */ /* 0x000fe20003f86270 */
[CC--:B------:R-:W-:Y:S01]  /*4200*/  FFMA.FTZ R20, R3.reuse, R11.reuse, R36 ;  /* 0x0000000b03147223 */ /* 0x0c0fe20000010024 */
[----:B------:R-:W-:Y:S01]  /*4210*/  FFMA.FTZ R19, R3, R11, R38 ;  /* 0x0000000b03137223 */ /* 0x000fe20000010026 */
[----:B------:R-:W-:Y:S01]  /*4220*/  VIADD R13, R45, 0x9 ;  /* 0x000000092d0d7836 */ /* 0x000fe20000000000 */
[----:B------:R-:W-:Y:S01]  /*4230*/  FSEL R47, R43, -INF , !P5 ;  /* 0xff8000002b2f7808 */ /* 0x000fe20006800000 */
[C---:B------:R-:W-:Y:S01]  /*4240*/  VIADD R11, R45.reuse, 0x10 ;  /* 0x000000102d0b7836 */ /* 0x040fe20000000000 */
[----:B------:R-:W-:Y:S01]  /*4250*/  HMMA.16816.F32.BF16 R52, R4, R14, R52 ;  /* 0x0000000e0434723c */ /* 0x000fe20000041834 */
[----:B------:R-:W-:Y:S01]  /*4260*/  FSEL R20, R20, -INF , !P3 ;  /* 0xff80000014147808 */ /* 0x000fe20005800000 */
[----:B------:R-:W-:Y:S01]  /*4270*/  VIADD R15, R45, 0x11 ;  /* 0x000000112d0f7836 */ /* 0x000fe20000000000 */
[----:B------:R-:W-:-:S02]  /*4280*/  I2FP.F32.U32 R10, R13 ;  /* 0x0000000d000a7245 */ /* 0x000fc40000201000 */
[C---:B------:R-:W-:Y:S02]  /*4290*/  ISETP.GE.AND P5, PT, R11.reuse, R176, PT ;  /* 0x000000b00b00720c */ /* 0x040fe40003fa6270 */
[----:B------:R-:W-:Y:S01]  /*42a0*/  ISETP.GE.AND P3, PT, R11, R2, PT ;  /* 0x000000020b00720c */ /* 0x000fe20003f66270 */
[----:B------:R-:W-:Y:S01]  /*42b0*/  HMMA.16816.F32.BF16 R68, R60, R50, R68 ;  /* 0x000000323c44723c */ /* 0x000fe20000041844 */
[----:B------:R-:W-:Y:S01]  /*42c0*/  I2FP.F32.U32 R11, R11 ;  /* 0x0000000b000b7245 */ /* 0x000fe20000201000 */
[-C--:B------:R-:W-:Y:S01]  /*42d0*/  FFMA.FTZ R18, R3, R10.reuse, R37 ;  /* 0x0000000a03127223 */ /* 0x080fe20000010025 */
[----:B------:R-:W-:Y:S01]  /*42e0*/  FSEL R22, R41, -INF , !P6 ;  /* 0xff80000029167808 */ /* 0x000fe20007000000 */
[----:B------:R-:W-:Y:S01]  /*42f0*/  FFMA.FTZ R17, R3, R10, R39 ;  /* 0x0000000a03117223 */ /* 0x000fe20000010027 */
[----:B------:R-:W-:Y:S01]  /*4300*/  ISETP.GE.AND P2, PT, R13, R176, PT ;  /* 0x000000b00d00720c */ /* 0x000fe20003f46270 */
[----:B------:R-:W-:Y:S01]  /*4310*/  FFMA.FTZ R10, R3, R11, R32 ;  /* 0x0000000b030a7223 */ /* 0x000fe20000010020 */
[----:B------:R-:W-:Y:S01]  /*4320*/  ISETP.GE.AND P6, PT, R13, R2, PT ;  /* 0x000000020d00720c */ /* 0x000fe20003fc6270 */
[----:B------:R-:W-:Y:S01]  /*4330*/  VIADD R13, R45, 0x18 ;  /* 0x000000182d0d7836 */ /* 0x000fe20000000000 */
[C---:B-1----:R-:W-:Y:S01]  /*4340*/  HMMA.16816.F32.BF16 R24, R4.reuse, R28, R24 ;  /* 0x0000001c0418723c */ /* 0x042fe20000041818 */
[----:B------:R-:W-:Y:S01]  /*4350*/  I2FP.F32.U32 R12, R15 ;  /* 0x0000000f000c7245 */ /* 0x000fe20000201000 */
[----:B------:R-:W-:Y:S01]  /*4360*/  FFMA.FTZ R29, R3, R11, R34 ;  /* 0x0000000b031d7223 */ /* 0x000fe20000010022 */
[----:B------:R-:W-:Y:S01]  /*4370*/  FSEL R17, R17, -INF , !P6 ;  /* 0xff80000011117808 */ /* 0x000fe20007000000 */
[----:B------:R-:W-:Y:S01]  /*4380*/  VIADD R11, R45, 0x21 ;  /* 0x000000212d0b7836 */ /* 0x000fe20000000000 */
[----:B------:R-:W-:Y:S01]  /*4390*/  FSEL R10, R10, -INF , !P5 ;  /* 0xff8000000a0a7808 */ /* 0x000fe20006800000 */
[----:B------:R-:W-:Y:S01]  /*43a0*/  FFMA.FTZ R16, R3, R12, R33 ;  /* 0x0000000c03107223 */ /* 0x000fe20000010021 */
[----:B------:R-:W-:Y:S01]  /*43b0*/  ISETP.GE.AND P6, PT, R13, R176, PT ;  /* 0x000000b00d00720c */ /* 0x000fe20003fc6270 */
[----:B------:R-:W-:Y:S01]  /*43c0*/  FFMA.FTZ R35, R3, R12, R35 ;  /* 0x0000000c03237223 */ /* 0x000fe20000010023 */
[----:B------:R-:W-:Y:S01]  /*43d0*/  BAR.SYNC.DEFER_BLOCKING 0x0 ;  /* 0x0000000000007b1d */ /* 0x000fe20000010000 */
[----:B------:R-:W-:Y:S01]  /*43e0*/  ISETP.GE.AND P5, PT, R13, R2, PT ;  /* 0x000000020d00720c */ /* 0x000fe20003fa6270 */
[----:B------:R-:W-:Y:S01]  /*43f0*/  HMMA.16816.F32.BF16 R68, R4, R30, R68 ;  /* 0x0000001e0444723c */ /* 0x000fe20000041844 */
[----:B------:R-:W-:Y:S01]  /*4400*/  I2FP.F32.U32 R13, R13 ;  /* 0x0000000d000d7245 */ /* 0x000fe20000201000 */
[----:B------:R-:W-:Y:S01]  /*4410*/  VIADD R31, R45, 0x20 ;  /* 0x000000202d1f7836 */ /* 0x000fe20000000000 */
[----:B------:R-:W-:-:S02]  /*4420*/  FSEL R19, R19, -INF , !P4 ;  /* 0xff80000013137808 */ /* 0x000fc40006000000 */
[----:B------:R-:W-:Y:S01]  /*4430*/  FSEL R18, R18, -INF , !P2 ;  /* 0xff80000012127808 */ /* 0x000fe20005000000 */
[-C--:B------:R-:W-:Y:S01]  /*4440*/  FFMA.FTZ R12, R3, R13.reuse, R52 ;  /* 0x0000000d030c7223 */ /* 0x080fe20000010034 */
[C---:B------:R-:W-:Y:S01]  /*4450*/  ISETP.GE.AND P4, PT, R15.reuse, R176, PT ;  /* 0x000000b00f00720c */ /* 0x040fe20003f86270 */
[----:B------:R-:W-:Y:S01]  /*4460*/  HMMA.16816.F32.BF16 R64, R4, R8, R64 ;  /* 0x000000080440723c */ /* 0x000fe20000041840 */
[----:B------:R-:W-:Y:S01]  /*4470*/  ISETP.GE.AND P2, PT, R15, R2, PT ;  /* 0x000000020f00720c */ /* 0x000fe20003f46270 */
[----:B------:R-:W-:Y:S01]  /*4480*/  FFMA.FTZ R15, R3, R13, R54 ;  /* 0x0000000d030f7223 */ /* 0x000fe20000010036 */
[C---:B------:R-:W-:Y:S01]  /*4490*/  VIADD R13, R45.reuse, 0x19 ;  /* 0x000000192d0d7836 */ /* 0x040fe20000000000 */
[----:B------:R-:W-:Y:S01]  /*44a0*/  I2FP.F32.U32 R28, R31 ;  /* 0x0000001f001c7245 */ /* 0x000fe20000201000 */
[----:B------:R-:W-:Y:S01]  /*44b0*/  VIADD R9, R45, 0x29 ;  /* 0x000000292d097836 */ /* 0x000fe20000000000 */
[----:B------:R-:W-:Y:S01]  /*44c0*/  FSEL R29, R29, -INF , !P3 ;  /* 0xff8000001d1d7808 */ /* 0x000fe20005800000 */
[----:B------:R-:W-:Y:S01]  /*44d0*/  VIADD R5, R45, 0x31 ;  /* 0x000000312d057836 */ /* 0x000fe20000000000 */
[----:B------:R-:W-:Y:S01]  /*44e0*/  I2FP.F32.U32 R14, R13 ;  /* 0x0000000d000e7245 */ /* 0x000fe20000201000 */
[CC--:B------:R-:W-:Y:S01]  /*44f0*/  FFMA.FTZ R202, R3.reuse, R28.reuse, R24 ;  /* 0x0000001c03ca7223 */ /* 0x0c0fe20000010018 */
[----:B------:R-:W-:Y:S01]  /*4500*/  FSEL R16, R16, -INF , !P4 ;  /* 0xff80000010107808 */ /* 0x000fe20006000000 */
[----:B------:R-:W-:Y:S01]  /*4510*/  FFMA.FTZ R26, R3, R28, R26 ;  /* 0x0000001c031a7223 */ /* 0x000fe2000001001a */
[----:B------:R-:W-:Y:S01]  /*4520*/  ISETP.GE.AND P3, PT, R13, R176, PT ;  /* 0x000000b00d00720c */ /* 0x000fe20003f66270 */
[----:B------:R-:W-:Y:S01]  /*4530*/  FFMA.FTZ R53, R3, R14, R53 ;  /* 0x0000000e03357223 */ /* 0x000fe20000010035 */
[----:B------:R-:W-:Y:S01]  /*4540*/  ISETP.GE.AND P4, PT, R13, R2, PT ;  /* 0x000000020d00720c */ /* 0x000fe20003f86270 */
[----:B------:R-:W-:Y:S01]  /*4550*/  FFMA.FTZ R55, R3, R14, R55 ;  /* 0x0000000e03377223 */ /* 0x000fe20000010037 */
[----:B------:R-:W-:Y:S01]  /*4560*/  FSEL R13, R35, -INF , !P2 ;  /* 0xff800000230d7808 */ /* 0x000fe20005000000 */
[----:B------:R-:W-:Y:S01]  /*4570*/  VIADD R7, R45, 0x30 ;  /* 0x000000302d077836 */ /* 0x000fe20000000000 */
[----:B------:R-:W-:-:S02]  /*4580*/  FSEL R12, R12, -INF , !P6 ;  /* 0xff8000000c0c7808 */ /* 0x000fc40007000000 */
[C---:B------:R-:W-:Y:S02]  /*4590*/  ISETP.GE.AND P2, PT, R31.reuse, R176, PT ;  /* 0x000000b01f00720c */ /* 0x040fe40003f46270 */
[----:B------:R-:W-:Y:S01]  /*45a0*/  ISETP.GE.AND P6, PT, R31, R2, PT ;  /* 0x000000021f00720c */ /* 0x000fe20003fc6270 */
[----:B------:R-:W-:Y:S01]  /*45b0*/  VIADD R31, R45, 0x28 ;  /* 0x000000282d1f7836 */ /* 0x000fe20000000000 */
[----:B------:R-:W-:Y:S02]  /*45c0*/  FSEL R15, R15, -INF , !P5 ;  /* 0xff8000000f0f7808 */ /* 0x000fe40006800000 */
[----:B------:R-:W-:Y:S02]  /*45d0*/  FSEL R14, R53, -INF , !P3 ;  /* 0xff800000350e7808 */ /* 0x000fe40005800000 */
[C---:B------:R-:W-:Y:S02]  /*45e0*/  ISETP.GE.AND P5, PT, R11.reuse, R176, PT ;  /* 0x000000b00b00720c */ /* 0x040fe40003fa6270 */
[----:B------:R-:W-:-:S02]  /*45f0*/  ISETP.GE.AND P3, PT, R11, R2, PT ;  /* 0x000000020b00720c */ /* 0x000fc40003f66270 */
[----:B------:R-:W-:Y:S02]  /*4600*/  I2FP.F32.U32 R24, R11 ;  /* 0x0000000b00187245 */ /* 0x000fe40000201000 */
[----:B------:R-:W-:Y:S02]  /*4610*/  FSEL R11, R55, -INF , !P4 ;  /* 0xff800000370b7808 */ /* 0x000fe40006000000 */
[----:B------:R-:W-:Y:S01]  /*4620*/  FSEL R202, R202, -INF , !P2 ;  /* 0xff800000caca7808 */ /* 0x000fe20005000000 */
[----:B------:R-:W-:Y:S01]  /*4630*/  FFMA.FTZ R27, R3, R24, R27 ;  /* 0x00000018031b7223 */ /* 0x000fe2000001001b */
[----:B------:R-:W-:Y:S01]  /*4640*/  ISETP.GE.AND P4, PT, R31, R176, PT ;  /* 0x000000b01f00720c */ /* 0x000fe20003f86270 */
[----:B------:R-:W-:Y:S01]  /*4650*/  FFMA.FTZ R25, R3, R24, R25 ;  /* 0x0000001803197223 */ /* 0x000fe20000010019 */
[----:B------:R-:W-:Y:S02]  /*4660*/  ISETP.GE.AND P2, PT, R31, R2, PT ;  /* 0x000000021f00720c */ /* 0x000fe40003f46270 */
[----:B------:R-:W-:-:S02]  /*4670*/  I2FP.F32.U32 R31, R31 ;  /* 0x0000001f001f7245 */ /* 0x000fc40000201000 */
[----:B------:R-:W-:Y:S02]  /*4680*/  I2FP.F32.U32 R4, R9 ;  /* 0x0000000900047245 */ /* 0x000fe40000201000 */
[----:B------:R-:W-:Y:S01]  /*4690*/  FSEL R211, R26, -INF , !P6 ;  /* 0xff8000001ad37808 */ /* 0x000fe20007000000 */
[C---:B------:R-:W-:Y:S01]  /*46a0*/  FFMA.FTZ R68, R3.reuse, R31, R68 ;  /* 0x0000001f03447223 */ /* 0x040fe20000010044 */
[----:B------:R-:W-:Y:S01]  /*46b0*/  I2FP.F32.U32 R6, R5 ;  /* 0x0000000500067245 */ /* 0x000fe20000201000 */
[----:B------:R-:W-:Y:S01]  /*46c0*/  FFMA.FTZ R69, R3, R4, R69 ;  /* 0x0000000403457223 */ /* 0x000fe20000010045 */
[----:B------:R-:W-:Y:S01]  /*46d0*/  ISETP.GE.AND P6, PT, R9, R176, PT ;  /* 0x000000b00900720c */ /* 0x000fe20003fc6270 */
[----:B------:R-:W-:Y:S01]  /*46e0*/  FFMA.FTZ R70, R3, R31, R70 ;  /* 0x0000001f03467223 */ /* 0x000fe20000010046 */
[----:B------:R-:W-:Y:S01]  /*46f0*/  FSEL R207, R27, -INF , !P3 ;  /* 0xff8000001bcf7808 */ /* 0x000fe20005800000 */
[C---:B------:R-:W-:Y:S01]  /*4700*/  FFMA.FTZ R67, R3.reuse, R6, R67 ;  /* 0x0000000603437223 */ /* 0x040fe20000010043 */
[----:B------:R-:W-:Y:S01]  /*4710*/  FSEL R206, R68, -INF , !P4 ;  /* 0xff80000044ce7808 */ /* 0x000fe20006000000 */
[----:B------:R-:W-:Y:S01]  /*4720*/  FFMA.FTZ R71, R3, R4, R71 ;  /* 0x0000000403477223 */ /* 0x000fe20000010047 */
[----:B------:R-:W-:Y:S01]  /*4730*/  ISETP.GE.AND P3, PT, R7, R176, PT ;  /* 0x000000b00700720c */ /* 0x000fe20003f66270 */
[----:B------:R-:W-:Y:S01]  /*4740*/  FFMA.FTZ R65, R3, R6, R65 ;  /* 0x0000000603417223 */ /* 0x000fe20000010041 */
[----:B------:R-:W-:-:S02]  /*4750*/  ISETP.GE.AND P4, PT, R7, R2, PT ;  /* 0x000000020700720c */ /* 0x000fc40003f86270 */
[----:B------:R-:W-:Y:S02]  /*4760*/  I2FP.F32.U32 R7, R7 ;  /* 0x0000000700077245 */ /* 0x000fe40000201000 */
[----:B------:R-:W-:Y:S02]  /*4770*/  FSEL R194, R69, -INF , !P6 ;  /* 0xff80000045c27808 */ /* 0x000fe40007000000 */
[-C--:B------:R-:W-:Y:S01]  /*4780*/  ISETP.GE.AND P6, PT, R5, R2.reuse, PT ;  /* 0x000000020500720c */ /* 0x080fe20003fc6270 */
[-C--:B------:R-:W-:Y:S01]  /*4790*/  FFMA.FTZ R64, R3, R7.reuse, R64 ;  /* 0x0000000703407223 */ /* 0x080fe20000010040 */
[----:B------:R-:W-:Y:S01]  /*47a0*/  FSEL R208, R25, -INF , !P5 ;  /* 0xff80000019d07808 */ /* 0x000fe20006800000 */
[----:B------:R-:W-:Y:S01]  /*47b0*/  FFMA.FTZ R66, R3, R7, R66 ;  /* 0x0000000703427223 */ /* 0x000fe20000010042 */
[----:B------:R-:W-:Y:S02]  /*47c0*/  FSEL R209, R70, -INF , !P2 ;  /* 0xff80000046d17808 */ /* 0x000fe40005000000 */
[----:B------:R-:W-:-:S02]  /*47d0*/  ISETP.GE.AND P5, PT, R9, R2, PT ;  /* 0x000000020900720c */ /* 0x000fc40003fa6270 */
[-C--:B------:R-:W-:Y:S01]  /*47e0*/  ISETP.GE.AND P2, PT, R5, R176.reuse, PT ;  /* 0x000000b00500720c */ /* 0x080fe20003f46270 */
[----:B------:R-:W-:Y:S01]  /*47f0*/  VIADD R5, R45, 0x39 ;  /* 0x000000392d057836 */ /* 0x000fe20000000000 */
[----:B------:R-:W-:Y:S02]  /*4800*/  FSEL R181, R67, -INF , !P6 ;  /* 0xff80000043b57808 */ /* 0x000fe40007000000 */
[----:B------:R-:W-:Y:S02]  /*4810*/  ISETP.NE.AND P6, PT, R0, 0x1, PT ;  /* 0x000000010000780c */ /* 0x000fe40003fc5270 */
[----:B------:R-:W-:Y:S02]  /*4820*/  FSEL R203, R71, -INF , !P5 ;  /* 0xff80000047cb7808 */ /* 0x000fe40006800000 */
[----:B------:R-:W-:Y:S02]  /*4830*/  FSEL R192, R64, -INF , !P3 ;  /* 0xff80000040c07808 */ /* 0x000fe40005800000 */
[----:B------:R-:W-:-:S02]  /*4840*/  ISETP.GE.AND P5, PT, R45, R176, PT ;  /* 0x000000b02d00720c */ /* 0x000fc40003fa6270 */
[----:B------:R-:W-:Y:S02]  /*4850*/  ISETP.GE.AND P3, PT, R45, R2, PT ;  /* 0x000000022d00720c */ /* 0x000fe40003f66270 */
[----:B------:R-:W-:Y:S02]  /*4860*/  I2FP.F32.U32 R45, R45 ;  /* 0x0000002d002d7245 */ /* 0x000fe40000201000 */
[----:B------:R-:W-:Y:S02]  /*4870*/  I2FP.F32.U32 R4, R5 ;  /* 0x0000000500047245 */ /* 0x000fe40000201000 */
[----:B------:R-:W-:Y:S01]  /*4880*/  FSEL R183, R66, -INF , !P4 ;  /* 0xff80000042b77808 */ /* 0x000fe20006000000 */
[-C--:B------:R-:W-:Y:S01]  /*4890*/  FFMA.FTZ R40, R3, R45.reuse, R40 ;  /* 0x0000002d03287223 */ /* 0x080fe20000010028 */
[----:B------:R-:W-:Y:S01]  /*48a0*/  FSEL R184, R65, -INF , !P2 ;  /* 0xff80000041b87808 */ /* 0x000fe20005000000 */
[----:B------:R-:W-:Y:S01]  /*48b0*/  FFMA.FTZ R21, R3, R4, R21 ;  /* 0x0000000403157223 */ /* 0x000fe20000010015 */
[----:B------:R-:W-:Y:S01]  /*48c0*/  ISETP.GE.AND P4, PT, R5, R176, PT ;  /* 0x000000b00500720c */ /* 0x000fe20003f86270 */
[----:B------:R-:W-:Y:S01]  /*48d0*/  FFMA.FTZ R23, R3, R4, R23 ;  /* 0x0000000403177223 */ /* 0x000fe20000010017 */
[----:B------:R-:W-:Y:S01]  /*48e0*/  ISETP.GE.AND P2, PT, R5, R2, PT ;  /* 0x000000020500720c */ /* 0x000fe20003f46270 */
[----:B------:R-:W-:Y:S01]  /*48f0*/  FFMA.FTZ R5, R3, R45, R42 ;  /* 0x0000002d03057223 */ /* 0x000fe2000001002a */
[----:B------:R-:W-:-:S02]  /*4900*/  FSEL R4, R40, -INF , !P5 ;  /* 0xff80000028047808 */ /* 0x000fc40006800000 */
[----:B------:R-:W-:Y:S02]  /*4910*/  FSEL R180, R21, -INF , !P4 ;  /* 0xff80000015b47808 */ /* 0x000fe40006000000 */
[----:B------:R-:W-:Y:S02]  /*4920*/  FSEL R5, R5, -INF , !P3 ;  /* 0xff80000005057808 */ /* 0x000fe40005800000 */
[----:B------:R-:W-:Y:S01]  /*4930*/  FSEL R173, R23, -INF , !P2 ;  /* 0xff80000017ad7808 */ /* 0x000fe20005000000 */
[----:B------:R-:W-:Y:S06]  /*4940*/  @!P6 BRA `(.L_x_1894) ;  /* 0x00000008003ce947 */ /* 0x000fec0003800000 */
        /* <DEDUP_REMOVED lines=11> */
.L_x_1895:
        /* <DEDUP_REMOVED lines=45> */
[----:B------:R-:W-:-:S04]  /*4cd0*/  IMAD R7, R8, R7, -0x40 ;  /* 0xffffffc008077424 */ /* 0x000fc800078e0207 */
[----:B------:R-:W-:Y:S01]  /*4ce0*/  IMAD.WIDE.U32 R24, R7, R134, RZ ;  /* 0x0000008607187225 */ /* 0x000fe200078e00ff */
[----:B------:R-:W-:-:S05]  /*4cf0*/  SHF.R.S32.HI R9, RZ, 0x1f, R7 ;  /* 0x0000001fff097819 */ /* 0x000fca0000011407 */
[----:B------:R-:W-:-:S04]  /*4d00*/  IMAD R8, R9, R134, RZ ;  /* 0x0000008609087224 */ /* 0x000fc800078e02ff */
        /* <DEDUP_REMOVED lines=9> */
[----:B------:R-:W-:-:S07]  /*4da0*/  LEA.HI.X R197, R24, R197, R7, 0x1, P2 ;  /* 0x000000c518c57211 */ /* 0x000fce00010f0c07 */
.L_x_1896:
        /* <DEDUP_REMOVED lines=73> */
.L_x_1894:
        /* <DEDUP_REMOVED lines=15> */
[----:B------:R-:W-:Y:S02]  /*5330*/  FMNMX.FTZ R9, R180, R9, !PT ;  /* 0x00000009b4097209 */ /* 0x000fe40007810000 */
[----:B------:R-:W-:Y:S02]  /*5340*/  FMNMX.FTZ R8, R173, R8, !PT ;  /* 0x00000008ad087209 */ /* 0x000fe40007810000 */
[----:B------:R-:W-:Y:S01]  /*5350*/  LOP3.LUT R189, R85, 0x200, R152, 0xf8, !PT ;  /* 0x0000020055bd7812 */ /* 0x000fe200078ef898 */
[----:B------:R-:W2:Y:S03]  /*5360*/  SHFL.BFLY PT, R6, R9, 0x2, 0x1f ;  /* 0x0c401f0009067f89 */ /* 0x000ea600000e0000 */
[----:B------:R-:W-:Y:S01]  /*5370*/  LEA R189, R189, UR5, 0x1 ;  /* 0x00000005bdbd7c11 */ /* 0x000fe2000f8e08ff */
[----:B------:R-:W3:Y:S03]  /*5380*/  SHFL.BFLY PT, R7, R8, 0x2, 0x1f ;  /* 0x0c401f0008077f89 */ /* 0x000ee600000e0000 */
[-C--:B------:R-:W-:Y:S01]  /*5390*/  IADD3 R179, PT, PT, R84, R189.reuse, RZ ;  /* 0x000000bd54b37210 */ /* 0x080fe20007ffe0ff */
[----:B------:R-:W-:Y:S01]  /*53a0*/  LDSM.16.MT88.4 R96, [R189+0x10000] ;  /* 0x01000000bd60783b */ /* 0x000fe20000004200 */
[----:B------:R-:W-:-:S03]  /*53b0*/  IADD3 R172, PT, PT, R156, R189, RZ ;  /* 0x000000bd9cac7210 */ /* 0x000fc60007ffe0ff */
[----:B------:R-:W-:Y:S01]  /*53c0*/  LDSM.16.MT88.4 R40, [R179+0xc000] ;  /* 0x00c00000b328783b */ /* 0x000fe20000004200 */
[----:B------:R-:W-:-:S03]  /*53d0*/  IADD3 R171, PT, PT, R84, R172, RZ ;  /* 0x000000ac54ab7210 */ /* 0x000fc60007ffe0ff */
[----:B------:R-:W-:Y:S04]  /*53e0*/  LDSM.16.MT88.4 R48, [R172+0xc000] ;  /* 0x00c00000ac30783b */ /* 0x000fe80000004200 */
[----:B------:R-:W-:Y:S01]  /*53f0*/  LDSM.16.MT88.4 R72, [R179+0xe000] ;  /* 0x00e00000b348783b */ /* 0x000fe20000004200 */
[----:B--2---:R-:W-:-:S03]  /*5400*/  FMNMX.FTZ R6, R9, R6, !PT ;  /* 0x0000000609067209 */ /* 0x004fc60007810000 */
[----:B------:R-:W-:Y:S01]  /*5410*/  LDSM.16.MT88.4 R104, [R179+0x10000] ;  /* 0x01000000b368783b */ /* 0x000fe20000004200 */
[----:B---3--:R-:W-:-:S03]  /*5420*/  FMNMX.FTZ R7, R8, R7, !PT ;  /* 0x0000000708077209 */ /* 0x008fc60007810000 */
[----:B------:R-:W2:Y:S04]  /*5430*/  SHFL.BFLY PT, R133, R6, 0x1, 0x1f ;  /* 0x0c201f0006857f89 */ /* 0x000ea800000e0000 */
[----:B------:R-:W3:Y:S04]  /*5440*/  SHFL.BFLY PT, R132, R7, 0x1, 0x1f ;  /* 0x0c201f0007847f89 */ /* 0x000ee800000e0000 */
[----:B------:R-:W4:Y:S04]  /*5450*/  LDSM.16.MT88.4 R124, [R189+0xc000] ;  /* 0x00c00000bd7c783b */ /* 0x000f280000004200 */
[----:B------:R-:W5:Y:S04]  /*5460*/  LDSM.16.MT88.4 R56, [R171+0xc000] ;  /* 0x00c00000ab38783b */ /* 0x000f680000004200 */
[----:B------:R-:W5:Y:S04]  /*5470*/  LDSM.16.MT88.4 R64, [R189+0xe000] ;  /* 0x00e00000bd40783b */ /* 0x000f680000004200 */
[----:B------:R-:W5:Y:S01]  /*5480*/  LDSM.16.MT88.4 R80, [R172+0xe000] ;  /* 0x00e00000ac50783b */ /* 0x000f620000004200 */
[----:B--2---:R-:W-:-:S03]  /*5490*/  FMNMX.FTZ R133, R6, R133, !PT ;  /* 0x0000008506857209 */ /* 0x004fc60007810000 */
[----:B------:R-:W2:Y:S01]  /*54a0*/  LDSM.16.MT88.4 R88, [R171+0xe000] ;  /* 0x00e00000ab58783b */ /* 0x000ea20000004200 */
[----:B---3--:R-:W-:Y:S01]  /*54b0*/  FMNMX.FTZ R132, R7, R132, !PT ;  /* 0x0000008407847209 */ /* 0x008fe20007810000 */
[C---:B-1----:R-:W-:Y:S01]  /*54c0*/  FMUL.FTZ R191, R133.reuse, UR4 ;  /* 0x0000000485bf7c20 */ /* 0x042fe20008410000 */
[----:B------:R-:W-:Y:S01]  /*54d0*/  FSETP.NEU.FTZ.AND P2, PT, R133, -INF , PT ;  /* 0xff8000008500780b */ /* 0x000fe20003f5d000 */
[----:B------:R-:W1:Y:S02]  /*54e0*/  LDSM.16.MT88.4 R112, [R172+0x10000] ;  /* 0x01000000ac70783b */ /* 0x000e640000004200 */
[C---:B------:R-:W-:Y:S01]  /*54f0*/  FMUL.FTZ R174, R132.reuse, UR4 ;  /* 0x0000000484ae7c20 */ /* 0x040fe20008410000 */
[----:B------:R-:W-:Y:S01]  /*5500*/  FSEL R191, R191, RZ, P2 ;  /* 0x000000ffbfbf7208 */ /* 0x000fe20001000000 */
[----:B------:R-:W-:Y:S01]  /*5510*/  LDSM.16.MT88.4 R148, [R179+0xe800] ;  /* 0x00e80000b394783b */ /* 0x000fe20000004200 */
[----:B------:R-:W-:-:S03]  /*5520*/  FSETP.NEU.FTZ.AND P2, PT, R132, -INF , PT ;  /* 0xff8000008400780b */ /* 0x000fc60003f5d000 */
[--C-:B------:R-:W-:Y:S01]  /*5530*/  FFMA.FTZ R170, R4, UR4, -R191.reuse ;  /* 0x0000000404aa7c23 */ /* 0x100fe200080108bf */
[----:B------:R-:W-:Y:S01]  /*5540*/  FSEL R174, R174, RZ, P2 ;  /* 0x000000ffaeae7208 */ /* 0x000fe20001000000 */
[--C-:B------:R-:W-:Y:S01]  /*5550*/  FFMA.FTZ R169, R22, UR4, -R191.reuse ;  /* 0x0000000416a97c23 */ /* 0x100fe200080108bf */
[--C-:B------:R-:W-:Y:S01]  /*5560*/  FFMA.FTZ R166, R20, UR4, -R191.reuse ;  /* 0x0000000414a67c23 */ /* 0x100fe200080108bf */
[--C-:B------:R-:W-:Y:S01]  /*5570*/  FFMA.FTZ R165, R18, UR4, -R191.reuse ;  /* 0x0000000412a57c23 */ /* 0x100fe200080108bf */
[--C-:B------:R-:W-:Y:S01]  /*5580*/  FFMA.FTZ R161, R16, UR4, -R191.reuse ;  /* 0x0000000410a17c23 */ /* 0x100fe200080108bf */
[--C-:B------:R-:W-:Y:S01]  /*5590*/  FFMA.FTZ R168, R5, UR4, -R174.reuse ;  /* 0x0000000405a87c23 */ /* 0x100fe200080108ae */
[--C-:B------:R-:W-:Y:S01]  /*55a0*/  FFMA.FTZ R167, R47, UR4, -R174.reuse ;  /* 0x000000042fa77c23 */ /* 0x100fe200080108ae */
        /* <DEDUP_REMOVED lines=9> */
[----:B------:R-:W3:Y:S01]  /*5640*/  LDSM.16.MT88.4 R16, [R179+0xc800] ;  /* 0x00c80000b310783b */ /* 0x000ee20000004200 */
[--C-:B------:R-:W-:Y:S01]  /*5650*/  FFMA.FTZ R162, R10, UR4, -R191.reuse ;  /* 0x000000040aa27c23 */ /* 0x100fe200080108bf */
[----:B------:R-:W-:Y:S01]  /*5660*/  MUFU.EX2 R166, R166 ;  /* 0x000000a600a67308 */ /* 0x000fe20000000800 */
[--C-:B------:R-:W-:Y:S01]  /*5670*/  FFMA.FTZ R153, R11, UR4, -R174.reuse ;  /* 0x000000040b997c23 */ /* 0x100fe200080108ae */
[----:B------:R-:W3:Y:S01]  /*5680*/  LDSM.16.MT88.4 R12, [R172+0xc800] ;  /* 0x00c80000ac0c783b */ /* 0x000ee20000004200 */
[--C-:B------:R-:W-:Y:S01]  /*5690*/  FFMA.FTZ R160, R29, UR4, -R174.reuse ;  /* 0x000000041da07c23 */ /* 0x100fe200080108ae */
[----:B------:R-:W5:Y:S01]  /*56a0*/  MUFU.EX2 R165, R165 ;  /* 0x000000a500a57308 */ /* 0x000f620000000800 */
[--C-:B------:R-:W-:Y:S01]  /*56b0*/  FFMA.FTZ R193, R202, UR4, -R191.reuse ;  /* 0x00000004cac17c23 */ /* 0x100fe200080108bf */
[----:B------:R-:W3:Y:S01]  /*56c0*/  LDSM.16.MT88.4 R8, [R189+0x10800] ;  /* 0x01080000bd08783b */ /* 0x000ee20000004200 */
[--C-:B------:R-:W-:Y:S01]  /*56d0*/  FFMA.FTZ R202, R208, UR4, -R191.reuse ;  /* 0x00000004d0ca7c23 */ /* 0x100fe200080108bf */
[----:B------:R-:W-:Y:S01]  /*56e0*/  MUFU.EX2 R168, R168 ;  /* 0x000000a800a87308 */ /* 0x000fe20000000800 */
[--C-:B------:R-:W-:Y:S01]  /*56f0*/  FFMA.FTZ R201, R206, UR4, -R191.reuse ;  /* 0x00000004cec97c23 */ /* 0x100fe200080108bf */
[----:B----4-:R-:W-:Y:S01]  /*5700*/  F2FP.BF16.F32.PACK_AB R116, R169, R170 ;  /* 0x000000aaa974723e */ /* 0x010fe200000010ff */
[----:B------:R-:W4:Y:S01]  /*5710*/  LDSM.16.MT88.4 R140, [R179+0x10800] ;  /* 0x01080000b38c783b */ /* 0x000f220000004200 */
[----:B------:R-:W2:Y:S01]  /*5720*/  MUFU.EX2 R167, R167 ;  /* 0x000000a700a77308 */ /* 0x000ea20000000800 */
[----:B------:R-:W-:Y:S01]  /*5730*/  FFMA.FTZ R194, R194, UR4, -R191 ;  /* 0x00000004c2c27c23 */ /* 0x000fe200080108bf */
[--C-:B------:R-:W-:Y:S01]  /*5740*/  FFMA.FTZ R206, R207, UR4, -R174.reuse ;  /* 0x00000004cfce7c23 */ /* 0x100fe200080108ae */
[----:B------:R-:W4:Y:S01]  /*5750*/  LDSM.16.MT88.4 R136, [R189+0xc800] ;  /* 0x00c80000bd88783b */ /* 0x000f220000004200 */
[----:B------:R-:W-:Y:S01]  /*5760*/  MUFU.EX2 R164, R164 ;  /* 0x000000a400a47308 */ /* 0x000fe20000000800 */
[--C-:B------:R-:W-:Y:S01]  /*5770*/  FFMA.FTZ R208, R203, UR4, -R174.reuse ;  /* 0x00000004cbd07c23 */ /* 0x100fe200080108ae */
[----:B-----5:R-:W-:Y:S01]  /*5780*/  F2FP.BF16.F32.PACK_AB R118, R165, R166 ;  /* 0x000000a6a576723e */ /* 0x020fe200000010ff */
[----:B------:R-:W5:Y:S01]  /*5790*/  LDSM.16.MT88.4 R32, [R171+0xc800] ;  /* 0x00c80000ab20783b */ /* 0x000f620000004200 */
[----:B------:R-:W1:Y:S01]  /*57a0*/  MUFU.EX2 R163, R163 ;  /* 0x000000a300a37308 */ /* 0x000e620000000800 */
[--C-:B------:R-:W-:Y:S01]  /*57b0*/  FFMA.FTZ R211, R211, UR4, -R174.reuse ;  /* 0x00000004d3d37c23 */ /* 0x100fe200080108ae */
[--C-:B------:R-:W-:Y:S01]  /*57c0*/  FFMA.FTZ R209, R209, UR4, -R174.reuse ;  /* 0x00000004d1d17c23 */ /* 0x100fe200080108ae */
[----:B------:R-:W5:Y:S01]  /*57d0*/  LDSM.16.MT88.4 R28, [R189+0xe800] ;  /* 0x00e80000bd1c783b */ /* 0x000f620000004200 */
[----:B------:R-:W-:Y:S01]  /*57e0*/  MUFU.EX2 R162, R162 ;  /* 0x000000a200a27308 */ /* 0x000fe20000000800 */
[----:B------:R-:W-:Y:S01]  /*57f0*/  FFMA.FTZ R175, R175, UR4, -R174 ;  /* 0x00000004afaf7c23 */ /* 0x000fe200080108ae */
[----:B--2---:R-:W-:Y:S01]  /*5800*/  F2FP.BF16.F32.PACK_AB R117, R167, R168 ;  /* 0x000000a8a775723e */ /* 0x004fe200000010ff */
[----:B------:R-:W2:Y:S01]  /*5810*/  LDSM.16.MT88.4 R24, [R172+0xe800] ;  /* 0x00e80000ac18783b */ /* 0x000ea20000004200 */
[----:B------:R-:W3:Y:S01]  /*5820*/  MUFU.EX2 R161, R161 ;  /* 0x000000a100a17308 */ /* 0x000ee20000000800 */
[----:B------:R-:W-:Y:S01]  /*5830*/  FADD.FTZ R169, R170, R169 ;  /* 0x000000a9aaa97221 */ /* 0x000fe20000010000 */
[----:B------:R-:W-:Y:S01]  /*5840*/  FADD.FTZ R167, R168, R167 ;  /* 0x000000a7a8a77221 */ /* 0x000fe20000010000 */
[----:B------:R-:W2:Y:S01]  /*5850*/  LDSM.16.MT88.4 R20, [R171+0xe800] ;  /* 0x00e80000ab14783b */ /* 0x000ea20000004200 */
[----:B------:R-:W-:Y:S01]  /*5860*/  MUFU.EX2 R158, R158 ;  /* 0x0000009e009e7308 */ /* 0x000fe20000000800 */
[----:B------:R-:W-:Y:S01]  /*5870*/  FADD.FTZ R166, R166, R169 ;  /* 0x000000a9a6a67221 */ /* 0x000fe20000010000 */
[----:B-1----:R-:W-:Y:S01]  /*5880*/  F2FP.BF16.F32.PACK_AB R119, R163, R164 ;  /* 0x000000a4a377723e */ /* 0x002fe200000010ff */
[----:B------:R-:W-:Y:S01]  /*5890*/  FADD.FTZ R164, R164, R167 ;  /* 0x000000a7a4a47221 */ /* 0x000fe20000010000 */
[----:B------:R-:W-:Y:S01]  /*58a0*/  MUFU.EX2 R155, R155 ;  /* 0x0000009b009b7308 */ /* 0x000fe20000000800 */
[----:B------:R-:W-:-:S02]  /*58b0*/  FADD.FTZ R165, R165, R166 ;  /* 0x000000a6a5a57221 */ /* 0x000fc40000010000 */
[----:B------:R-:W-:Y:S01]  /*58c0*/  FADD.FTZ R163, R163, R164 ;  /* 0x000000a4a3a37221 */ /* 0x000fe20000010000 */
[----:B------:R-:W-:Y:S01]  /*58d0*/  MUFU.EX2 R160, R160 ;  /* 0x000000a000a07308 */ /* 0x000fe20000000800 */
[C---:B------:R-:W-:Y:S03]  /*58e0*/  HMMA.16816.F32.BF16 R36, R116.reuse, R40, RZ ;  /* 0x000000287424723c */ /* 0x040fe600000418ff */
[----:B------:R-:W1:Y:S04]  /*58f0*/  MUFU.EX2 R159, R159 ;  /* 0x0000009f009f7308 */ /* 0x000e680000000800 */
[----:B------:R-:W-:Y:S01]  /*5900*/  MUFU.EX2 R154, R154 ;  /* 0x0000009a009a7308 */ /* 0x000fe20000000800 */
[C---:B------:R-:W-:Y:S03]  /*5910*/  HMMA.16816.F32.BF16 R44, R116.reuse, R48, RZ ;  /* 0x00000030742c723c */ /* 0x040fe600000418ff */
[----:B------:R-:W4:Y:S04]  /*5920*/  MUFU.EX2 R153, R153 ;  /* 0x0000009900997308 */ /* 0x000f280000000800 */
[----:B------:R-:W-:Y:S01]  /*5930*/  MUFU.EX2 R193, R193 ;  /* 0x000000c100c17308 */ /* 0x000fe20000000800 */
[C---:B------:R-:W-:Y:S03]  /*5940*/  HMMA.16816.F32.BF16 R40, R116.reuse, R42, RZ ;  /* 0x0000002a7428723c */ /* 0x040fe600000418ff */
[----:B------:R-:W2:Y:S04]  /*5950*/  MUFU.EX2 R202, R202 ;  /* 0x000000ca00ca7308 */ /* 0x000ea80000000800 */
[----:B------:R-:W-:Y:S01]  /*5960*/  MUFU.EX2 R201, R201 ;  /* 0x000000c900c97308 */ /* 0x000fe20000000800 */
[C---:B------:R-:W-:Y:S03]  /*5970*/  HMMA.16816.F32.BF16 R48, R116.reuse, R50, RZ ;  /* 0x000000327430723c */ /* 0x040fe600000418ff */
[----:B------:R-:W-:Y:S04]  /*5980*/  MUFU.EX2 R194, R194 ;  /* 0x000000c200c27308 */ /* 0x000fe80000000800 */
[----:B------:R3:W-:Y:S01]  /*5990*/  MUFU.EX2 R207, R211 ;  /* 0x000000d300cf7308 */ /* 0x0007e20000000800 */
[C---:B------:R-:W-:Y:S03]  /*59a0*/  HMMA.16816.F32.BF16 R92, R116.reuse, R96, RZ ;  /* 0x00000060745c723c */ /* 0x040fe600000418ff */
[----:B------:R-:W2:Y:S04]  /*59b0*/  MUFU.EX2 R206, R206 ;  /* 0x000000ce00ce7308 */ /* 0x000ea80000000800 */
[----:B------:R-:W-:Y:S01]  /*59c0*/  MUFU.EX2 R203, R209 ;  /* 0x000000d100cb7308 */ /* 0x000fe20000000800 */
[----:B------:R-:W-:Y:S03]  /*59d0*/  HMMA.16816.F32.BF16 R96, R116, R98, RZ ;  /* 0x000000627460723c */ /* 0x000fe600000418ff */
[----:B------:R-:W2:Y:S01]  /*59e0*/  MUFU.EX2 R208, R208 ;  /* 0x000000d000d07308 */ /* 0x000ea20000000800 */
[----:B---3--:R-:W-:Y:S01]  /*59f0*/  FFMA.FTZ R211, R180, UR4, -R191 ;  /* 0x00000004b4d37c23 */ /* 0x008fe200080108bf */
[----:B------:R-:W-:-:S03]  /*5a00*/  FFMA.FTZ R180, R181, UR4, -R174 ;  /* 0x00000004b5b47c23 */ /* 0x000fc600080108ae */
[C---:B------:R-:W-:Y:S02]  /*5a10*/  HMMA.16816.F32.BF16 R68, R116.reuse, R72, RZ ;  /* 0x000000487444723c */ /* 0x040fe400000418ff */
[----:B------:R-:W-:Y:S04]  /*5a20*/  MUFU.EX2 R211, R211 ;  /* 0x000000d300d37308 */ /* 0x000fe80000000800 */
[----:B------:R-:W-:Y:S02]  /*5a30*/  MUFU.EX2 R180, R180 ;  /* 0x000000b400b47308 */ /* 0x000fe40000000800 */
        /* <DEDUP_REMOVED lines=16> */
[----:B------:R-:W-:Y:S01]  /*5b40*/  F2FP.BF16.F32.PACK_AB R4, R161, R162 ;  /* 0x000000a2a104723e */ /* 0x000fe200000010ff */
[----:B------:R-:W-:Y:S01]  /*5b50*/  FADD.FTZ R162, R162, R165 ;  /* 0x000000a5a2a27221 */ /* 0x000fe20000010000 */
[----:B-1----:R-:W-:Y:S01]  /*5b60*/  F2FP.BF16.F32.PACK_AB R5, R159, R160 ;  /* 0x000000a09f05723e */ /* 0x002fe200000010ff */
[----:B------:R-:W-:-:S02]  /*5b70*/  FADD.FTZ R160, R160, R163 ;  /* 0x000000a3a0a07221 */ /* 0x000fc40000010000 */
[----:B------:R-:W-:Y:S02]  /*5b80*/  FADD.FTZ R161, R161, R162 ;  /* 0x000000a2a1a17221 */ /* 0x000fe40000010000 */
[----:B------:R-:W-:Y:S01]  /*5b90*/  HMMA.16816.F32.BF16 R116, R116, R6, RZ ;  /* 0x000000067474723c */ /* 0x000fe200000418ff */
[----:B------:R-:W-:Y:S01]  /*5ba0*/  F2FP.BF16.F32.PACK_AB R6, R155, R158 ;  /* 0x0000009e9b06723e */ /* 0x000fe200000010ff */
[----:B------:R-:W-:Y:S01]  /*5bb0*/  FADD.FTZ R159, R159, R160 ;  /* 0x000000a09f9f7221 */ /* 0x000fe20000010000 */
[----:B----4-:R-:W-:-:S07]  /*5bc0*/  F2FP.BF16.F32.PACK_AB R7, R153, R154 ;  /* 0x0000009a9907723e */ /* 0x010fce00000010ff */
[C---:B------:R-:W-:Y:S08]  /*5bd0*/  HMMA.16816.F32.BF16 R36, R4.reuse, R16, R36 ;  /* 0x000000100424723c */ /* 0x040ff00000041824 */
        /* <DEDUP_REMOVED lines=32> */
[C---:B---3--:R-:W-:Y:S08]  /*5de0*/  HMMA.16816.F32.BF16 R120, R4.reuse, R12, R120 ;  /* 0x0000000c0478723c */ /* 0x048ff00000041878 */
[----:B------:R-:W-:Y:S01]  /*5df0*/  HMMA.16816.F32.BF16 R116, R4, R14, R116 ;  /* 0x0000000e0474723c */ /* 0x000fe20000041874 */
[----:B------:R-:W-:Y:S01]  /*5e00*/  F2FP.BF16.F32.PACK_AB R4, R202, R193 ;  /* 0x000000c1ca04723e */ /* 0x000fe200000010ff */
[----:B------:R-:W2:Y:S01]  /*5e10*/  LDSM.16.MT88.4 R12, [R189+0x11000] ;  /* 0x01100000bd0c783b */ /* 0x000ea20000004200 */
[----:B------:R-:W-:-:S02]  /*5e20*/  F2FP.BF16.F32.PACK_AB R5, R206, R207 ;  /* 0x000000cfce05723e */ /* 0x000fc400000010ff */
[----:B------:R-:W-:Y:S02]  /*5e30*/  F2FP.BF16.F32.PACK_AB R6, R194, R201 ;  /* 0x000000c9c206723e */ /* 0x000fe400000010ff */
[----:B------:R-:W-:-:S07]  /*5e40*/  F2FP.BF16.F32.PACK_AB R7, R208, R203 ;  /* 0x000000cbd007723e */ /* 0x000fce00000010ff */
[C---:B----4-:R-:W-:Y:S08]  /*5e50*/  HMMA.16816.F32.BF16 R36, R4.reuse, R8, R36 ;  /* 0x000000080424723c */ /* 0x050ff00000041824 */
        /* <DEDUP_REMOVED lines=10> */
[----:B------:R-:W-:Y:S01]  /*5f00*/  FFMA.FTZ R150, R182, UR4, -R191 ;  /* 0x00000004b6967c23 */ /* 0x000fe200080108bf */
[----:B------:R-:W-:-:S02]  /*5f10*/  FFMA.FTZ R174, R173, UR4, -R174 ;  /* 0x00000004adae7c23 */ /* 0x000fc400080108ae */
[----:B------:R-:W-:Y:S03]  /*5f20*/  MUFU.EX2 R173, R175 ;  /* 0x000000af00ad7308 */ /* 0x000fe60000000800 */
[C---:B---3--:R-:W-:Y:S01]  /*5f30*/  HMMA.16816.F32.BF16 R108, R4.reuse, R8, R108 ;  /* 0x00000008046c723c */ /* 0x048fe2000004186c */
[----:B------:R-:W-:Y:S04]  /*5f40*/  MUFU.EX2 R150, R150 ;  /* 0x0000009600967308 */ /* 0x000fe80000000800 */
[----:B------:R-:W-:Y:S03]  /*5f50*/  MUFU.EX2 R151, R151 ;  /* 0x0000009700977308 */ /* 0x000fe60000000800 */
[C---:B------:R-:W-:Y:S01]  /*5f60*/  HMMA.16816.F32.BF16 R112, R4.reuse, R10, R112 ;  /* 0x0000000a0470723c */ /* 0x040fe20000041870 */
[----:B------:R-:W3:Y:S01]  /*5f70*/  LDSM.16.MT88.4 R8, [R172+0xf800] ;  /* 0x00f80000ac08783b */ /* 0x000ee20000004200 */
[----:B------:R-:W-:Y:S06]  /*5f80*/  MUFU.EX2 R174, R174 ;  /* 0x000000ae00ae7308 */ /* 0x000fec0000000800 */
[----:B------:R-:W-:Y:S01]  /*5f90*/  HMMA.16816.F32.BF16 R68, R4, R148, R68 ;  /* 0x000000940444723c */ /* 0x000fe20000041844 */
[--C-:B------:R-:W-:Y:S01]  /*5fa0*/  FFMA.FTZ R148, R192, UR4, -R191.reuse ;  /* 0x00000004c0947c23 */ /* 0x100fe200080108bf */
[----:B------:R-:W-:-:S05]  /*5fb0*/  FFMA.FTZ R149, R184, UR4, -R191 ;  /* 0x00000004b8957c23 */ /* 0x000fca00080108bf */
[----:B------:R-:W-:Y:S01]  /*5fc0*/  MUFU.EX2 R148, R148 ;  /* 0x0000009400947308 */ /* 0x000fe20000000800 */
[C---:B------:R-:W-:Y:S03]  /*5fd0*/  HMMA.16816.F32.BF16 R76, R4.reuse, R24, R76 ;  /* 0x00000018044c723c */ /* 0x040fe6000004184c */
[----:B------:R-:W4:Y:S05]  /*5fe0*/  MUFU.EX2 R149, R149 ;  /* 0x0000009500957308 */ /* 0x000f2a0000000800 */
        /* <DEDUP_REMOVED lines=18> */
[----:B------:R-:W-:Y:S01]  /*6110*/  HMMA.16816.F32.BF16 R116, R4, R18, R116 ;  /* 0x000000120474723c */ /* 0x000fe20000041874 */
[----:B----4-:R-:W-:Y:S01]  /*6120*/  F2FP.BF16.F32.PACK_AB R4, R149, R148 ;  /* 0x000000949504723e */ /* 0x010fe200000010ff */
[----:B------:R-:W1:Y:S01]  /*6130*/  LDSM.16.MT88.4 R16, [R189+0xf800] ;  /* 0x00f80000bd10783b */ /* 0x000e620000004200 */
[----:B------:R-:W-:-:S02]  /*6140*/  F2FP.BF16.F32.PACK_AB R5, R180, R151 ;  /* 0x00000097b405723e */ /* 0x000fc400000010ff */
[----:B------:R-:W-:Y:S02]  /*6150*/  F2FP.BF16.F32.PACK_AB R6, R211, R150 ;  /* 0x00000096d306723e */ /* 0x000fe400000010ff */
[----:B------:R-:W-:-:S07]  /*6160*/  F2FP.BF16.F32.PACK_AB R7, R174, R173 ;  /* 0x000000adae07723e */ /* 0x000fce00000010ff */
[C---:B--2---:R-:W-:Y:S08]  /*6170*/  HMMA.16816.F32.BF16 R36, R4.reuse, R12, R36 ;  /* 0x0000000c0424723c */ /* 0x044ff00000041824 */
[C---:B------:R-:W-:Y:S01]  /*6180*/  HMMA.16816.F32.BF16 R40, R4.reuse, R14, R40 ;  /* 0x0000000e0428723c */ /* 0x040fe20000041828 */
[----:B------:R-:W2:Y:S07]  /*6190*/  LDSM.16.MT88.4 R12, [R171+0xf800] ;  /* 0x00f80000ab0c783b */ /* 0x000eae0000004200 */
[C---:B---3--:R-:W-:Y:S08]  /*61a0*/  HMMA.16816.F32.BF16 R76, R4.reuse, R8, R76 ;  /* 0x00000008044c723c */ /* 0x048ff0000004184c */
        /* <DEDUP_REMOVED lines=10> */
[----:B------:R-:W-:-:S04]  /*6250*/  FADD.FTZ R207, R207, R12 ;  /* 0x0000000ccfcf7221 */ /* 0x000fc80000010000 */
[----:B------:R-:W-:Y:S01]  /*6260*/  FADD.FTZ R206, R206, R207 ;  /* 0x000000cfcece7221 */ /* 0x000fe20000010000 */
[----:B------:R-:W-:Y:S02]  /*6270*/  MOV R207, 0xffffffff ;  /* 0xffffffff00cf7802 */ /* 0x000fe40000000f00 */
[----:B---3--:R-:W-:Y:S01]  /*6280*/  HMMA.16816.F32.BF16 R92, R4, R8, R92 ;  /* 0x00000008045c723c */ /* 0x008fe2000004185c */
        /* <DEDUP_REMOVED lines=95> */
.L_x_1898:
[----:B------:R-:W-:Y:S01]  /*6880*/  UMOV UR4, URZ ;  /* 0x000000ff00047c82 */ /* 0x000fe20008000000 */
[----:B------:R-:W-:Y:S01]  /*6890*/  IMAD.SHL.U32 R4, R144, 0x40, RZ ;  /* 0x0000004090047824 */ /* 0x000fe200078e00ff */
[----:B------:R-:W-:-:S05]  /*68a0*/  IADD3 R5, P2, PT, RZ, -UR4, RZ ;  /* 0x80000004ff057c10 */ /* 0x000fca000ff5e0ff */
[----:B------:R-:W-:-:S05]  /*68b0*/  IMAD.X R4, RZ, RZ, ~R4, P2 ;  /* 0x000000ffff047224 */ /* 0x000fca00010e0e04 */
[----:B------:R-:W-:-:S04]  /*68c0*/  SHF.R.S64 R5, R5, 0x1f, R4 ;  /* 0x0000001f05057819 */ /* 0x000fc80000001004 */
[----:B------:R-:W-:-:S04]  /*68d0*/  IADD3 R198, P2, PT, R5, R198, RZ ;  /* 0x000000c605c67210 */ /* 0x000fc80007f5e0ff */
[----:B------:R-:W-:-:S09]  /*68e0*/  LEA.HI.X.SX32 R199, R4, R199, 0x1, P2 ;  /* 0x000000c704c77211 */ /* 0x000fd200010f0eff */
.L_x_1899:
        /* <DEDUP_REMOVED lines=92> */
[----:B------:R-:W5:Y:S04]  /*6eb0*/  LDSM.16.M88.4 R4, [R178+UR5+0x7800] ;  /* 0x00780005b204783b */ /* 0x000f680008000200 */
[----:B------:R-:W-:Y:S04]  /*6ec0*/  LDSM.16.M88.4 R144, [R184] ;  /* 0x00000000b890783b */ /* 0x000fe80000000200 */
[----:B------:R-:W5:Y:S04]  /*6ed0*/  LDSM.16.M88.4 R152, [R182+0x6000] ;  /* 0x00600000b698783b */ /* 0x000f680000000200 */
[----:B------:R-:W5:Y:S04]  /*6ee0*/  LDSM.16.M88.4 R148, [R182+0x6800] ;  /* 0x00680000b694783b */ /* 0x000f680000000200 */
[----:B------:R-:W5:Y:S04]  /*6ef0*/  LDSM.16.M88.4 R160, [R182+0x7000] ;  /* 0x00700000b6a0783b */ /* 0x000f680000000200 */
[----:B------:R-:W5:Y:S04]  /*6f00*/  LDSM.16.M88.4 R156, [R182+0x7800] ;  /* 0x00780000b69c783b */ /* 0x000f680000000200 */
[----:B-1----:R-:W-:Y:S01]  /*6f10*/  LDSM.16.M88.4 R8, [R181] ;  /* 0x00000000b508783b */ /* 0x002fe20000000200 */
[C---:B---3--:R-:W-:Y:S03]  /*6f20*/  HMMA.16816.F32.BF16 R140, R16.reuse, R136, RZ ;  /* 0x00000088108c723c */ /* 0x048fe600000418ff */
[----:B--2---:R-:W1:Y:S04]  /*6f30*/  LDSM.16.M88.4 R12, [R179+0x6000] ;  /* 0x00600000b30c783b */ /* 0x004e680000000200 */
        /* <DEDUP_REMOVED lines=8> */
[C---:B------:R-:W-:Y:S08]  /*6fc0*/  HMMA.16816.F32.BF16 R164, R16.reuse, R4, RZ ;  /* 0x0000000410a4723c */ /* 0x040ff000000418ff */
[----:B------:R-:W-:Y:S01]  /*6fd0*/  HMMA.16816.F32.BF16 R16, R16, R6, RZ ;  /* 0x000000061010723c */ /* 0x000fe200000418ff */
        /* <DEDUP_REMOVED lines=8> */
[C---:B------:R-:W-:Y:S01]  /*7060*/  HMMA.16816.F32.BF16 R20, R144.reuse, R162, R20 ;  /* 0x000000a29014723c */ /* 0x040fe20000041814 */
[----:B------:R-:W-:Y:S07]  /*7070*/  LDSM.16.M88.4 R160, [R178+UR5+0x9000] ;  /* 0x00900005b2a0783b */ /* 0x000fee0008000200 */
[C---:B------:R-:W-:Y:S08]  /*7080*/  HMMA.16816.F32.BF16 R164, R144.reuse, R156, R164 ;  /* 0x0000009c90a4723c */ /* 0x040ff000000418a4 */
[----:B------:R-:W-:Y:S01]  /*7090*/  HMMA.16816.F32.BF16 R16, R144, R158, R16 ;  /* 0x0000009e9010723c */ /* 0x000fe20000041810 */
[----:B------:R-:W-:Y:S04]  /*70a0*/  LDSM.16.M88.4 R156, [R183] ;  /* 0x00000000b79c783b */ /* 0x000fe80000000200 */
[----:B------:R-:W5:Y:S03]  /*70b0*/  LDSM.16.M88.4 R144, [R180+0x6000] ;  /* 0x00600000b490783b */ /* 0x000f660000000200 */
[C---:B-1----:R-:W-:Y:S08]  /*70c0*/  HMMA.16816.F32.BF16 R140, R8.reuse, R12, R140 ;  /* 0x0000000c088c723c */ /* 0x042ff0000004188c */
[C---:B------:R-:W-:Y:S01]  /*70d0*/  HMMA.16816.F32.BF16 R136, R8.reuse, R14, R136 ;  /* 0x0000000e0888723c */ /* 0x040fe20000041888 */
[----:B------:R-:W1:Y:S07]  /*70e0*/  LDSM.16.M88.4 R12, [R180+0x6800] ;  /* 0x00680000b40c783b */ /* 0x000e6e0000000200 */
[C---:B--2---:R-:W-:Y:S08]  /*70f0*/  HMMA.16816.F32.BF16 R32, R8.reuse, R4, R32 ;  /* 0x000000040820723c */ /* 0x044ff00000041820 */
[C---:B------:R-:W-:Y:S01]  /*7100*/  HMMA.16816.F32.BF16 R28, R8.reuse, R6, R28 ;  /* 0x00000006081c723c */ /* 0x040fe2000004181c */
[----:B------:R-:W2:Y:S07]  /*7110*/  LDSM.16.M88.4 R4, [R180+0x7000] ;  /* 0x00700000b404783b */ /* 0x000eae0000000200 */
[C---:B---3--:R-:W-:Y:S08]  /*7120*/  HMMA.16816.F32.BF16 R24, R8.reuse, R152, R24 ;  /* 0x000000980818723c */ /* 0x048ff00000041818 */
[C---:B------:R-:W-:Y:S01]  /*7130*/  HMMA.16816.F32.BF16 R20, R8.reuse, R154, R20 ;  /* 0x0000009a0814723c */ /* 0x040fe20000041814 */
[----:B------:R-:W-:Y:S07]  /*7140*/  LDSM.16.M88.4 R152, [R178+UR5+0x9800] ;  /* 0x00980005b298783b */ /* 0x000fee0008000200 */
[C---:B----4-:R-:W-:Y:S08]  /*7150*/  HMMA.16816.F32.BF16 R164, R8.reuse, R148, R164 ;  /* 0x0000009408a4723c */ /* 0x050ff000000418a4 */
[----:B------:R-:W-:Y:S01]  /*7160*/  HMMA.16816.F32.BF16 R16, R8, R150, R16 ;  /* 0x000000960810723c */ /* 0x000fe20000041810 */
[----:B------:R-:W-:Y:S04]  /*7170*/  LDSM.16.M88.4 R148, [R191+0x2000] ;  /* 0x00200000bf94783b */ /* 0x000fe80000000200 */
[----:B------:R-:W3:Y:S03]  /*7180*/  LDSM.16.M88.4 R8, [R178+UR5+0x8000] ;  /* 0x00800005b208783b */ /* 0x000ee60008000200 */
[C---:B-----5:R-:W-:Y:S08]  /*7190*/  HMMA.16816.F32.BF16 R140, R156.reuse, R144, R140 ;  /* 0x000000909c8c723c */ /* 0x060ff0000004188c */
[C---:B------:R-:W-:Y:S01]  /*71a0*/  HMMA.16816.F32.BF16 R136, R156.reuse, R146, R136 ;  /* 0x000000929c88723c */ /* 0x040fe20000041888 */
[----:B------:R-:W-:Y:S07]  /*71b0*/  LDSM.16.M88.4 R144, [R182+0x8800] ;  /* 0x00880000b690783b */ /* 0x000fee0000000200 */
[C---:B-1----:R-:W-:Y:S08]  /*71c0*/  HMMA.16816.F32.BF16 R32, R156.reuse, R12, R32 ;  /* 0x0000000c9c20723c */ /* 0x042ff00000041820 */
[C---:B------:R-:W-:Y:S01]  /*71d0*/  HMMA.16816.F32.BF16 R28, R156.reuse, R14, R28 ;  /* 0x0000000e9c1c723c */ /* 0x040fe2000004181c */
[----:B------:R-:W-:Y:S07]  /*71e0*/  LDSM.16.M88.4 R12, [R182+0x8000] ;  /* 0x00800000b60c783b */ /* 0x000fee0000000200 */
[C---:B--2---:R-:W-:Y:S08]  /*71f0*/  HMMA.16816.F32.BF16 R24, R156.reuse, R4, R24 ;  /* 0x000000049c18723c */ /* 0x044ff00000041818 */
[C---:B------:R-:W-:Y:S01]  /*7200*/  HMMA.16816.F32.BF16 R20, R156.reuse, R6, R20 ;  /* 0x000000069c14723c */ /* 0x040fe20000041814 */
[----:B------:R-:W1:Y:S07]  /*7210*/  LDSM.16.M88.4 R4, [R184+0x2000] ;  /* 0x00200000b804783b */ /* 0x000e6e0000000200 */
[C---:B------:R-:W-:Y:S08]  /*7220*/  HMMA.16816.F32.BF16 R164, R156.reuse, R172, R164 ;  /* 0x000000ac9ca4723c */ /* 0x040ff000000418a4 */
[----:B------:R-:W-:Y:S01]  /*7230*/  HMMA.16816.F32.BF16 R16, R156, R174, R16 ;  /* 0x000000ae9c10723c */ /* 0x000fe20000041810 */
[----:B------:R-:W2:Y:S04]  /*7240*/  LDSM.16.M88.4 R156, [R182+0x9000] ;  /* 0x00900000b69c783b */ /* 0x000ea80000000200 */
[----:B------:R-:W-:Y:S03]  /*7250*/  LDSM.16.M88.4 R172, [R182+0xb800] ;  /* 0x00b80000b6ac783b */ /* 0x000fe60000000200 */
[C---:B---3--:R-:W-:Y:S08]  /*7260*/  HMMA.16816.F32.BF16 R140, R148.reuse, R8, R140 ;  /* 0x00000008948c723c */ /* 0x048ff0000004188c */
[C---:B------:R-:W-:Y:S01]  /*7270*/  HMMA.16816.F32.BF16 R136, R148.reuse, R10, R136 ;  /* 0x0000000a9488723c */ /* 0x040fe20000041888 */
[----:B------:R-:W3:Y:S07]  /*7280*/  LDSM.16.M88.4 R8, [R182+0x9800] ;  /* 0x00980000b608783b */ /* 0x000eee0000000200 */
        /* <DEDUP_REMOVED lines=14> */
[C---:B------:R-:W-:Y:S01]  /*7370*/  HMMA.16816.F32.BF16 R28, R4.reuse, R146, R28 ;  /* 0x00000092041c723c */ /* 0x040fe2000004181c */
[----:B------:R-:W4:Y:S07]  /*7380*/  LDSM.16.M88.4 R144, [R179+0x9000] ;  /* 0x00900000b390783b */ /* 0x000f2e0000000200 */
[C---:B--2---:R-:W-:Y:S08]  /*7390*/  HMMA.16816.F32.BF16 R24, R4.reuse, R156, R24 ;  /* 0x0000009c0418723c */ /* 0x044ff00000041818 */
[C---:B------:R-:W-:Y:S01]  /*73a0*/  HMMA.16816.F32.BF16 R20, R4.reuse, R158, R20 ;  /* 0x0000009e0414723c */ /* 0x040fe20000041814 */
[----:B------:R-:W2:Y:S07]  /*73b0*/  LDSM.16.M88.4 R156, [R179+0x9800] ;  /* 0x00980000b39c783b */ /* 0x000eae0000000200 */
[C---:B---3--:R-:W-:Y:S08]  /*73c0*/  HMMA.16816.F32.BF16 R164, R4.reuse, R8, R164 ;  /* 0x0000000804a4723c */ /* 0x048ff000000418a4 */
[----:B------:R-:W-:Y:S01]  /*73d0*/  HMMA.16816.F32.BF16 R16, R4, R10, R16 ;  /* 0x0000000a0410723c */ /* 0x000fe20000041810 */
[----:B------:R-:W-:Y:S04]  /*73e0*/  LDSM.16.M88.4 R8, [R183+0x2000] ;  /* 0x00200000b708783b */ /* 0x000fe80000000200 */
[----:B------:R-:W3:Y:S03]  /*73f0*/  LDSM.16.M88.4 R4, [R180+0x8000] ;  /* 0x00800000b404783b */ /* 0x000ee60000000200 */
[C---:B-1----:R-:W-:Y:S08]  /*7400*/  HMMA.16816.F32.BF16 R140, R12.reuse, R148, R140 ;  /* 0x000000940c8c723c */ /* 0x042ff0000004188c */
[C---:B------:R-:W-:Y:S01]  /*7410*/  HMMA.16816.F32.BF16 R136, R12.reuse, R150, R136 ;  /* 0x000000960c88723c */ /* 0x040fe20000041888 */
[----:B------:R-:W1:Y:S07]  /*7420*/  LDSM.16.M88.4 R148, [R180+0x8800] ;  /* 0x00880000b494783b */ /* 0x000e6e0000000200 */
[C---:B----4-:R-:W-:Y:S08]  /*7430*/  HMMA.16816.F32.BF16 R24, R12.reuse, R144, R24 ;  /* 0x000000900c18723c */ /* 0x050ff00000041818 */
[C---:B------:R-:W-:Y:S01]  /*7440*/  HMMA.16816.F32.BF16 R20, R12.reuse, R146, R20 ;  /* 0x000000920c14723c */ /* 0x040fe20000041814 */
[----:B------:R-:W4:Y:S07]  /*7450*/  LDSM.16.M88.4 R144, [R180+0x9800] ;  /* 0x00980000b490783b */ /* 0x000f2e0000000200 */
[C---:B------:R-:W-:Y:S08]  /*7460*/  HMMA.16816.F32.BF16 R32, R12.reuse, R152, R32 ;  /* 0x000000980c20723c */ /* 0x040ff00000041820 */
[C---:B------:R-:W-:Y:S01]  /*7470*/  HMMA.16816.F32.BF16 R28, R12.reuse, R154, R28 ;  /* 0x0000009a0c1c723c */ /* 0x040fe2000004181c */
[----:B------:R-:W5:Y:S07]  /*7480*/  LDSM.16.M88.4 R152, [R180+0x9000] ;  /* 0x00900000b498783b */ /* 0x000f6e0000000200 */
[C---:B--2---:R-:W-:Y:S08]  /*7490*/  HMMA.16816.F32.BF16 R164, R12.reuse, R156, R164 ;  /* 0x0000009c0ca4723c */ /* 0x044ff000000418a4 */
[----:B------:R-:W-:Y:S01]  /*74a0*/  HMMA.16816.F32.BF16 R16, R12, R158, R16 ;  /* 0x0000009e0c10723c */ /* 0x000fe20000041810 */
[----:B------:R-:W-:Y:S04]  /*74b0*/  LDSM.16.M88.4 R12, [R191+0x4000] ;  /* 0x00400000bf0c783b */ /* 0x000fe80000000200 */
[----:B------:R-:W-:Y:S03]  /*74c0*/  LDSM.16.M88.4 R156, [R179+0xa000] ;  /* 0x00a00000b39c783b */ /* 0x000fe60000000200 */
[C---:B---3--:R-:W-:Y:S08]  /*74d0*/  HMMA.16816.F32.BF16 R140, R8.reuse, R4, R140 ;  /* 0x00000004088c723c */ /* 0x048ff0000004188c */
[C---:B------:R-:W-:Y:S01]  /*74e0*/  HMMA.16816.F32.BF16 R136, R8.reuse, R6, R136 ;  /* 0x000000060888723c */ /* 0x040fe20000041888 */
[----:B------:R-:W2:Y:S07]  /*74f0*/  LDSM.16.M88.4 R4, [R178+UR5+0xa000] ;  /* 0x00a00005b204783b */ /* 0x000eae0008000200 */
[C---:B-1----:R-:W-:Y:S08]  /*7500*/  HMMA.16816.F32.BF16 R32, R8.reuse, R148, R32 ;  /* 0x000000940820723c */ /* 0x042ff00000041820 */
[C---:B------:R-:W-:Y:S01]  /*7510*/  HMMA.16816.F32.BF16 R28, R8.reuse, R150, R28 ;  /* 0x00000096081c723c */ /* 0x040fe2000004181c */
[----:B------:R-:W1:Y:S07]  /*7520*/  LDSM.16.M88.4 R148, [R178+UR5+0xa800] ;  /* 0x00a80005b294783b */ /* 0x000e6e0008000200 */
[C---:B----4-:R-:W-:Y:S08]  /*7530*/  HMMA.16816.F32.BF16 R164, R8.reuse, R144, R164 ;  /* 0x0000009008a4723c */ /* 0x050ff000000418a4 */
[C---:B------:R-:W-:Y:S01]  /*7540*/  HMMA.16816.F32.BF16 R16, R8.reuse, R146, R16 ;  /* 0x000000920810723c */ /* 0x040fe20000041810 */
[----:B------:R-:W3:Y:S07]  /*7550*/  LDSM.16.M88.4 R144, [R178+UR5+0xb800] ;  /* 0x00b80005b290783b */ /* 0x000eee0008000200 */
[C---:B-----5:R-:W-:Y:S08]  /*7560*/  HMMA.16816.F32.BF16 R24, R8.reuse, R152, R24 ;  /* 0x000000980818723c */ /* 0x060ff00000041818 */
[----:B------:R-:W-:Y:S01]  /*7570*/  HMMA.16816.F32.BF16 R20, R8, R154, R20 ;  /* 0x0000009a0814723c */ /* 0x000fe20000041814 */
[----:B------:R-:W4:Y:S04]  /*7580*/  LDSM.16.M88.4 R152, [R178+UR5+0xb000] ;  /* 0x00b00005b298783b */ /* 0x000f280008000200 */
[----:B------:R-:W5:Y:S03]  /*7590*/  LDSM.16.M88.4 R8, [R182+0xa000] ;  /* 0x00a00000b608783b */ /* 0x000f660000000200 */
[C---:B--2---:R-:W-:Y:S08]  /*75a0*/  HMMA.16816.F32.BF16 R140, R12.reuse, R4, R140 ;  /* 0x000000040c8c723c */ /* 0x044ff0000004188c */
[C---:B------:R-:W-:Y:S01]  /*75b0*/  HMMA.16816.F32.BF16 R136, R12.reuse, R6, R136 ;  /* 0x000000060c88723c */ /* 0x040fe20000041888 */
[----:B------:R-:W2:Y:S07]  /*75c0*/  LDSM.16.M88.4 R4, [R182+0xa800] ;  /* 0x00a80000b604783b */ /* 0x000eae0000000200 */
        /* <DEDUP_REMOVED lines=8> */
[----:B------:R-:W4:Y:S04]  /*7650*/  LDSM.16.M88.4 R152, [R179+0xa800] ;  /* 0x00a80000b398783b */ /* 0x000f280000000200 */
[----:B------:R-:W-:Y:S03]  /*7660*/  LDSM.16.M88.4 R12, [R183+0x4000] ;  /* 0x00400000b70c783b */ /* 0x000fe60000000200 */
[C---:B-----5:R-:W-:Y:S08]  /*7670*/  HMMA.16816.F32.BF16 R140, R168.reuse, R8, R140 ;  /* 0x00000008a88c723c */ /* 0x060ff0000004188c */
[C---:B------:R-:W-:Y:S01]  /*7680*/  HMMA.16816.F32.BF16 R136, R168.reuse, R10, R136 ;  /* 0x0000000aa888723c */ /* 0x040fe20000041888 */
[----:B------:R-:W5:Y:S07]  /*7690*/  LDSM.16.M88.4 R8, [R180+0xa000] ;  /* 0x00a00000b408783b */ /* 0x000f6e0000000200 */
[C---:B--2---:R-:W-:Y:S08]  /*76a0*/  HMMA.16816.F32.BF16 R32, R168.reuse, R4, R32 ;  /* 0x00000004a820723c */ /* 0x044ff00000041820 */
[C---:B------:R-:W-:Y:S01]  /*76b0*/  HMMA.16816.F32.BF16 R28, R168.reuse, R6, R28 ;  /* 0x00000006a81c723c */ /* 0x040fe2000004181c */
[----:B------:R-:W2:Y:S07]  /*76c0*/  LDSM.16.M88.4 R4, [R180+0xb800] ;  /* 0x00b80000b404783b */ /* 0x000eae0000000200 */
[----:B------:R-:W-:Y:S08]  /*76d0*/  HMMA.16816.F32.BF16 R16, R168, R174, R16 ;  /* 0x000000aea810723c */ /* 0x000ff00000041810 */
[----:B------:R-:W-:Y:S01]  /*76e0*/  HMMA.16816.F32.BF16 R140, R160, R156, R140 ;  /* 0x0000009ca08c723c */ /* 0x000fe2000004188c */
[----:B------:R-:W-:-:S05]  /*76f0*/  IMAD.SHL.U32 R157, R188, 0x2, RZ ;  /* 0x00000002bc9d7824 */ /* 0x000fca00078e00ff */
[----:B------:R-:W-:Y:S02]  /*7700*/  LOP3.LUT R157, R157, 0x6, RZ, 0xc0, !PT ;  /* 0x000000069d9d7812 */ /* 0x000fe400078ec0ff */
[C---:B-1----:R-:W-:Y:S08]  /*7710*/  HMMA.16816.F32.BF16 R24, R168.reuse, R148, R24 ;  /* 0x00000094a818723c */ /* 0x042ff00000041818 */
[----:B------:R-:W-:Y:S01]  /*7720*/  HMMA.16816.F32.BF16 R20, R168, R150, R20 ;  /* 0x00000096a814723c */ /* 0x000fe20000041814 */
[----:B------:R-:W1:Y:S07]  /*7730*/  LDSM.16.M88.4 R148, [R179+0xb000] ;  /* 0x00b00000b394783b */ /* 0x000e6e0000000200 */
[C---:B---3--:R-:W-:Y:S08]  /*7740*/  HMMA.16816.F32.BF16 R16, R160.reuse, R146, R16 ;  /* 0x00000092a010723c */ /* 0x048ff00000041810 */
[C---:B----4-:R-:W-:Y:S08]  /*7750*/  HMMA.16816.F32.BF16 R32, R160.reuse, R152, R32 ;  /* 0x00000098a020723c */ /* 0x050ff00000041820 */
[----:B------:R-:W-:Y:S01]  /*7760*/  HMMA.16816.F32.BF16 R28, R160, R154, R28 ;  /* 0x0000009aa01c723c */ /* 0x000fe2000004181c */
[----:B------:R-:W3:Y:S07]  /*7770*/  LDSM.16.M88.4 R152, [R180+0xa800] ;  /* 0x00a80000b498783b */ /* 0x000eee0000000200 */
[----:B-----5:R-:W-:Y:S08]  /*7780*/  HMMA.16816.F32.BF16 R140, R12, R8, R140 ;  /* 0x000000080c8c723c */ /* 0x020ff0000004188c */
[----:B------:R-:W-:Y:S08]  /*7790*/  HMMA.16816.F32.BF16 R136, R160, R158, R136 ;  /* 0x0000009ea088723c */ /* 0x000ff00000041888 */
[----:B--2---:R-:W-:Y:S01]  /*77a0*/  HMMA.16816.F32.BF16 R16, R12, R6, R16 ;  /* 0x000000060c10723c */ /* 0x004fe20000041810 */
[----:B------:R-:W-:-:S04]  /*77b0*/  IMAD R6, R0, 0x40, R157 ;  /* 0x0000004000067824 */ /* 0x000fc800078e029d */
[C---:B------:R-:W-:Y:S02]  /*77c0*/  VIADD R7, R6.reuse, 0xffffff80 ;  /* 0xffffff8006077836 */ /* 0x040fe40000000000 */
[C---:B------:R-:W-:Y:S01]  /*77d0*/  VIADD R147, R6.reuse, 0xffffffb8 ;  /* 0xffffffb806937836 */ /* 0x040fe20000000000 */
[----:B-1----:R-:W-:Y:S01]  /*77e0*/  HMMA.16816.F32.BF16 R20, R160, R150, R20 ;  /* 0x00000096a014723c */ /* 0x002fe20000041814 */
[----:B------:R-:W-:Y:S01]  /*77f0*/  VIADD R151, R6, 0xffffff81 ;  /* 0xffffff8106977836 */ /* 0x000fe20000000000 */
[----:B------:R-:W-:Y:S02]  /*7800*/  I2FP.F32.U32 R8, R7 ;  /* 0x0000000700087245 */ /* 0x000fe40000201000 */
[C---:B------:R-:W-:Y:S02]  /*7810*/  ISETP.GE.AND P2, PT, R7.reuse, R176, PT ;  /* 0x000000b00700720c */ /* 0x040fe40003f46270 */
[----:B------:R-:W-:Y:S01]  /*7820*/  ISETP.GE.AND P6, PT, R7, R2, PT ;  /* 0x000000020700720c */ /* 0x000fe20003fc6270 */
[CC--:B------:R-:W-:Y:S01]  /*7830*/  FFMA.FTZ R159, R3.reuse, R8.reuse, R140 ;  /* 0x00000008039f7223 */ /* 0x0c0fe2000001008c */
[----:B------:R-:W-:Y:S01]  /*7840*/  I2FP.F32.U32 R140, R147 ;  /* 0x00000093008c7245 */ /* 0x000fe20000201000 */
[----:B------:R-:W-:Y:S01]  /*7850*/  HMMA.16816.F32.BF16 R136, R12, R10, R136 ;  /* 0x0000000a0c88723c */ /* 0x000fe20000041888 */
[----:B------:R-:W-:-:S02]  /*7860*/  FFMA.FTZ R7, R3, R8, R142 ;  /* 0x0000000803077223 */ /* 0x000fc4000001008e */
[----:B------:R-:W1:Y:S01]  /*7870*/  LDSM.16.M88.4 R8, [R180+0xb000] ;  /* 0x00b00000b408783b */ /* 0x000e620000000200 */
[----:B------:R-:W-:Y:S01]  /*7880*/  FSEL R159, R159, -INF , !P2 ;  /* 0xff8000009f9f7808 */ /* 0x000fe20005000000 */
[----:B------:R-:W-:Y:S01]  /*7890*/  FFMA.FTZ R16, R3, R140, R16 ;  /* 0x0000008c03107223 */ /* 0x000fe20000010010 */
[----:B------:R-:W-:Y:S01]  /*78a0*/  ISETP.GE.AND P2, PT, R147, R176, PT ;  /* 0x000000b09300720c */ /* 0x000fe20003f46270 */
[----:B------:R-:W-:Y:S01]  /*78b0*/  FFMA.FTZ R18, R3, R140, R18 ;  /* 0x0000008c03127223 */ /* 0x000fe20000010012 */
[----:B------:R-:W-:Y:S01]  /*78c0*/  HMMA.16816.F32.BF16 R164, R168, R172, R164 ;  /* 0x000000aca8a4723c */ /* 0x000fe200000418a4 */
[----:B------:R-:W-:Y:S01]  /*78d0*/  FSEL R7, R7, -INF , !P6 ;  /* 0xff80000007077808 */ /* 0x000fe20007000000 */
[----:B------:R-:W-:-:S04]  /*78e0*/  DEPBAR.LE SB0, 0x0 ;  /* 0x000080000000791a */ /* 0x000fc80000000000 */
[----:B------:R-:W-:Y:S01]  /*78f0*/  BAR.SYNC.DEFER_BLOCKING 0x0 ;  /* 0x0000000000007b1d */ /* 0x000fe20000010000 */
[----:B------:R-:W-:Y:S01]  /*7900*/  ISETP.GE.AND P6, PT, R147, R2, PT ;  /* 0x000000029300720c */ /* 0x000fe20003fc6270 */
[----:B------:R-:W-:Y:S01]  /*7910*/  VIADD R147, R6, 0xffffff88 ;  /* 0xffffff8806937836 */ /* 0x000fe20000000000 */
[----:B------:R-:W-:Y:S01]  /*7920*/  FSEL R168, R16, -INF , !P2 ;  /* 0xff80000010a87808 */ /* 0x000fe20005000000 */
[----:B------:R-:W-:Y:S01]  /*7930*/  HMMA.16816.F32.BF16 R24, R160, R148, R24 ;  /* 0x00000094a018723c */ /* 0x000fe20000041818 */
[----:B------:R-:W-:Y:S02]  /*7940*/  I2FP.F32.U32 R16, R151 ;  /* 0x0000009700107245 */ /* 0x000fe40000201000 */
[----:B------:R-:W-:Y:S02]  /*7950*/  I2FP.F32.U32 R149, R147 ;  /* 0x0000009300957245 */ /* 0x000fe40000201000 */
[----:B------:R-:W-:Y:S01]  /*7960*/  FSEL R156, R18, -INF , !P6 ;  /* 0xff800000129c7808 */ /* 0x000fe20007000000 */
[CC--:B------:R-:W-:Y:S01]  /*7970*/  FFMA.FTZ R221, R3.reuse, R16.reuse, R141 ;  /* 0x0000001003dd7223 */ /* 0x0c0fe2000001008d */
[----:B------:R-:W-:Y:S01]  /*7980*/  FFMA.FTZ R143, R3, R16, R143 ;  /* 0x00000010038f7223 */ /* 0x000fe2000001008f */
[C---:B------:R-:W-:Y:S01]  /*7990*/  ISETP.GE.AND P2, PT, R151.reuse, R176, PT ;  /* 0x000000b09700720c */ /* 0x040fe20003f46270 */
[----:B---3--:R-:W-:Y:S01]  /*79a0*/  HMMA.16816.F32.BF16 R32, R12, R152, R32 ;  /* 0x000000980c20723c */ /* 0x008fe20000041820 */
[----:B------:R-:W-:Y:S01]  /*79b0*/  ISETP.GE.AND P6, PT, R151, R2, PT ;  /* 0x000000029700720c */ /* 0x000fe20003fc6270 */
[CC--:B------:R-:W-:Y:S01]  /*79c0*/  FFMA.FTZ R136, R3.reuse, R149.reuse, R136 ;  /* 0x0000009503887223 */ /* 0x0c0fe20000010088 */
[----:B------:R-:W-:Y:S01]  /*79d0*/  FFMA.FTZ R138, R3, R149, R138 ;  /* 0x00000095038a7223 */ /* 0x000fe2000001008a */
[----:B------:R-:W-:Y:S01]  /*79e0*/  FSEL R221, R221, -INF , !P2 ;  /* 0xff800000dddd7808 */ /* 0x000fe20005000000 */
[----:B------:R-:W-:Y:S01]  /*79f0*/  VIADD R141, R6, 0xffffff89 ;  /* 0xffffff89068d7836 */ /* 0x000fe20000000000 */
[----:B------:R-:W-:-:S02]  /*7a00*/  FSEL R171, R143, -INF , !P6 ;  /* 0xff8000008fab7808 */ /* 0x000fc40007000000 */
[C---:B------:R-:W-:Y:S01]  /*7a10*/  ISETP.GE.AND P2, PT, R147.reuse, R176, PT ;  /* 0x000000b09300720c */ /* 0x040fe20003f46270 */
[C---:B------:R-:W-:Y:S01]  /*7a20*/  HMMA.16816.F32.BF16 R28, R12.reuse, R154, R28 ;  /* 0x0000009a0c1c723c */ /* 0x040fe2000004181c */
[----:B------:R-:W-:Y:S02]  /*7a30*/  ISETP.GE.AND P6, PT, R147, R2, PT ;  /* 0x000000029300720c */ /* 0x000fe40003fc6270 */
[----:B------:R-:W-:Y:S02]  /*7a40*/  FSEL R219, R136, -INF , !P2 ;  /* 0xff80000088db7808 */ /* 0x000fe40005000000 */
[----:B------:R-:W-:Y:S02]  /*7a50*/  FSEL R169, R138, -INF , !P6 ;  /* 0xff8000008aa97808 */ /* 0x000fe40007000000 */
[----:B------:R-:W-:Y:S01]  /*7a60*/  I2FP.F32.U32 R16, R141 ;  /* 0x0000008d00107245 */ /* 0x000fe20000201000 */
[----:B-1----:R-:W-:Y:S01]  /*7a70*/  HMMA.16816.F32.BF16 R24, R12, R8, R24 ;  /* 0x000000080c18723c */ /* 0x002fe20000041818 */
[C---:B------:R-:W-:Y:S01]  /*7a80*/  ISETP.GE.AND P2, PT, R141.reuse, R176, PT ;  /* 0x000000b08d00720c */ /* 0x040fe20003f46270 */
[C---:B------:R-:W-:Y:S01]  /*7a90*/  VIADD R9, R6.reuse, 0xffffff98 ;  /* 0xffffff9806097836 */ /* 0x040fe20000000000 */
[----:B------:R-:W-:Y:S01]  /*7aa0*/  ISETP.GE.AND P6, PT, R141, R2, PT ;  /* 0x000000028d00720c */ /* 0x000fe20003fc6270 */
[----:B------:R-:W-:-:S02]  /*7ab0*/  VIADD R141, R6, 0xffffff90 ;  /* 0xffffff90068d7836 */ /* 0x000fc40000000000 */
[CC--:B------:R-:W-:Y:S01]  /*7ac0*/  FFMA.FTZ R223, R3.reuse, R16.reuse, R137 ;  /* 0x0000001003df7223 */ /* 0x0c0fe20000010089 */
[C---:B------:R-:W-:Y:S01]  /*7ad0*/  FFMA.FTZ R139, R3.reuse, R16, R139 ;  /* 0x00000010038b7223 */ /* 0x040fe2000001008b */
[----:B------:R-:W-:Y:S01]  /*7ae0*/  VIADD R137, R6, 0xffffff91 ;  /* 0xffffff9106897836 */ /* 0x000fe20000000000 */
[----:B------:R-:W-:Y:S01]  /*7af0*/  I2FP.F32.U32 R8, R9 ;  /* 0x0000000900087245 */ /* 0x000fe20000201000 */
[----:B------:R-:W-:Y:S01]  /*7b00*/  HMMA.16816.F32.BF16 R164, R160, R144, R164 ;  /* 0x00000090a0a4723c */ /* 0x000fe200000418a4 */
[----:B------:R-:W-:Y:S02]  /*7b10*/  I2FP.F32.U32 R18, R141 ;  /* 0x0000008d00127245 */ /* 0x000fe40000201000 */
[----:B------:R-:W-:Y:S01]  /*7b20*/  I2FP.F32.U32 R16, R137 ;  /* 0x0000008900107245 */ /* 0x000fe20000201000 */
[----:B------:R-:W-:Y:S01]  /*7b30*/  FFMA.FTZ R28, R3, R8, R28 ;  /* 0x00000008031c7223 */ /* 0x000fe2000001001c */
[----:B------:R-:W-:Y:S01]  /*7b40*/  FSEL R217, R139, -INF , !P6 ;  /* 0xff8000008bd97808 */ /* 0x000fe20007000000 */
[----:B------:R-:W-:Y:S01]  /*7b50*/  FFMA.FTZ R34, R3, R18, R34 ;  /* 0x0000001203227223 */ /* 0x000fe20000010022 */
[----:B------:R-:W-:Y:S01]  /*7b60*/  ISETP.GE.AND P6, PT, R141, R2, PT ;  /* 0x000000028d00720c */ /* 0x000fe20003fc6270 */
[----:B------:R-:W-:Y:S01]  /*7b70*/  FFMA.FTZ R32, R3, R18, R32 ;  /* 0x0000001203207223 */ /* 0x000fe20000010020 */
[----:B------:R-:W-:Y:S01]  /*7b80*/  FSEL R223, R223, -INF , !P2 ;  /* 0xff800000dfdf7808 */ /* 0x000fe20005000000 */
[----:B------:R-:W-:Y:S01]  /*7b90*/  FFMA.FTZ R35, R3, R16, R35 ;  /* 0x0000001003237223 */ /* 0x000fe20000010023 */
[----:B------:R-:W-:Y:S01]  /*7ba0*/  ISETP.GE.AND P2, PT, R141, R176, PT ;  /* 0x000000b08d00720c */ /* 0x000fe20003f46270 */
[C---:B------:R-:W-:Y:S01]  /*7bb0*/  FFMA.FTZ R33, R3.reuse, R16, R33 ;  /* 0x0000001003217223 */ /* 0x040fe20000010021 */
[----:B------:R-:W-:Y:S01]  /*7bc0*/  FSEL R183, R34, -INF , !P6 ;  /* 0xff80000022b77808 */ /* 0x000fe20007000000 */
[----:B------:R-:W-:Y:S01]  /*7bd0*/  FFMA.FTZ R30, R3, R8, R30 ;  /* 0x00000008031e7223 */ /* 0x000fe2000001001e */
[C---:B------:R-:W-:Y:S01]  /*7be0*/  ISETP.GE.AND P6, PT, R137.reuse, R2, PT ;  /* 0x000000028900720c */ /* 0x040fe20003fc6270 */
[----:B------:R-:W-:Y:S01]  /*7bf0*/  HMMA.16816.F32.BF16 R20, R12, R10, R20 ;  /* 0x0000000a0c14723c */ /* 0x000fe20000041814 */
[----:B------:R-:W-:Y:S01]  /*7c00*/  FSEL R203, R32, -INF , !P2 ;  /* 0xff80000020cb7808 */ /* 0x000fe20005000000 */
[----:B------:R-:W-:Y:S01]  /*7c10*/  VIADD R11, R6, 0xffffffa1 ;  /* 0xffffffa1060b7836 */ /* 0x000fe20000000000 */
[----:B------:R-:W-:-:S02]  /*7c20*/  ISETP.GE.AND P2, PT, R137, R176, PT ;  /* 0x000000b08900720c */ /* 0x000fc40003f46270 */
[----:B------:R-:W-:Y:S01]  /*7c30*/  FSEL R137, R35, -INF , !P6 ;  /* 0xff80000023897808 */ /* 0x000fe20007000000 */
[C---:B------:R-:W-:Y:S01]  /*7c40*/  VIADD R35, R6.reuse, 0xffffff99 ;  /* 0xffffff9906237836 */ /* 0x040fe20000000000 */
[----:B------:R-:W-:Y:S01]  /*7c50*/  FSEL R181, R33, -INF , !P2 ;  /* 0xff80000021b57808 */ /* 0x000fe20005000000 */
[----:B------:R-:W-:Y:S01]  /*7c60*/  HMMA.16816.F32.BF16 R164, R12, R4, R164 ;  /* 0x000000040ca4723c */ /* 0x000fe200000418a4 */
[C---:B------:R-:W-:Y:S01]  /*7c70*/  ISETP.GE.AND P2, PT, R9.reuse, R176, PT ;  /* 0x000000b00900720c */ /* 0x040fe20003f46270 */
[C---:B------:R-:W-:Y:S01]  /*7c80*/  VIADD R5, R6.reuse, 0xffffffa9 ;  /* 0xffffffa906057836 */ /* 0x040fe20000000000 */
[----:B------:R-:W-:Y:S02]  /*7c90*/  I2FP.F32.U32 R8, R35 ;  /* 0x0000002300087245 */ /* 0x000fe40000201000 */
[----:B------:R-:W-:Y:S01]  /*7ca0*/  ISETP.GE.AND P6, PT, R9, R2, PT ;  /* 0x000000020900720c */ /* 0x000fe20003fc6270 */
[----:B------:R-:W-:Y:S01]  /*7cb0*/  VIADD R9, R6, 0xffffffa0 ;  /* 0xffffffa006097836 */ /* 0x000fe20000000000 */
[----:B------:R-:W-:Y:S01]  /*7cc0*/  FSEL R207, R28, -INF , !P2 ;  /* 0xff8000001ccf7808 */ /* 0x000fe20005000000 */
[CC--:B------:R-:W-:Y:S01]  /*7cd0*/  FFMA.FTZ R29, R3.reuse, R8.reuse, R29 ;  /* 0x00000008031d7223 */ /* 0x0c0fe2000001001d */
[----:B------:R-:W-:Y:S01]  /*7ce0*/  FSEL R139, R30, -INF , !P6 ;  /* 0xff8000001e8b7808 */ /* 0x000fe20007000000 */
[----:B------:R-:W-:Y:S01]  /*7cf0*/  FFMA.FTZ R31, R3, R8, R31 ;  /* 0x00000008031f7223 */ /* 0x000fe2000001001f */
[----:B------:R-:W-:-:S02]  /*7d00*/  ISETP.GE.AND P2, PT, R35, R176, PT ;  /* 0x000000b02300720c */ /* 0x000fc40003f46270 */
[----:B------:R-:W-:Y:S02]  /*7d10*/  ISETP.GE.AND P6, PT, R35, R2, PT ;  /* 0x000000022300720c */ /* 0x000fe40003fc6270 */
[----:B------:R-:W-:Y:S02]  /*7d20*/  I2FP.F32.U32 R33, R9 ;  /* 0x0000000900217245 */ /* 0x000fe40000201000 */
[----:B------:R-:W-:Y:S02]  /*7d30*/  FSEL R215, R29, -INF , !P2 ;  /* 0xff8000001dd77808 */ /* 0x000fe40005000000 */
[----:B------:R-:W-:Y:S01]  /*7d40*/  FSEL R191, R31, -INF , !P6 ;  /* 0xff8000001fbf7808 */ /* 0x000fe20007000000 */
[-C--:B------:R-:W-:Y:S01]  /*7d50*/  FFMA.FTZ R24, R3, R33.reuse, R24 ;  /* 0x0000002103187223 */ /* 0x080fe20000010018 */
[----:B------:R-:W-:Y:S01]  /*7d60*/  ISETP.GE.AND P2, PT, R9, R176, PT ;  /* 0x000000b00900720c */ /* 0x000fe20003f46270 */
[----:B------:R-:W-:Y:S01]  /*7d70*/  FFMA.FTZ R26, R3, R33, R26 ;  /* 0x00000021031a7223 */ /* 0x000fe2000001001a */
[----:B------:R-:W-:Y:S01]  /*7d80*/  ISETP.GE.AND P6, PT, R9, R2, PT ;  /* 0x000000020900720c */ /* 0x000fe20003fc6270 */
[----:B------:R-:W-:Y:S01]  /*7d90*/  VIADD R9, R6, 0xffffffa8 ;  /* 0xffffffa806097836 */ /* 0x000fe20000000000 */
[----:B------:R-:W-:-:S02]  /*7da0*/  I2FP.F32.U32 R8, R11 ;  /* 0x0000000b00087245 */ /* 0x000fc40000201000 */
[----:B------:R-:W-:Y:S02]  /*7db0*/  FSEL R143, R24, -INF , !P2 ;  /* 0xff800000188f7808 */ /* 0x000fe40005000000 */
[----:B------:R-:W-:Y:S01]  /*7dc0*/  FSEL R141, R26, -INF , !P6 ;  /* 0xff8000001a8d7808 */ /* 0x000fe20007000000 */
[CC--:B------:R-:W-:Y:S01]  /*7dd0*/  FFMA.FTZ R25, R3.reuse, R8.reuse, R25 ;  /* 0x0000000803197223 */ /* 0x0c0fe20000010019 */
[----:B------:R-:W-:Y:S01]  /*7de0*/  FFMA.FTZ R27, R3, R8, R27 ;  /* 0x00000008031b7223 */ /* 0x000fe2000001001b */
[----:B------:R-:W-:Y:S02]  /*7df0*/  I2FP.F32.U32 R8, R9 ;  /* 0x0000000900087245 */ /* 0x000fe40000201000 */
[C---:B------:R-:W-:Y:S02]  /*7e00*/  ISETP.GE.AND P2, PT, R11.reuse, R176, PT ;  /* 0x000000b00b00720c */ /* 0x040fe40003f46270 */
[----:B------:R-:W-:Y:S01]  /*7e10*/  ISETP.GE.AND P6, PT, R11, R2, PT ;  /* 0x000000020b00720c */ /* 0x000fe20003fc6270 */
[-C--:B------:R-:W-:Y:S01]  /*7e20*/  FFMA.FTZ R20, R3, R8.reuse, R20 ;  /* 0x0000000803147223 */ /* 0x080fe20000010014 */
[----:B------:R-:W-:Y:S01]  /*7e30*/  FSEL R201, R25, -INF , !P2 ;  /* 0xff80000019c97808 */ /* 0x000fe20005000000 */
[----:B------:R-:W-:Y:S01]  /*7e40*/  FFMA.FTZ R22, R3, R8, R22 ;  /* 0x0000000803167223 */ /* 0x000fe20000010016 */
[----:B------:R-:W-:-:S02]  /*7e50*/  FSEL R149, R27, -INF , !P6 ;  /* 0xff8000001b957808 */ /* 0x000fc40007000000 */
[----:B------:R-:W-:Y:S02]  /*7e60*/  I2FP.F32.U32 R4, R5 ;  /* 0x0000000500047245 */ /* 0x000fe40000201000 */
[C---:B------:R-:W-:Y:S02]  /*7e70*/  ISETP.GE.AND P2, PT, R9.reuse, R176, PT ;  /* 0x000000b00900720c */ /* 0x040fe40003f46270 */
[----:B------:R-:W-:Y:S01]  /*7e80*/  ISETP.GE.AND P6, PT, R9, R2, PT ;  /* 0x000000020900720c */ /* 0x000fe20003fc6270 */
[----:B------:R-:W-:Y:S02]  /*7e90*/  VIADD R9, R6, 0xffffffb0 ;  /* 0xffffffb006097836 */ /* 0x000fe40000000000 */
[CC--:B------:R-:W-:Y:S01]  /*7ea0*/  FFMA.FTZ R21, R3.reuse, R4.reuse, R21 ;  /* 0x0000000403157223 */ /* 0x0c0fe20000010015 */
[----:B------:R-:W-:Y:S01]  /*7eb0*/  FFMA.FTZ R23, R3, R4, R23 ;  /* 0x0000000403177223 */ /* 0x000fe20000010017 */
[----:B------:R-:W-:Y:S02]  /*7ec0*/  FSEL R193, R20, -INF , !P2 ;  /* 0xff80000014c17808 */ /* 0x000fe40005000000 */
[----:B------:R-:W-:-:S02]  /*7ed0*/  FSEL R147, R22, -INF , !P6 ;  /* 0xff80000016937808 */ /* 0x000fc40007000000 */
[C---:B------:R-:W-:Y:S02]  /*7ee0*/  ISETP.GE.AND P2, PT, R5.reuse, R176, PT ;  /* 0x000000b00500720c */ /* 0x040fe40003f46270 */
[----:B------:R-:W-:Y:S01]  /*7ef0*/  ISETP.GE.AND P6, PT, R5, R2, PT ;  /* 0x000000020500720c */ /* 0x000fe20003fc6270 */
[C---:B------:R-:W-:Y:S01]  /*7f00*/  VIADD R5, R6.reuse, 0xffffffb1 ;  /* 0xffffffb106057836 */ /* 0x040fe20000000000 */
[----:B------:R-:W-:Y:S02]  /*7f10*/  I2FP.F32.U32 R4, R9 ;  /* 0x0000000900047245 */ /* 0x000fe40000201000 */
[----:B------:R-:W-:Y:S02]  /*7f20*/  FSEL R151, R21, -INF , !P2 ;  /* 0xff80000015977808 */ /* 0x000fe40005000000 */
[----:B------:R-:W-:Y:S01]  /*7f30*/  FSEL R145, R23, -INF , !P6 ;  /* 0xff80000017917808 */ /* 0x000fe20007000000 */
[----:B------:R-:W-:Y:S01]  /*7f40*/  FFMA.FTZ R164, R3, R4, R164 ;  /* 0x0000000403a47223 */ /* 0x000fe200000100a4 */
[----:B------:R-:W-:Y:S01]  /*7f50*/  ISETP.GE.AND P2, PT, R9, R176, PT ;  /* 0x000000b00900720c */ /* 0x000fe20003f46270 */
[----:B------:R-:W-:Y:S01]  /*7f60*/  FFMA.FTZ R155, R3, R4, R166 ;  /* 0x00000004039b7223 */ /* 0x000fe200000100a6 */
[----:B------:R-:W-:Y:S01]  /*7f70*/  ISETP.GE.AND P6, PT, R9, R2, PT ;  /* 0x000000020900720c */ /* 0x000fe20003fc6270 */
[----:B------:R-:W-:Y:S01]  /*7f80*/  VIADD R9, R6, 0xffffffb9 ;  /* 0xffffffb906097836 */ /* 0x000fe20000000000 */
[----:B------:R-:W-:-:S02]  /*7f90*/  I2FP.F32.U32 R6, R5 ;  /* 0x0000000500067245 */ /* 0x000fc40000201000 */
[----:B------:R-:W-:Y:S02]  /*7fa0*/  FSEL R179, R164, -INF , !P2 ;  /* 0xff800000a4b37808 */ /* 0x000fe40005000000 */
[----:B------:R-:W-:Y:S01]  /*7fb0*/  I2FP.F32.U32 R4, R9 ;  /* 0x0000000900047245 */ /* 0x000fe20000201000 */
[----:B------:R-:W-:Y:S01]  /*7fc0*/  FFMA.FTZ R154, R3, R6, R165 ;  /* 0x00000006039a7223 */ /* 0x000fe200000100a5 */
[----:B------:R-:W-:Y:S01]  /*7fd0*/  ISETP.GE.AND P2, PT, R5, R176, PT ;  /* 0x000000b00500720c */ /* 0x000fe20003f46270 */
[----:B------:R-:W-:Y:S01]  /*7fe0*/  FFMA.FTZ R167, R3, R6, R167 ;  /* 0x0000000603a77223 */ /* 0x000fe200000100a7 */
[----:B------:R-:W-:Y:S01]  /*7ff0*/  FSEL R155, R155, -INF , !P6 ;  /* 0xff8000009b9b7808 */ /* 0x000fe20007000000 */
[CC--:B------:R-:W-:Y:S01]  /*8000*/  FFMA.FTZ R17, R3.reuse, R4.reuse, R17 ;  /* 0x0000000403117223 */ /* 0x0c0fe20000010011 */
[----:B------:R-:W-:Y:S01]  /*8010*/  FSEL R154, R154, -INF , !P2 ;  /* 0xff8000009a9a7808 */ /* 0x000fe20005000000 */
[----:B------:R-:W-:Y:S01]  /*8020*/  FFMA.FTZ R19, R3, R4, R19 ;  /* 0x0000000403137223 */ /* 0x000fe20000010013 */
[----:B------:R-:W-:-:S02]  /*8030*/  ISETP.GE.AND P2, PT, R9, R176, PT ;  /* 0x000000b00900720c */ /* 0x000fc40003f46270 */
[-C--:B------:R-:W-:Y:S02]  /*8040*/  ISETP.GE.AND P6, PT, R5, R2.reuse, PT ;  /* 0x000000020500720c */ /* 0x080fe40003fc6270 */
[----:B------:R-:W-:Y:S02]  /*8050*/  FSEL R175, R17, -INF , !P2 ;  /* 0xff80000011af7808 */ /* 0x000fe40005000000 */
[----:B------:R-:W-:Y:S02]  /*8060*/  ISETP.GE.U32.AND P2, PT, R0, 0x3, PT ;  /* 0x000000030000780c */ /* 0x000fe40003f46070 */
[----:B------:R-:W-:Y:S02]  /*8070*/  FSEL R173, R167, -INF , !P6 ;  /* 0xff800000a7ad7808 */ /* 0x000fe40007000000 */
[----:B------:R-:W-:-:S04]  /*8080*/  ISETP.GE.AND P6, PT, R9, R2, PT ;  /* 0x000000020900720c */ /* 0x000fc80003fc6270 */
[----:B------:R-:W-:-:S05]  /*8090*/  FSEL R153, R19, -INF , !P6 ;  /* 0xff80000013997808 */ /* 0x000fca0007000000 */
[----:B------:R-:W-:Y:S05]  /*80a0*/  @!P2 BRA `(.L_x_1900) ;  /* 0x000000080028a947 */ /* 0x000fea0003800000 */
[----:B------:R-:W-:Y:S05]  /*80b0*/  BRA.U !UP1, `(.L_x_1901) ;  /* 0x0000000109f47547 */ /* 0x000fea000b800000 */
[----:B------:R-:W1:Y:S01]  /*80c0*/  LDC R4, c[0x0][0x4f0] ;  /* 0x00013c00ff047b82 */ /* 0x000e620000000800 */
[C---:B------:R-:W-:Y:S01]  /*80d0*/  IADD3 R11, PT, PT, R177.reuse, -0x80, RZ ;  /* 0xffffff80b10b7810 */ /* 0x040fe20007ffe0ff */
[----:B------:R-:W2:Y:S01]  /*80e0*/  LDCU.64 UR6, c[0x0][0x3a0] ;  /* 0x00007400ff0677ac */ /* 0x000ea20008000a00 */
[----:B------:R-:W-:Y:S02]  /*80f0*/  IADD3 R177, PT, PT, R177, -0xc0, RZ ;  /* 0xffffff40b1b17810 */ /* 0x000fe40007ffe0ff */
        /* <DEDUP_REMOVED lines=13> */
[----:B------:R-:W-:-:S04]  /*81d0*/  IMAD.HI.U32 R10, R5, R2, RZ ;  /* 0x00000002050a7227 */ /* 0x000fc800078e00ff */
        /* <DEDUP_REMOVED lines=43> */
.L_x_1901:
[----:B------:R-:W-:Y:S01]  /*8490*/  UMOV UR4, URZ ;  /* 0x000000ff00047c82 */ /* 0x000fe20008000000 */
[----:B------:R-:W-:Y:S01]  /*84a0*/  IMAD.SHL.U32 R2, R134, 0x40, RZ ;  /* 0x0000004086027824 */ /* 0x000fe200078e00ff */
[----:B------:R-:W-:-:S05]  /*84b0*/  IADD3 R4, P2, PT, RZ, -UR4, RZ ;  /* 0x80000004ff047c10 */ /* 0x000fca000ff5e0ff */
[----:B------:R-:W-:-:S05]  /*84c0*/  IMAD.X R2, RZ, RZ, ~R2, P2 ;  /* 0x000000ffff027224 */ /* 0x000fca00010e0e02 */
[----:B------:R-:W-:-:S04]  /*84d0*/  SHF.R.S64 R5, R4, 0x1f, R2 ;  /* 0x0000001f04057819 */ /* 0x000fc80000001002 */
[----:B------:R-:W-:-:S04]  /*84e0*/  IADD3 R196, P2, PT, R5, R196, RZ ;  /* 0x000000c405c47210 */ /* 0x000fc80007f5e0ff */
[----:B------:R-:W-:-:S09]  /*84f0*/  LEA.HI.X.SX32 R197, R2, R197, 0x1, P2 ;  /* 0x000000c502c57211 */ /* 0x000fd200010f0eff */
.L_x_1902:
        /* <DEDUP_REMOVED lines=69> */
.L_x_1900:
[----:B------:R-:W-:Y:S01]  /*8950*/  FMNMX3.FTZ R4, R133, R159, R221, !PT ;  /* 0x0000009f85047276 */ /* 0x000fe200078100dd */
[----:B------:R-:W2:Y:S01]  /*8960*/  LDCU UR4, c[0x0][0x45c] ;  /* 0x00008b80ff0477ac */ /* 0x000ea20008000800 */
[----:B------:R-:W-:Y:S01]  /*8970*/  FMNMX3.FTZ R2, R132, R7, R171, !PT ;  /* 0x0000000784027276 */ /* 0x000fe200078100ab */
[----:B-1----:R-:W-:Y:S01]  /*8980*/  LDSM.16.MT88.4 R12, [R189+0xc000] ;  /* 0x00c00000bd0c783b */ /* 0x002fe20000004200 */
        /* <DEDUP_REMOVED lines=14> */
[----:B------:R-:W-:Y:S01]  /*8a70*/  SEL R24, R185, 0xffffffe0, !P1 ;  /* 0xffffffe0b9187807 */ /* 0x000fe20004800000 */
[----:B------:R-:W1:Y:S01]  /*8a80*/  SHFL.BFLY PT, R5, R4, 0x2, 0x1f ;  /* 0x0c401f0004057f89 */ /* 0x000e6200000e0000 */
[----:B------:R-:W-:-:S02]  /*8a90*/  IADD3 R16, PT, PT, R189, 0xc000, RZ ;  /* 0x0000c000bd107810 */ /* 0x000fc40007ffe0ff */
[----:B------:R-:W-:Y:S01]  /*8aa0*/  IADD3 R172, PT, PT, R24, R189, RZ ;  /* 0x000000bd18ac7210 */ /* 0x000fe20007ffe0ff */
[----:B------:R-:W3:Y:S04]  /*8ab0*/  SHFL.BFLY PT, R2, R9, 0x2, 0x1f ;  /* 0x0c401f0009027f89 */ /* 0x000ee800000e0000 */
[----:B------:R-:W-:Y:S01]  /*8ac0*/  LDSM.16.MT88.4 R20, [R172+0xc000] ;  /* 0x00c00000ac14783b */ /* 0x000fe20000004200 */
[----:B-1----:R-:W-:Y:S02]  /*8ad0*/  FMNMX.FTZ R5, R4, R5, !PT ;  /* 0x0000000504057209 */ /* 0x002fe40007810000 */
        /* <DEDUP_REMOVED lines=14> */
[----:B------:R-:W-:-:S02]  /*8bc0*/  FADD.FTZ R5, R132, -R5 ;  /* 0x8000000584057221 */ /* 0x000fc40000010000 */
[----:B------:R-:W-:Y:S01]  /*8bd0*/  FMUL.FTZ R167, R4, UR4 ;  /* 0x0000000404a77c20 */ /* 0x000fe20008410000 */
[----:B------:R-:W-:Y:S01]  /*8be0*/  FFMA.FTZ R2, R171, UR4, -R152 ;  /* 0x00000004ab027c23 */ /* 0x000fe20008010898 */
[----:B------:R-:W-:Y:S01]  /*8bf0*/  FMUL.FTZ R165, R5, UR4 ;  /* 0x0000000405a57c20 */ /* 0x000fe20008410000 */
[----:B------:R-:W-:Y:S01]  /*8c00*/  IADD3 R171, PT, PT, R189, 0xc040, RZ ;  /* 0x0000c040bdab7810 */ /* 0x000fe20007ffe0ff */
[--C-:B------:R-:W-:Y:S01]  /*8c10*/  FFMA.FTZ R170, R159, UR4, -R174.reuse ;  /* 0x000000049faa7c23 */ /* 0x100fe200080108ae */
[----:B------:R-:W-:Y:S01]  /*8c20*/  @P0 IADD3 R171, PT, PT, R16, -0x40, RZ ;  /* 0xffffffc010ab0810 */ /* 0x000fe20007ffe0ff */
[----:B------:R-:W1:Y:S01]  /*8c30*/  MUFU.EX2 R167, R167 ;  /* 0x000000a700a77308 */ /* 0x000e620000000800 */
[--C-:B------:R-:W-:Y:S01]  /*8c40*/  FFMA.FTZ R160, R221, UR4, -R174.reuse ;  /* 0x00000004dda07c23 */ /* 0x100fe200080108ae */
[--C-:B------:R-:W-:Y:S01]  /*8c50*/  FFMA.FTZ R159, R219, UR4, -R174.reuse ;  /* 0x00000004db9f7c23 */ /* 0x100fe200080108ae */
[----:B------:R-:W-:Y:S01]  /*8c60*/  FFMA.FTZ R158, R223, UR4, -R174 ;  /* 0x00000004df9e7c23 */ /* 0x000fe200080108ae */
[----:B------:R-:W2:Y:S01]  /*8c70*/  MUFU.EX2 R165, R165 ;  /* 0x000000a500a57308 */ /* 0x000ea20000000800 */
[----:B------:R-:W3:Y:S01]  /*8c80*/  LDSM.16.MT88.4 R28, [R171] ;  /* 0x00000000ab1c783b */ /* 0x000ee20000004200 */
[--C-:B------:R-:W-:Y:S01]  /*8c90*/  FFMA.FTZ R166, R7, UR4, -R152.reuse ;  /* 0x0000000407a67c23 */ /* 0x100fe20008010898 */
[--C-:B------:R-:W-:Y:S01]  /*8ca0*/  FFMA.FTZ R163, R169, UR4, -R152.reuse ;  /* 0x00000004a9a37c23 */ /* 0x100fe20008010898 */
[----:B------:R-:W-:Y:S01]  /*8cb0*/  FFMA.FTZ R164, R217, UR4, -R152 ;  /* 0x00000004d9a47c23 */ /* 0x000fe20008010898 */
[----:B------:R-:W-:Y:S01]  /*8cc0*/  MUFU.EX2 R170, R170 ;  /* 0x000000aa00aa7308 */ /* 0x000fe20000000800 */
[----:B------:R-:W-:Y:S01]  /*8cd0*/  IADD3 R169, PT, PT, R24, R171, RZ ;  /* 0x000000ab18a97210 */ /* 0x000fe20007ffe0ff */
[--C-:B------:R-:W-:Y:S01]  /*8ce0*/  FFMA.FTZ R178, R181, UR4, -R174.reuse ;  /* 0x00000004b5b27c23 */ /* 0x100fe200080108ae */
[--C-:B------:R-:W-:Y:S01]  /*8cf0*/  FFMA.FTZ R177, R203, UR4, -R174.reuse ;  /* 0x00000004cbb17c23 */ /* 0x100fe200080108ae */
[----:B------:R-:W4:Y:S01]  /*8d00*/  MUFU.EX2 R160, R160 ;  /* 0x000000a000a07308 */ /* 0x000f220000000800 */
[-C--:B-1----:R-:W-:Y:S01]  /*8d10*/  FMUL.FTZ R32, R52, R167.reuse ;  /* 0x000000a734207220 */ /* 0x082fe20000410000 */
[-C--:B------:R-:W-:Y:S01]  /*8d20*/  FMUL.FTZ R33, R53, R167.reuse ;  /* 0x000000a735217220 */ /* 0x080fe20000410000 */
[----:B------:R-:W-:Y:S01]  /*8d30*/  FMUL.FTZ R16, R36, R167 ;  /* 0x000000a724107220 */ /* 0x000fe20000410000 */
[----:B------:R-:W-:Y:S01]  /*8d40*/  MUFU.EX2 R159, R159 ;  /* 0x0000009f009f7308 */ /* 0x000fe20000000800 */
[-C--:B--2---:R-:W-:Y:S01]  /*8d50*/  FMUL.FTZ R34, R54, R165.reuse ;  /* 0x000000a536227220 */ /* 0x084fe20000410000 */
[----:B------:R-:W-:Y:S01]  /*8d60*/  FMUL.FTZ R35, R55, R165 ;  /* 0x000000a537237220 */ /* 0x000fe20000410000 */
[----:B------:R-:W-:Y:S01]  /*8d70*/  FMUL.FTZ R17, R37, R167 ;  /* 0x000000a725117220 */ /* 0x000fe20000410000 */
[----:B------:R-:W-:Y:S01]  /*8d80*/  LDSM.16.MT88.4 R52, [R172+0xe000] ;  /* 0x00e00000ac34783b */ /* 0x000fe20000004200 */
[----:B------:R-:W1:Y:S01]  /*8d90*/  MUFU.EX2 R158, R158 ;  /* 0x0000009e009e7308 */ /* 0x000e620000000800 */
[-C--:B------:R-:W-:Y:S01]  /*8da0*/  FMUL.FTZ R18, R38, R165.reuse ;  /* 0x000000a526127220 */ /* 0x080fe20000410000 */
[----:B------:R-:W-:Y:S01]  /*8db0*/  FMUL.FTZ R19, R39, R165 ;  /* 0x000000a527137220 */ /* 0x000fe20000410000 */
[-C--:B------:R-:W-:Y:S01]  /*8dc0*/  FMUL.FTZ R40, R40, R167.reuse ;  /* 0x000000a728287220 */ /* 0x080fe20000410000 */
[----:B------:R-:W-:Y:S01]  /*8dd0*/  MUFU.EX2 R166, R166 ;  /* 0x000000a600a67308 */ /* 0x000fe20000000800 */
[----:B----4-:R-:W-:Y:S01]  /*8de0*/  F2FP.BF16.F32.PACK_AB R4, R160, R170 ;  /* 0x000000aaa004723e */ /* 0x010fe200000010ff */
[----:B------:R-:W-:Y:S01]  /*8df0*/  FMUL.FTZ R41, R41, R167 ;  /* 0x000000a729297220 */ /* 0x000fe20000410000 */
[-C--:B------:R-:W-:Y:S01]  /*8e00*/  FMUL.FTZ R42, R42, R165.reuse ;  /* 0x000000a52a2a7220 */ /* 0x080fe20000410000 */
[----:B------:R-:W2:Y:S01]  /*8e10*/  MUFU.EX2 R2, R2 ;  /* 0x0000000200027308 */ /* 0x000ea20000000800 */
[----:B------:R-:W-:Y:S01]  /*8e20*/  FMUL.FTZ R43, R43, R165 ;  /* 0x000000a52b2b7220 */ /* 0x000fe20000410000 */
[----:B------:R-:W4:Y:S01]  /*8e30*/  LDSM.16.MT88.4 R36, [R169] ;  /* 0x00000000a924783b */ /* 0x000f220000004200 */
[-C--:B------:R-:W-:Y:S01]  /*8e40*/  FMUL.FTZ R24, R44, R167.reuse ;  /* 0x000000a72c187220 */ /* 0x080fe20000410000 */
[----:B------:R-:W-:Y:S01]  /*8e50*/  MUFU.EX2 R163, R163 ;  /* 0x000000a300a37308 */ /* 0x000fe20000000800 */
[----:B------:R-:W-:Y:S01]  /*8e60*/  FMUL.FTZ R25, R45, R167 ;  /* 0x000000a72d197220 */ /* 0x000fe20000410000 */
[----:B-1----:R-:W-:Y:S01]  /*8e70*/  F2FP.BF16.F32.PACK_AB R6, R158, R159 ;  /* 0x0000009f9e06723e */ /* 0x002fe200000010ff */
[-C--:B------:R-:W-:Y:S01]  /*8e80*/  FMUL.FTZ R26, R46, R165.reuse ;  /* 0x000000a52e1a7220 */ /* 0x080fe20000410000 */
[----:B------:R-:W1:Y:S01]  /*8e90*/  MUFU.EX2 R164, R164 ;  /* 0x000000a400a47308 */ /* 0x000e620000000800 */
[----:B------:R-:W-:Y:S01]  /*8ea0*/  FMUL.FTZ R27, R47, R165 ;  /* 0x000000a52f1b7220 */ /* 0x000fe20000410000 */
[-C--:B------:R-:W-:Y:S01]  /*8eb0*/  FMUL.FTZ R48, R48, R167.reuse ;  /* 0x000000a730307220 */ /* 0x080fe20000410000 */
[----:B------:R-:W5:Y:S01]  /*8ec0*/  LDSM.16.MT88.4 R44, [R189+0xe000] ;  /* 0x00e00000bd2c783b */ /* 0x000f620000004200 */
[----:B------:R-:W-:Y:S01]  /*8ed0*/  FMUL.FTZ R49, R49, R167 ;  /* 0x000000a731317220 */ /* 0x000fe20000410000 */
[-C--:B------:R-:W-:Y:S01]  /*8ee0*/  FMUL.FTZ R50, R50, R165.reuse ;  /* 0x000000a532327220 */ /* 0x080fe20000410000 */
[----:B--2---:R-:W-:Y:S01]  /*8ef0*/  F2FP.BF16.F32.PACK_AB R5, R2, R166 ;  /* 0x000000a60205723e */ /* 0x004fe200000010ff */
        /* <DEDUP_REMOVED lines=21> */
[----:B------:R-:W-:Y:S01]  /*9050*/  FMUL.FTZ R90, R90, R165 ;  /* 0x000000a55a5a7220 */ /* 0x000fe20000410000 */
[C---:B------:R-:W-:Y:S01]  /*9060*/  HMMA.16816.F32.BF16 R20, R4.reuse, R22, R40 ;  /* 0x000000160414723c */ /* 0x040fe20000041828 */
[-C--:B------:R-:W-:Y:S01]  /*9070*/  FMUL.FTZ R40, R60, R167.reuse ;  /* 0x000000a73c287220 */ /* 0x080fe20000410000 */
[----:B------:R-:W-:Y:S01]  /*9080*/  FMUL.FTZ R41, R61, R167 ;  /* 0x000000a73d297220 */ /* 0x000fe20000410000 */
[-C--:B------:R-:W-:Y:S01]  /*9090*/  FMUL.FTZ R42, R62, R165.reuse ;  /* 0x000000a53e2a7220 */ /* 0x080fe20000410000 */
[-C--:B------:R-:W-:Y:S01]  /*90a0*/  FMUL.FTZ R43, R63, R165.reuse ;  /* 0x000000a53f2b7220 */ /* 0x080fe20000410000 */
[----:B------:R-:W-:Y:S01]  /*90b0*/  FMUL.FTZ R91, R91, R165 ;  /* 0x000000a55b5b7220 */ /* 0x000fe20000410000 */
[----:B------:R-:W1:Y:S01]  /*90c0*/  LDSM.16.MT88.4 R60, [R171+0x2000] ;  /* 0x00200000ab3c783b */ /* 0x000e620000004200 */
        /* <DEDUP_REMOVED lines=15> */
[----:B------:R-:W2:Y:S01]  /*91c0*/  LDSM.16.MT88.4 R68, [R169+0x2000] ;  /* 0x00200000a944783b */ /* 0x000ea20000004200 */
[----:B------:R-:W-:Y:S01]  /*91d0*/  FMUL.FTZ R125, R125, R167 ;  /* 0x000000a77d7d7220 */ /* 0x000fe20000410000 */
[C---:B----4-:R-:W-:Y:S01]  /*91e0*/  HMMA.16816.F32.BF16 R32, R4.reuse, R36, R32 ;  /* 0x000000240420723c */ /* 0x050fe20000041820 */
[-C--:B------:R-:W-:Y:S01]  /*91f0*/  FMUL.FTZ R126, R126, R165.reuse ;  /* 0x000000a57e7e7220 */ /* 0x080fe20000410000 */
[----:B------:R-:W-:Y:S01]  /*9200*/  FMUL.FTZ R127, R127, R165 ;  /* 0x000000a57f7f7220 */ /* 0x000fe20000410000 */
[--C-:B------:R-:W-:Y:S01]  /*9210*/  FFMA.FTZ R181, R207, UR4, -R174.reuse ;  /* 0x00000004cfb57c23 */ /* 0x100fe200080108ae */
[----:B------:R-:W-:Y:S01]  /*9220*/  FFMA.FTZ R176, R215, UR4, -R174 ;  /* 0x00000004d7b07c23 */ /* 0x000fe200080108ae */
[--C-:B------:R-:W-:Y:S01]  /*9230*/  FFMA.FTZ R183, R183, UR4, -R152.reuse ;  /* 0x00000004b7b77c23 */ /* 0x100fe20008010898 */
[--C-:B------:R-:W-:Y:S01]  /*9240*/  FFMA.FTZ R182, R137, UR4, -R152.reuse ;  /* 0x0000000489b67c23 */ /* 0x100fe20008010898 */
[--C-:B------:R-:W-:Y:S01]  /*9250*/  FFMA.FTZ R180, R139, UR4, -R152.reuse ;  /* 0x000000048bb47c23 */ /* 0x100fe20008010898 */
[C---:B------:R-:W-:Y:S01]  /*9260*/  HMMA.16816.F32.BF16 R48, R4.reuse, R52, R48 ;  /* 0x000000340430723c */ /* 0x040fe20000041830 */
[----:B------:R-:W-:Y:S01]  /*9270*/  FFMA.FTZ R191, R191, UR4, -R152 ;  /* 0x00000004bfbf7c23 */ /* 0x000fe20008010898 */
[-C--:B------:R-:W-:Y:S01]  /*9280*/  FMUL.FTZ R96, R96, R167.reuse ;  /* 0x000000a760607220 */ /* 0x080fe20000410000 */
[----:B------:R-:W-:Y:S01]  /*9290*/  FMUL.FTZ R97, R97, R167 ;  /* 0x000000a761617220 */ /* 0x000fe20000410000 */
[-C--:B------:R-:W-:Y:S01]  /*92a0*/  FMUL.FTZ R98, R98, R165.reuse ;  /* 0x000000a562627220 */ /* 0x080fe20000410000 */
[----:B------:R-:W-:Y:S01]  /*92b0*/  FMUL.FTZ R99, R99, R165 ;  /* 0x000000a563637220 */ /* 0x000fe20000410000 */
[----:B------:R-:W-:Y:S01]  /*92c0*/  MUFU.EX2 R177, R177 ;  /* 0x000000b100b17308 */ /* 0x000fe20000000800 */
[-C--:B------:R-:W-:Y:S01]  /*92d0*/  FMUL.FTZ R104, R104, R167.reuse ;  /* 0x000000a768687220 */ /* 0x080fe20000410000 */
[C---:B------:R-:W-:Y:S01]  /*92e0*/  HMMA.16816.F32.BF16 R52, R4.reuse, R54, R72 ;  /* 0x000000360434723c */ /* 0x040fe20000041848 */
[-C--:B------:R-:W-:Y:S01]  /*92f0*/  FMUL.FTZ R72, R92, R167.reuse ;  /* 0x000000a75c487220 */ /* 0x080fe20000410000 */
[----:B------:R-:W-:Y:S01]  /*9300*/  FMUL.FTZ R73, R93, R167 ;  /* 0x000000a75d497220 */ /* 0x000fe20000410000 */
[-C--:B------:R-:W-:Y:S01]  /*9310*/  FMUL.FTZ R74, R94, R165.reuse ;  /* 0x000000a55e4a7220 */ /* 0x080fe20000410000 */
[----:B------:R-:W-:Y:S01]  /*9320*/  FMUL.FTZ R75, R95, R165 ;  /* 0x000000a55f4b7220 */ /* 0x000fe20000410000 */
[----:B------:R-:W3:Y:S01]  /*9330*/  MUFU.EX2 R178, R178 ;  /* 0x000000b200b27308 */ /* 0x000ee20000000800 */
[----:B------:R-:W4:Y:S01]  /*9340*/  LDSM.16.MT88.4 R92, [R171+0x4000] ;  /* 0x00400000ab5c783b */ /* 0x000f220000004200 */
[-C--:B------:R-:W-:Y:S01]  /*9350*/  FMUL.FTZ R105, R105, R167.reuse ;  /* 0x000000a769697220 */ /* 0x080fe20000410000 */
[C---:B------:R-:W-:Y:S01]  /*9360*/  HMMA.16816.F32.BF16 R36, R4.reuse, R38, R56 ;  /* 0x000000260424723c */ /* 0x040fe20000041838 */
[-C--:B------:R-:W-:Y:S01]  /*9370*/  FMUL.FTZ R56, R76, R167.reuse ;  /* 0x000000a74c387220 */ /* 0x080fe20000410000 */
[----:B------:R-:W-:Y:S01]  /*9380*/  FMUL.FTZ R57, R77, R167 ;  /* 0x000000a74d397220 */ /* 0x000fe20000410000 */
[-C--:B------:R-:W-:Y:S01]  /*9390*/  FMUL.FTZ R58, R78, R165.reuse ;  /* 0x000000a54e3a7220 */ /* 0x080fe20000410000 */
[-C--:B------:R-:W-:Y:S01]  /*93a0*/  FMUL.FTZ R59, R79, R165.reuse ;  /* 0x000000a54f3b7220 */ /* 0x080fe20000410000 */
[----:B------:R-:W-:Y:S01]  /*93b0*/  MUFU.EX2 R181, R181 ;  /* 0x000000b500b57308 */ /* 0x000fe20000000800 */
[----:B------:R-:W3:Y:S01]  /*93c0*/  LDSM.16.MT88.4 R76, [R189+0x10000] ;  /* 0x01000000bd4c783b */ /* 0x000ee20000004200 */
[-C--:B------:R-:W-:Y:S01]  /*93d0*/  FMUL.FTZ R106, R106, R165.reuse ;  /* 0x000000a56a6a7220 */ /* 0x080fe20000410000 */
[C---:B-----5:R-:W-:Y:S01]  /*93e0*/  HMMA.16816.F32.BF16 R40, R4.reuse, R44, R40 ;  /* 0x0000002c0428723c */ /* 0x060fe20000041828 */
[----:B------:R-:W-:Y:S01]  /*93f0*/  MUFU.EX2 R176, R176 ;  /* 0x000000b000b07308 */ /* 0x000fe20000000800 */
[----:B------:R-:W-:Y:S01]  /*9400*/  FMUL.FTZ R107, R107, R165 ;  /* 0x000000a56b6b7220 */ /* 0x000fe20000410000 */
[-C--:B------:R-:W-:Y:S01]  /*9410*/  FMUL.FTZ R116, R116, R167.reuse ;  /* 0x000000a774747220 */ /* 0x080fe20000410000 */
[----:B------:R-:W-:Y:S01]  /*9420*/  FMUL.FTZ R117, R117, R167 ;  /* 0x000000a775757220 */ /* 0x000fe20000410000 */
[----:B------:R-:W-:Y:S01]  /*9430*/  MUFU.EX2 R183, R183 ;  /* 0x000000b700b77308 */ /* 0x000fe20000000800 */
[-C--:B------:R-:W-:Y:S01]  /*9440*/  FMUL.FTZ R118, R118, R165.reuse ;  /* 0x000000a576767220 */ /* 0x080fe20000410000 */
[----:B------:R-:W-:Y:S01]  /*9450*/  FMUL.FTZ R119, R119, R165 ;  /* 0x000000a577777220 */ /* 0x000fe20000410000 */
[C---:B------:R-:W-:Y:S01]  /*9460*/  HMMA.16816.F32.BF16 R44, R4.reuse, R46, R64 ;  /* 0x0000002e042c723c */ /* 0x040fe20000041840 */
[-C--:B------:R-:W-:Y:S01]  /*9470*/  FMUL.FTZ R64, R84, R167.reuse ;  /* 0x000000a754407220 */ /* 0x080fe20000410000 */
[----:B------:R-:W-:Y:S01]  /*9480*/  FMUL.FTZ R65, R85, R167 ;  /* 0x000000a755417220 */ /* 0x000fe20000410000 */
[-C--:B------:R-:W-:Y:S01]  /*9490*/  FMUL.FTZ R66, R86, R165.reuse ;  /* 0x000000a556427220 */ /* 0x080fe20000410000 */
[----:B------:R-:W-:Y:S01]  /*94a0*/  FMUL.FTZ R67, R87, R165 ;  /* 0x000000a557437220 */ /* 0x000fe20000410000 */
[----:B------:R-:W5:Y:S01]  /*94b0*/  MUFU.EX2 R182, R182 ;  /* 0x000000b600b67308 */ /* 0x000f620000000800 */
[----:B------:R-:W5:Y:S01]  /*94c0*/  LDSM.16.MT88.4 R84, [R172+0x10000] ;  /* 0x01000000ac54783b */ /* 0x000f620000004200 */
[--C-:B------:R-:W-:Y:S01]  /*94d0*/  FFMA.FTZ R143, R143, UR4, -R174.reuse ;  /* 0x000000048f8f7c23 */ /* 0x100fe200080108ae */
[C---:B-1----:R-:W-:Y:S01]  /*94e0*/  HMMA.16816.F32.BF16 R56, R4.reuse, R60, R56 ;  /* 0x0000003c0438723c */ /* 0x042fe20000041838 */
[----:B------:R-:W-:Y:S01]  /*94f0*/  MUFU.EX2 R180, R180 ;  /* 0x000000b400b47308 */ /* 0x000fe20000000800 */
[----:B------:R-:W-:Y:S01]  /*9500*/  LDSM.16.MT88.4 R128, [R172+0xe800] ;  /* 0x00e80000ac80783b */ /* 0x000fe20000004200 */
[--C-:B------:R-:W-:Y:S01]  /*9510*/  FFMA.FTZ R184, R201, UR4, -R174.reuse ;  /* 0x00000004c9b87c23 */ /* 0x100fe200080108ae */
[----:B------:R-:W-:Y:S01]  /*9520*/  FFMA.FTZ R192, R151, UR4, -R174 ;  /* 0x0000000497c07c23 */ /* 0x000fe200080108ae */
[----:B------:R-:W1:Y:S01]  /*9530*/  MUFU.EX2 R191, R191 ;  /* 0x000000bf00bf7308 */ /* 0x000e620000000800 */
[----:B------:R-:W-:Y:S01]  /*9540*/  LDSM.16.MT88.4 R136, [R171+0x800] ;  /* 0x00080000ab88783b */ /* 0x000fe20000004200 */
[--C-:B------:R-:W-:Y:S01]  /*9550*/  FFMA.FTZ R194, R141, UR4, -R152.reuse ;  /* 0x000000048dc27c23 */ /* 0x100fe20008010898 */
[C---:B------:R-:W-:Y:S01]  /*9560*/  HMMA.16816.F32.BF16 R60, R4.reuse, R62, R80 ;  /* 0x0000003e043c723c */ /* 0x040fe20000041850 */
[-C--:B------:R-:W-:Y:S01]  /*9570*/  FMUL.FTZ R80, R100, R167.reuse ;  /* 0x000000a764507220 */ /* 0x080fe20000410000 */
[----:B------:R-:W-:Y:S01]  /*9580*/  FMUL.FTZ R81, R101, R167 ;  /* 0x000000a765517220 */ /* 0x000fe20000410000 */
[-C--:B------:R-:W-:Y:S01]  /*9590*/  FMUL.FTZ R82, R102, R165.reuse ;  /* 0x000000a566527220 */ /* 0x080fe20000410000 */
[----:B------:R-:W-:Y:S01]  /*95a0*/  FMUL.FTZ R83, R103, R165 ;  /* 0x000000a567537220 */ /* 0x000fe20000410000 */
[----:B------:R-:W-:Y:S01]  /*95b0*/  LDSM.16.MT88.4 R132, [R169+0x800] ;  /* 0x00080000a984783b */ /* 0x000fe20000004200 */
[----:B------:R4:W-:Y:S01]  /*95c0*/  MUFU.EX2 R201, R143 ;  /* 0x0000008f00c97308 */ /* 0x0009e20000000800 */
[--C-:B------:R-:W-:Y:S01]  /*95d0*/  FFMA.FTZ R203, R149, UR4, -R152.reuse ;  /* 0x0000000495cb7c23 */ /* 0x100fe20008010898 */
[C---:B--2---:R-:W-:Y:S01]  /*95e0*/  HMMA.16816.F32.BF16 R64, R4.reuse, R68, R64 ;  /* 0x000000440440723c */ /* 0x044fe20000041840 */
[----:B------:R-:W2:Y:S01]  /*95f0*/  LDSM.16.MT88.4 R100, [R169+0x4000] ;  /* 0x00400000a964783b */ /* 0x000ea20000004200 */
[--C-:B------:R-:W-:Y:S01]  /*9600*/  FFMA.FTZ R202, R147, UR4, -R152.reuse ;  /* 0x0000000493ca7c23 */ /* 0x100fe20008010898 */
[----:B------:R-:W-:Y:S01]  /*9610*/  FFMA.FTZ R207, R145, UR4, -R152 ;  /* 0x0000000491cf7c23 */ /* 0x000fe20008010898 */
[--C-:B------:R-:W-:Y:S01]  /*9620*/  FFMA.FTZ R193, R193, UR4, -R174.reuse ;  /* 0x00000004c1c17c23 */ /* 0x100fe200080108ae */
[----:B------:R-:W-:Y:S01]  /*9630*/  LDSM.16.MT88.4 R148, [R169+0x1000] ;  /* 0x00100000a994783b */ /* 0x000fe20000004200 */
[----:B------:R-:W1:Y:S01]  /*9640*/  MUFU.EX2 R184, R184 ;  /* 0x000000b800b87308 */ /* 0x000e620000000800 */
[--C-:B------:R-:W-:Y:S01]  /*9650*/  FFMA.FTZ R154, R154, UR4, -R174.reuse ;  /* 0x000000049a9a7c23 */ /* 0x100fe200080108ae */
[C---:B------:R-:W-:Y:S01]  /*9660*/  HMMA.16816.F32.BF16 R68, R4.reuse, R70, R88 ;  /* 0x000000460444723c */ /* 0x040fe20000041858 */
[-C--:B------:R-:W-:Y:S01]  /*9670*/  FMUL.FTZ R88, R108, R167.reuse ;  /* 0x000000a76c587220 */ /* 0x080fe20000410000 */
[----:B------:R-:W-:Y:S01]  /*9680*/  FMUL.FTZ R89, R109, R167 ;  /* 0x000000a76d597220 */ /* 0x000fe20000410000 */
[-C--:B------:R-:W-:Y:S01]  /*9690*/  FMUL.FTZ R90, R110, R165.reuse ;  /* 0x000000a56e5a7220 */ /* 0x080fe20000410000 */
[----:B------:R-:W-:Y:S01]  /*96a0*/  FMUL.FTZ R91, R111, R165 ;  /* 0x000000a56f5b7220 */ /* 0x000fe20000410000 */
[----:B----4-:R-:W-:Y:S01]  /*96b0*/  LDSM.16.MT88.4 R140, [R171+0x3000] ;  /* 0x00300000ab8c783b */ /* 0x010fe20000004200 */
[----:B------:R-:W-:Y:S01]  /*96c0*/  MUFU.EX2 R193, R193 ;  /* 0x000000c100c17308 */ /* 0x000fe20000000800 */
[--C-:B------:R-:W-:Y:S01]  /*96d0*/  FFMA.FTZ R179, R179, UR4, -R174.reuse ;  /* 0x00000004b3b37c23 */ /* 0x100fe200080108ae */
[C---:B------:R-:W-:Y:S01]  /*96e0*/  HMMA.16816.F32.BF16 R8, R4.reuse, R12, R8 ;  /* 0x0000000c0408723c */ /* 0x040fe20000041808 */
[----:B------:R-:W-:Y:S01]  /*96f0*/  LDSM.16.MT88.4 R108, [R189+0xc800] ;  /* 0x00c80000bd6c783b */ /* 0x000fe20000004200 */
[----:B------:R-:W-:Y:S01]  /*9700*/  MUFU.EX2 R192, R192 ;  /* 0x000000c000c07308 */ /* 0x000fe20000000800 */
[----:B------:R-:W-:Y:S01]  /*9710*/  FFMA.FTZ R175, R175, UR4, -R174 ;  /* 0x00000004afaf7c23 */ /* 0x000fe200080108ae */
[--C-:B------:R-:W-:Y:S01]  /*9720*/  FFMA.FTZ R206, R156, UR4, -R152.reuse ;  /* 0x000000049cce7c23 */ /* 0x100fe20008010898 */
[----:B------:R-:W-:Y:S01]  /*9730*/  LDSM.16.MT88.4 R144, [R172+0xf000] ;  /* 0x00f00000ac90783b */ /* 0x000fe20000004200 */
[----:B------:R-:W-:Y:S01]  /*9740*/  MUFU.EX2 R194, R194 ;  /* 0x000000c200c27308 */ /* 0x000fe20000000800 */
[----:B------:R-:W-:Y:S01]  /*9750*/  FFMA.FTZ R215, R153, UR4, -R152 ;  /* 0x0000000499d77c23 */ /* 0x000fe20008010898 */
[C---:B------:R-:W-:Y:S02]  /*9760*/  HMMA.16816.F32.BF16 R88, R4.reuse, R92, R88 ;  /* 0x0000005c0458723c */ /* 0x040fe40000041858 */
[----:B------:R-:W4:Y:S04]  /*9770*/  MUFU.EX2 R203, R203 ;  /* 0x000000cb00cb7308 */ /* 0x000f280000000800 */
[----:B------:R-:W-:Y:S02]  /*9780*/  MUFU.EX2 R202, R202 ;  /* 0x000000ca00ca7308 */ /* 0x000fe40000000800 */
[C---:B------:R-:W-:Y:S01]  /*9790*/  HMMA.16816.F32.BF16 R92, R4.reuse, R94, R112 ;  /* 0x0000005e045c723c */ /* 0x040fe20000041870 */
[----:B------:R-:W4:Y:S01]  /*97a0*/  LDSM.16.MT88.4 R112, [R172+0xc800] ;  /* 0x00c80000ac70783b */ /* 0x000f220000004200 */
[----:B------:R-:W4:Y:S04]  /*97b0*/  MUFU.EX2 R207, R207 ;  /* 0x000000cf00cf7308 */ /* 0x000f280000000800 */
[----:B------:R-:W-:Y:S02]  /*97c0*/  MUFU.EX2 R179, R179 ;  /* 0x000000b300b37308 */ /* 0x000fe40000000800 */
[C---:B------:R-:W-:Y:S01]  /*97d0*/  HMMA.16816.F32.BF16 R12, R4.reuse, R14, R124 ;  /* 0x0000000e040c723c */ /* 0x040fe2000004187c */
[----:B------:R-:W4:Y:S01]  /*97e0*/  LDSM.16.MT88.4 R124, [R189+0xe800] ;  /* 0x00e80000bd7c783b */ /* 0x000f220000004200 */
[----:B------:R-:W-:Y:S04]  /*97f0*/  MUFU.EX2 R175, R175 ;  /* 0x000000af00af7308 */ /* 0x000fe80000000800 */
[----:B------:R-:W-:Y:S02]  /*9800*/  MUFU.EX2 R206, R206 ;  /* 0x000000ce00ce7308 */ /* 0x000fe40000000800 */
[C---:B---3--:R-:W-:Y:S02]  /*9810*/  HMMA.16816.F32.BF16 R72, R4.reuse, R76, R72 ;  /* 0x0000004c0448723c */ /* 0x048fe40000041848 */
[----:B------:R-:W-:Y:S06]  /*9820*/  MUFU.EX2 R215, R215 ;  /* 0x000000d700d77308 */ /* 0x000fec0000000800 */
[C---:B------:R-:W-:Y:S01]  /*9830*/  HMMA.16816.F32.BF16 R76, R4.reuse, R78, R96 ;  /* 0x0000004e044c723c */ /* 0x040fe20000041860 */
[-C--:B------:R-:W-:Y:S01]  /*9840*/  FMUL.FTZ R96, R120, R167.reuse ;  /* 0x000000a778607220 */ /* 0x080fe20000410000 */
[----:B------:R-:W-:Y:S01]  /*9850*/  FMUL.FTZ R97, R121, R167 ;  /* 0x000000a779617220 */ /* 0x000fe20000410000 */
[-C--:B------:R-:W-:Y:S01]  /*9860*/  FMUL.FTZ R98, R122, R165.reuse ;  /* 0x000000a57a627220 */ /* 0x080fe20000410000 */
[----:B------:R-:W-:Y:S01]  /*9870*/  FMUL.FTZ R99, R123, R165 ;  /* 0x000000a57b637220 */ /* 0x000fe20000410000 */
[----:B------:R-:W-:Y:S01]  /*9880*/  FFMA.FTZ R167, R211, R167, R170 ;  /* 0x000000a7d3a77223 */ /* 0x000fe200000100aa */
[----:B------:R-:W-:Y:S01]  /*9890*/  LDSM.16.MT88.4 R120, [R171+0x2800] ;  /* 0x00280000ab78783b */ /* 0x000fe20000004200 */
[----:B------:R-:W-:Y:S01]  /*98a0*/  FFMA.FTZ R165, R209, R165, R166 ;  /* 0x000000a5d1a57223 */ /* 0x000fe200000100a6 */
[----:B-----5:R-:W-:Y:S01]  /*98b0*/  HMMA.16816.F32.BF16 R80, R4, R84, R80 ;  /* 0x000000540450723c */ /* 0x020fe20000041850 */
[----:B------:R-:W-:-:S02]  /*98c0*/  FADD.FTZ R160, R160, R167 ;  /* 0x000000a7a0a07221 */ /* 0x000fc40000010000 */
[----:B------:R-:W-:Y:S02]  /*98d0*/  FADD.FTZ R2, R2, R165 ;  /* 0x000000a502027221 */ /* 0x000fe40000010000 */
[----:B------:R-:W-:Y:S02]  /*98e0*/  FADD.FTZ R159, R159, R160 ;  /* 0x000000a09f9f7221 */ /* 0x000fe40000010000 */
[----:B------:R-:W-:Y:S01]  /*98f0*/  FADD.FTZ R163, R163, R2 ;  /* 0x00000002a3a37221 */ /* 0x000fe20000010000 */
[----:B------:R-:W-:Y:S01]  /*9900*/  HMMA.16816.F32.BF16 R84, R4, R86, R104 ;  /* 0x000000560454723c */ /* 0x000fe20000041868 */
[----:B------:R-:W3:Y:S01]  /*9910*/  LDSM.16.MT88.4 R104, [R189+0x10800] ;  /* 0x01080000bd68783b */ /* 0x000ee20000004200 */
[----:B------:R-:W-:Y:S01]  /*9920*/  FADD.FTZ R158, R158, R159 ;  /* 0x0000009f9e9e7221 */ /* 0x000fe20000010000 */
[----:B------:R-:W-:-:S05]  /*9930*/  FADD.FTZ R164, R164, R163 ;  /* 0x000000a3a4a47221 */ /* 0x000fca0000010000 */
[C---:B--2---:R-:W-:Y:S01]  /*9940*/  HMMA.16816.F32.BF16 R96, R4.reuse, R100, R96 ;  /* 0x000000640460723c */ /* 0x044fe20000041860 */
[----:B------:R-:W-:Y:S01]  /*9950*/  F2FP.BF16.F32.PACK_AB R100, R178, R177 ;  /* 0x000000b1b264723e */ /* 0x000fe200000010ff */
[----:B------:R-:W-:Y:S01]  /*9960*/  FADD.FTZ R177, R177, R158 ;  /* 0x0000009eb1b17221 */ /* 0x000fe20000010000 */
[----:B------:R-:W-:Y:S01]  /*9970*/  F2FP.BF16.F32.PACK_AB R101, R182, R183 ;  /* 0x000000b7b665723e */ /* 0x000fe200000010ff */
[----:B------:R-:W-:Y:S02]  /*9980*/  FADD.FTZ R183, R183, R164 ;  /* 0x000000a4b7b77221 */ /* 0x000fe40000010000 */
[----:B------:R-:W-:Y:S02]  /*9990*/  FADD.FTZ R178, R178, R177 ;  /* 0x000000b1b2b27221 */ /* 0x000fe40000010000 */
[----:B------:R-:W-:Y:S01]  /*99a0*/  HMMA.16816.F32.BF16 R4, R4, R102, R116 ;  /* 0x000000660404723c */ /* 0x000fe20000041874 */
[----:B------:R-:W-:Y:S01]  /*99b0*/  F2FP.BF16.F32.PACK_AB R102, R176, R181 ;  /* 0x000000b5b066723e */ /* 0x000fe200000010ff */
[----:B------:R-:W-:Y:S01]  /*99c0*/  LDSM.16.MT88.4 R116, [R169+0x2800] ;  /* 0x00280000a974783b */ /* 0x000fe20000004200 */
[----:B-1----:R-:W-:Y:S01]  /*99d0*/  F2FP.BF16.F32.PACK_AB R103, R191, R180 ;  /* 0x000000b4bf67723e */ /* 0x002fe200000010ff */
[----:B------:R-:W-:Y:S01]  /*99e0*/  FADD.FTZ R183, R182, R183 ;  /* 0x000000b7b6b77221 */ /* 0x000fe20000010000 */
[----:B------:R-:W-:-:S03]  /*99f0*/  FADD.FTZ R181, R181, R178 ;  /* 0x000000b2b5b57221 */ /* 0x000fc60000010000 */
[----:B------:R-:W-:Y:S01]  /*9a00*/  FADD.FTZ R180, R180, R183 ;  /* 0x000000b7b4b47221 */ /* 0x000fe20000010000 */
[----:B------:R-:W-:Y:S01]  /*9a10*/  FADD.FTZ R176, R176, R181 ;  /* 0x000000b5b0b07221 */ /* 0x000fe20000010000 */
[----:B----4-:R-:W-:Y:S02]  /*9a20*/  HMMA.16816.F32.BF16 R16, R100, R112, R16 ;  /* 0x000000706410723c */ /* 0x010fe40000041810 */
        /* <DEDUP_REMOVED lines=12> */
[C---:B---3--:R-:W-:Y:S08]  /*9af0*/  HMMA.16816.F32.BF16 R72, R100.reuse, R104, R72 ;  /* 0x000000686448723c */ /* 0x048ff00000041848 */
[C---:B------:R-:W-:Y:S08]  /*9b00*/  HMMA.16816.F32.BF16 R76, R100.reuse, R106, R76 ;  /* 0x0000006a644c723c */ /* 0x040ff0000004184c */
[C---:B-1----:R-:W-:Y:S08]  /*9b10*/  HMMA.16816.F32.BF16 R88, R100.reuse, R112, R88 ;  /* 0x000000706458723c */ /* 0x042ff00000041858 */
[C---:B------:R-:W-:Y:S01]  /*9b20*/  HMMA.16816.F32.BF16 R104, R100.reuse, R114, R92 ;  /* 0x000000726468723c */ /* 0x040fe2000004185c */
[----:B------:R-:W1:Y:S04]  /*9b30*/  LDSM.16.MT88.4 R112, [R172+0xd000] ;  /* 0x00d00000ac70783b */ /* 0x000e680000004200 */
[----:B------:R-:W-:Y:S03]  /*9b40*/  LDSM.16.MT88.4 R92, [R169+0x3000] ;  /* 0x00300000a95c783b */ /* 0x000fe60000004200 */
[C---:B--2---:R-:W-:Y:S08]  /*9b50*/  HMMA.16816.F32.BF16 R80, R100.reuse, R108, R80 ;  /* 0x0000006c6450723c */ /* 0x044ff00000041850 */
[C---:B------:R-:W-:Y:S01]  /*9b60*/  HMMA.16816.F32.BF16 R84, R100.reuse, R110, R84 ;  /* 0x0000006e6454723c */ /* 0x040fe20000041854 */
[----:B------:R-:W2:Y:S07]  /*9b70*/  LDSM.16.MT88.4 R108, [R171+0x1000] ;  /* 0x00100000ab6c783b */ /* 0x000eae0000004200 */
[C---:B------:R-:W-:Y:S08]  /*9b80*/  HMMA.16816.F32.BF16 R24, R100.reuse, R136, R24 ;  /* 0x000000886418723c */ /* 0x040ff00000041818 */
[C---:B------:R-:W-:Y:S01]  /*9b90*/  HMMA.16816.F32.BF16 R28, R100.reuse, R138, R28 ;  /* 0x0000008a641c723c */ /* 0x040fe2000004181c */
[----:B------:R-:W3:Y:S07]  /*9ba0*/  LDSM.16.MT88.4 R136, [R171+0x5000] ;  /* 0x00500000ab88783b */ /* 0x000eee0000004200 */
[C---:B------:R-:W-:Y:S08]  /*9bb0*/  HMMA.16816.F32.BF16 R56, R100.reuse, R120, R56 ;  /* 0x000000786438723c */ /* 0x040ff00000041838 */
[C---:B------:R-:W-:Y:S08]  /*9bc0*/  HMMA.16816.F32.BF16 R60, R100.reuse, R122, R60 ;  /* 0x0000007a643c723c */ /* 0x040ff0000004183c */
[C---:B----4-:R-:W-:Y:S01]  /*9bd0*/  HMMA.16816.F32.BF16 R120, R100.reuse, R124, R96 ;  /* 0x0000007c6478723c */ /* 0x050fe20000041860 */
[----:B------:R-:W4:Y:S07]  /*9be0*/  LDSM.16.MT88.4 R96, [R189+0x11000] ;  /* 0x01100000bd60783b */ /* 0x000f2e0000004200 */
[C---:B------:R-:W-:Y:S08]  /*9bf0*/  HMMA.16816.F32.BF16 R64, R100.reuse, R116, R64 ;  /* 0x000000746440723c */ /* 0x040ff00000041840 */
[C---:B------:R-:W-:Y:S08]  /*9c00*/  HMMA.16816.F32.BF16 R68, R100.reuse, R118, R68 ;  /* 0x000000766444723c */ /* 0x040ff00000041844 */
[C---:B------:R-:W-:Y:S08]  /*9c10*/  HMMA.16816.F32.BF16 R36, R100.reuse, R134, R36 ;  /* 0x000000866424723c */ /* 0x040ff00000041824 */
[C---:B------:R-:W-:Y:S01]  /*9c20*/  HMMA.16816.F32.BF16 R116, R100.reuse, R126, R4 ;  /* 0x0000007e6474723c */ /* 0x040fe20000041804 */
[----:B------:R-:W4:Y:S07]  /*9c30*/  LDSM.16.MT88.4 R4, [R189+0xf000] ;  /* 0x00f00000bd04783b */ /* 0x000f2e0000004200 */
[----:B------:R-:W-:Y:S01]  /*9c40*/  HMMA.16816.F32.BF16 R32, R100, R132, R32 ;  /* 0x000000846420723c */ /* 0x000fe20000041820 */
[----:B------:R-:W4:Y:S01]  /*9c50*/  LDSM.16.MT88.4 R132, [R172+0x11000] ;  /* 0x01100000ac84783b */ /* 0x000f220000004200 */
[----:B------:R-:W-:Y:S01]  /*9c60*/  F2FP.BF16.F32.PACK_AB R100, R184, R201 ;  /* 0x000000c9b864723e */ /* 0x000fe200000010ff */
        /* <DEDUP_REMOVED lines=9> */
[----:B-----5:R-:W-:Y:S01]  /*9d00*/  HMMA.16816.F32.BF16 R8, R100, R128, R8 ;  /* 0x000000806408723c */ /* 0x020fe20000041808 */
[----:B------:R-:W-:Y:S01]  /*9d10*/  FADD.FTZ R192, R192, R193 ;  /* 0x000000c1c0c07221 */ /* 0x000fe20000010000 */
[----:B------:R-:W-:Y:S01]  /*9d20*/  FADD.FTZ R202, R207, R202 ;  /* 0x000000cacfca7221 */ /* 0x000fe20000010000 */
[----:B------:R-:W-:-:S05]  /*9d30*/  IADD3 R207, PT, PT, R0, -0x3, RZ ;  /* 0xfffffffd00cf7810 */ /* 0x000fca0007ffe0ff */
[C---:B------:R-:W-:Y:S08]  /*9d40*/  HMMA.16816.F32.BF16 R12, R100.reuse, R130, R12 ;  /* 0x00000082640c723c */ /* 0x040ff0000004180c */
[C---:B-1----:R-:W-:Y:S08]  /*9d50*/  HMMA.16816.F32.BF16 R128, R100.reuse, R112, R16 ;  /* 0x000000706480723c */ /* 0x042ff00000041810 */
[C---:B------:R-:W-:Y:S08]  /*9d60*/  HMMA.16816.F32.BF16 R124, R100.reuse, R114, R20 ;  /* 0x00000072647c723c */ /* 0x040ff00000041814 */
[C---:B--2---:R-:W-:Y:S08]  /*9d70*/  HMMA.16816.F32.BF16 R112, R100.reuse, R108, R24 ;  /* 0x0000006c6470723c */ /* 0x044ff00000041818 */
[C---:B------:R-:W-:Y:S08]  /*9d80*/  HMMA.16816.F32.BF16 R108, R100.reuse, R110, R28 ;  /* 0x0000006e646c723c */ /* 0x040ff0000004181c */
[C---:B------:R-:W-:Y:S01]  /*9d90*/  HMMA.16816.F32.BF16 R28, R100.reuse, R92, R64 ;  /* 0x0000005c641c723c */ /* 0x040fe20000041840 */
[----:B------:R-:W-:Y:S01]  /*9da0*/  FFMA.FTZ R64, R168, UR4, -R174 ;  /* 0x00000004a8407c23 */ /* 0x000fe200080108ae */
[--C-:B------:R-:W-:Y:S01]  /*9db0*/  FFMA.FTZ R66, R155, UR4, -R152.reuse ;  /* 0x000000049b427c23 */ /* 0x100fe20008010898 */
[----:B------:R-:W-:Y:S01]  /*9dc0*/  FFMA.FTZ R65, R173, UR4, -R152 ;  /* 0x00000004ad417c23 */ /* 0x000fe20008010898 */
[----:B------:R1:W2:Y:S04]  /*9dd0*/  MUFU.EX2 R168, R154 ;  /* 0x0000009a00a87308 */ /* 0x0002a80000000800 */
[C---:B------:R-:W-:Y:S01]  /*9de0*/  HMMA.16816.F32.BF16 R20, R100.reuse, R150, R36 ;  /* 0x000000966414723c */ /* 0x040fe20000041824 */
[----:B------:R-:W5:Y:S01]  /*9df0*/  LDSM.16.MT88.4 R36, [R169+0x5000] ;  /* 0x00500000a924783b */ /* 0x000f620000004200 */
[----:B------:R-:W-:Y:S04]  /*9e00*/  MUFU.EX2 R174, R64 ;  /* 0x0000004000ae7308 */ /* 0x000fe80000000800 */
[----:B------:R-:W-:Y:S02]  /*9e10*/  MUFU.EX2 R173, R66 ;  /* 0x0000004200ad7308 */ /* 0x000fe40000000800 */
[C---:B------:R-:W-:Y:S02]  /*9e20*/  HMMA.16816.F32.BF16 R56, R100.reuse, R140, R56 ;  /* 0x0000008c6438723c */ /* 0x040fe40000041838 */
[----:B------:R3:W2:Y:S01]  /*9e30*/  MUFU.EX2 R156, R65 ;  /* 0x00000041009c7308 */ /* 0x0006a20000000800 */
[----:B-1----:R-:W-:Y:S05]  /*9e40*/  LDSM.16.MT88.4 R152, [R171+0x3800] ;  /* 0x00380000ab98783b */ /* 0x002fea0000004200 */
[C---:B------:R-:W-:Y:S08]  /*9e50*/  HMMA.16816.F32.BF16 R60, R100.reuse, R142, R60 ;  /* 0x0000008e643c723c */ /* 0x040ff0000004183c */
[C---:B------:R-:W-:Y:S01]  /*9e60*/  HMMA.16816.F32.BF16 R24, R100.reuse, R94, R68 ;  /* 0x0000005e6418723c */ /* 0x040fe20000041844 */
[----:B---3--:R-:W-:Y:S07]  /*9e70*/  LDSM.16.MT88.4 R64, [R189+0xf800] ;  /* 0x00f80000bd40783b */ /* 0x008fee0000004200 */
[C---:B------:R-:W-:Y:S01]  /*9e80*/  HMMA.16816.F32.BF16 R140, R100.reuse, R138, R104 ;  /* 0x0000008a648c723c */ /* 0x040fe20000041868 */
[----:B------:R-:W1:Y:S07]  /*9e90*/  LDSM.16.MT88.4 R104, [R172+0x11800] ;  /* 0x01180000ac68783b */ /* 0x000e6e0000004200 */
[C---:B----4-:R-:W-:Y:S01]  /*9ea0*/  HMMA.16816.F32.BF16 R92, R100.reuse, R96, R72 ;  /* 0x00000060645c723c */ /* 0x050fe20000041848 */
[----:B------:R-:W-:Y:S07]  /*9eb0*/  LDSM.16.MT88.4 R72, [R172+0xf800] ;  /* 0x00f80000ac48783b */ /* 0x000fee0000004200 */
[C---:B------:R-:W-:Y:S01]  /*9ec0*/  HMMA.16816.F32.BF16 R96, R100.reuse, R98, R76 ;  /* 0x000000626460723c */ /* 0x040fe2000004184c */
[----:B------:R-:W3:Y:S07]  /*9ed0*/  LDSM.16.MT88.4 R76, [R171+0x1800] ;  /* 0x00180000ab4c783b */ /* 0x000eee0000004200 */
[C---:B------:R-:W-:Y:S08]  /*9ee0*/  HMMA.16816.F32.BF16 R48, R100.reuse, R144, R48 ;  /* 0x000000906430723c */ /* 0x040ff00000041830 */
[C---:B------:R-:W-:Y:S01]  /*9ef0*/  HMMA.16816.F32.BF16 R52, R100.reuse, R146, R52 ;  /* 0x000000926434723c */ /* 0x040fe20000041834 */
[----:B------:R-:W4:Y:S07]  /*9f00*/  LDSM.16.MT88.4 R144, [R171+0x5800] ;  /* 0x00580000ab90783b */ /* 0x000f2e0000004200 */
[C---:B------:R-:W-:Y:S01]  /*9f10*/  HMMA.16816.F32.BF16 R16, R100.reuse, R4, R40 ;  /* 0x000000046410723c */ /* 0x040fe20000041828 */
[----:B------:R-:W4:Y:S07]  /*9f20*/  LDSM.16.MT88.4 R40, [R172+0xd800] ;  /* 0x00d80000ac28783b */ /* 0x000f2e0000004200 */
[C---:B------:R-:W-:Y:S08]  /*9f30*/  HMMA.16816.F32.BF16 R4, R100.reuse, R6, R44 ;  /* 0x000000066404723c */ /* 0x040ff0000004182c */
[----:B------:R-:W-:Y:S01]  /*9f40*/  HMMA.16816.F32.BF16 R80, R100, R132, R80 ;  /* 0x000000846450723c */ /* 0x000fe20000041850 */
[----:B--2---:R-:W-:Y:S01]  /*9f50*/  F2FP.BF16.F32.PACK_AB R132, R168, R179 ;  /* 0x000000b3a884723e */ /* 0x004fe200000010ff */
[----:B------:R-:W-:Y:S01]  /*9f60*/  FADD.FTZ R179, R179, R192 ;  /* 0x000000c0b3b37221 */ /* 0x000fe20000010000 */
[----:B------:R-:W-:Y:S01]  /*9f70*/  F2FP.BF16.F32.PACK_AB R133, R156, R173 ;  /* 0x000000ad9c85723e */ /* 0x000fe200000010ff */
[----:B------:R-:W-:-:S02]  /*9f80*/  FADD.FTZ R173, R173, R202 ;  /* 0x000000caadad7221 */ /* 0x000fc40000010000 */
[----:B------:R-:W-:Y:S02]  /*9f90*/  FADD.FTZ R179, R168, R179 ;  /* 0x000000b3a8b37221 */ /* 0x000fe40000010000 */
[----:B------:R-:W-:Y:S01]  /*9fa0*/  HMMA.16816.F32.BF16 R44, R100, R134, R84 ;  /* 0x00000086642c723c */ /* 0x000fe20000041854 */
[----:B------:R-:W-:Y:S01]  /*9fb0*/  F2FP.BF16.F32.PACK_AB R134, R175, R174 ;  /* 0x000000aeaf86723e */ /* 0x000fe200000010ff */
[----:B------:R-:W2:Y:S01]  /*9fc0*/  LDSM.16.MT88.4 R84, [R169+0x1800] ;  /* 0x00180000a954783b */ /* 0x000ea20000004200 */
[----:B------:R-:W-:Y:S01]  /*9fd0*/  F2FP.BF16.F32.PACK_AB R135, R215, R206 ;  /* 0x000000ced787723e */ /* 0x000fe200000010ff */
[----:B------:R-:W-:Y:S01]  /*9fe0*/  FADD.FTZ R173, R156, R173 ;  /* 0x000000ad9cad7221 */ /* 0x000fe20000010000 */
[----:B------:R-:W-:-:S03]  /*9ff0*/  FADD.FTZ R174, R174, R179 ;  /* 0x000000b3aeae7221 */ /* 0x000fc60000010000 */
[----:B------:R-:W-:Y:S01]  /*a000*/  HMMA.16816.F32.BF16 R32, R100, R148, R32 ;  /* 0x000000946420723c */ /* 0x000fe20000041820 */
[----:B------:R-:W2:Y:S01]  /*a010*/  LDSM.16.MT88.4 R148, [R189+0xd800] ;  /* 0x00d80000bd94783b */ /* 0x000ea20000004200 */
[----:B------:R-:W-:Y:S01]  /*a020*/  FADD.FTZ R206, R206, R173 ;  /* 0x000000adcece7221 */ /* 0x000fe20000010000 */
[----:B------:R-:W-:-:S03]  /*a030*/  FADD.FTZ R211, R175, R174 ;  /* 0x000000aeafd37221 */ /* 0x000fc60000010000 */
[----:B------:R-:W-:Y:S02]  /*a040*/  FADD.FTZ R209, R215, R206 ;  /* 0x000000ced7d17221 */ /* 0x000fe40000010000 */
[C---:B------:R-:W-:Y:S01]  /*a050*/  HMMA.16816.F32.BF16 R88, R100.reuse, R136, R88 ;  /* 0x000000886458723c */ /* 0x040fe20000041858 */
[----:B------:R-:W2:Y:S07]  /*a060*/  LDSM.16.MT88.4 R136, [R169+0x3800] ;  /* 0x00380000a988783b */ /* 0x000eae0000004200 */
[C---:B-----5:R-:W-:Y:S08]  /*a070*/  HMMA.16816.F32.BF16 R120, R100.reuse, R36, R120 ;  /* 0x000000246478723c */ /* 0x060ff00000041878 */
[----:B------:R-:W-:Y:S08]  /*a080*/  HMMA.16816.F32.BF16 R116, R100, R38, R116 ;  /* 0x000000266474723c */ /* 0x000ff00000041874 */
[C---:B-1----:R-:W-:Y:S08]  /*a090*/  HMMA.16816.F32.BF16 R100, R132.reuse, R104, R80 ;  /* 0x000000688464723c */ /* 0x042ff00000041850 */
[C---:B------:R-:W-:Y:S08]  /*a0a0*/  HMMA.16816.F32.BF16 R104, R132.reuse, R106, R44 ;  /* 0x0000006a8468723c */ /* 0x040ff0000004182c */
[C---:B------:R-:W-:Y:S08]  /*a0b0*/  HMMA.16816.F32.BF16 R80, R132.reuse, R154, R60 ;  /* 0x0000009a8450723c */ /* 0x040ff0000004183c */
[C---:B---3--:R-:W-:Y:S08]  /*a0c0*/  HMMA.16816.F32.BF16 R44, R132.reuse, R76, R112 ;  /* 0x0000004c842c723c */ /* 0x048ff00000041870 */
[C---:B------:R-:W-:Y:S08]  /*a0d0*/  HMMA.16816.F32.BF16 R60, R132.reuse, R64, R16 ;  /* 0x00000040843c723c */ /* 0x040ff00000041810 */
[C---:B----4-:R-:W-:Y:S01]  /*a0e0*/  HMMA.16816.F32.BF16 R112, R132.reuse, R146, R140 ;  /* 0x000000928470723c */ /* 0x050fe2000004188c */
[----:B------:R-:W1:Y:S07]  /*a0f0*/  LDSM.16.MT88.4 R140, [R189+0x11800] ;  /* 0x01180000bd8c783b */ /* 0x000e6e0000004200 */
        /* <DEDUP_REMOVED lines=18> */
[----:B------:R-:W-:Y:S01]  /*a220*/  HMMA.16816.F32.BF16 R116, R132, R6, R116 ;  /* 0x000000068474723c */ /* 0x000fe20000041874 */
[----:B------:R-:W-:-:S02]  /*a230*/  MOV R132, R161 ;  /* 0x000000a100847202 */ /* 0x000fc40000000f00 */
[----:B------:R-:W-:-:S15]  /*a240*/  MOV R133, R162 ;  /* 0x000000a200857202 */ /* 0x000fde0000000f00 */
[----:B------:R-:W-:-:S02]  /*a250*/  NOP ;  /* 0x0000000000007918 */ /* 0x000fc40000000000 */
.L_x_1897:
[----:B------:R-:W-:-:S13]  /*a260*/  ISETP.GE.AND P2, PT, R207, RZ, PT ;  /* 0x000000ffcf00720c */ /* 0x000fda0003f46270 */
[----:B------:R-:W-:Y:S05]  /*a270*/  @!P2 BRA `(.L_x_1903) ;  /* 0x0000003c0024a947 */ /* 0x000fea0003800000 */
[----:B------:R-:W1:Y:S01]  /*a280*/  S2UR UR5, SR_CgaCtaId ;  /* 0x00000000000579c3 */ /* 0x000e620000008800 */
[----:B------:R-:W-:Y:S01]  /*a290*/  UISETP.NE.U32.AND UP0, UPT, UR8, URZ, UPT ;  /* 0x000000ff0800728c */ /* 0x000fe2000bf05070 */
[----:B------:R-:W-:Y:S01]  /*a2a0*/  MOV R184, 0x20 ;  /* 0x0000002000b87802 */ /* 0x000fe20000000f00 */
[----:B------:R-:W-:Y:S01]  /*a2b0*/  IMAD.MOV.U32 R135, RZ, RZ, R132 ;  /* 0x000000ffff877224 */ /* 0x000fe200078e0084 */
[C---:B------:R-:W-:Y:S01]  /*a2c0*/  SHF.L.U32 R208, R207.reuse, 0x6, RZ ;  /* 0x00000006cfd07819 */ /* 0x040fe200000006ff */
[----:B------:R-:W-:Y:S01]  /*a2d0*/  UISETP.NE.AND.EX UP0, UPT, UR9, URZ, UPT, UP0 ;  /* 0x000000ff0900728c */ /* 0x000fe2000bf05300 */
[----:B------:R-:W-:Y:S01]  /*a2e0*/  SEL R184, R184, 0xffffffe0, !P1 ;  /* 0xffffffe0b8b87807 */ /* 0x000fe20004800000 */
[----:B------:R-:W-:Y:S01]  /*a2f0*/  IMAD.MOV.U32 R0, RZ, RZ, R133 ;  /* 0x000000ffff007224 */ /* 0x000fe200078e0085 */
[C---:B------:R-:W-:Y:S01]  /*a300*/  LOP3.LUT R206, R208.reuse, 0x20, R157, 0xfe, !PT ;  /* 0x00000020d0ce7812 */ /* 0x040fe200078efe9d */
[----:B------:R-:W-:Y:S01]  /*a310*/  VIADD R207, R207, 0x1 ;  /* 0x00000001cfcf7836 */ /* 0x000fe20000000000 */
[C---:B------:R-:W-:Y:S01]  /*a320*/  IADD3 R201, PT, PT, R189.reuse, 0xc040, RZ ;  /* 0x0000c040bdc97810 */ /* 0x040fe20007ffe0ff */
[----:B------:R-:W-:Y:S01]  /*a330*/  VIADD R202, R189, 0xc000 ;  /* 0x0000c000bdca7836 */ /* 0x000fe20000000000 */
[----:B------:R-:W-:Y:S01]  /*a340*/  PLOP3.LUT P4, PT, PT, PT, UP0, 0x80, 0x8 ;  /* 0x000000000008781c */ /* 0x000fe20003f8f008 */
[----:B------:R-:W-:Y:S01]  /*a350*/  IMAD.MOV.U32 R203, RZ, RZ, RZ ;  /* 0x000000ffffcb7224 */ /* 0x000fe200078e00ff */
[----:B------:R-:W-:Y:S01]  /*a360*/  IADD3 R208, PT, PT, R208, 0x40, RZ ;  /* 0x00000040d0d07810 */ /* 0x000fe20007ffe0ff */
[----:B------:R-:W-:Y:S01]  /*a370*/  IMAD.IADD R184, R184, 0x1, R189 ;  /* 0x00000001b8b87824 */ /* 0x000fe200078e02bd */
[----:B------:R-:W-:Y:S01]  /*a380*/  UMOV UR11, 0x400 ;  /* 0x00000400000b7882 */ /* 0x000fe20000000000 */
[----:B------:R-:W2:Y:S01]  /*a390*/  LDCU UR10, c[0x0][0x440] ;  /* 0x00008800ff0a77ac */ /* 0x000ea20008000800 */
[----:B------:R-:W3:Y:S01]  /*a3a0*/  LDCU UR4, c[0x0][0x45c] ;  /* 0x00008b80ff0477ac */ /* 0x000ee20008000800 */
[----:B------:R-:W4:Y:S01]  /*a3b0*/  LDCU.64 UR6, c[0x0][0x3a0] ;  /* 0x00007400ff0677ac */ /* 0x000f220008000a00 */
[----:B------:R-:W2:Y:S01]  /*a3c0*/  LDCU.64 UR8, c[0x0][0x3a8] ;  /* 0x00007500ff0877ac */ /* 0x000ea20008000a00 */
[----:B-1----:R-:W-:-:S12]  /*a3d0*/  ULEA UR5, UR5, UR11, 0x18 ;  /* 0x0000000b05057291 */ /* 0x002fd8000f8ec0ff */
.L_x_1907:
[----:B------:R-:W-:Y:S01]  /*a3e0*/  @!P4 IADD3 R11, P0, PT, RZ, -R203, RZ ;  /* 0x800000cbff0bc210 */ /* 0x000fe20007f1e0ff */
[----:B------:R-:W1:Y:S01]  /*a3f0*/  S2R R188, SR_TID.X ;  /* 0x0000000000bc7919 */ /* 0x000e620000002100 */
[----:B------:R-:W5:Y:S01]  /*a400*/  @!P4 LDC R172, c[0x0][0x3c0] ;  /* 0x0000f000ffaccb82 */ /* 0x000f620000000800 */
[----:B------:R-:W-:Y:S07]  /*a410*/  DEPBAR.LE SB0, 0x0 ;  /* 0x000080000000791a */ /* 0x000fee0000000000 */
[----:B------:R-:W2:Y:S08]  /*a420*/  LDC R175, c[0x0][0x3c4] ;  /* 0x0000f100ffaf7b82 */ /* 0x000eb00000000800 */
[----:B------:R-:W-:Y:S01]  /*a430*/  BAR.SYNC.DEFER_BLOCKING 0x0 ;  /* 0x0000000000007b1d */ /* 0x000fe20000010000 */
[----:B------:R-:W-:Y:S01]  /*a440*/  IMAD.MOV.U32 R8, RZ, RZ, R198 ;  /* 0x000000ffff087224 */ /* 0x000fe200078e00c6 */
[C---:B-1----:R-:W-:Y:S01]  /*a450*/  LOP3.LUT R213, R188.reuse, 0x38, RZ, 0xc0, !PT ;  /* 0x00000038bcd57812 */ /* 0x042fe200078ec0ff */
[C---:B------:R-:W-:Y:S01]  /*a460*/  IMAD.SHL.U32 R4, R188.reuse, 0x8, RZ ;  /* 0x00000008bc047824 */ /* 0x040fe200078e00ff */
[----:B------:R-:W-:Y:S01]  /*a470*/  SHF.R.U32.HI R190, RZ, 0x1, R188 ;  /* 0x00000001ffbe7819 */ /* 0x000fe200000116bc */
[C---:B------:R-:W-:Y:S02]  /*a480*/  IMAD.SHL.U32 R5, R188.reuse, 0x40, RZ ;  /* 0x00000040bc057824 */ /* 0x040fe400078e00ff */
[----:B------:R-:W-:Y:S01]  /*a490*/  IMAD.SHL.U32 R6, R188, 0x20, RZ ;  /* 0x00000020bc067824 */ /* 0x000fe200078e00ff */
[--C-:B------:R-:W-:Y:S02]  /*a4a0*/  LOP3.LUT R213, R213, 0x1f8, R4.reuse, 0x78, !PT ;  /* 0x000001f8d5d57812 */ /* 0x100fe400078e7804 */
[----:B------:R-:W-:Y:S02]  /*a4b0*/  LOP3.LUT R186, R4, 0x38, RZ, 0xc0, !PT ;  /* 0x0000003804ba7812 */ /* 0x000fe400078ec0ff */
[----:B------:R-:W-:Y:S01]  /*a4c0*/  LOP3.LUT R213, R213, 0x1e00, R4, 0xf8, !PT ;  /* 0x00001e00d5d57812 */ /* 0x000fe200078ef804 */
[----:B-----5:R-:W-:Y:S01]  /*a4d0*/  @!P4 IMAD.SHL.U32 R4, R172, 0x40, RZ ;  /* 0x00000040ac04c824 */ /* 0x020fe200078e00ff */
[----:B------:R-:W-:Y:S02]  /*a4e0*/  LOP3.LUT R9, R186, 0x1c0, R5, 0xf8, !PT ;  /* 0x000001c0ba097812 */ /* 0x000fe400078ef805 */
[----:B------:R-:W-:Y:S01]  /*a4f0*/  LOP3.LUT R187, R6, 0x7c00, RZ, 0xc0, !PT ;  /* 0x00007c0006bb7812 */ /* 0x000fe200078ec0ff */
[----:B------:R-:W-:Y:S01]  /*a500*/  @!P4 IMAD.X R4, RZ, RZ, ~R4, P0 ;  /* 0x000000ffff04c224 */ /* 0x000fe200000e0e04 */
[----:B------:R-:W-:Y:S01]  /*a510*/  LOP3.LUT R194, R5, 0x400, RZ, 0xc0, !PT ;  /* 0x0000040005c27812 */ /* 0x000fe200078ec0ff */
[----:B------:R-:W-:Y:S01]  /*a520*/  IMAD.MOV.U32 R6, RZ, RZ, R199 ;  /* 0x000000ffff067224 */ /* 0x000fe200078e00c7 */
[----:B------:R-:W-:Y:S02]  /*a530*/  LOP3.LUT R7, R9, 0x8, R188, 0x78, !PT ;  /* 0x0000000809077812 */ /* 0x000fe400078e78bc */
[----:B------:R-:W-:Y:S02]  /*a540*/  @!P4 SHF.R.S64 R11, R11, 0x1f, R4 ;  /* 0x0000001f0b0bc819 */ /* 0x000fe40000001004 */
[----:B------:R-:W-:Y:S01]  /*a550*/  LOP3.LUT R2, R190, 0x8, RZ, 0xc0, !PT ;  /* 0x00000008be027812 */ /* 0x000fe200078ec0ff */
[----:B------:R-:W-:Y:S01]  /*a560*/  IMAD R194, R7, 0x2, R194 ;  /* 0x0000000207c27824 */ /* 0x000fe200078e02c2 */
[----:B------:R-:W-:Y:S02]  /*a570*/  LOP3.LUT R5, R187, 0x200, R5, 0xf8, !PT ;  /* 0x00000200bb057812 */ /* 0x000fe400078ef805 */
[----:B------:R-:W-:Y:S02]  /*a580*/  @!P4 IADD3 R198, P0, PT, R198, R11, RZ ;  /* 0x0000000bc6c6c210 */ /* 0x000fe40007f1e0ff */
[C---:B------:R-:W-:Y:S02]  /*a590*/  LOP3.LUT R212, R186.reuse, 0x40, RZ, 0xfc, !PT ;  /* 0x00000040bad47812 */ /* 0x040fe400078efcff */
[----:B------:R-:W-:Y:S02]  /*a5a0*/  LOP3.LUT R210, R186, 0x80, RZ, 0xfc, !PT ;  /* 0x00000080bad27812 */ /* 0x000fe400078efcff */
[----:B------:R-:W-:Y:S02]  /*a5b0*/  LOP3.LUT R2, R5, R9, R2, 0xf6, !PT ;  /* 0x0000000905027212 */ /* 0x000fe400078ef602 */
[----:B------:R-:W-:Y:S02]  /*a5c0*/  @!P4 LEA.HI.X.SX32 R199, R4, R199, 0x1, P0 ;  /* 0x000000c704c7c211 */ /* 0x000fe400000f0eff */
[----:B--2---:R-:W-:Y:S02]  /*a5d0*/  ISETP.GE.AND P3, PT, R186, UR10, PT ;  /* 0x0000000aba007c0c */ /* 0x004fe4000bf66270 */
[----:B------:R-:W-:Y:S02]  /*a5e0*/  ISETP.GE.AND P2, PT, R212, UR10, PT ;  /* 0x0000000ad4007c0c */ /* 0x000fe4000bf46270 */
[----:B------:R-:W-:Y:S02]  /*a5f0*/  ISETP.GE.AND P1, PT, R210, UR10, PT ;  /* 0x0000000ad2007c0c */ /* 0x000fe4000bf26270 */
[----:B------:R-:W-:Y:S01]  /*a600*/  LEA R213, R213, UR5, 0x1 ;  /* 0x00000005d5d57c11 */ /* 0x000fe2000f8e08ff */
[----:B------:R-:W-:Y:S10]  /*a610*/  @!P4 BRA `(.L_x_1904) ;  /* 0x0000000000f4c947 */ /* 0x000ff40003800000 */
[----:B------:R-:W-:Y:S01]  /*a620*/  VIADD R10, R208, 0xffffffc0 ;  /* 0xffffffc0d00a7836 */ /* 0x000fe20000000000 */
[----:B------:R-:W1:Y:S04]  /*a630*/  LDC R5, c[0x0][0x4f0] ;  /* 0x00013c00ff057b82 */ /* 0x000e680000000800 */
[----:B------:R-:W-:Y:S04]  /*a640*/  IABS R9, R10 ;  /* 0x0000000a00097213 */ /* 0x000fe80000000000 */
[----:B------:R-:W2:Y:S01]  /*a650*/  LDC.64 R172, c[0x0][0x3c0] ;  /* 0x0000f000ffac7b82 */ /* 0x000ea20000000a00 */
[-C--:B-1----:R-:W-:Y:S02]  /*a660*/  IABS R7, R5.reuse ;  /* 0x0000000500077213 */ /* 0x082fe40000000000 */
[----:B------:R-:W-:Y:S02]  /*a670*/  LOP3.LUT R10, R10, R5, RZ, 0x3c, !PT ;  /* 0x000000050a0a7212 */ /* 0x000fe400078e3cff */
[----:B------:R-:W1:Y:S10]  /*a680*/  I2F.RP R11, R7 ;  /* 0x00000007000b7306 */ /* 0x000e740000209400 */
[----:B-1----:R-:W1:Y:S02]  /*a690*/  MUFU.RCP R4, R11 ;  /* 0x0000000b00047308 */ /* 0x002e640000001000 */
[----:B-1----:R-:W-:Y:S01]  /*a6a0*/  VIADD R12, R4, 0xffffffe ;  /* 0x0ffffffe040c7836 */ /* 0x002fe20000000000 */
[----:B------:R-:W-:Y:S07]  /*a6b0*/  IABS R11, R208 ;  /* 0x000000d0000b7213 */ /* 0x000fee0000000000 */
[----:B------:R-:W1:Y:S02]  /*a6c0*/  F2I.FTZ.U32.TRUNC.NTZ R13, R12 ;  /* 0x0000000c000d7305 */ /* 0x000e64000021f000 */
[--C-:B-1----:R-:W-:Y:S01]  /*a6d0*/  IMAD.MOV R4, RZ, RZ, -R13.reuse ;  /* 0x000000ffff047224 */ /* 0x102fe200078e0a0d */
[----:B------:R-:W-:Y:S03]  /*a6e0*/  MOV R12, RZ ;  /* 0x000000ff000c7202 */ /* 0x000fe60000000f00 */
[----:B------:R-:W-:Y:S04]  /*a6f0*/  IMAD R4, R4, R7, RZ ;  /* 0x0000000704047224 */ /* 0x000fe800078e02ff */
[----:B------:R-:W-:Y:S06]  /*a700*/  IMAD.HI.U32 R4, R13, R4, R12 ;  /* 0x000000040d047227 */ /* 0x000fec00078e000c */
        /* <DEDUP_REMOVED lines=29> */
[----:B------:R-:W5:Y:S01]  /*a8e0*/  LDG.E R7, desc[UR16][R16.64] ;  /* 0x0000001010077981 */ /* 0x000f62000c1e1900 */
[----:B------:R-:W-:Y:S01]  /*a8f0*/  LEA.HI.X.SX32 R15, R9, R205, 0x2, P0 ;  /* 0x000000cd090f7211 */ /* 0x000fe200000f16ff */
[----:B------:R-:W-:Y:S04]  /*a900*/  IMAD R5, R10, R5, -0x40 ;  /* 0xffffffc00a057424 */ /* 0x000fe800078e0205 */
[-C--:B--2---:R-:W-:Y:S01]  /*a910*/  IMAD.WIDE.U32 R12, R5, R172.reuse, RZ ;  /* 0x000000ac050c7225 */ /* 0x084fe200078e00ff */
[----:B------:R-:W5:Y:S02]  /*a920*/  LDG.E R4, desc[UR16][R14.64] ;  /* 0x000000100e047981 */ /* 0x000f64000c1e1900 */
[----:B------:R-:W-:Y:S05]  /*a930*/  SHF.R.S32.HI R9, RZ, 0x1f, R5 ;  /* 0x0000001fff097819 */ /* 0x000fea0000011405 */
        /* <DEDUP_REMOVED lines=11> */
.L_x_1904:
        /* <DEDUP_REMOVED lines=36> */
[----:B------:R-:W-:Y:S03]  /*ac30*/  IMAD.IADD R133, R134, 0x1, R191 ;  /* 0x0000000186857824 */ /* 0x000fe600078e02bf */
        /* <DEDUP_REMOVED lines=41> */
[----:B------:R-:W5:Y:S04]  /*aed0*/  LDSM.16.M88.4 R140, [R194+UR5+0x6000] ;  /* 0x00600005c28c783b */ /* 0x000f680008000200 */
[----:B------:R-:W3:Y:S04]  /*aee0*/  LDSM.16.M88.4 R144, [R194+UR5+0x6800] ;  /* 0x00680005c290783b */ /* 0x000ee80008000200 */
[----:B------:R-:W4:Y:S04]  /*aef0*/  LDSM.16.M88.4 R148, [R194+UR5+0x7000] ;  /* 0x00700005c294783b */ /* 0x000f280008000200 */
[----:B------:R-:W0:Y:S04]  /*af00*/  LDGDEPBAR ;  /* 0x00000000000079af */ /* 0x000e280000000000 */
[----:B------:R-:W4:Y:S04]  /*af10*/  LDSM.16.M88.4 R152, [R194+UR5+0x7800] ;  /* 0x00780005c298783b */ /* 0x000f280008000200 */
[----:B------:R-:W-:Y:S04]  /*af20*/  LDSM.16.M88.4 R156, [R193] ;  /* 0x00000000c19c783b */ /* 0x000fe80000000200 */
[----:B------:R-:W4:Y:S04]  /*af30*/  LDSM.16.M88.4 R160, [R133+0x6000] ;  /* 0x0060000085a0783b */ /* 0x000f280000000200 */
[----:B------:R-:W4:Y:S04]  /*af40*/  LDSM.16.M88.4 R164, [R133+0x6800] ;  /* 0x0068000085a4783b */ /* 0x000f280000000200 */
[----:B-1----:R-:W-:Y:S04]  /*af50*/  LDSM.16.M88.4 R172, [R133+0x8000] ;  /* 0x0080000085ac783b */ /* 0x002fe80000000200 */
[----:B--2---:R-:W-:Y:S01]  /*af60*/  LDSM.16.M88.4 R180, [R194+UR5+0xa000] ;  /* 0x00a00005c2b4783b */ /* 0x004fe20008000200 */
[C---:B-----5:R-:W-:Y:S08]  /*af70*/  HMMA.16816.F32.BF16 R4, R136.reuse, R140, RZ ;  /* 0x0000008c8804723c */ /* 0x060ff000000418ff */
[C---:B------:R-:W-:Y:S01]  /*af80*/  HMMA.16816.F32.BF16 R8, R136.reuse, R142, RZ ;  /* 0x0000008e8808723c */ /* 0x040fe200000418ff */
[----:B------:R-:W1:Y:S07]  /*af90*/  LDSM.16.M88.4 R140, [R133+0x7000] ;  /* 0x00700000858c783b */ /* 0x000e6e0000000200 */
[C---:B---3--:R-:W-:Y:S01]  /*afa0*/  HMMA.16816.F32.BF16 R12, R136.reuse, R144, RZ ;  /* 0x00000090880c723c */ /* 0x048fe200000418ff */
[----:B------:R-:W-:Y:S05]  /*afb0*/  SEL R145, R2, 0xffffffc0, !P0 ;  /* 0xffffffc002917807 */ /* 0x000fea0004000000 */
[----:B------:R-:W-:Y:S02]  /*afc0*/  IMAD.IADD R192, R145, 0x1, R176 ;  /* 0x0000000191c07824 */ /* 0x000fe400078e02b0 */
[C---:B------:R-:W-:Y:S01]  /*afd0*/  HMMA.16816.F32.BF16 R16, R136.reuse, R146, RZ ;  /* 0x000000928810723c */ /* 0x040fe200000418ff */
[----:B------:R-:W-:Y:S02]  /*afe0*/  IMAD.IADD R134, R134, 0x1, R145 ;  /* 0x0000000186867824 */ /* 0x000fe400078e0291 */
[----:B------:R-:W-:Y:S01]  /*aff0*/  LDSM.16.M88.4 R144, [R192] ;  /* 0x00000000c090783b */ /* 0x000fe20000000200 */
[C---:B------:R-:W-:Y:S02]  /*b000*/  IMAD.IADD R132, R191.reuse, 0x1, R192 ;  /* 0x00000001bf847824 */ /* 0x040fe400078e02c0 */
[----:B------:R-:W-:Y:S02]  /*b010*/  IMAD.IADD R2, R191, 0x1, R134 ;  /* 0x00000001bf027824 */ /* 0x000fe400078e0286 */
[C---:B----4-:R-:W-:Y:S03]  /*b020*/  HMMA.16816.F32.BF16 R20, R136.reuse, R148, RZ ;  /* 0x000000948814723c */ /* 0x050fe600000418ff */
[----:B------:R-:W-:Y:S05]  /*b030*/  LDSM.16.M88.4 R168, [R2+0x6000] ;  /* 0x0060000002a8783b */ /* 0x000fea0000000200 */
        /* <DEDUP_REMOVED lines=218> */
.L_x_1906:
        /* <DEDUP_REMOVED lines=69> */
.L_x_1905:
[C---:B------:R-:W-:Y:S01]  /*c230*/  IADD3 R2, PT, PT, R206.reuse, -0x1f, RZ ;  /* 0xffffffe1ce027810 */ /* 0x040fe20007ffe0ff */
[----:B------:R-:W-:Y:S01]  /*c240*/  LDSM.16.MT88.4 R140, [R184+0xc000] ;  /* 0x00c00000b88c783b */ /* 0x000fe20000004200 */
[----:B-1----:R-:W-:Y:S02]  /*c250*/  I2FP.F32.U32 R132, R206 ;  /* 0x000000ce00847245 */ /* 0x002fe40000201000 */
[----:B------:R-:W-:Y:S02]  /*c260*/  I2FP.F32.U32 R2, R2 ;  /* 0x0000000200027245 */ /* 0x000fe40000201000 */
[C---:B------:R-:W-:Y:S01]  /*c270*/  IADD3 R133, PT, PT, R206.reuse, -0x18, RZ ;  /* 0xffffffe8ce857810 */ /* 0x040fe20007ffe0ff */
[C---:B------:R-:W-:Y:S01]  /*c280*/  FFMA.FTZ R20, R3.reuse, R132, R20 ;  /* 0x0000008403147223 */ /* 0x040fe20000010014 */
[C---:B------:R-:W-:Y:S01]  /*c290*/  IADD3 R137, PT, PT, R206.reuse, -0x20, RZ ;  /* 0xffffffe0ce897810 */ /* 0x040fe20007ffe0ff */
[CC--:B------:R-:W-:Y:S01]  /*c2a0*/  FFMA.FTZ R5, R3.reuse, R2.reuse, R5 ;  /* 0x0000000203057223 */ /* 0x0c0fe20000010005 */
[C---:B------:R-:W-:Y:S01]  /*c2b0*/  FFMA.FTZ R7, R3.reuse, R2, R7 ;  /* 0x0000000203077223 */ /* 0x040fe20000010007 */
[C---:B------:R-:W-:Y:S01]  /*c2c0*/  IADD3 R2, PT, PT, R206.reuse, -0xf, RZ ;  /* 0xfffffff1ce027810 */ /* 0x040fe20007ffe0ff */
[C---:B------:R-:W-:Y:S01]  /*c2d0*/  FFMA.FTZ R22, R3.reuse, R132, R22 ;  /* 0x0000008403167223 */ /* 0x040fe20000010016 */
[----:B------:R-:W-:Y:S01]  /*c2e0*/  I2FP.F32.U32 R133, R133 ;  /* 0x0000008500857245 */ /* 0x000fe20000201000 */
[----:B------:R-:W-:Y:S01]  /*c2f0*/  LDSM.16.MT88.4 R156, [R189+0x10800] ;  /* 0x01080000bd9c783b */ /* 0x000fe20000004200 */
[----:B------:R-:W-:Y:S02]  /*c300*/  I2FP.F32.U32 R2, R2 ;  /* 0x0000000200027245 */ /* 0x000fe40000201000 */
[----:B------:R-:W-:Y:S01]  /*c310*/  I2FP.F32.U32 R137, R137 ;  /* 0x0000008900897245 */ /* 0x000fe20000201000 */
[CC--:B------:R-:W-:Y:S01]  /*c320*/  FFMA.FTZ R8, R3.reuse, R133.reuse, R8 ;  /* 0x0000008503087223 */ /* 0x0c0fe20000010008 */
[C---:B------:R-:W-:Y:S01]  /*c330*/  IADD3 R132, PT, PT, R206.reuse, -0x17, RZ ;  /* 0xffffffe9ce847810 */ /* 0x040fe20007ffe0ff */
[CC--:B------:R-:W-:Y:S01]  /*c340*/  FFMA.FTZ R13, R3.reuse, R2.reuse, R13 ;  /* 0x00000002030d7223 */ /* 0x0c0fe2000001000d */
[C---:B------:R-:W-:Y:S01]  /*c350*/  FFMA.FTZ R15, R3.reuse, R2, R15 ;  /* 0x00000002030f7223 */ /* 0x040fe2000001000f */
[C---:B------:R-:W-:Y:S01]  /*c360*/  IADD3 R2, PT, PT, R206.reuse, 0x9, RZ ;  /* 0x00000009ce027810 */ /* 0x040fe20007ffe0ff */
[C---:B------:R-:W-:Y:S01]  /*c370*/  FFMA.FTZ R10, R3.reuse, R133, R10 ;  /* 0x00000085030a7223 */ /* 0x040fe2000001000a */
[C---:B------:R-:W-:Y:S01]  /*c380*/  IADD3 R134, PT, PT, R206.reuse, -0x7, RZ ;  /* 0xfffffff9ce867810 */ /* 0x040fe20007ffe0ff */
[CC--:B------:R-:W-:Y:S01]  /*c390*/  FFMA.FTZ R4, R3.reuse, R137.reuse, R4 ;  /* 0x0000008903047223 */ /* 0x0c0fe20000010004 */
[C---:B------:R-:W-:Y:S01]  /*c3a0*/  FFMA.FTZ R6, R3.reuse, R137, R6 ;  /* 0x0000008903067223 */ /* 0x040fe20000010006 */
[----:B------:R-:W-:Y:S02]  /*c3b0*/  I2FP.F32.U32 R2, R2 ;  /* 0x0000000200027245 */ /* 0x000fe40000201000 */
[----:B------:R-:W-:Y:S02]  /*c3c0*/  I2FP.F32.U32 R132, R132 ;  /* 0x0000008400847245 */ /* 0x000fe40000201000 */
[C---:B------:R-:W-:Y:S01]  /*c3d0*/  IADD3 R137, PT, PT, R206.reuse, -0x10, RZ ;  /* 0xfffffff0ce897810 */ /* 0x040fe20007ffe0ff */
[C---:B------:R-:W-:Y:S01]  /*c3e0*/  FFMA.FTZ R25, R3.reuse, R2, R25 ;  /* 0x0000000203197223 */ /* 0x040fe20000010019 */
[----:B------:R-:W-:Y:S01]  /*c3f0*/  I2FP.F32.U32 R134, R134 ;  /* 0x0000008600867245 */ /* 0x000fe20000201000 */
[C---:B------:R-:W-:Y:S01]  /*c400*/  FFMA.FTZ R27, R3.reuse, R2, R27 ;  /* 0x00000002031b7223 */ /* 0x040fe2000001001b */
[----:B------:R-:W-:Y:S01]  /*c410*/  IADD3 R133, PT, PT, R206, -0x8, RZ ;  /* 0xfffffff8ce857810 */ /* 0x000fe20007ffe0ff */
[CC--:B------:R-:W-:Y:S01]  /*c420*/  FFMA.FTZ R9, R3.reuse, R132.reuse, R9 ;  /* 0x0000008403097223 */ /* 0x0c0fe20000010009 */
[----:B------:R-:W-:Y:S01]  /*c430*/  I2FP.F32.U32 R137, R137 ;  /* 0x0000008900897245 */ /* 0x000fe20000201000 */
[C---:B------:R-:W-:Y:S01]  /*c440*/  FFMA.FTZ R11, R3.reuse, R132, R11 ;  /* 0x00000084030b7223 */ /* 0x040fe2000001000b */
[----:B------:R-:W-:Y:S01]  /*c450*/  I2FP.F32.U32 R133, R133 ;  /* 0x0000008500857245 */ /* 0x000fe20000201000 */
[CC--:B------:R-:W-:Y:S01]  /*c460*/  FFMA.FTZ R17, R3.reuse, R134.reuse, R17 ;  /* 0x0000008603117223 */ /* 0x0c0fe20000010011 */
[C---:B------:R-:W-:Y:S01]  /*c470*/  FFMA.FTZ R19, R3.reuse, R134, R19 ;  /* 0x0000008603137223 */ /* 0x040fe20000010013 */
[----:B------:R-:W-:Y:S01]  /*c480*/  FMNMX3.FTZ R134, R0, R4, R5, !PT ;  /* 0x0000000400867276 */ /* 0x000fe20007810005 */
[-C--:B------:R-:W-:Y:S01]  /*c490*/  FFMA.FTZ R12, R3, R137.reuse, R12 ;  /* 0x00000089030c7223 */ /* 0x080fe2000001000c */
[----:B------:R-:W-:Y:S01]  /*c4a0*/  FMNMX3.FTZ R2, R135, R6, R7, !PT ;  /* 0x0000000687027276 */ /* 0x000fe20007810007 */
[C---:B------:R-:W-:Y:S01]  /*c4b0*/  FFMA.FTZ R14, R3.reuse, R137, R14 ;  /* 0x00000089030e7223 */ /* 0x040fe2000001000e */
[----:B------:R-:W-:Y:S01]  /*c4c0*/  IADD3 R132, PT, PT, R206, 0x1, RZ ;  /* 0x00000001ce847810 */ /* 0x000fe20007ffe0ff */
[CC--:B------:R-:W-:Y:S01]  /*c4d0*/  FFMA.FTZ R16, R3.reuse, R133.reuse, R16 ;  /* 0x0000008503107223 */ /* 0x0c0fe20000010010 */
[C---:B------:R-:W-:Y:S01]  /*c4e0*/  FFMA.FTZ R18, R3.reuse, R133, R18 ;  /* 0x0000008503127223 */ /* 0x040fe20000010012 */
[----:B------:R-:W-:Y:S02]  /*c4f0*/  FMNMX3.FTZ R134, R134, R8, R9, !PT ;  /* 0x0000000886867276 */ /* 0x000fe40007810009 */
[----:B------:R-:W-:Y:S02]  /*c500*/  FMNMX3.FTZ R2, R2, R10, R11, !PT ;  /* 0x0000000a02027276 */ /* 0x000fe4000781000b */
[C---:B------:R-:W-:Y:S02]  /*c510*/  IADD3 R133, PT, PT, R206.reuse, 0x10, RZ ;  /* 0x00000010ce857810 */ /* 0x040fe40007ffe0ff */
[----:B------:R-:W-:Y:S02]  /*c520*/  IADD3 R137, PT, PT, R206, 0x8, RZ ;  /* 0x00000008ce897810 */ /* 0x000fe40007ffe0ff */
[----:B------:R-:W-:Y:S02]  /*c530*/  I2FP.F32.U32 R132, R132 ;  /* 0x0000008400847245 */ /* 0x000fe40000201000 */
[----:B------:R-:W-:Y:S02]  /*c540*/  I2FP.F32.U32 R133, R133 ;  /* 0x0000008500857245 */ /* 0x000fe40000201000 */
[----:B------:R-:W-:Y:S01]  /*c550*/  FMNMX3.FTZ R134, R134, R12, R13, !PT ;  /* 0x0000000c86867276 */ /* 0x000fe2000781000d */
[C---:B------:R-:W-:Y:S01]  /*c560*/  FFMA.FTZ R21, R3.reuse, R132, R21 ;  /* 0x0000008403157223 */ /* 0x040fe20000010015 */
[----:B------:R-:W-:Y:S01]  /*c570*/  FMNMX3.FTZ R2, R2, R14, R15, !PT ;  /* 0x0000000e02027276 */ /* 0x000fe2000781000f */
[C---:B------:R-:W-:Y:S01]  /*c580*/  FFMA.FTZ R23, R3.reuse, R132, R23 ;  /* 0x0000008403177223 */ /* 0x040fe20000010017 */
[----:B------:R-:W-:Y:S01]  /*c590*/  I2FP.F32.U32 R137, R137 ;  /* 0x0000008900897245 */ /* 0x000fe20000201000 */
[CC--:B------:R-:W-:Y:S01]  /*c5a0*/  FFMA.FTZ R28, R3.reuse, R133.reuse, R28 ;  /* 0x00000085031c7223 */ /* 0x0c0fe2000001001c */
[----:B------:R-:W-:Y:S01]  /*c5b0*/  IADD3 R136, PT, PT, R206, 0x11, RZ ;  /* 0x00000011ce887810 */ /* 0x000fe20007ffe0ff */
[C---:B------:R-:W-:Y:S01]  /*c5c0*/  FFMA.FTZ R30, R3.reuse, R133, R30 ;  /* 0x00000085031e7223 */ /* 0x040fe2000001001e */
[----:B------:R-:W-:Y:S01]  /*c5d0*/  FMNMX3.FTZ R134, R134, R16, R17, !PT ;  /* 0x0000001086867276 */ /* 0x000fe20007810011 */
[CC--:B------:R-:W-:Y:S01]  /*c5e0*/  FFMA.FTZ R24, R3.reuse, R137.reuse, R24 ;  /* 0x0000008903187223 */ /* 0x0c0fe20000010018 */
[----:B------:R-:W-:Y:S01]  /*c5f0*/  FMNMX3.FTZ R2, R2, R18, R19, !PT ;  /* 0x0000001202027276 */ /* 0x000fe20007810013 */
[C---:B------:R-:W-:Y:S01]  /*c600*/  FFMA.FTZ R26, R3.reuse, R137, R26 ;  /* 0x00000089031a7223 */ /* 0x040fe2000001001a */
[----:B------:R-:W-:Y:S02]  /*c610*/  I2FP.F32.U32 R136, R136 ;  /* 0x0000008800887245 */ /* 0x000fe40000201000 */
[C---:B------:R-:W-:Y:S02]  /*c620*/  IADD3 R132, PT, PT, R206.reuse, 0x19, RZ ;  /* 0x00000019ce847810 */ /* 0x040fe40007ffe0ff */
[----:B------:R-:W-:Y:S01]  /*c630*/  IADD3 R133, PT, PT, R206, 0x18, RZ ;  /* 0x00000018ce857810 */ /* 0x000fe20007ffe0ff */
[C---:B------:R-:W-:Y:S01]  /*c640*/  FFMA.FTZ R29, R3.reuse, R136, R29 ;  /* 0x00000088031d7223 */ /* 0x040fe2000001001d */
[----:B------:R-:W-:Y:S01]  /*c650*/  FMNMX3.FTZ R134, R134, R20, R21, !PT ;  /* 0x0000001486867276 */ /* 0x000fe20007810015 */
[C---:B------:R-:W-:Y:S01]  /*c660*/  FFMA.FTZ R31, R3.reuse, R136, R31 ;  /* 0x00000088031f7223 */ /* 0x040fe2000001001f */
[----:B------:R-:W-:Y:S02]  /*c670*/  FMNMX3.FTZ R2, R2, R22, R23, !PT ;  /* 0x0000001602027276 */ /* 0x000fe40007810017 */
[----:B------:R-:W-:Y:S02]  /*c680*/  I2FP.F32.U32 R132, R132 ;  /* 0x0000008400847245 */ /* 0x000fe40000201000 */
[----:B------:R-:W-:Y:S02]  /*c690*/  I2FP.F32.U32 R133, R133 ;  /* 0x0000008500857245 */ /* 0x000fe40000201000 */
[----:B------:R-:W-:Y:S01]  /*c6a0*/  FMNMX3.FTZ R134, R134, R24, R25, !PT ;  /* 0x0000001886867276 */ /* 0x000fe20007810019 */
[C---:B------:R-:W-:Y:S01]  /*c6b0*/  FFMA.FTZ R33, R3.reuse, R132, R33 ;  /* 0x0000008403217223 */ /* 0x040fe20000010021 */
[----:B------:R-:W-:Y:S01]  /*c6c0*/  FMNMX3.FTZ R2, R2, R26, R27, !PT ;  /* 0x0000001a02027276 */ /* 0x000fe2000781001b */
[CC--:B------:R-:W-:Y:S01]  /*c6d0*/  FFMA.FTZ R32, R3.reuse, R133.reuse, R32 ;  /* 0x0000008503207223 */ /* 0x0c0fe20000010020 */
[C---:B------:R-:W-:Y:S01]  /*c6e0*/  FFMA.FTZ R35, R3.reuse, R132, R35 ;  /* 0x0000008403237223 */ /* 0x040fe20000010023 */
[----:B------:R-:W-:Y:S01]  /*c6f0*/  FFMA.FTZ R34, R3, R133, R34 ;  /* 0x0000008503227223 */ /* 0x000fe20000010022 */
[----:B------:R-:W-:Y:S02]  /*c700*/  FMNMX3.FTZ R134, R134, R28, R29, !PT ;  /* 0x0000001c86867276 */ /* 0x000fe4000781001d */
[----:B------:R-:W-:Y:S02]  /*c710*/  FMNMX3.FTZ R2, R2, R30, R31, !PT ;  /* 0x0000001e02027276 */ /* 0x000fe4000781001f */
[----:B------:R-:W-:Y:S02]  /*c720*/  FMNMX3.FTZ R138, R134, R32, R33, !PT ;  /* 0x00000020868a7276 */ /* 0x000fe40007810021 */
[----:B------:R-:W-:Y:S02]  /*c730*/  FMNMX3.FTZ R139, R2, R34, R35, !PT ;  /* 0x00000022028b7276 */ /* 0x000fe40007810023 */
[----:B------:R-:W-:Y:S01]  /*c740*/  IADD3 R207, PT, PT, R207, -0x1, RZ ;  /* 0xffffffffcfcf7810 */ /* 0x000fe20007ffe0ff */
[----:B------:R-:W-:Y:S01]  /*c750*/  SHFL.BFLY PT, R133, R138, 0x2, 0x1f ;  /* 0x0c401f008a857f89 */ /* 0x000fe200000e0000 */
[----:B------:R-:W-:Y:S02]  /*c760*/  IADD3 R208, PT, PT, R208, -0x40, RZ ;  /* 0xffffffc0d0d07810 */ /* 0x000fe40007ffe0ff */
[----:B------:R-:W-:Y:S05]  /*c770*/  IADD3 R206, PT, PT, R206, -0x40, RZ ;  /* 0xffffffc0cece7810 */ /* 0x000fea0007ffe0ff */
        /* <DEDUP_REMOVED lines=14> */
[----:B------:R-:W-:Y:S02]  /*c860*/  FSEL R170, R170, RZ, P1 ;  /* 0x000000ffaaaa7208 */ /* 0x000fe40000800000 */
[----:B------:R-:W-:Y:S01]  /*c870*/  FSEL R172, R172, RZ, P2 ;  /* 0x000000ffacac7208 */ /* 0x000fe20001000000 */
[----:B------:R-:W-:Y:S01]  /*c880*/  FMUL.FTZ R2, R0, UR4 ;  /* 0x0000000400027c20 */ /* 0x000fe20008410000 */
[----:B------:R-:W-:Y:S01]  /*c890*/  FMUL.FTZ R0, R134, UR4 ;  /* 0x0000000486007c20 */ /* 0x000fe20008410000 */
[--C-:B------:R-:W-:Y:S01]  /*c8a0*/  FFMA.FTZ R169, R6, UR4, -R170.reuse ;  /* 0x0000000406a97c23 */ /* 0x100fe200080108aa */
[----:B------:R-:W-:Y:S01]  /*c8b0*/  FFMA.FTZ R167, R7, UR4, -R170 ;  /* 0x0000000407a77c23 */ /* 0x000fe200080108aa */
[--C-:B------:R-:W-:Y:S01]  /*c8c0*/  FFMA.FTZ R171, R4, UR4, -R172.reuse ;  /* 0x0000000404ab7c23 */ /* 0x100fe200080108ac */
[--C-:B------:R-:W-:Y:S01]  /*c8d0*/  FFMA.FTZ R168, R5, UR4, -R172.reuse ;  /* 0x0000000405a87c23 */ /* 0x100fe200080108ac */
[--C-:B------:R-:W-:Y:S01]  /*c8e0*/  FFMA.FTZ R166, R8, UR4, -R172.reuse ;  /* 0x0000000408a67c23 */ /* 0x100fe200080108ac */
[----:B------:R-:W-:Y:S01]  /*c8f0*/  FFMA.FTZ R165, R9, UR4, -R172 ;  /* 0x0000000409a57c23 */ /* 0x000fe200080108ac */
[--C-:B------:R-:W-:Y:S01]  /*c900*/  FFMA.FTZ R164, R10, UR4, -R170.reuse ;  /* 0x000000040aa47c23 */ /* 0x100fe200080108aa */
[--C-:B------:R-:W-:Y:S01]  /*c910*/  FFMA.FTZ R135, R11, UR4, -R170.reuse ;  /* 0x000000040b877c23 */ /* 0x100fe200080108aa */
[----:B------:R-:W2:Y:S01]  /*c920*/  MUFU.EX2 R2, R2 ;  /* 0x0000000200027308 */ /* 0x000ea20000000800 */
[----:B------:R-:W-:Y:S01]  /*c930*/  MOV R134, R201 ;  /* 0x000000c900867202 */ /* 0x000fe20000000f00 */
[----:B------:R-:W-:Y:S01]  /*c940*/  FFMA.FTZ R183, R27, UR4, -R170 ;  /* 0x000000041bb77c23 */ /* 0x000fe200080108aa */
[----:B------:R-:W-:Y:S07]  /*c950*/  @P0 IADD3 R134, PT, PT, R202, -0x40, RZ ;  /* 0xffffffc0ca860810 */ /* 0x000fee0007ffe0ff */
[----:B------:R-:W3:Y:S01]  /*c960*/  MUFU.EX2 R0, R0 ;  /* 0x0000000000007308 */ /* 0x000ee20000000800 */
[--C-:B------:R-:W-:Y:S01]  /*c970*/  FFMA.FTZ R174, R12, UR4, -R172.reuse ;  /* 0x000000040cae7c23 */ /* 0x100fe200080108ac */
[----:B------:R-:W-:Y:S01]  /*c980*/  FFMA.FTZ R175, R13, UR4, -R172 ;  /* 0x000000040daf7c23 */ /* 0x000fe200080108ac */
[----:B------:R-:W-:Y:S07]  /*c990*/  IADD3 R191, PT, PT, R191, R134, RZ ;  /* 0x00000086bfbf7210 */ /* 0x000fee0007ffe0ff */
[----:B------:R-:W-:Y:S01]  /*c9a0*/  MUFU.EX2 R171, R171 ;  /* 0x000000ab00ab7308 */ /* 0x000fe20000000800 */
[----:B------:R-:W4:Y:S01]  /*c9b0*/  LDSM.16.MT88.4 R144, [R134] ;  /* 0x000000008690783b */ /* 0x000f220000004200 */
[--C-:B------:R-:W-:Y:S01]  /*c9c0*/  FFMA.FTZ R177, R14, UR4, -R170.reuse ;  /* 0x000000040eb17c23 */ /* 0x100fe200080108aa */
[----:B------:R-:W-:Y:S07]  /*c9d0*/  FFMA.FTZ R176, R15, UR4, -R170 ;  /* 0x000000040fb07c23 */ /* 0x000fee00080108aa */
[----:B------:R-:W5:Y:S01]  /*c9e0*/  MUFU.EX2 R168, R168 ;  /* 0x000000a800a87308 */ /* 0x000f620000000800 */
[--C-:B------:R-:W-:Y:S01]  /*c9f0*/  FFMA.FTZ R173, R16, UR4, -R172.reuse ;  /* 0x0000000410ad7c23 */ /* 0x100fe200080108ac */
        /* <DEDUP_REMOVED lines=11> */
[----:B------:R-:W3:Y:S01]  /*cab0*/  LDSM.16.MT88.4 R124, [R191] ;  /* 0x00000000bf7c783b */ /* 0x000ee20000004200 */
[----:B-----5:R-:W-:Y:S01]  /*cac0*/  F2FP.BF16.F32.PACK_AB R128, R168, R171 ;  /* 0x000000aba880723e */ /* 0x020fe200000010ff */
[C---:B------:R-:W-:Y:S07]  /*cad0*/  FMUL.FTZ R36, R2.reuse, R36 ;  /* 0x0000002402247220 */ /* 0x040fee0000410000 */
[----:B------:R-:W5:Y:S01]  /*cae0*/  MUFU.EX2 R165, R165 ;  /* 0x000000a500a57308 */ /* 0x000f620000000800 */
[----:B------:R-:W-:Y:S01]  /*caf0*/  FMUL.FTZ R37, R2, R37 ;  /* 0x0000002502257220 */ /* 0x000fe20000410000 */
[C---:B------:R-:W-:Y:S01]  /*cb00*/  FMUL.FTZ R38, R0.reuse, R38 ;  /* 0x0000002600267220 */ /* 0x040fe20000410000 */
[----:B------:R-:W-:Y:S07]  /*cb10*/  FMUL.FTZ R39, R0, R39 ;  /* 0x0000002700277220 */ /* 0x000fee0000410000 */
[----:B------:R-:W-:Y:S01]  /*cb20*/  MUFU.EX2 R164, R164 ;  /* 0x000000a400a47308 */ /* 0x000fe20000000800 */
[C---:B------:R-:W-:Y:S01]  /*cb30*/  FMUL.FTZ R40, R2.reuse, R40 ;  /* 0x0000002802287220 */ /* 0x040fe20000410000 */
[----:B--2---:R-:W-:Y:S01]  /*cb40*/  F2FP.BF16.F32.PACK_AB R129, R167, R169 ;  /* 0x000000a9a781723e */ /* 0x004fe200000010ff */
[----:B------:R-:W-:Y:S07]  /*cb50*/  FMUL.FTZ R41, R2, R41 ;  /* 0x0000002902297220 */ /* 0x000fee0000410000 */
[----:B------:R-:W2:Y:S01]  /*cb60*/  MUFU.EX2 R135, R135 ;  /* 0x0000008700877308 */ /* 0x000ea20000000800 */
[C---:B------:R-:W-:Y:S01]  /*cb70*/  FMUL.FTZ R42, R0.reuse, R42 ;  /* 0x0000002a002a7220 */ /* 0x040fe20000410000 */
[----:B------:R-:W-:Y:S01]  /*cb80*/  FMUL.FTZ R43, R0, R43 ;  /* 0x0000002b002b7220 */ /* 0x000fe20000410000 */
[C---:B------:R-:W-:Y:S01]  /*cb90*/  FMUL.FTZ R44, R2.reuse, R44 ;  /* 0x0000002c022c7220 */ /* 0x040fe20000410000 */
[----:B------:R-:W-:Y:S01]  /*cba0*/  FMUL.FTZ R45, R2, R45 ;  /* 0x0000002d022d7220 */ /* 0x000fe20000410000 */
[C---:B------:R-:W-:Y:S01]  /*cbb0*/  FMUL.FTZ R46, R0.reuse, R46 ;  /* 0x0000002e002e7220 */ /* 0x040fe20000410000 */
[----:B-----5:R-:W-:Y:S01]  /*cbc0*/  F2FP.BF16.F32.PACK_AB R130, R165, R166 ;  /* 0x000000a6a582723e */ /* 0x020fe200000010ff */
[----:B------:R-:W-:Y:S01]  /*cbd0*/  FMUL.FTZ R47, R0, R47 ;  /* 0x0000002f002f7220 */ /* 0x000fe20000410000 */
[----:B------:R-:W-:Y:S01]  /*cbe0*/  LDSM.16.MT88.4 R148, [R134+0x2800] ;  /* 0x002800008694783b */ /* 0x000fe20000004200 */
[C---:B------:R-:W-:Y:S01]  /*cbf0*/  FMUL.FTZ R12, R2.reuse, R120 ;  /* 0x00000078020c7220 */ /* 0x040fe20000410000 */
[----:B------:R-:W-:Y:S01]  /*cc00*/  FMUL.FTZ R13, R2, R121 ;  /* 0x00000079020d7220 */ /* 0x000fe20000410000 */
[C---:B------:R-:W-:Y:S01]  /*cc10*/  FMUL.FTZ R14, R0.reuse, R122 ;  /* 0x0000007a000e7220 */ /* 0x040fe20000410000 */
[----:B------:R-:W-:Y:S01]  /*cc20*/  FMUL.FTZ R15, R0, R123 ;  /* 0x0000007b000f7220 */ /* 0x000fe20000410000 */
[C---:B------:R-:W-:Y:S01]  /*cc30*/  FMUL.FTZ R48, R2.reuse, R48 ;  /* 0x0000003002307220 */ /* 0x040fe20000410000 */
[----:B--2---:R-:W-:Y:S01]  /*cc40*/  F2FP.BF16.F32.PACK_AB R131, R135, R164 ;  /* 0x000000a48783723e */ /* 0x004fe200000010ff */
[----:B------:R-:W-:Y:S01]  /*cc50*/  FMUL.FTZ R49, R2, R49 ;  /* 0x0000003102317220 */ /* 0x000fe20000410000 */
[----:B------:R-:W-:Y:S01]  /*cc60*/  LDSM.16.MT88.4 R120, [R184+0xc800] ;  /* 0x00c80000b878783b */ /* 0x000fe20000004200 */
[C---:B------:R-:W-:Y:S01]  /*cc70*/  FMUL.FTZ R50, R0.reuse, R50 ;  /* 0x0000003200327220 */ /* 0x040fe20000410000 */
[----:B------:R-:W-:Y:S01]  /*cc80*/  FMUL.FTZ R51, R0, R51 ;  /* 0x0000003300337220 */ /* 0x000fe20000410000 */
[C---:B------:R-:W-:Y:S01]  /*cc90*/  FMUL.FTZ R52, R2.reuse, R52 ;  /* 0x0000003402347220 */ /* 0x040fe20000410000 */
[----:B------:R-:W-:Y:S01]  /*cca0*/  FMUL.FTZ R53, R2, R53 ;  /* 0x0000003502357220 */ /* 0x000fe20000410000 */
[C---:B-1----:R-:W-:Y:S01]  /*ccb0*/  HMMA.16816.F32.BF16 R4, R128.reuse, R136, R4 ;  /* 0x000000888004723c */ /* 0x042fe20000041804 */
[----:B------:R-:W-:Y:S02]  /*ccc0*/  MUFU.EX2 R174, R174 ;  /* 0x000000ae00ae7308 */ /* 0x000fe40000000800 */
[----:B------:R-:W-:Y:S02]  /*ccd0*/  LDSM.16.MT88.4 R152, [R191+0x2800] ;  /* 0x00280000bf98783b */ /* 0x000fe40000004200 */
[C---:B------:R-:W-:Y:S01]  /*cce0*/  FMUL.FTZ R54, R0.reuse, R54 ;  /* 0x0000003600367220 */ /* 0x040fe20000410000 */
[----:B------:R-:W-:Y:S01]  /*ccf0*/  FMUL.FTZ R55, R0, R55 ;  /* 0x0000003700377220 */ /* 0x000fe20000410000 */
[C---:B------:R-:W-:Y:S01]  /*cd00*/  FMUL.FTZ R56, R2.reuse, R56 ;  /* 0x0000003802387220 */ /* 0x040fe20000410000 */
[C---:B------:R-:W-:Y:S03]  /*cd10*/  HMMA.16816.F32.BF16 R8, R128.reuse, R138, R8 ;  /* 0x0000008a8008723c */ /* 0x040fe60000041808 */
[----:B------:R-:W1:Y:S01]  /*cd20*/  MUFU.EX2 R175, R175 ;  /* 0x000000af00af7308 */ /* 0x000e620000000800 */
[----:B------:R-:W2:Y:S01]  /*cd30*/  LDSM.16.MT88.4 R136, [R189+0xe000] ;  /* 0x00e00000bd88783b */ /* 0x000ea20000004200 */
[----:B------:R-:W-:Y:S01]  /*cd40*/  FMUL.FTZ R57, R2, R57 ;  /* 0x0000003902397220 */ /* 0x000fe20000410000 */
[C---:B------:R-:W-:Y:S01]  /*cd50*/  FMUL.FTZ R58, R0.reuse, R58 ;  /* 0x0000003a003a7220 */ /* 0x040fe20000410000 */
[----:B------:R-:W-:Y:S01]  /*cd60*/  FMUL.FTZ R59, R0, R59 ;  /* 0x0000003b003b7220 */ /* 0x000fe20000410000 */
[C---:B------:R-:W-:Y:S01]  /*cd70*/  FMUL.FTZ R60, R2.reuse, R60 ;  /* 0x0000003c023c7220 */ /* 0x040fe20000410000 */
[C---:B------:R-:W-:Y:S04]  /*cd80*/  HMMA.16816.F32.BF16 R36, R128.reuse, R140, R36 ;  /* 0x0000008c8024723c */ /* 0x040fe80000041824 */
[----:B------:R-:W-:Y:S01]  /*cd90*/  MUFU.EX2 R177, R177 ;  /* 0x000000b100b17308 */ /* 0x000fe20000000800 */
[----:B------:R-:W-:Y:S01]  /*cda0*/  LDSM.16.MT88.4 R160, [R134+0x4800] ;  /* 0x0048000086a0783b */ /* 0x000fe20000004200 */
[----:B------:R-:W-:Y:S01]  /*cdb0*/  FMUL.FTZ R61, R2, R61 ;  /* 0x0000003d023d7220 */ /* 0x000fe20000410000 */
[C---:B------:R-:W-:Y:S01]  /*cdc0*/  FMUL.FTZ R62, R0.reuse, R62 ;  /* 0x0000003e003e7220 */ /* 0x040fe20000410000 */
[----:B------:R-:W-:Y:S01]  /*cdd0*/  FMUL.FTZ R63, R0, R63 ;  /* 0x0000003f003f7220 */ /* 0x000fe20000410000 */
[C---:B------:R-:W-:Y:S01]  /*cde0*/  FMUL.FTZ R64, R2.reuse, R64 ;  /* 0x0000004002407220 */ /* 0x040fe20000410000 */
[C---:B------:R-:W-:Y:S04]  /*cdf0*/  HMMA.16816.F32.BF16 R40, R128.reuse, R142, R40 ;  /* 0x0000008e8028723c */ /* 0x040fe80000041828 */
[----:B------:R-:W5:Y:S01]  /*ce00*/  MUFU.EX2 R176, R176 ;  /* 0x000000b000b07308 */ /* 0x000f620000000800 */
[----:B------:R-:W1:Y:S01]  /*ce10*/  LDSM.16.MT88.4 R140, [R184+0xe000] ;  /* 0x00e00000b88c783b */ /* 0x000e620000004200 */
        /* <DEDUP_REMOVED lines=13> */
[----:B------:R-:W-:Y:S01]  /*cef0*/  MUFU.EX2 R183, R183 ;  /* 0x000000b700b77308 */ /* 0x000fe20000000800 */
        /* <DEDUP_REMOVED lines=18> */
[C---:B--2---:R-:W-:Y:S03]  /*d020*/  HMMA.16816.F32.BF16 R60, R128.reuse, R136, R60 ;  /* 0x00000088803c723c */ /* 0x044fe6000004183c */
[----:B------:R-:W-:Y:S01]  /*d030*/  FMUL.FTZ R89, R2, R89 ;  /* 0x0000005902597220 */ /* 0x000fe20000410000 */
[C---:B------:R-:W-:Y:S01]  /*d040*/  FMUL.FTZ R90, R0.reuse, R90 ;  /* 0x0000005a005a7220 */ /* 0x040fe20000410000 */
[----:B------:R-:W-:Y:S01]  /*d050*/  FMUL.FTZ R91, R0, R91 ;  /* 0x0000005b005b7220 */ /* 0x000fe20000410000 */
[C---:B------:R-:W-:Y:S01]  /*d060*/  FMUL.FTZ R92, R2.reuse, R92 ;  /* 0x0000005c025c7220 */ /* 0x040fe20000410000 */
[----:B------:R-:W-:Y:S01]  /*d070*/  FMUL.FTZ R93, R2, R93 ;  /* 0x0000005d025d7220 */ /* 0x000fe20000410000 */
[C---:B------:R-:W-:Y:S01]  /*d080*/  HMMA.16816.F32.BF16 R64, R128.reuse, R138, R64 ;  /* 0x0000008a8040723c */ /* 0x040fe20000041840 */
[----:B------:R-:W2:Y:S02]  /*d090*/  LDSM.16.MT88.4 R136, [R191+0x2000] ;  /* 0x00200000bf88783b */ /* 0x000ea40000004200 */
        /* <DEDUP_REMOVED lines=18> */
[----:B------:R-:W-:Y:S01]  /*d1c0*/  FMUL.FTZ R109, R2, R109 ;  /* 0x0000006d026d7220 */ /* 0x000fe20000410000 */
[C---:B---3--:R-:W-:Y:S03]  /*d1d0*/  HMMA.16816.F32.BF16 R76, R128.reuse, R124, R76 ;  /* 0x0000007c804c723c */ /* 0x048fe6000004184c */
[C---:B------:R-:W-:Y:S01]  /*d1e0*/  FMUL.FTZ R110, R0.reuse, R110 ;  /* 0x0000006e006e7220 */ /* 0x040fe20000410000 */
[----:B------:R-:W-:Y:S01]  /*d1f0*/  FMUL.FTZ R111, R0, R111 ;  /* 0x0000006f006f7220 */ /* 0x000fe20000410000 */
[C---:B------:R-:W-:Y:S01]  /*d200*/  FMUL.FTZ R112, R2.reuse, R112 ;  /* 0x0000007002707220 */ /* 0x040fe20000410000 */
[----:B------:R-:W-:Y:S01]  /*d210*/  FMUL.FTZ R113, R2, R113 ;  /* 0x0000007102717220 */ /* 0x000fe20000410000 */
[C---:B------:R-:W-:Y:S01]  /*d220*/  FMUL.FTZ R114, R0.reuse, R114 ;  /* 0x0000007200727220 */ /* 0x040fe20000410000 */
[C---:B------:R-:W-:Y:S01]  /*d230*/  HMMA.16816.F32.BF16 R80, R128.reuse, R126, R80 ;  /* 0x0000007e8050723c */ /* 0x040fe20000041850 */
[----:B------:R-:W3:Y:S02]  /*d240*/  LDSM.16.MT88.4 R124, [R184+0x10000] ;  /* 0x01000000b87c783b */ /* 0x000ee40000004200 */
[----:B------:R-:W-:Y:S01]  /*d250*/  FMUL.FTZ R115, R0, R115 ;  /* 0x0000007300737220 */ /* 0x000fe20000410000 */
[----:B------:R-:W-:Y:S01]  /*d260*/  FFMA.FTZ R178, R17, UR4, -R172 ;  /* 0x0000000411b27c23 */ /* 0x000fe200080108ac */
[--C-:B------:R-:W-:Y:S01]  /*d270*/  FFMA.FTZ R179, R18, UR4, -R170.reuse ;  /* 0x0000000412b37c23 */ /* 0x100fe200080108aa */
[----:B------:R-:W-:Y:S01]  /*d280*/  FFMA.FTZ R180, R19, UR4, -R170 ;  /* 0x0000000413b47c23 */ /* 0x000fe200080108aa */
[C---:B------:R-:W-:Y:S01]  /*d290*/  FMUL.FTZ R16, R2.reuse, R116 ;  /* 0x0000007402107220 */ /* 0x040fe20000410000 */
[C---:B--2---:R-:W-:Y:S02]  /*d2a0*/  HMMA.16816.F32.BF16 R84, R128.reuse, R136, R84 ;  /* 0x000000888054723c */ /* 0x044fe40000041854 */
[----:B------:R-:W2:Y:S01]  /*d2b0*/  MUFU.EX2 R178, R178 ;  /* 0x000000b200b27308 */ /* 0x000ea20000000800 */
[----:B------:R-:W-:Y:S01]  /*d2c0*/  F2FP.BF16.F32.PACK_AB R116, R175, R174 ;  /* 0x000000aeaf74723e */ /* 0x000fe200000010ff */
[----:B------:R-:W-:Y:S01]  /*d2d0*/  FMUL.FTZ R17, R2, R117 ;  /* 0x0000007502117220 */ /* 0x000fe20000410000 */
[----:B-----5:R-:W-:Y:S07]  /*d2e0*/  F2FP.BF16.F32.PACK_AB R117, R176, R177 ;  /* 0x000000b1b075723e */ /* 0x020fee00000010ff */
[----:B------:R-:W-:Y:S01]  /*d2f0*/  MUFU.EX2 R179, R179 ;  /* 0x000000b300b37308 */ /* 0x000fe20000000800 */
[C---:B------:R-:W-:Y:S01]  /*d300*/  FMUL.FTZ R18, R0.reuse, R118 ;  /* 0x0000007600127220 */ /* 0x040fe20000410000 */
[C---:B------:R-:W-:Y:S01]  /*d310*/  HMMA.16816.F32.BF16 R88, R128.reuse, R138, R88 ;  /* 0x0000008a8058723c */ /* 0x040fe20000041858 */
[----:B------:R-:W4:Y:S07]  /*d320*/  LDSM.16.MT88.4 R136, [R134+0x4000] ;  /* 0x004000008688783b */ /* 0x000f2e0000004200 */
[----:B------:R-:W5:Y:S01]  /*d330*/  MUFU.EX2 R180, R180 ;  /* 0x000000b400b47308 */ /* 0x000f620000000800 */
[----:B------:R-:W-:Y:S01]  /*d340*/  FMUL.FTZ R19, R0, R119 ;  /* 0x0000007700137220 */ /* 0x000fe20000410000 */
[--C-:B------:R-:W-:Y:S01]  /*d350*/  FFMA.FTZ R181, R20, UR4, -R172.reuse ;  /* 0x0000000414b57c23 */ /* 0x100fe200080108ac */
[--C-:B------:R-:W-:Y:S01]  /*d360*/  FFMA.FTZ R20, R25, UR4, -R172.reuse ;  /* 0x0000000419147c23 */ /* 0x100fe200080108ac */
[----:B------:R-:W-:Y:S01]  /*d370*/  FFMA.FTZ R182, R21, UR4, -R172 ;  /* 0x0000000415b67c23 */ /* 0x000fe200080108ac */
[--C-:B------:R-:W-:Y:S01]  /*d380*/  FFMA.FTZ R192, R23, UR4, -R170.reuse ;  /* 0x0000000417c07c23 */ /* 0x100fe200080108aa */
[C---:B-1----:R-:W-:Y:S04]  /*d390*/  HMMA.16816.F32.BF16 R92, R128.reuse, R140, R92 ;  /* 0x0000008c805c723c */ /* 0x042fe8000004185c */
[----:B------:R-:W-:Y:S01]  /*d3a0*/  MUFU.EX2 R181, R181 ;  /* 0x000000b500b57308 */ /* 0x000fe20000000800 */
[----:B--2---:R-:W-:Y:S01]  /*d3b0*/  F2FP.BF16.F32.PACK_AB R118, R178, R173 ;  /* 0x000000adb276723e */ /* 0x004fe200000010ff */
[----:B------:R-:W-:Y:S01]  /*d3c0*/  FFMA.FTZ R22, R22, UR4, -R170 ;  /* 0x0000000416167c23 */ /* 0x000fe200080108aa */
[----:B------:R-:W-:Y:S07]  /*d3d0*/  FFMA.FTZ R171, R2, R211, R171 ;  /* 0x000000d302ab7223 */ /* 0x000fee00000100ab */
[----:B------:R-:W-:Y:S01]  /*d3e0*/  MUFU.EX2 R182, R182 ;  /* 0x000000b600b67308 */ /* 0x000fe20000000800 */
[----:B------:R-:W-:Y:S01]  /*d3f0*/  ISETP.NE.AND P1, PT, R207, RZ, PT ;  /* 0x000000ffcf00720c */ /* 0x000fe20003f25270 */
[C---:B------:R-:W-:Y:S01]  /*d400*/  HMMA.16816.F32.BF16 R96, R128.reuse, R142, R96 ;  /* 0x0000008e8060723c */ /* 0x040fe20000041860 */
[----:B------:R-:W1:Y:S07]  /*d410*/  LDSM.16.MT88.4 R140, [R191+0x4000] ;  /* 0x00400000bf8c783b */ /* 0x000e6e0000004200 */
[----:B------:R-:W-:Y:S01]  /*d420*/  MUFU.EX2 R192, R192 ;  /* 0x000000c000c07308 */ /* 0x000fe20000000800 */
[----:B-----5:R-:W-:Y:S01]  /*d430*/  F2FP.BF16.F32.PACK_AB R119, R180, R179 ;  /* 0x000000b3b477723e */ /* 0x020fe200000010ff */
[----:B------:R-:W-:Y:S01]  /*d440*/  FFMA.FTZ R169, R0, R209, R169 ;  /* 0x000000d100a97223 */ /* 0x000fe200000100a9 */
[----:B------:R-:W-:Y:S03]  /*d450*/  FADD.FTZ R171, R168, R171 ;  /* 0x000000aba8ab7221 */ /* 0x000fe60000010000 */
[----:B------:R-:W-:Y:S01]  /*d460*/  FADD.FTZ R169, R167, R169 ;  /* 0x000000a9a7a97221 */ /* 0x000fe20000010000 */
[C---:B---3--:R-:W-:Y:S03]  /*d470*/  HMMA.16816.F32.BF16 R100, R128.reuse, R124, R100 ;  /* 0x0000007c8064723c */ /* 0x048fe60000041864 */
[----:B------:R-:W-:Y:S01]  /*d480*/  FADD.FTZ R166, R166, R171 ;  /* 0x000000aba6a67221 */ /* 0x000fe20000010000 */
[----:B------:R-:W-:Y:S03]  /*d490*/  FADD.FTZ R0, R164, R169 ;  /* 0x000000a9a4007221 */ /* 0x000fe60000010000 */
[----:B------:R-:W-:Y:S01]  /*d4a0*/  FADD.FTZ R165, R165, R166 ;  /* 0x000000a6a5a57221 */ /* 0x000fe20000010000 */
[C---:B------:R-:W-:Y:S01]  /*d4b0*/  HMMA.16816.F32.BF16 R104, R128.reuse, R126, R104 ;  /* 0x0000007e8068723c */ /* 0x040fe20000041868 */
[----:B------:R-:W2:Y:S02]  /*d4c0*/  LDSM.16.MT88.4 R124, [R189+0xc800] ;  /* 0x00c80000bd7c783b */ /* 0x000ea40000004200 */
[----:B------:R-:W-:Y:S01]  /*d4d0*/  FADD.FTZ R0, R135, R0 ;  /* 0x0000000087007221 */ /* 0x000fe20000010000 */
[----:B------:R-:W-:Y:S01]  /*d4e0*/  MOV R135, R132 ;  /* 0x0000008400877202 */ /* 0x000fe20000000f00 */
[----:B------:R-:W-:Y:S02]  /*d4f0*/  FADD.FTZ R174, R174, R165 ;  /* 0x000000a5aeae7221 */ /* 0x000fe40000010000 */
[----:B------:R-:W-:Y:S01]  /*d500*/  FADD.FTZ R177, R177, R0 ;  /* 0x00000000b1b17221 */ /* 0x000fe20000010000 */
[C---:B----4-:R-:W-:Y:S03]  /*d510*/  HMMA.16816.F32.BF16 R108, R128.reuse, R136, R108 ;  /* 0x00000088806c723c */ /* 0x050fe6000004186c */
[----:B------:R-:W-:Y:S01]  /*d520*/  FADD.FTZ R0, R175, R174 ;  /* 0x000000aeaf007221 */ /* 0x000fe20000010000 */
[----:B------:R-:W-:Y:S03]  /*d530*/  FADD.FTZ R176, R176, R177 ;  /* 0x000000b1b0b07221 */ /* 0x000fe60000010000 */
[----:B------:R-:W-:Y:S01]  /*d540*/  FADD.FTZ R173, R173, R0 ;  /* 0x00000000adad7221 */ /* 0x000fe20000010000 */
[C---:B------:R-:W-:Y:S01]  /*d550*/  HMMA.16816.F32.BF16 R112, R128.reuse, R138, R112 ;  /* 0x0000008a8070723c */ /* 0x040fe20000041870 */
[----:B------:R-:W3:Y:S02]  /*d560*/  LDSM.16.MT88.4 R136, [R134+0x800] ;  /* 0x000800008688783b */ /* 0x000ee40000004200 */
[----:B------:R-:W-:Y:S01]  /*d570*/  FADD.FTZ R179, R179, R176 ;  /* 0x000000b0b3b37221 */ /* 0x000fe20000010000 */
[----:B------:R-:W-:Y:S01]  /*d580*/  FADD.FTZ R178, R178, R173 ;  /* 0x000000adb2b27221 */ /* 0x000fe20000010000 */
[----:B------:R-:W-:Y:S02]  /*d590*/  MOV R0, R133 ;  /* 0x0000008500007202 */ /* 0x000fe40000000f00 */
[----:B------:R-:W-:Y:S01]  /*d5a0*/  FADD.FTZ R180, R180, R179 ;  /* 0x000000b3b4b47221 */ /* 0x000fe20000010000 */
[C---:B-1----:R-:W-:Y:S08]  /*d5b0*/  HMMA.16816.F32.BF16 R12, R128.reuse, R140, R12 ;  /* 0x0000008c800c723c */ /* 0x042ff0000004180c */
[----:B------:R-:W-:Y:S01]  /*d5c0*/  HMMA.16816.F32.BF16 R16, R128, R142, R16 ;  /* 0x0000008e8010723c */ /* 0x000fe20000041810 */
[----:B------:R-:W1:Y:S07]  /*d5d0*/  LDSM.16.MT88.4 R128, [R189+0xe800] ;  /* 0x00e80000bd80783b */ /* 0x000e6e0000004200 */
[C---:B--2---:R-:W-:Y:S01]  /*d5e0*/  HMMA.16816.F32.BF16 R4, R116.reuse, R124, R4 ;  /* 0x0000007c7404723c */ /* 0x044fe20000041804 */
[----:B------:R-:W2:Y:S07]  /*d5f0*/  LDSM.16.MT88.4 R140, [R184+0xe800] ;  /* 0x00e80000b88c783b */ /* 0x000eae0000004200 */
        /* <DEDUP_REMOVED lines=8> */
[C---:B------:R-:W-:Y:S08]  /*d680*/  HMMA.16816.F32.BF16 R52, R116.reuse, R144, R52 ;  /* 0x000000907434723c */ /* 0x040ff00000041834 */
[C---:B------:R-:W-:Y:S01]  /*d690*/  HMMA.16816.F32.BF16 R56, R116.reuse, R146, R56 ;  /* 0x000000927438723c */ /* 0x040fe20000041838 */
[----:B------:R-:W-:Y:S07]  /*d6a0*/  LDSM.16.MT88.4 R144, [R184+0xf000] ;  /* 0x00f00000b890783b */ /* 0x000fee0000004200 */
[C---:B-1----:R-:W-:Y:S08]  /*d6b0*/  HMMA.16816.F32.BF16 R60, R116.reuse, R128, R60 ;  /* 0x00000080743c723c */ /* 0x042ff0000004183c */
        /* <DEDUP_REMOVED lines=16> */
[----:B------:R-:W1:Y:S07]  /*d7c0*/  LDSM.16.MT88.4 R124, [R189+0xd000] ;  /* 0x00d00000bd7c783b */ /* 0x000e6e0000004200 */
[C---:B------:R-:W-:Y:S01]  /*d7d0*/  HMMA.16816.F32.BF16 R108, R116.reuse, R160, R108 ;  /* 0x000000a0746c723c */ /* 0x040fe2000004186c */
[----:B------:R-:W2:Y:S02]  /*d7e0*/  MUFU.EX2 R161, R22 ;  /* 0x0000001600a17308 */ /* 0x000ea40000000800 */
[----:B------:R-:W-:Y:S05]  /*d7f0*/  FFMA.FTZ R160, R24, UR4, -R172 ;  /* 0x0000000418a07c23 */ /* 0x000fea00080108ac */
[C---:B------:R-:W-:Y:S03]  /*d800*/  HMMA.16816.F32.BF16 R112, R116.reuse, R162, R112 ;  /* 0x000000a27470723c */ /* 0x040fe60000041870 */
[----:B------:R-:W-:Y:S01]  /*d810*/  MUFU.EX2 R160, R160 ;  /* 0x000000a000a07308 */ /* 0x000fe20000000800 */
[----:B------:R-:W-:Y:S09]  /*d820*/  FFMA.FTZ R162, R26, UR4, -R170 ;  /* 0x000000041aa27c23 */ /* 0x000ff200080108aa */
[----:B------:R3:W4:Y:S01]  /*d830*/  MUFU.EX2 R163, R20 ;  /* 0x0000001400a37308 */ /* 0x0007220000000800 */
[----:B------:R-:W1:Y:S01]  /*d840*/  LDSM.16.MT88.4 R24, [R189+0xf000] ;  /* 0x00f00000bd18783b */ /* 0x000e620000004200 */
[----:B--2---:R-:W-:Y:S01]  /*d850*/  F2FP.BF16.F32.PACK_AB R21, R192, R161 ;  /* 0x000000a1c015723e */ /* 0x004fe200000010ff */
[C---:B-----5:R-:W-:Y:S07]  /*d860*/  HMMA.16816.F32.BF16 R12, R116.reuse, R120, R12 ;  /* 0x00000078740c723c */ /* 0x060fee000004180c */
[----:B------:R-:W2:Y:S01]  /*d870*/  MUFU.EX2 R162, R162 ;  /* 0x000000a200a27308 */ /* 0x000ea20000000800 */
[----:B------:R-:W-:Y:S01]  /*d880*/  HMMA.16816.F32.BF16 R16, R116, R122, R16 ;  /* 0x0000007a7410723c */ /* 0x000fe20000041810 */
[----:B------:R-:W5:Y:S02]  /*d890*/  LDSM.16.MT88.4 R116, [R191+0x3000] ;  /* 0x00300000bf74783b */ /* 0x000f640000004200 */
[----:B---3--:R-:W-:Y:S02]  /*d8a0*/  F2FP.BF16.F32.PACK_AB R20, R182, R181 ;  /* 0x000000b5b614723e */ /* 0x008fe400000010ff */
[----:B----4-:R-:W-:Y:S02]  /*d8b0*/  F2FP.BF16.F32.PACK_AB R22, R163, R160 ;  /* 0x000000a0a316723e */ /* 0x010fe400000010ff */
[----:B--2---:R-:W-:Y:S02]  /*d8c0*/  F2FP.BF16.F32.PACK_AB R23, R183, R162 ;  /* 0x000000a2b717723e */ /* 0x004fe400000010ff */
[----:B------:R-:W2:Y:S05]  /*d8d0*/  LDSM.16.MT88.4 R120, [R189+0x11000] ;  /* 0x01100000bd78783b */ /* 0x000eaa0000004200 */
[C---:B-1----:R-:W-:Y:S08]  /*d8e0*/  HMMA.16816.F32.BF16 R4, R20.reuse, R124, R4 ;  /* 0x0000007c1404723c */ /* 0x042ff00000041804 */
[C---:B------:R-:W-:Y:S01]  /*d8f0*/  HMMA.16816.F32.BF16 R8, R20.reuse, R126, R8 ;  /* 0x0000007e1408723c */ /* 0x040fe20000041808 */
[----:B------:R-:W-:Y:S07]  /*d900*/  LDSM.16.MT88.4 R124, [R189+0xd800] ;  /* 0x00d80000bd7c783b */ /* 0x000fee0000004200 */
[C---:B------:R-:W-:Y:S08]  /*d910*/  HMMA.16816.F32.BF16 R36, R20.reuse, R128, R36 ;  /* 0x000000801424723c */ /* 0x040ff00000041824 */
        /* <DEDUP_REMOVED lines=16> */
[C---:B-----5:R-:W-:Y:S08]  /*da20*/  HMMA.16816.F32.BF16 R84, R20.reuse, R116, R84 ;  /* 0x000000741454723c */ /* 0x060ff00000041854 */
[C---:B------:R-:W-:Y:S08]  /*da30*/  HMMA.16816.F32.BF16 R88, R20.reuse, R118, R88 ;  /* 0x000000761458723c */ /* 0x040ff00000041858 */
[C---:B--2---:R-:W-:Y:S08]  /*da40*/  HMMA.16816.F32.BF16 R92, R20.reuse, R120, R92 ;  /* 0x00000078145c723c */ /* 0x044ff0000004185c */
[C---:B------:R-:W-:Y:S01]  /*da50*/  HMMA.16816.F32.BF16 R96, R20.reuse, R122, R96 ;  /* 0x0000007a1460723c */ /* 0x040fe20000041860 */
[----:B------:R-:W2:Y:S07]  /*da60*/  LDSM.16.MT88.4 R120, [R184+0xd800] ;  /* 0x00d80000b878783b */ /* 0x000eae0000004200 */
[C---:B------:R-:W-:Y:S03]  /*da70*/  HMMA.16816.F32.BF16 R100, R20.reuse, R152, R100 ;  /* 0x000000981464723c */ /* 0x040fe60000041864 */
[--C-:B------:R-:W-:Y:S01]  /*da80*/  FFMA.FTZ R152, R28, UR4, -R172.reuse ;  /* 0x000000041c987c23 */ /* 0x100fe200080108ac */
[----:B------:R-:W-:Y:S04]  /*da90*/  FFMA.FTZ R153, R29, UR4, -R172 ;  /* 0x000000041d997c23 */ /* 0x000fe800080108ac */
[C---:B------:R-:W-:Y:S01]  /*daa0*/  HMMA.16816.F32.BF16 R104, R20.reuse, R154, R104 ;  /* 0x0000009a1468723c */ /* 0x040fe20000041868 */
[----:B------:R-:W-:Y:S02]  /*dab0*/  MUFU.EX2 R152, R152 ;  /* 0x0000009800987308 */ /* 0x000fe40000000800 */
[--C-:B------:R-:W-:Y:S01]  /*dac0*/  FFMA.FTZ R154, R30, UR4, -R170.reuse ;  /* 0x000000041e9a7c23 */ /* 0x100fe200080108aa */
[----:B------:R-:W-:Y:S07]  /*dad0*/  FFMA.FTZ R155, R31, UR4, -R170 ;  /* 0x000000041f9b7c23 */ /* 0x000fee00080108aa */
[----:B------:R-:W3:Y:S01]  /*dae0*/  MUFU.EX2 R153, R153 ;  /* 0x0000009900997308 */ /* 0x000ee20000000800 */
[----:B------:R-:W4:Y:S01]  /*daf0*/  LDSM.16.MT88.4 R28, [R134+0x1800] ;  /* 0x00180000861c783b */ /* 0x000f220000004200 */
[C---:B------:R-:W-:Y:S08]  /*db00*/  HMMA.16816.F32.BF16 R108, R20.reuse, R156, R108 ;  /* 0x0000009c146c723c */ /* 0x040ff0000004186c */
[----:B------:R-:W-:Y:S01]  /*db10*/  MUFU.EX2 R154, R154 ;  /* 0x0000009a009a7308 */ /* 0x000fe20000000800 */
[--C-:B------:R-:W-:Y:S01]  /*db20*/  FFMA.FTZ R156, R32, UR4, -R172.reuse ;  /* 0x00000004209c7c23 */ /* 0x100fe200080108ac */
[----:B------:R-:W-:Y:S08]  /*db30*/  FFMA.FTZ R172, R33, UR4, -R172 ;  /* 0x0000000421ac7c23 */ /* 0x000ff000080108ac */
[----:B------:R-:W5:Y:S01]  /*db40*/  MUFU.EX2 R155, R155 ;  /* 0x0000009b009b7308 */ /* 0x000f620000000800 */
[C---:B------:R-:W-:Y:S09]  /*db50*/  HMMA.16816.F32.BF16 R112, R20.reuse, R158, R112 ;  /* 0x0000009e1470723c */ /* 0x040ff20000041870 */
[----:B------:R-:W-:Y:S01]  /*db60*/  MUFU.EX2 R156, R156 ;  /* 0x0000009c009c7308 */ /* 0x000fe20000000800 */
[--C-:B------:R-:W-:Y:S01]  /*db70*/  FFMA.FTZ R158, R34, UR4, -R170.reuse ;  /* 0x00000004229e7c23 */ /* 0x100fe200080108aa */
[----:B------:R-:W-:Y:S01]  /*db80*/  FFMA.FTZ R170, R35, UR4, -R170 ;  /* 0x0000000423aa7c23 */ /* 0x000fe200080108aa */
[----:B---3--:R-:W-:Y:S01]  /*db90*/  F2FP.BF16.F32.PACK_AB R116, R153, R152 ;  /* 0x000000989974723e */ /* 0x008fe200000010ff */
[----:B------:R-:W3:Y:S06]  /*dba0*/  LDSM.16.MT88.4 R32, [R189+0xf800] ;  /* 0x00f80000bd20783b */ /* 0x000eec0000004200 */
[----:B------:R-:W2:Y:S01]  /*dbb0*/  MUFU.EX2 R157, R172 ;  /* 0x000000ac009d7308 */ /* 0x000ea20000000800 */
[C---:B-1----:R-:W-:Y:S09]  /*dbc0*/  HMMA.16816.F32.BF16 R12, R20.reuse, R24, R12 ;  /* 0x00000018140c723c */ /* 0x042ff2000004180c */
[----:B------:R-:W-:Y:S01]  /*dbd0*/  MUFU.EX2 R158, R158 ;  /* 0x0000009e009e7308 */ /* 0x000fe20000000800 */
[----:B-----5:R-:W-:Y:S09]  /*dbe0*/  F2FP.BF16.F32.PACK_AB R117, R155, R154 ;  /* 0x0000009a9b75723e */ /* 0x020ff200000010ff */
[----:B------:R-:W1:Y:S01]  /*dbf0*/  MUFU.EX2 R25, R170 ;  /* 0x000000aa00197308 */ /* 0x000e620000000800 */
[----:B------:R-:W-:Y:S01]  /*dc00*/  HMMA.16816.F32.BF16 R16, R20, R26, R16 ;  /* 0x0000001a1410723c */ /* 0x000fe20000041810 */
[----:B------:R-:W5:Y:S02]  /*dc10*/  LDSM.16.MT88.4 R20, [R189+0x11800] ;  /* 0x01180000bd14783b */ /* 0x000f640000004200 */
[----:B--2---:R-:W-:Y:S02]  /*dc20*/  F2FP.BF16.F32.PACK_AB R118, R157, R156 ;  /* 0x0000009c9d76723e */ /* 0x004fe400000010ff */
[----:B-1----:R-:W-:Y:S07]  /*dc30*/  F2FP.BF16.F32.PACK_AB R119, R25, R158 ;  /* 0x0000009e1977723e */ /* 0x002fee00000010ff */
[C---:B------:R-:W-:Y:S01]  /*dc40*/  HMMA.16816.F32.BF16 R128, R116.reuse, R124, R4 ;  /* 0x0000007c7480723c */ /* 0x040fe20000041804 */
[----:B------:R-:W1:Y:S07]  /*dc50*/  LDSM.16.MT88.4 R4, [R184+0x11800] ;  /* 0x01180000b804783b */ /* 0x000e6e0000004200 */
[C---:B------:R-:W-:Y:S01]  /*dc60*/  HMMA.16816.F32.BF16 R124, R116.reuse, R126, R8 ;  /* 0x0000007e747c723c */ /* 0x040fe20000041808 */
[----:B------:R-:W2:Y:S07]  /*dc70*/  LDSM.16.MT88.4 R8, [R134+0x5800] ;  /* 0x005800008608783b */ /* 0x000eae0000004200 */
[C---:B------:R-:W-:Y:S08]  /*dc80*/  HMMA.16816.F32.BF16 R36, R116.reuse, R120, R36 ;  /* 0x000000787424723c */ /* 0x040ff00000041824 */
[C---:B------:R-:W-:Y:S08]  /*dc90*/  HMMA.16816.F32.BF16 R40, R116.reuse, R122, R40 ;  /* 0x0000007a7428723c */ /* 0x040ff00000041828 */
[C---:B----4-:R-:W-:Y:S08]  /*dca0*/  HMMA.16816.F32.BF16 R44, R116.reuse, R28, R44 ;  /* 0x0000001c742c723c */ /* 0x050ff0000004182c */
[C---:B------:R-:W-:Y:S08]  /*dcb0*/  HMMA.16816.F32.BF16 R48, R116.reuse, R30, R48 ;  /* 0x0000001e7430723c */ /* 0x040ff00000041830 */
[C---:B------:R-:W-:Y:S08]  /*dcc0*/  HMMA.16816.F32.BF16 R52, R116.reuse, R136, R52 ;  /* 0x000000887434723c */ /* 0x040ff00000041834 */
[C---:B------:R-:W-:Y:S08]  /*dcd0*/  HMMA.16816.F32.BF16 R56, R116.reuse, R138, R56 ;  /* 0x0000008a7438723c */ /* 0x040ff00000041838 */
[C---:B---3--:R-:W-:Y:S08]  /*dce0*/  HMMA.16816.F32.BF16 R60, R116.reuse, R32, R60 ;  /* 0x00000020743c723c */ /* 0x048ff0000004183c */
[C---:B------:R-:W-:Y:S08]  /*dcf0*/  HMMA.16816.F32.BF16 R64, R116.reuse, R34, R64 ;  /* 0x000000227440723c */ /* 0x040ff00000041840 */
[C---:B------:R-:W-:Y:S08]  /*dd00*/  HMMA.16816.F32.BF16 R68, R116.reuse, R140, R68 ;  /* 0x0000008c7444723c */ /* 0x040ff00000041844 */
[C---:B------:R-:W-:Y:S08]  /*dd10*/  HMMA.16816.F32.BF16 R72, R116.reuse, R142, R72 ;  /* 0x0000008e7448723c */ /* 0x040ff00000041848 */
[C---:B------:R-:W-:Y:S08]  /*dd20*/  HMMA.16816.F32.BF16 R76, R116.reuse, R144, R76 ;  /* 0x00000090744c723c */ /* 0x040ff0000004184c */
[C---:B------:R-:W-:Y:S08]  /*dd30*/  HMMA.16816.F32.BF16 R80, R116.reuse, R146, R80 ;  /* 0x000000927450723c */ /* 0x040ff00000041850 */
[C---:B------:R-:W-:Y:S08]  /*dd40*/  HMMA.16816.F32.BF16 R84, R116.reuse, R148, R84 ;  /* 0x000000947454723c */ /* 0x040ff00000041854 */
[C---:B------:R-:W-:Y:S08]  /*dd50*/  HMMA.16816.F32.BF16 R88, R116.reuse, R150, R88 ;  /* 0x000000967458723c */ /* 0x040ff00000041858 */
[C---:B-----5:R-:W-:Y:S08]  /*dd60*/  HMMA.16816.F32.BF16 R92, R116.reuse, R20, R92 ;  /* 0x00000014745c723c */ /* 0x060ff0000004185c */
[C---:B------:R-:W-:Y:S01]  /*dd70*/  HMMA.16816.F32.BF16 R96, R116.reuse, R22, R96 ;  /* 0x000000167460723c */ /* 0x040fe20000041860 */
[----:B------:R-:W3:Y:S07]  /*dd80*/  LDSM.16.MT88.4 R20, [R191+0x5800] ;  /* 0x00580000bf14783b */ /* 0x000eee0000004200 */
[C---:B-1----:R-:W-:Y:S03]  /*dd90*/  HMMA.16816.F32.BF16 R100, R116.reuse, R4, R100 ;  /* 0x000000047464723c */ /* 0x042fe60000041864 */
[----:B------:R-:W-:Y:S04]  /*dda0*/  FADD.FTZ R5, R181, R178 ;  /* 0x000000b2b5057221 */ /* 0x000fe80000010000 */
[----:B------:R-:W-:Y:S01]  /*ddb0*/  FADD.FTZ R5, R182, R5 ;  /* 0x00000005b6057221 */ /* 0x000fe20000010000 */
[C---:B------:R-:W-:Y:S03]  /*ddc0*/  HMMA.16816.F32.BF16 R104, R116.reuse, R6, R104 ;  /* 0x000000067468723c */ /* 0x040fe60000041868 */
[----:B------:R-:W-:Y:S01]  /*ddd0*/  FADD.FTZ R7, R161, R180 ;  /* 0x000000b4a1077221 */ /* 0x000fe20000010000 */
[----:B------:R-:W-:Y:S03]  /*dde0*/  FADD.FTZ R160, R160, R5 ;  /* 0x00000005a0a07221 */ /* 0x000fe60000010000 */
[----:B------:R-:W-:Y:S01]  /*ddf0*/  FADD.FTZ R7, R192, R7 ;  /* 0x00000007c0077221 */ /* 0x000fe20000010000 */
[C---:B--2---:R-:W-:Y:S03]  /*de00*/  HMMA.16816.F32.BF16 R108, R116.reuse, R8, R108 ;  /* 0x00000008746c723c */ /* 0x044fe6000004186c */
[----:B------:R-:W-:Y:S01]  /*de10*/  FADD.FTZ R162, R162, R7 ;  /* 0x00000007a2a27221 */ /* 0x000fe20000010000 */
[----:B------:R-:W-:Y:S03]  /*de20*/  FADD.FTZ R163, R163, R160 ;  /* 0x000000a0a3a37221 */ /* 0x000fe60000010000 */
[----:B------:R-:W-:Y:S01]  /*de30*/  FADD.FTZ R183, R183, R162 ;  /* 0x000000a2b7b77221 */ /* 0x000fe20000010000 */
[C---:B------:R-:W-:Y:S03]  /*de40*/  HMMA.16816.F32.BF16 R112, R116.reuse, R10, R112 ;  /* 0x0000000a7470723c */ /* 0x040fe60000041870 */
[----:B------:R-:W-:Y:S01]  /*de50*/  FADD.FTZ R152, R152, R163 ;  /* 0x000000a398987221 */ /* 0x000fe20000010000 */
[----:B------:R-:W-:Y:S03]  /*de60*/  FADD.FTZ R154, R154, R183 ;  /* 0x000000b79a9a7221 */ /* 0x000fe60000010000 */
[----:B------:R-:W-:Y:S01]  /*de70*/  FADD.FTZ R153, R153, R152 ;  /* 0x0000009899997221 */ /* 0x000fe20000010000 */
[----:B------:R-:W-:Y:S01]  /*de80*/  FADD.FTZ R155, R155, R154 ;  /* 0x0000009a9b9b7221 */ /* 0x000fe20000010000 */
[C---:B---3--:R-:W-:Y:S03]  /*de90*/  HMMA.16816.F32.BF16 R120, R116.reuse, R20, R12 ;  /* 0x000000147478723c */ /* 0x048fe6000004180c */
[----:B------:R-:W-:Y:S01]  /*dea0*/  FADD.FTZ R156, R156, R153 ;  /* 0x000000999c9c7221 */ /* 0x000fe20000010000 */
[----:B------:R-:W-:Y:S03]  /*deb0*/  FADD.FTZ R158, R158, R155 ;  /* 0x0000009b9e9e7221 */ /* 0x000fe60000010000 */
[----:B------:R-:W-:Y:S01]  /*dec0*/  FADD.FTZ R211, R157, R156 ;  /* 0x0000009c9dd37221 */ /* 0x000fe20000010000 */
[----:B------:R-:W-:Y:S03]  /*ded0*/  HMMA.16816.F32.BF16 R116, R116, R22, R16 ;  /* 0x000000167474723c */ /* 0x000fe60000041810 */
[----:B------:R-:W-:Y:S05]  /*dee0*/  FADD.FTZ R209, R25, R158 ;  /* 0x0000009e19d17221 */ /* 0x000fea0000010000 */
[----:B------:R-:W-:Y:S01]  /*def0*/  @!UPT UIADD3 URZ, UPT, UPT, URZ, URZ, URZ ;  /* 0x000000fffffff290 */ /* 0x000fe2000fffe0ff */
[----:B------:R-:W-:Y:S11]  /*df00*/  @P1 BRA `(.L_x_1907) ;  /* 0xffffffc400341947 */ /* 0x000ff6000383ffff */
.L_x_1903:
[----:B------:R-:W1:Y:S01]  /*df10*/  SHFL.BFLY PT, R0, R209, 0x2, 0x1f ;  /* 0x0c401f00d1007f89 */ /* 0x000e6200000e0000 */
[C---:B------:R-:W-:Y:S01]  /*df20*/  SHF.L.U32 R5, R188.reuse, 0x4, RZ ;  /* 0x00000004bc057819 */ /* 0x040fe200000006ff */
[----:B------:R-:W2:Y:S01]  /*df30*/  S2UR UR6, SR_CTAID.X ;  /* 0x00000000000679c3 */ /* 0x000ea20000002500 */
[C---:B------:R-:W-:Y:S01]  /*df40*/  LOP3.LUT P3, RZ, R188.reuse, 0x10, RZ, 0xc0, !PT ;  /* 0x00000010bcff7812 */ /* 0x040fe2000786c0ff */
[----:B------:R-:W3:Y:S01]  /*df50*/  SHFL.BFLY PT, R8, R211, 0x2, 0x1f ;  /* 0x0c401f00d3087f89 */ /* 0x000ee200000e0000 */
[----:B------:R-:W-:Y:S01]  /*df60*/  LOP3.LUT R5, R5, 0x1c0, RZ, 0xc0, !PT ;  /* 0x000001c005057812 */ /* 0x000fe200078ec0ff */
[----:B------:R-:W-:Y:S01]  /*df70*/  BSSY.RECONVERGENT B0, `(.L_x_1908) ;  /* 0x000010f000007945 */ /* 0x000fe20003800200 */
[C---:B------:R-:W-:Y:S01]  /*df80*/  LOP3.LUT P4, RZ, R188.reuse, 0x8, RZ, 0xc0, !PT ;  /* 0x00000008bcff7812 */ /* 0x040fe2000788c0ff */
[----:B------:R-:W4:Y:S01]  /*df90*/  S2R R23, SR_CTAID.Z ;  /* 0x0000000000177919 */ /* 0x000f220000002700 */
[----:B------:R-:W-:Y:S02]  /*dfa0*/  LOP3.LUT P5, RZ, R188, 0x3, RZ, 0xc0, !PT ;  /* 0x00000003bcff7812 */ /* 0x000fe400078ac0ff */
[----:B------:R-:W-:Y:S01]  /*dfb0*/  LOP3.LUT R190, R190, 0x30, RZ, 0xc0, !PT ;  /* 0x00000030bebe7812 */ /* 0x000fe200078ec0ff */
[----:B-1----:R-:W-:Y:S01]  /*dfc0*/  FADD.FTZ R7, R0, R209 ;  /* 0x000000d100077221 */ /* 0x002fe20000010000 */
[----:B------:R-:W-:Y:S01]  /*dfd0*/  SHF.L.U32 R0, R188, 0x1, RZ ;  /* 0x00000001bc007819 */ /* 0x000fe200000006ff */
[----:B--2---:R-:W-:Y:S01]  /*dfe0*/  USHF.L.U32 UR6, UR6, 0x6, URZ ;  /* 0x0000000606067899 */ /* 0x004fe200080006ff */
[----:B---3--:R-:W-:-:S02]  /*dff0*/  FADD.FTZ R8, R8, R211 ;  /* 0x000000d308087221 */ /* 0x008fc40000010000 */
[----:B------:R-:W1:Y:S01]  /*e000*/  SHFL.BFLY PT, R2, R7, 0x1, 0x1f ;  /* 0x0c201f0007027f89 */ /* 0x000e6200000e0000 */
[--C-:B------:R-:W-:Y:S02]  /*e010*/  LOP3.LUT R187, R187, 0x6, R0.reuse, 0xf8, !PT ;  /* 0x00000006bbbb7812 */ /* 0x100fe400078ef800 */
[----:B------:R-:W-:Y:S01]  /*e020*/  LOP3.LUT R0, R5, 0x38, R0, 0xf8, !PT ;  /* 0x0000003805007812 */ /* 0x000fe200078ef800 */
[----:B------:R-:W2:Y:S03]  /*e030*/  SHFL.BFLY PT, R3, R8, 0x1, 0x1f ;  /* 0x0c201f0008037f89 */ /* 0x000ea600000e0000 */
[----:B------:R-:W-:-:S04]  /*e040*/  LOP3.LUT R0, R187, R0, RZ, 0xfc, !PT ;  /* 0x00000000bb007212 */ /* 0x000fc800078efcff */
[----:B------:R-:W-:Y:S02]  /*e050*/  LEA R5, R0, UR5, 0x1 ;  /* 0x0000000500057c11 */ /* 0x000fe4000f8e08ff */
[----:B------:R-:W-:Y:S02]  /*e060*/  SEL R0, R185, 0xffffffe0, !P4 ;  /* 0xffffffe0b9007807 */ /* 0x000fe40006000000 */
[C---:B------:R-:W-:Y:S02]  /*e070*/  IADD3 R11, PT, PT, R5.reuse, 0x40, RZ ;  /* 0x00000040050b7810 */ /* 0x040fe40007ffe0ff */
[C---:B------:R-:W-:Y:S02]  /*e080*/  IADD3 R9, PT, PT, R5.reuse, R0, RZ ;  /* 0x0000000005097210 */ /* 0x040fe40007ffe0ff */
[----:B------:R-:W-:Y:S02]  /*e090*/  @P3 IADD3 R11, PT, PT, R5, -0x40, RZ ;  /* 0xffffffc0050b3810 */ /* 0x000fe40007ffe0ff */
[----:B------:R-:W-:-:S02]  /*e0a0*/  ISETP.NE.AND P3, PT, R200, -0x1, PT ;  /* 0xffffffffc800780c */ /* 0x000fc40003f65270 */
[----:B------:R-:W-:Y:S01]  /*e0b0*/  IADD3 R17, PT, PT, R0, R11, RZ ;  /* 0x0000000b00117210 */ /* 0x000fe20007ffe0ff */
[----:B-1----:R-:W-:Y:S01]  /*e0c0*/  FADD.FTZ R2, R7, R2 ;  /* 0x0000000207027221 */ /* 0x002fe20000010000 */
[----:B------:R-:W1:Y:S01]  /*e0d0*/  LDC.U8 R0, c[0x0][0x548] ;  /* 0x00015200ff007b82 */ /* 0x000e620000000000 */
[----:B--2---:R-:W-:Y:S02]  /*e0e0*/  FADD.FTZ R3, R8, R3 ;  /* 0x0000000308037221 */ /* 0x004fe40000010000 */
[----:B------:R-:W2:Y:S01]  /*e0f0*/  MUFU.RCP R4, R2 ;  /* 0x0000000200047308 */ /* 0x000ea20000001000 */
[----:B------:R-:W-:Y:S02]  /*e100*/  FSETP.NE.FTZ.AND P1, PT, R2, RZ, PT ;  /* 0x000000ff0200720b */ /* 0x000fe40003f35000 */
[----:B------:R-:W-:-:S03]  /*e110*/  FSETP.NE.FTZ.AND P2, PT, R3, RZ, PT ;  /* 0x000000ff0300720b */ /* 0x000fc60003f55000 */
[----:B------:R-:W3:Y:S02]  /*e120*/  @!P3 LDC.64 R14, c[0x0][0x400] ;  /* 0x00010000ff0ebb82 */ /* 0x000ee40000000a00 */
[----:B------:R-:W5:Y:S08]  /*e130*/  MUFU.RCP R6, R3 ;  /* 0x0000000300067308 */ /* 0x000f700000001000 */
[----:B------:R-:W-:Y:S01]  /*e140*/  @P1 MUFU.LG2 R2, R2 ;  /* 0x0000000200021308 */ /* 0x000fe20000000c00 */
[----:B--2---:R-:W-:-:S02]  /*e150*/  FSEL R4, R4, 1, P1 ;  /* 0x3f80000004047808 */ /* 0x004fc40000800000 */
[----:B-1----:R-:W-:-:S03]  /*e160*/  ISETP.NE.AND P4, PT, R0, RZ, PT ;  /* 0x000000ff0000720c */ /* 0x002fc60003f85270 */
[C---:B------:R-:W-:Y:S01]  /*e170*/  FMUL.FTZ R130, R4.reuse, R130 ;  /* 0x0000008204827220 */ /* 0x040fe20000410000 */
[C---:B------:R-:W-:Y:S01]  /*e180*/  FMUL.FTZ R131, R4.reuse, R131 ;  /* 0x0000008304837220 */ /* 0x040fe20000410000 */
[----:B------:R-:W-:Y:S01]  /*e190*/  FMUL.FTZ R126, R4, R126 ;  /* 0x0000007e047e7220 */ /* 0x000fe20000410000 */
[----:B-----5:R-:W-:Y:S01]  /*e1a0*/  FSEL R6, R6, 1, P2 ;  /* 0x3f80000006067808 */ /* 0x020fe20001000000 */
        /* <DEDUP_REMOVED lines=46> */
[C---:B------:R-:W-:Y:S01]  /*e490*/  FMUL.FTZ R128, R6.reuse, R128 ;  /* 0x0000008006807220 */ /* 0x040fe20000410000 */
[C---:B------:R-:W-:Y:S01]  /*e4a0*/  FMUL.FTZ R129, R6.reuse, R129 ;  /* 0x0000008106817220 */ /* 0x040fe20000410000 */
[C---:B------:R-:W-:Y:S01]  /*e4b0*/  FMUL.FTZ R124, R6.reuse, R124 ;  /* 0x0000007c067c7220 */ /* 0x040fe20000410000 */
[C---:B------:R-:W-:Y:S01]  /*e4c0*/  FMUL.FTZ R125, R6.reuse, R125 ;  /* 0x0000007d067d7220 */ /* 0x040fe20000410000 */
[C---:B------:R-:W-:Y:S01]  /*e4d0*/  FMUL.FTZ R36, R6.reuse, R36 ;  /* 0x0000002406247220 */ /* 0x040fe20000410000 */
[----:B------:R-:W-:Y:S01]  /*e4e0*/  FMUL.FTZ R37, R6, R37 ;  /* 0x0000002506257220 */ /* 0x000fe20000410000 */
[----:B------:R-:W-:Y:S01]  /*e4f0*/  SEL R4, R4, 0xfffffff0, !P0 ;  /* 0xfffffff004047807 */ /* 0x000fe20004000000 */
[C---:B------:R-:W-:Y:S01]  /*e500*/  FMUL.FTZ R40, R6.reuse, R40 ;  /* 0x0000002806287220 */ /* 0x040fe20000410000 */
[C---:B------:R-:W-:Y:S01]  /*e510*/  FMUL.FTZ R41, R6.reuse, R41 ;  /* 0x0000002906297220 */ /* 0x040fe20000410000 */
[C---:B------:R-:W-:Y:S01]  /*e520*/  FMUL.FTZ R44, R6.reuse, R44 ;  /* 0x0000002c062c7220 */ /* 0x040fe20000410000 */
[C---:B------:R-:W-:Y:S01]  /*e530*/  FMUL.FTZ R45, R6.reuse, R45 ;  /* 0x0000002d062d7220 */ /* 0x040fe20000410000 */
[C---:B------:R-:W-:Y:S01]  /*e540*/  FMUL.FTZ R48, R6.reuse, R48 ;  /* 0x0000003006307220 */ /* 0x040fe20000410000 */
        /* <DEDUP_REMOVED lines=20> */
[C---:B------:R-:W-:Y:S01]  /*e690*/  FMUL.FTZ R69, R6.reuse, R69 ;  /* 0x0000004506457220 */ /* 0x040fe20000410000 */
[----:B------:R-:W-:Y:S01]  /*e6a0*/  F2FP.BF16.F32.PACK_AB R44, R45, R44 ;  /* 0x0000002c2d2c723e */ /* 0x000fe200000010ff */
[----:B------:R-:W-:Y:S01]  /*e6b0*/  STS [R5], R128 ;  /* 0x0000008005007388 */ /* 0x000fe20000000800 */
[----:B------:R-:W-:Y:S01]  /*e6c0*/  F2FP.BF16.F32.PACK_AB R46, R47, R46 ;  /* 0x0000002e2f2e723e */ /* 0x000fe200000010ff */
[C---:B------:R-:W-:Y:S01]  /*e6d0*/  FMUL.FTZ R72, R6.reuse, R72 ;  /* 0x0000004806487220 */ /* 0x040fe20000410000 */
[----:B------:R-:W-:Y:S01]  /*e6e0*/  F2FP.BF16.F32.PACK_AB R48, R49, R48 ;  /* 0x000000303130723e */ /* 0x000fe200000010ff */
[----:B------:R-:W-:Y:S01]  /*e6f0*/  STS [R5+0x400], R130 ;  /* 0x0004008205007388 */ /* 0x000fe20000000800 */
[----:B------:R-:W-:Y:S01]  /*e700*/  F2FP.BF16.F32.PACK_AB R50, R51, R50 ;  /* 0x000000323332723e */ /* 0x000fe200000010ff */
[----:B------:R-:W-:Y:S01]  /*e710*/  FMUL.FTZ R73, R6, R73 ;  /* 0x0000004906497220 */ /* 0x000fe20000410000 */
[----:B------:R-:W-:Y:S01]  /*e720*/  IADD3 R19, PT, PT, R4, R11, RZ ;  /* 0x0000000b04137210 */ /* 0x000fe20007ffe0ff */
[----:B------:R-:W-:Y:S01]  /*e730*/  STS [R7], R124 ;  /* 0x0000007c07007388 */ /* 0x000fe20000000800 */
[----:B------:R-:W-:Y:S01]  /*e740*/  F2FP.BF16.F32.PACK_AB R52, R53, R52 ;  /* 0x000000343534723e */ /* 0x000fe200000010ff */
[C---:B------:R-:W-:Y:S01]  /*e750*/  FMUL.FTZ R76, R6.reuse, R76 ;  /* 0x0000004c064c7220 */ /* 0x040fe20000410000 */
[----:B------:R-:W-:Y:S01]  /*e760*/  F2FP.BF16.F32.PACK_AB R54, R55, R54 ;  /* 0x000000363736723e */ /* 0x000fe200000010ff */
[----:B------:R-:W-:Y:S01]  /*e770*/  STS [R7+0x400], R126 ;  /* 0x0004007e07007388 */ /* 0x000fe20000000800 */
[C---:B------:R-:W-:Y:S01]  /*e780*/  FMUL.FTZ R77, R6.reuse, R77 ;  /* 0x0000004d064d7220 */ /* 0x040fe20000410000 */
[----:B------:R-:W-:Y:S01]  /*e790*/  F2FP.BF16.F32.PACK_AB R56, R57, R56 ;  /* 0x000000383938723e */ /* 0x000fe200000010ff */
[----:B------:R-:W-:Y:S01]  /*e7a0*/  FMUL.FTZ R80, R6, R80 ;  /* 0x0000005006507220 */ /* 0x000fe20000410000 */
[----:B------:R-:W-:Y:S01]  /*e7b0*/  F2FP.BF16.F32.PACK_AB R58, R59, R58 ;  /* 0x0000003a3b3a723e */ /* 0x000fe200000010ff */
[----:B------:R-:W-:Y:S01]  /*e7c0*/  STS [R9], R36 ;  /* 0x0000002409007388 */ /* 0x000fe20000000800 */
[----:B------:R-:W-:Y:S01]  /*e7d0*/  IADD3 R21, PT, PT, R4, R17, RZ ;  /* 0x0000001104157210 */ /* 0x000fe20007ffe0ff */
[C---:B------:R-:W-:Y:S01]  /*e7e0*/  FMUL.FTZ R81, R6.reuse, R81 ;  /* 0x0000005106517220 */ /* 0x040fe20000410000 */
[----:B------:R-:W-:Y:S01]  /*e7f0*/  F2FP.BF16.F32.PACK_AB R60, R61, R60 ;  /* 0x0000003c3d3c723e */ /* 0x000fe200000010ff */
[----:B------:R-:W-:Y:S01]  /*e800*/  STS [R9+0x400], R38 ;  /* 0x0004002609007388 */ /* 0x000fe20000000800 */
[----:B------:R-:W-:Y:S01]  /*e810*/  F2FP.BF16.F32.PACK_AB R62, R63, R62 ;  /* 0x0000003e3f3e723e */ /* 0x000fe200000010ff */
[C---:B------:R-:W-:Y:S01]  /*e820*/  FMUL.FTZ R84, R6.reuse, R84 ;  /* 0x0000005406547220 */ /* 0x040fe20000410000 */
[C---:B------:R-:W-:Y:S01]  /*e830*/  FMUL.FTZ R85, R6.reuse, R85 ;  /* 0x0000005506557220 */ /* 0x040fe20000410000 */
[----:B------:R-:W-:Y:S01]  /*e840*/  STS [R13], R40 ;  /* 0x000000280d007388 */ /* 0x000fe20000000800 */
[----:B------:R-:W-:Y:S01]  /*e850*/  F2FP.BF16.F32.PACK_AB R64, R65, R64 ;  /* 0x000000404140723e */ /* 0x000fe200000010ff */
[C---:B------:R-:W-:Y:S01]  /*e860*/  FMUL.FTZ R88, R6.reuse, R88 ;  /* 0x0000005806587220 */ /* 0x040fe20000410000 */
[----:B------:R-:W-:Y:S01]  /*e870*/  F2FP.BF16.F32.PACK_AB R66, R67, R66 ;  /* 0x000000424342723e */ /* 0x000fe200000010ff */
[----:B------:R-:W-:Y:S01]  /*e880*/  STS [R13+0x400], R42 ;  /* 0x0004002a0d007388 */ /* 0x000fe20000000800 */
[C---:B------:R-:W-:Y:S01]  /*e890*/  FMUL.FTZ R89, R6.reuse, R89 ;  /* 0x0000005906597220 */ /* 0x040fe20000410000 */
[----:B------:R-:W-:Y:S01]  /*e8a0*/  F2FP.BF16.F32.PACK_AB R68, R69, R68 ;  /* 0x000000444544723e */ /* 0x000fe200000010ff */
[C---:B------:R-:W-:Y:S01]  /*e8b0*/  FMUL.FTZ R92, R6.reuse, R92 ;  /* 0x0000005c065c7220 */ /* 0x040fe20000410000 */
[----:B------:R-:W-:Y:S01]  /*e8c0*/  STS [R11], R44 ;  /* 0x0000002c0b007388 */ /* 0x000fe20000000800 */
[----:B------:R-:W-:Y:S01]  /*e8d0*/  F2FP.BF16.F32.PACK_AB R70, R71, R70 ;  /* 0x000000464746723e */ /* 0x000fe200000010ff */
        /* <DEDUP_REMOVED lines=40> */
[----:B------:R-:W4:Y:S01]  /*eb60*/  @!P4 LDC R0, c[0x0][0x3e0] ;  /* 0x0000f800ff00cb82 */ /* 0x000f220000000800 */
[----:B------:R-:W-:Y:S01]  /*eb70*/  F2FP.BF16.F32.PACK_AB R102, R103, R102 ;  /* 0x000000666766723e */ /* 0x000fe200000010ff */
[----:B------:R-:W-:Y:S01]  /*eb80*/  STS [R7+0x2400], R66 ;  /* 0x0024004207007388 */ /* 0x000fe20000000800 */
[----:B------:R-:W-:Y:S01]  /*eb90*/  F2FP.BF16.F32.PACK_AB R104, R105, R104 ;  /* 0x000000686968723e */ /* 0x000fe200000010ff */
[----:B------:R-:W1:Y:S01]  /*eba0*/  @P2 MUFU.LG2 R3, R3 ;  /* 0x0000000300032308 */ /* 0x000e620000000c00 */
[----:B------:R-:W-:Y:S01]  /*ebb0*/  F2FP.BF16.F32.PACK_AB R106, R107, R106 ;  /* 0x0000006a6b6a723e */ /* 0x000fe200000010ff */
[----:B------:R-:W-:Y:S01]  /*ebc0*/  STS [R9+0x2000], R68 ;  /* 0x0020004409007388 */ /* 0x000fe20000000800 */
[----:B------:R-:W-:Y:S01]  /*ebd0*/  F2FP.BF16.F32.PACK_AB R108, R109, R108 ;  /* 0x0000006c6d6c723e */ /* 0x000fe200000010ff */
[----:B------:R-:W2:Y:S01]  /*ebe0*/  @P4 LDC R16, c[0x0][0x454] ;  /* 0x00011500ff104b82 */ /* 0x000ea20000000800 */
        /* <DEDUP_REMOVED lines=11> */
[----:B------:R-:W-:Y:S01]  /*eca0*/  ISETP.NE.OR P0, PT, R200, -0x1, !P4 ;  /* 0xffffffffc800780c */ /* 0x000fe20006705670 */
[----:B-1----:R-:W-:Y:S01]  /*ecb0*/  @P2 FMUL.FTZ R18, R3, 0.69314718246459960938 ;  /* 0x3f31721803122820 */ /* 0x002fe20000410000 */
[----:B------:R-:W-:Y:S01]  /*ecc0*/  @P1 FMUL.FTZ R3, R2, 0.69314718246459960938 ;  /* 0x3f31721802031820 */ /* 0x000fe20000410000 */
[----:B------:R-:W-:Y:S04]  /*ecd0*/  STS [R11+0x2400], R78 ;  /* 0x0024004e0b007388 */ /* 0x000fe80000000800 */
[----:B------:R-:W-:Y:S04]  /*ece0*/  STS [R19+0x2000], R80 ;  /* 0x0020005013007388 */ /* 0x000fe80000000800 */
[----:B------:R-:W-:Y:S04]  /*ecf0*/  STS [R19+0x2400], R82 ;  /* 0x0024005213007388 */ /* 0x000fe80000000800 */
[----:B------:R-:W-:Y:S04]  /*ed00*/  STS [R17+0x2000], R84 ;  /* 0x0020005411007388 */ /* 0x000fe80000000800 */
        /* <DEDUP_REMOVED lines=10> */
[----:B------:R3:W-:Y:S01]  /*edb0*/  STS [R13+0x4400], R106 ;  /* 0x0044006a0d007388 */ /* 0x0007e20000000800 */
[----:B-1----:R-:W1:Y:S03]  /*edc0*/  @P3 LDC.64 R4, c[0x0][0x408] ;  /* 0x00010200ff043b82 */ /* 0x002e660000000a00 */
[----:B------:R-:W-:Y:S04]  /*edd0*/  STS [R11+0x4000], R108 ;  /* 0x0040006c0b007388 */ /* 0x000fe80000000800 */
[----:B------:R-:W-:Y:S01]  /*ede0*/  STS [R11+0x4400], R110 ;  /* 0x0044006e0b007388 */ /* 0x000fe20000000800 */
[----:B-----5:R-:W5:Y:S03]  /*edf0*/  LDC R7, c[0x0][0x434] ;  /* 0x00010d00ff077b82 */ /* 0x020f660000000800 */
[----:B------:R-:W-:Y:S04]  /*ee00*/  STS [R19+0x4000], R112 ;  /* 0x0040007013007388 */ /* 0x000fe80000000800 */
[----:B------:R4:W-:Y:S04]  /*ee10*/  STS [R19+0x4400], R114 ;  /* 0x0044007213007388 */ /* 0x0009e80000000800 */
[----:B------:R-:W-:Y:S04]  /*ee20*/  STS [R17+0x4000], R120 ;  /* 0x0040007811007388 */ /* 0x000fe80000000800 */
[----:B------:R2:W-:Y:S01]  /*ee30*/  STS [R17+0x4400], R122 ;  /* 0x0044007a11007388 */ /* 0x0005e20000000800 */
[----:B---3--:R-:W3:Y:S03]  /*ee40*/  LDC.64 R12, c[0x0][0x408] ;  /* 0x00010200ff0c7b82 */ /* 0x008ee60000000a00 */
[----:B------:R-:W-:Y:S04]  /*ee50*/  STS [R21+0x4000], R116 ;  /* 0x0040007415007388 */ /* 0x000fe80000000800 */
[----:B------:R1:W-:Y:S01]  /*ee60*/  STS [R21+0x4400], R118 ;  /* 0x0044007615007388 */ /* 0x0003e20000000800 */
[----:B------:R-:W-:Y:S08]  /*ee70*/  BAR.SYNC.DEFER_BLOCKING 0x0 ;  /* 0x0000000000007b1d */ /* 0x000ff00000010000 */
[----:B----4-:R-:W4:Y:S01]  /*ee80*/  @P1 LDC R19, c[0x0][0x458] ;  /* 0x00011600ff131b82 */ /* 0x010f220000000800 */
[----:B------:R-:W5:Y:S01]  /*ee90*/  S2R R6, SR_CTAID.Y ;  /* 0x0000000000067919 */ /* 0x000f620000002600 */
[----:B--2---:R-:W-:-:S04]  /*eea0*/  SHF.R.U32.HI R17, RZ, 0x2, R188 ;  /* 0x00000002ff117819 */ /* 0x004fc800000116bc */
[----:B------:R-:W-:Y:S01]  /*eeb0*/  LOP3.LUT R190, R190, 0x7, R17, 0xf8, !PT ;  /* 0x00000007bebe7812 */ /* 0x000fe200078ef811 */
[----:B-1----:R-:W-:Y:S01]  /*eec0*/  @P3 IMAD.WIDE.U32 R20, R200, R4, RZ ;  /* 0x00000004c8143225 */ /* 0x002fe200078e00ff */
[----:B------:R-:W-:Y:S01]  /*eed0*/  MOV R4, 0x7f800000 ;  /* 0x7f80000000047802 */ /* 0x000fe20000000f00 */
[----:B------:R1:W2:Y:S02]  /*eee0*/  LDS.128 R8, [R213+0x1800] ;  /* 0x00180000d5087984 */ /* 0x0002a40000000c00 */
[C---:B-----5:R-:W-:Y:S02]  /*eef0*/  @!P3 IMAD.WIDE.U32 R24, R6.reuse, R14, RZ ;  /* 0x0000000e0618b225 */ /* 0x060fe400078e00ff */
[----:B------:R-:W5:Y:S02]  /*ef00*/  @P2 LDC R14, c[0x0][0x458] ;  /* 0x00011600ff0e2b82 */ /* 0x000f640000000800 */
[----:B------:R-:W-:Y:S02]  /*ef10*/  @!P3 IMAD R15, R6, R15, R25 ;  /* 0x0000000f060fb224 */ /* 0x000fe400078e0219 */
[----:B------:R-:W-:Y:S01]  /*ef20*/  @P3 IMAD R15, R200, R5, R21 ;  /* 0x00000005c80f3224 */ /* 0x000fe200078e0215 */
[----:B------:R-:W-:Y:S01]  /*ef30*/  MOV R5, 0x7f800000 ;  /* 0x7f80000000057802 */ /* 0x000fe20000000f00 */
[----:B------:R-:W-:-:S02]  /*ef40*/  @!P4 IMAD R0, R6, R0, R23 ;  /* 0x000000000600c224 */ /* 0x000fc400078e0217 */
[----:B----4-:R-:W-:Y:S01]  /*ef50*/  @P1 FFMA.FTZ R5, R132, R19, R3 ;  /* 0x0000001384051223 */ /* 0x010fe20000010003 */
[-C--:B------:R-:W-:Y:S02]  /*ef60*/  @!P0 IMAD R200, R6, R7.reuse, RZ ;  /* 0x0000000706c88224 */ /* 0x080fe400078e02ff */
[----:B------:R-:W-:Y:S02]  /*ef70*/  @!P4 IMAD R0, R0, R7, RZ ;  /* 0x000000070000c224 */ /* 0x000fe400078e02ff */
[----:B------:R-:W-:Y:S02]  /*ef80*/  @P4 IMAD R0, R23, R16, R200 ;  /* 0x0000001017004224 */ /* 0x000fe400078e02c8 */
[----:B-----5:R-:W-:Y:S01]  /*ef90*/  @P2 FFMA.FTZ R4, R133, R14, R18 ;  /* 0x0000000e85042223 */ /* 0x020fe20000010012 */
[----:B-123--:R-:W-:Y:S06]  /*efa0*/  @P5 BRA `(.L_x_1909) ;  /* 0x00000000002c5947 */ /* 0x00efec0003800000 */
        /* <DEDUP_REMOVED lines=11> */
.L_x_1909:
[----:B------:R-:W-:Y:S05]  /*f060*/  BSYNC.RECONVERGENT B0 ;  /* 0x0000000000007941 */ /* 0x000fea0003800200 */
.L_x_1908:
[----:B------:R-:W-:Y:S01]  /*f070*/  IMAD.MOV.U32 R187, RZ, RZ, RZ ;  /* 0x000000ffffbb7224 */ /* 0x000fe200078e00ff */
[----:B------:R-:W2:Y:S01]  /*f080*/  LDCU.64 UR4, c[0x0][0x410] ;  /* 0x00008200ff0477ac */ /* 0x000ea20008000a00 */
[----:B------:R-:W-:Y:S01]  /*f090*/  @P3 IMAD.MOV.U32 R24, RZ, RZ, R20 ;  /* 0x000000ffff183224 */ /* 0x000fe200078e0014 */
[----:B------:R-:W-:Y:S01]  /*f0a0*/  SHF.R.U32.HI R0, RZ, 0x3, R188 ;  /* 0x00000003ff007819 */ /* 0x000fe200000116bc */
[----:B-1----:R-:W-:Y:S01]  /*f0b0*/  IMAD.WIDE.U32 R4, R12, UR6, R186 ;  /* 0x000000060c047c25 */ /* 0x002fe2000f8e00ba */
[----:B------:R1:W3:Y:S01]  /*f0c0*/  LDS.128 R16, [R213+0x2000] ;  /* 0x00200000d5107984 */ /* 0x0002e20000000c00 */
[----:B------:R-:W-:Y:S01]  /*f0d0*/  BSSY.RECONVERGENT B0, `(.L_x_1910) ;  /* 0x000001d000007945 */ /* 0x000fe20003800200 */
[----:B------:R-:W-:Y:S01]  /*f0e0*/  IADD3 R6, PT, PT, R0, 0x10, RZ ;  /* 0x0000001000067810 */ /* 0x000fe20007ffe0ff */
[----:B------:R-:W-:Y:S01]  /*f0f0*/  IMAD R2, R13, UR6, R5 ;  /* 0x000000060d027c24 */ /* 0x000fe2000f8e0205 */
[----:B------:R-:W-:Y:S01]  /*f100*/  IADD3 R24, P0, PT, R24, R4, RZ ;  /* 0x0000000418187210 */ /* 0x000fe20007f1e0ff */
[----:B------:R-:W-:Y:S01]  /*f110*/  VIADD R4, R0, 0x20 ;  /* 0x0000002000047836 */ /* 0x000fe20000000000 */
[----:B------:R-:W-:-:S02]  /*f120*/  ISETP.GE.AND P2, PT, R6, R195, PT ;  /* 0x000000c30600720c */ /* 0x000fc40003f46270 */
[----:B------:R-:W-:Y:S01]  /*f130*/  IADD3.X R25, PT, PT, R15, R2, RZ, P0, !PT ;  /* 0x000000020f197210 */ /* 0x000fe200007fe4ff */
[----:B------:R-:W-:Y:S01]  /*f140*/  VIADD R2, R0, 0x30 ;  /* 0x0000003000027836 */ /* 0x000fe20000000000 */
[-C--:B------:R-:W-:Y:S02]  /*f150*/  ISETP.GE.AND P1, PT, R4, R195.reuse, PT ;  /* 0x000000c30400720c */ /* 0x080fe40003f26270 */
[----:B------:R1:W4:Y:S01]  /*f160*/  LDS.128 R4, [R213+0x4000] ;  /* 0x00400000d5047984 */ /* 0x0003220000000c00 */
[-C--:B------:R-:W-:Y:S02]  /*f170*/  ISETP.GE.AND P3, PT, R0, R195.reuse, PT ;  /* 0x000000c30000720c */ /* 0x080fe40003f66270 */
[----:B------:R-:W-:Y:S01]  /*f180*/  ISETP.GE.AND P0, PT, R2, R195, PT ;  /* 0x000000c30200720c */ /* 0x000fe20003f06270 */
[----:B--2---:R-:W-:-:S04]  /*f190*/  IMAD.WIDE.U32 R2, R23, UR4, R24 ;  /* 0x0000000417027c25 */ /* 0x004fc8000f8e0018 */
[----:B------:R-:W-:Y:S02]  /*f1a0*/  IMAD R15, R23, UR5, R3 ;  /* 0x00000005170f7c24 */ /* 0x000fe4000f8e0203 */
[----:B------:R1:W2:Y:S04]  /*f1b0*/  LDS.128 R20, [R213] ;  /* 0x00000000d5147984 */ /* 0x0002a80000000c00 */
[----:B------:R-:W-:Y:S05]  /*f1c0*/  @P3 BRA `(.L_x_1911) ;  /* 0x0000000000343947 */ /* 0x000fea0003800000 */
[----:B------:R-:W5:Y:S01]  /*f1d0*/  LDCU UR6, c[0x0][0x440] ;  /* 0x00008800ff0677ac */ /* 0x000f620008000800 */
[----:B------:R-:W-:Y:S01]  /*f1e0*/  IMAD.MOV.U32 R14, RZ, RZ, R2 ;  /* 0x000000ffff0e7224 */ /* 0x000fe200078e0002 */
[----:B------:R-:W3:Y:S03]  /*f1f0*/  LDCU.64 UR4, c[0x0][0x3f0] ;  /* 0x00007e00ff0477ac */ /* 0x000ee60008000a00 */
[----:B------:R-:W-:-:S04]  /*f200*/  IMAD.WIDE.U32 R28, R0, R12, R14 ;  /* 0x0000000c001c7225 */ /* 0x000fc800078e000e */
[----:B------:R-:W-:Y:S01]  /*f210*/  IMAD R24, R0, R13, R29 ;  /* 0x0000000d00187224 */ /* 0x000fe200078e021d */
[----:B-----5:R-:W-:Y:S02]  /*f220*/  ISETP.GE.AND P5, PT, R186, UR6, PT ;  /* 0x00000006ba007c0c */ /* 0x020fe4000bfa6270 */
[----:B------:R-:W-:Y:S02]  /*f230*/  ISETP.GE.AND P4, PT, R212, UR6, PT ;  /* 0x00000006d4007c0c */ /* 0x000fe4000bf86270 */
[----:B------:R-:W-:Y:S02]  /*f240*/  ISETP.GE.AND P3, PT, R210, UR6, PT ;  /* 0x00000006d2007c0c */ /* 0x000fe4000bf66270 */
[----:B---3--:R-:W-:-:S04]  /*f250*/  LEA R26, P6, R28, UR4, 0x1 ;  /* 0x000000041c1a7c11 */ /* 0x008fc8000f8c08ff */
[----:B------:R-:W-:-:S05]  /*f260*/  LEA.HI.X R27, R28, UR5, R24, 0x1, P6 ;  /* 0x000000051c1b7c11 */ /* 0x000fca000b0f0c18 */
[----:B--2---:R2:W-:Y:S04]  /*f270*/  @!P5 STG.E.128 desc[UR16][R26.64], R20 ;  /* 0x000000141a00d986 */ /* 0x0045e8000c101d10 */
[----:B------:R2:W-:Y:S04]  /*f280*/  @!P4 STG.E.128 desc[UR16][R26.64+0x80], R16 ;  /* 0x000080101a00c986 */ /* 0x0005e8000c101d10 */
[----:B----4-:R2:W-:Y:S02]  /*f290*/  @!P3 STG.E.128 desc[UR16][R26.64+0x100], R4 ;  /* 0x000100041a00b986 */ /* 0x0105e4000c101d10 */
.L_x_1911:
[----:B------:R-:W-:Y:S05]  /*f2a0*/  BSYNC.RECONVERGENT B0 ;  /* 0x0000000000007941 */ /* 0x000fea0003800200 */
.L_x_1910:
[----:B--2---:R2:W1:Y:S01]  /*f2b0*/  LDS.128 R20, [R213+0x800] ;  /* 0x00080000d5147984 */ /* 0x0044620000000c00 */
[----:B------:R-:W-:Y:S03]  /*f2c0*/  BSSY.RECONVERGENT B0, `(.L_x_1912) ;  /* 0x0000016000007945 */ /* 0x000fe60003800200 */
[----:B---3--:R2:W3:Y:S04]  /*f2d0*/  LDS.128 R16, [R213+0x2800] ;  /* 0x00280000d5107984 */ /* 0x0084e80000000c00 */
        /* <DEDUP_REMOVED lines=17> */
[----:B-1----:R1:W-:Y:S04]  /*f3f0*/  @!P4 STG.E.128 desc[UR16][R28.64], R20 ;  /* 0x000000141c00c986 */ /* 0x0023e8000c101d10 */
[----:B---3--:R1:W-:Y:S04]  /*f400*/  @!P3 STG.E.128 desc[UR16][R28.64+0x80], R16 ;  /* 0x000080101c00b986 */ /* 0x0083e8000c101d10 */
[----:B----4-:R1:W-:Y:S02]  /*f410*/  @!P2 STG.E.128 desc[UR16][R28.64+0x100], R4 ;  /* 0x000100041c00a986 */ /* 0x0103e4000c101d10 */
.L_x_1913:
[----:B------:R-:W-:Y:S05]  /*f420*/  BSYNC.RECONVERGENT B0 ;  /* 0x0000000000007941 */ /* 0x000fea0003800200 */
.L_x_1912:
[----:B-1----:R1:W1:Y:S01]  /*f430*/  LDS.128 R20, [R213+0x1000] ;  /* 0x00100000d5147984 */ /* 0x0022620000000c00 */
[----:B------:R-:W-:Y:S03]  /*f440*/  BSSY.RECONVERGENT B0, `(.L_x_1914) ;  /* 0x0000016000007945 */ /* 0x000fe60003800200 */
[----:B---3--:R3:W1:Y:S04]  /*f450*/  LDS.128 R16, [R213+0x3000] ;  /* 0x00300000d5107984 */ /* 0x0086680000000c00 */
        /* <DEDUP_REMOVED lines=18> */
[----:B------:R1:W-:Y:S04]  /*f580*/  @!P2 STG.E.128 desc[UR16][R28.64+0x80], R16 ;  /* 0x000080101c00a986 */ /* 0x0003e8000c101d10 */
[----:B----4-:R1:W-:Y:S02]  /*f590*/  @!P1 STG.E.128 desc[UR16][R28.64+0x100], R4 ;  /* 0x000100041c009986 */ /* 0x0103e4000c101d10 */
.L_x_1915:
[----:B------:R-:W-:Y:S05]  /*f5a0*/  BSYNC.RECONVERGENT B0 ;  /* 0x0000000000007941 */ /* 0x000fea0003800200 */
.L_x_1914:
[----:B-1--4-:R1:W4:Y:S01]  /*f5b0*/  LDS.128 R4, [R213+0x3800] ;  /* 0x00380000d5047984 */ /* 0x0123220000000c00 */
[----:B------:R-:W-:Y:S05]  /*f5c0*/  @P0 EXIT ;  /* 0x000000000000094d */ /* 0x000fea0003800000 */
[----:B------:R1:W1:Y:S01]  /*f5d0*/  LDS.128 R16, [R213+0x5800] ;  /* 0x00580000d5107984 */ /* 0x0002620000000c00 */
[----:B------:R-:W5:Y:S01]  /*f5e0*/  LDCU UR6, c[0x0][0x440] ;  /* 0x00008800ff0677ac */ /* 0x000f620008000800 */
[----:B------:R-:W-:Y:S01]  /*f5f0*/  IADD3 R3, P0, PT, R0, 0x30, RZ ;  /* 0x0000003000037810 */ /* 0x000fe20007f1e0ff */
[----:B------:R-:W-:Y:S01]  /*f600*/  IMAD.MOV.U32 R14, RZ, RZ, R2 ;  /* 0x000000ffff0e7224 */ /* 0x000fe200078e0002 */
[----:B------:R-:W2:Y:S03]  /*f610*/  LDCU.64 UR4, c[0x0][0x3f0] ;  /* 0x00007e00ff0477ac */ /* 0x000ea60008000a00 */
[----:B------:R-:W-:Y:S02]  /*f620*/  IMAD.X R21, RZ, RZ, RZ, P0 ;  /* 0x000000ffff157224 */ /* 0x000fe400000e06ff */
        /* <DEDUP_REMOVED lines=14> */
.L_x_1916:
        /* <DEDUP_REMOVED lines=15> */
.L_x_3747:


//--------------------- .text._ZN5flash24flash_fwd_splitkv_kernelI23Flash_fwd_kernel_traitsILi192ELi64ELi64ELi4ELb0ELb0EN7cutlass10bfloat16_tE19Flash_kernel_traitsILi192ELi64ELi64ELi4ES3_EELb1ELb0ELb1ELb0ELb0ELb1ELb0ELb0EEEvNS_16Flash_fwd_paramsE --------------------------
	.section	.text._ZN5flash24flash_fwd_splitkv_kernelI23Flash_fwd_kernel_traitsILi192ELi64ELi64ELi4ELb0ELb0EN7cutlass10bfloat16_tE19Flash_kernel_traitsILi192ELi64ELi64ELi4ES3_EELb1ELb0ELb1ELb0ELb0ELb1ELb0ELb0EEEvNS_16Flash_fwd_paramsE,"ax",@progbits
	.align	128
        .global         _ZN5flash24flash_fwd_splitkv_kernelI23Flash_fwd_kernel_traitsILi192ELi64ELi64ELi4ELb0ELb0EN7cutlass10bfloat16_tE19Flash_kernel_traitsILi192ELi64ELi64ELi4ES3_EELb1ELb0ELb1ELb0ELb0ELb1ELb0ELb0EEEvNS_16Flash_fwd_paramsE
        .type           _ZN5flash24flash_fwd_splitkv_kernelI23Flash_fwd_kernel_traitsILi192ELi64ELi64ELi4ELb0ELb0EN7cutlass10bfloat16_tE19Flash_kernel_traitsILi192ELi64ELi64ELi4ES3_EELb1ELb0ELb1ELb0ELb0ELb1ELb0ELb0EEEvNS_16Flash_fwd_paramsE,@function
        .size           _ZN5flash24flash_fwd_splitkv_kernelI23Flash_fwd_kernel_traitsILi192ELi64ELi64ELi4ELb0ELb0EN7cutlass10bfloat16_tE19Flash_kernel_traitsILi192ELi64ELi64ELi4ES3_EELb1ELb0ELb1ELb0ELb0ELb1ELb0ELb0EEEvNS_16Flash_fwd_paramsE,(.L_x_3748 - _ZN5flash24flash_fwd_splitkv_kernelI23Flash_fwd_kernel_traitsILi192ELi64ELi64ELi4ELb0ELb0EN7cutlass10bfloat16_tE19Flash_kernel_traitsILi192ELi64ELi64ELi4ES3_EELb1ELb0ELb1ELb0ELb0ELb1ELb0ELb0EEEvNS_16Flash_fwd_paramsE)
        .other          _ZN5flash24flash_fwd_splitkv_kernelI23Flash_fwd_kernel_traitsILi192ELi64ELi64ELi4ELb0ELb0EN7cutlass10bfloat16_tE19Flash_kernel_traitsILi192ELi64ELi64ELi4ES3_EELb1ELb0ELb1ELb0ELb0ELb1ELb0ELb0EEEvNS_16Flash_fwd_paramsE,@"STO_CUDA_ENTRY STV_DEFAULT"
_ZN5flash24flash_fwd_splitkv_kernelI23Flash_fwd_kernel_traitsILi192ELi64ELi64ELi4ELb0ELb0EN7cutlass10bfloat16_tE19Flash_kernel_traitsILi192ELi64ELi64ELi4ES3_EELb1ELb0ELb1ELb0ELb0ELb1ELb0ELb0EEEvNS_16Flash_fwd_paramsE:
.text._ZN5flash24flash_fwd_splitkv_kernelI23Flash_fwd_kernel_traitsILi192ELi64ELi64ELi4ELb0ELb0EN7cutlass10bfloat16_tE19Flash_kernel_traitsILi192ELi64ELi64ELi4ES3_EELb1ELb0ELb1ELb0ELb0ELb1ELb0ELb0EEEvNS_16Flash_fwd_paramsE:
[----:B------:R-:W-:Y:S08]  /*0000*/  LDC R1, c[0x0][0x37c] ;  /* 0x0000df00ff017b82 */ /* 0x000ff00000000800 */
[----:B------:R-:W1:Y:S01]  /*0010*/  LDC.64 R2, c[0x0][0x460] ;  /* 0x00011800ff027b82 */ /* 0x000e620000000a00 */
[----:B------:R-:W2:Y:S01]  /*0020*/  S2R R9, SR_CTAID.Y ;  /* 0x0000000000097919 */ /* 0x000ea20000002600 */
[----:B------:R-:W3:Y:S01]  /*0030*/  LDCU.64 UR4, c[0x0][0x478] ;  /* 0x00008f00ff0477ac */ /* 0x000ee20008000a00 */
[----:B------:R-:W-:Y:S01]  /*0040*/  IMAD.MOV.U32 R206, RZ, RZ, -0x1 ;  /* 0xffffffffffce7424 */ /* 0x000fe200078e00ff */
[----:B------:R-:W4:Y:S04]  /*0050*/  LDCU.64 UR16, c[0x0][0x358] ;  /* 0x00006b00ff1077ac */ /* 0x000f280008000a00 */
[----:B------:R-:W2:Y:S01]  /*0060*/  LDC.64 R4, c[0x0][0x460] ;  /* 0x00011800ff047b82 */ /* 0x000ea20000000a00 */
[----:B------:R-:W4:Y:S07]  /*0070*/  LDCU.64 UR6, c[0x0][0x470] ;  /* 0x00008e00ff0677ac */ /* 0x000f2e0008000a00 */
[----:B------:R-:W4:Y:S01]  /*0080*/  LDC.64 R10, c[0x0][0x468] ;  /* 0x00011a00ff0a7b82 */ /* 0x000f220000000a00 */
[----:B---3--:R-:W-:-:S02]  /*0090*/  ISETP.NE.U32.AND P2, PT, RZ, UR4, PT ;  /* 0x00000004ff007c0c */ /* 0x008fc4000bf45070 */
[C---:B-1----:R-:W-:Y:S02]  /*00a0*/  ISETP.NE.U32.AND P0, PT, R2.reuse, RZ, PT ;  /* 0x000000ff0200720c */ /* 0x042fe40003f05070 */
[----:B------:R-:W-:Y:S02]  /*00b0*/  ISETP.NE.U32.AND P4, PT, R2, RZ, PT ;  /* 0x000000ff0200720c */ /* 0x000fe40003f85070 */
[C---:B------:R-:W-:Y:S02]  /*00c0*/  ISETP.NE.AND.EX P0, PT, R3.reuse, RZ, PT, P0 ;  /* 0x000000ff0300720c */ /* 0x040fe40003f05300 */
[----:B------:R-:W-:Y:S02]  /*00d0*/  ISETP.NE.AND.EX P4, PT, R3, RZ, PT, P4 ;  /* 0x000000ff0300720c */ /* 0x000fe40003f85340 */
[----:B------:R-:W-:Y:S01]  /*00e0*/  ISETP.NE.AND.EX P2, PT, RZ, UR5, PT, P2 ;  /* 0x00000005ff007c0c */ /* 0x000fe2000bf45320 */
[----:B--2---:R-:W-:Y:S01]  /*00f0*/  IMAD.WIDE.U32 R12, R9, 0x4, R4 ;  /* 0x00000004090c7825 */ /* 0x004fe200078e0004 */
[----:B------:R-:W-:-:S02]  /*0100*/  SHF.R.U32.HI R8, RZ, 0x1e, R9 ;  /* 0x0000001eff087819 */ /* 0x000fc40000011609 */
[----:B----4-:R-:W-:Y:S01]  /*0110*/  ISETP.NE.U32.AND P3, PT, RZ, UR6, PT ;  /* 0x00000006ff007c0c */ /* 0x010fe2000bf65070 */
[----:B------:R-:W-:-:S03]  /*0120*/  IMAD.SHL.U32 R5, R9, 0x4, RZ ;  /* 0x0000000409057824 */ /* 0x000fc600078e00ff */
[----:B------:R-:W-:Y:S01]  /*0130*/  ISETP.NE.AND.EX P3, PT, RZ, UR7, PT, P3 ;  /* 0x00000007ff007c0c */ /* 0x000fe2000bf65330 */
[----:B------:R-:W2:Y:S04]  /*0140*/  @P0 LDG.E R206, desc[UR16][R12.64] ;  /* 0x000000100cce0981 */ /* 0x000ea8000c1e1900 */
[----:B------:R1:W2:Y:S01]  /*0150*/  @P4 LDG.E R15, desc[UR16][R12.64+0x4] ;  /* 0x000004100c0f4981 */ /* 0x0002a2000c1e1900 */
[C---:B------:R-:W-:Y:S01]  /*0160*/  @P2 IADD3 R88, P0, PT, R5.reuse, UR4, RZ ;  /* 0x0000000405582c10 */ /* 0x040fe2000ff1e0ff */
[----:B------:R-:W3:Y:S03]  /*0170*/  S2R R17, SR_CTAID.X ;  /* 0x0000000000117919 */ /* 0x000ee60000002500 */
[----:B------:R-:W-:Y:S01]  /*0180*/  @P2 IADD3.X R89, PT, PT, R8, UR5, RZ, P0, !PT ;  /* 0x0000000508592c10 */ /* 0x000fe200087fe4ff */
[----:B------:R-:W4:Y:S01]  /*0190*/  @!P4 LDC R0, c[0x0][0x434] ;  /* 0x00010d00ff00cb82 */ /* 0x000f220000000800 */
[----:B------:R-:W-:Y:S01]  /*01a0*/  IMAD.MOV.U32 R3, RZ, RZ, RZ ;  /* 0x000000ffff037224 */ /* 0x000fe200078e00ff */
[----:B------:R-:W-:-:S02]  /*01b0*/  @P3 IADD3 R6, P1, PT, R5, UR6, RZ ;  /* 0x0000000605063c10 */ /* 0x000fc4000ff3e0ff */
[----:B------:R-:W5:Y:S01]  /*01c0*/  @P2 LDG.E R88, desc[UR16][R88.64] ;  /* 0x0000001058582981 */ /* 0x000f62000c1e1900 */
[----:B------:R-:W3:Y:S01]  /*01d0*/  LDCU.U8 UR4, c[0x0][0x532] ;  /* 0x0000a640ff0477ac */ /* 0x000ee20008000000 */
[----:B------:R-:W-:Y:S02]  /*01e0*/  @P3 IADD3.X R7, PT, PT, R8, UR7, RZ, P1, !PT ;  /* 0x0000000708073c10 */ /* 0x000fe40008ffe4ff */
[----:B------:R-:W2:Y:S03]  /*01f0*/  @!P2 LDC R2, c[0x0][0x43c] ;  /* 0x00010f00ff02ab82 */ /* 0x000ea60000000800 */
[----:B------:R3:W5:Y:S01]  /*0200*/  @P3 LDG.E R3, desc[UR16][R6.64] ;  /* 0x0000001006033981 */ /* 0x000762000c1e1900 */
[----:B-1----:R-:W-:-:S05]  /*0210*/  IADD3 R12, P0, PT, R5, R10, RZ ;  /* 0x0000000a050c7210 */ /* 0x002fca0007f1e0ff */
[----:B------:R-:W-:Y:S01]  /*0220*/  IMAD.X R13, R8, 0x1, R11, P0 ;  /* 0x00000001080d7824 */ /* 0x000fe200000e060b */
[----:B------:R-:W-:-:S04]  /*0230*/  ISETP.NE.U32.AND P0, PT, R10, RZ, PT ;  /* 0x000000ff0a00720c */ /* 0x000fc80003f05070 */
[C---:B------:R-:W-:Y:S02]  /*0240*/  ISETP.NE.AND.EX P0, PT, R11.reuse, RZ, PT, P0 ;  /* 0x000000ff0b00720c */ /* 0x040fe40003f05300 */
[----:B------:R-:W-:Y:S02]  /*0250*/  ISETP.EQ.U32.AND P3, PT, R10, RZ, PT ;  /* 0x000000ff0a00720c */ /* 0x000fe40003f62070 */
[----:B---3--:R-:W-:Y:S01]  /*0260*/  ISETP.NE.AND P1, PT, RZ, UR4, PT ;  /* 0x00000004ff007c0c */ /* 0x008fe2000bf25270 */
[----:B------:R-:W1:Y:S03]  /*0270*/  @!P2 LDC.64 R6, c[0x0][0x488] ;  /* 0x00012200ff06ab82 */ /* 0x000e660000000a00 */
[----:B------:R-:W-:-:S05]  /*0280*/  ISETP.EQ.OR.EX P3, PT, R11, RZ, !P1, P3 ;  /* 0x000000ff0b00720c */ /* 0x000fca0004f62730 */
[----:B------:R-:W3:Y:S01]  /*0290*/  @!P0 LDC R10, c[0x0][0x438] ;  /* 0x00010e00ff0a8b82 */ /* 0x000ee20000000800 */
[----:B------:R-:W-:Y:S02]  /*02a0*/  IMAD.MOV.U32 R4, RZ, RZ, -0x1 ;  /* 0xffffffffff047424 */ /* 0x000fe400078e00ff */
[----:B------:R-:W-:-:S05]  /*02b0*/  IMAD.SHL.U32 R11, R17, 0x40, RZ ;  /* 0x00000040110b7824 */ /* 0x000fca00078e00ff */
[----:B------:R1:W5:Y:S01]  /*02c0*/  @!P3 LDG.E R4, desc[UR16][R12.64] ;  /* 0x000000100c04b981 */ /* 0x000362000c1e1900 */
[----:B--2---:R-:W-:-:S05]  /*02d0*/  @P4 IMAD.IADD R0, R15, 0x1, -R206 ;  /* 0x000000010f004824 */ /* 0x004fca00078e0ace */
[----:B----4-:R-:W-:Y:S01]  /*02e0*/  ISETP.GT.AND P3, PT, R0, R11, PT ;  /* 0x0000000b0000720c */ /* 0x010fe20003f64270 */
[----:B-1-3--:R-:W-:-:S12]  /*02f0*/  @!P0 BRA `(.L_x_1917) ;  /* 0x00000000000c8947 */ /* 0x00afd80003800000 */
[----:B------:R-:W2:Y:S02]  /*0300*/  @P1 LDG.E R15, desc[UR16][R12.64+0x4] ;  /* 0x000004100c0f1981 */ /* 0x000ea4000c1e1900 */
[----:B--2--5:R-:W-:-:S06]  /*0310*/  @P1 IADD3 R10, PT, PT, R15, -R4, RZ ;  /* 0x800000040f0a1210 */ /* 0x024fcc0007ffe0ff */
[----:B------:R1:W5:Y:S02]  /*0320*/  @!P1 LDG.E R10, desc[UR16][R12.64] ;  /* 0x000000100c0a9981 */ /* 0x000364000c1e1900 */
.L_x_1917:
        /* <DEDUP_REMOVED lines=8> */
[----:B------:R-:W-:Y:S01]  /*03b0*/  VIADD R7, R17, 0x1 ;  /* 0x0000000111077836 */ /* 0x000fe20000000000 */
[----:B------:R-:W4:Y:S02]  /*03c0*/  S2R R188, SR_TID.X ;  /* 0x0000000000bc7919 */ /* 0x000f240000002100 */
[----:B------:R-:W-:Y:S01]  /*03d0*/  @!P2 IADD3 R88, PT, PT, R2, R10, -R3 ;  /* 0x0000000a0258a210 */ /* 0x000fe20007ffe803 */
[----:B------:R-:W-:-:S04]  /*03e0*/  IMAD R2, R7, 0x40, -R0 ;  /* 0x0000004007027824 */ /* 0x000fc800078e0a00 */
[----:B------:R-:W-:Y:S01]  /*03f0*/  VIADD R13, R88, 0x3f ;  /* 0x0000003f580d7836 */ /* 0x000fe20000000000 */
[----:B--2---:R-:W-:-:S04]  /*0400*/  UIADD3 UR5, UPT, UPT, UR5, 0x3f, URZ ;  /* 0x0000003f05057890 */ /* 0x004fc8000fffe0ff */
[----:B------:R-:W-:Y:S02]  /*0410*/  SHF.R.S32.HI R6, RZ, 0x1f, R13 ;  /* 0x0000001fff067819 */ /* 0x000fe4000001140d */
[----:B---3--:R-:W-:Y:S01]  /*0420*/  IADD3 R7, PT, PT, R13, UR14, R2 ;  /* 0x0000000e0d077c10 */ /* 0x008fe2000fffe002 */
        /* <DEDUP_REMOVED lines=18> */
[----:B------:R-:W3:Y:S01]  /*0550*/  LDCU.64 UR4, c[0x0][0x410] ;  /* 0x00008200ff0477ac */ /* 0x000ee20008000a00 */
[----:B------:R-:W4:Y:S06]  /*0560*/  LDCU UR6, c[0x0][0x434] ;  /* 0x00008680ff0677ac */ /* 0x000f2c0008000800 */
[----:B------:R-:W5:Y:S01]  /*0570*/  @!P0 LDC.64 R4, c[0x0][0x400] ;  /* 0x00010000ff048b82 */ /* 0x000f620000000a00 */
[----:B--2---:R-:W-:-:S02]  /*0580*/  IMAD R10, R7, UR7, R12 ;  /* 0x00000007070a7c24 */ /* 0x004fc4000f8e020c */
[----:B-1----:R-:W-:-:S04]  /*0590*/  @P0 IMAD.WIDE.U32 R16, R206, R2, RZ ;  /* 0x00000002ce100225 */ /* 0x002fc800078e00ff */
[C---:B-----5:R-:W-:Y:S01]  /*05a0*/  @!P0 IMAD.WIDE.U32 R14, R9.reuse, R4, RZ ;  /* 0x00000004090e8225 */ /* 0x060fe200078e00ff */
[----:B------:R-:W-:Y:S02]  /*05b0*/  LOP3.LUT R4, R6, 0x38, RZ, 0xc0, !PT ;  /* 0x0000003806047812 */ /* 0x000fe400078ec0ff */
[----:B------:R-:W-:Y:S01]  /*05c0*/  @P0 MOV R14, R16 ;  /* 0x00000010000e0202 */ /* 0x000fe20000000f00 */
[----:B------:R-:W-:Y:S01]  /*05d0*/  @!P0 IMAD R6, R9, R5, R15 ;  /* 0x0000000509068224 */ /* 0x000fe200078e020f */
[----:B------:R-:W-:Y:S01]  /*05e0*/  LOP3.LUT R13, R4, 0x40, RZ, 0xfc, !PT ;  /* 0x00000040040d7812 */ /* 0x000fe200078efcff */
[----:B------:R-:W-:Y:S02]  /*05f0*/  IMAD.MOV.U32 R5, RZ, RZ, RZ ;  /* 0x000000ffff057224 */ /* 0x000fe400078e00ff */
[----:B------:R-:W-:Y:S02]  /*0600*/  @P0 IMAD R6, R206, R3, R17 ;  /* 0x00000003ce060224 */ /* 0x000fe400078e0211 */
[----:B------:R-:W-:-:S04]  /*0610*/  IMAD.WIDE.U32 R8, R11, R2, R4 ;  /* 0x000000020b087225 */ /* 0x000fc800078e0004 */
[----:B------:R-:W-:Y:S01]  /*0620*/  IMAD R9, R11, R3, R9 ;  /* 0x000000030b097224 */ /* 0x000fe200078e0209 */
[----:B------:R-:W-:Y:S01]  /*0630*/  IADD3 R14, P0, PT, R14, R8, RZ ;  /* 0x000000080e0e7210 */ /* 0x000fe20007f1e0ff */
[----:B------:R-:W-:-:S04]  /*0640*/  VIADD R8, R188, 0x10 ;  /* 0x00000010bc087836 */ /* 0x000fc80000000000 */
[----:B------:R-:W-:Y:S01]  /*0650*/  IMAD.X R15, R6, 0x1, R9, P0 ;  /* 0x00000001060f7824 */ /* 0x000fe200000e0609 */
[----:B------:R-:W-:Y:S01]  /*0660*/  IADD3 R9, PT, PT, -R11, R0, RZ ;  /* 0x000000000b097210 */ /* 0x000fe20007ffe1ff */
[----:B----4-:R-:W-:Y:S01]  /*0670*/  IMAD R11, R10, UR6, R11 ;  /* 0x000000060a0b7c24 */ /* 0x010fe2000f8e020b */
[----:B------:R-:W-:Y:S01]  /*0680*/  IADD3 R6, PT, PT, R188, 0x20, RZ ;  /* 0x00000020bc067810 */ /* 0x000fe20007ffe0ff */
[----:B---3--:R-:W-:Y:S01]  /*0690*/  IMAD.WIDE.U32 R14, R12, UR4, R14 ;  /* 0x000000040c0e7c25 */ /* 0x008fe2000f8e000e */
[CC--:B------:R-:W-:Y:S02]  /*06a0*/  ISETP.GE.AND P0, PT, R188.reuse, R9.reuse, PT ;  /* 0x00000009bc00720c */ /* 0x0c0fe40003f06270 */
[----:B------:R-:W-:Y:S01]  /*06b0*/  IADD3 R0, PT, PT, R188, 0x30, RZ ;  /* 0x00000030bc007810 */ /* 0x000fe20007ffe0ff */
[----:B------:R-:W-:Y:S01]  /*06c0*/  IMAD R19, R12, UR5, R15 ;  /* 0x000000050c137c24 */ /* 0x000fe2000f8e020f */
[-C--:B------:R-:W-:Y:S02]  /*06d0*/  ISETP.GE.AND P3, PT, R8, R9.reuse, PT ;  /* 0x000000090800720c */ /* 0x080fe40003f66270 */
[----:B------:R-:W-:-:S02]  /*06e0*/  ISETP.GE.AND P2, PT, R6, R9, PT ;  /* 0x000000090600720c */ /* 0x000fc40003f46270 */
[----:B------:R-:W-:Y:S02]  /*06f0*/  ISETP.GE.AND P1, PT, R0, R9, PT ;  /* 0x000000090000720c */ /* 0x000fe40003f26270 */
[----:B------:R-:W-:-:S03]  /*0700*/  LOP3.LUT R12, R4, 0x80, RZ, 0xfc, !PT ;  /* 0x00000080040c7812 */ /* 0x000fc600078efcff */
        /* <DEDUP_REMOVED lines=14> */
.L_x_1920:
[----:B------:R-:W-:Y:S05]  /*07f0*/  BSYNC.RECONVERGENT B0 ;  /* 0x0000000000007941 */ /* 0x000fea0003800200 */
.L_x_1919:
        /* <DEDUP_REMOVED lines=20> */
.L_x_1922:
[----:B------:R-:W-:Y:S05]  /*0940*/  BSYNC.RECONVERGENT B0 ;  /* 0x0000000000007941 */ /* 0x000fea0003800200 */
.L_x_1921:
        /* <DEDUP_REMOVED lines=20> */
.L_x_1924:
[----:B------:R-:W-:Y:S05]  /*0a90*/  BSYNC.RECONVERGENT B0 ;  /* 0x0000000000007941 */ /* 0x000fea0003800200 */
.L_x_1923:
        /* <DEDUP_REMOVED lines=19> */
.L_x_1926:
[----:B------:R-:W-:Y:S05]  /*0bd0*/  BSYNC.RECONVERGENT B0 ;  /* 0x0000000000007941 */ /* 0x000fea0003800200 */
.L_x_1925:
        /* <DEDUP_REMOVED lines=20> */
.L_x_1918:
        /* <DEDUP_REMOVED lines=8> */
[----:B------:R-:W-:-:S06]  /*0da0*/  IADD3.X R7, PT, PT, R8, UR5, RZ, P0, !PT ;  /* 0x0000000508077c10 */ /* 0x000fcc00087fe4ff */
[----:B------:R1:W5:Y:S03]  /*0db0*/  LDG.E R7, desc[UR16][R6.64] ;  /* 0x0000001006077981 */ /* 0x000366000c1e1900 */
.L_x_1927:
[----:B------:R-:W-:Y:S05]  /*0dc0*/  BRA.U !UP1, `(.L_x_1928) ;  /* 0x0000000509907547 */ /* 0x000fea000b800000 */
[----:B------:R-:W2:Y:S01]  /*0dd0*/  LDC R15, c[0x0][0x4f0] ;  /* 0x00013c00ff0f7b82 */ /* 0x000ea20000000800 */
[----:B------:R-:W-:Y:S01]  /*0de0*/  LEA R18, R2, 0xffffffc0, 0x6 ;  /* 0xffffffc002127811 */ /* 0x000fe200078e30ff */
[----:B------:R-:W3:Y:S03]  /*0df0*/  LDCU.64 UR4, c[0x0][0x4e8] ;  /* 0x00009d00ff0477ac */ /* 0x000ee60008000a00 */
[----:B------:R-:W-:Y:S01]  /*0e00*/  IABS R3, R18 ;  /* 0x0000001200037213 */ /* 0x000fe20000000000 */
[----:B------:R-:W4:Y:S01]  /*0e10*/  LDCU.64 UR6, c[0x0][0x3a0] ;  /* 0x00007400ff0677ac */ /* 0x000f220008000a00 */
[----:B------:R-:W4:Y:S01]  /*0e20*/  LDCU.64 UR12, c[0x0][0x3b8] ;  /* 0x00007700ff0c77ac */ /* 0x000f220008000a00 */
[----:B------:R-:W4:Y:S01]  /*0e30*/  LDCU.64 UR10, c[0x0][0x3c0] ;  /* 0x00007800ff0a77ac */ /* 0x000f220008000a00 */
[----:B--2---:R-:W-:-:S04]  /*0e40*/  IABS R5, R15 ;  /* 0x0000000f00057213 */ /* 0x004fc80000000000 */
[----:B------:R-:W1:Y:S08]  /*0e50*/  I2F.RP R8, R5 ;  /* 0x0000000500087306 */ /* 0x000e700000209400 */
[----:B-1----:R-:W1:Y:S02]  /*0e60*/  MUFU.RCP R6, R8 ;  /* 0x0000000800067308 */ /* 0x002e640000001000 */
[----:B-1----:R-:W-:-:S06]  /*0e70*/  IADD3 R6, PT, PT, R6, 0xffffffe, RZ ;  /* 0x0ffffffe06067810 */ /* 0x002fcc0007ffe0ff */
[----:B-----5:R-:W1:Y:S02]  /*0e80*/  F2I.FTZ.U32.TRUNC.NTZ R7, R6 ;  /* 0x0000000600077305 */ /* 0x020e64000021f000 */
[----:B-1----:R-:W-:Y:S01]  /*0e90*/  IMAD.MOV R4, RZ, RZ, -R7 ;  /* 0x000000ffff047224 */ /* 0x002fe200078e0a07 */
[----:B------:R-:W-:-:S03]  /*0ea0*/  MOV R6, RZ ;  /* 0x000000ff00067202 */ /* 0x000fc60000000f00 */
[----:B------:R-:W-:-:S04]  /*0eb0*/  IMAD R4, R4, R5, RZ ;  /* 0x0000000504047224 */ /* 0x000fc800078e02ff */
[----:B------:R-:W-:-:S06]  /*0ec0*/  IMAD.HI.U32 R4, R7, R4, R6 ;  /* 0x0000000407047227 */ /* 0x000fcc00078e0006 */
[----:B------:R-:W-:-:S04]  /*0ed0*/  IMAD.HI.U32 R7, R4, R3, RZ ;  /* 0x0000000304077227 */ /* 0x000fc800078e00ff */
[----:B------:R-:W-:-:S04]  /*0ee0*/  IMAD.MOV R4, RZ, RZ, -R7 ;  /* 0x000000ffff047224 */ /* 0x000fc800078e0a07 */
[----:B------:R-:W-:Y:S01]  /*0ef0*/  IMAD R4, R5, R4, R3 ;  /* 0x0000000405047224 */ /* 0x000fe200078e0203 */
[----:B------:R-:W-:-:S04]  /*0f00*/  LOP3.LUT R3, R18, R15, RZ, 0x3c, !PT ;  /* 0x0000000f12037212 */ /* 0x000fc800078e3cff */
[----:B------:R-:W-:Y:S02]  /*0f10*/  ISETP.GT.U32.AND P2, PT, R5, R4, PT ;  /* 0x000000040500720c */ /* 0x000fe40003f44070 */
[----:B------:R-:W-:Y:S02]  /*0f20*/  ISETP.GE.AND P1, PT, R3, RZ, PT ;  /* 0x000000ff0300720c */ /* 0x000fe40003f26270 */
[----:B------:R-:W1:Y:S09]  /*0f30*/  LDC R3, c[0x0][0x3e8] ;  /* 0x0000fa00ff037b82 */ /* 0x000e720000000800 */
[----:B------:R-:W-:Y:S01]  /*0f40*/  @!P2 IADD3 R4, PT, PT, R4, -R5, RZ ;  /* 0x800000050404a210 */ /* 0x000fe20007ffe0ff */
[----:B------:R-:W-:Y:S01]  /*0f50*/  @!P2 VIADD R7, R7, 0x1 ;  /* 0x000000010707a836 */ /* 0x000fe20000000000 */
[----:B------:R-:W-:-:S02]  /*0f60*/  ISETP.NE.AND P2, PT, R15, RZ, PT ;  /* 0x000000ff0f00720c */ /* 0x000fc40003f45270 */
[----:B------:R-:W-:Y:S01]  /*0f70*/  ISETP.GE.U32.AND P0, PT, R4, R5, PT ;  /* 0x000000050400720c */ /* 0x000fe20003f06070 */
[----:B---3--:R-:W-:-:S04]  /*0f80*/  IMAD.WIDE.U32 R4, R9, UR4, RZ ;  /* 0x0000000409047c25 */ /* 0x008fc8000f8e00ff */
[----:B------:R-:W-:Y:S01]  /*0f90*/  IMAD R211, R9, UR5, R5 ;  /* 0x0000000509d37c24 */ /* 0x000fe2000f8e0205 */
[----:B------:R-:W2:Y:S07]  /*0fa0*/  LDCU.64 UR4, c[0x0][0x3a8] ;  /* 0x00007500ff0477ac */ /* 0x000eae0008000a00 */
[----:B------:R-:W-:Y:S02]  /*0fb0*/  @P0 IADD3 R7, PT, PT, R7, 0x1, RZ ;  /* 0x0000000107070810 */ /* 0x000fe40007ffe0ff */
[----:B------:R-:W-:-:S03]  /*0fc0*/  LEA R210, P0, R4, UR8, 0x2 ;  /* 0x0000000804d27c11 */ /* 0x000fc6000f8010ff */
[----:B------:R-:W-:Y:S01]  /*0fd0*/  @!P1 IMAD.MOV R7, RZ, RZ, -R7 ;  /* 0x000000ffff079224 */ /* 0x000fe200078e0a07 */
[----:B------:R-:W-:Y:S02]  /*0fe0*/  LEA.HI.X R211, R4, UR9, R211, 0x2, P0 ;  /* 0x0000000904d37c11 */ /* 0x000fe400080f14d3 */
[----:B------:R-:W-:-:S05]  /*0ff0*/  @!P2 LOP3.LUT R7, RZ, R15, RZ, 0x33, !PT ;  /* 0x0000000fff07a212 */ /* 0x000fca00078e33ff */
[----:B------:R-:W-:-:S06]  /*1000*/  IMAD.WIDE R22, R7, 0x4, R210 ;  /* 0x0000000407167825 */ /* 0x000fcc00078e02d2 */
[----:B------:R-:W3:Y:S01]  /*1010*/  LDG.E R22, desc[UR16][R22.64] ;  /* 0x0000001016167981 */ /* 0x000ee2000c1e1900 */
[----:B-1----:R-:W-:Y:S01]  /*1020*/  IABS R5, R3 ;  /* 0x0000000300057213 */ /* 0x002fe20000000000 */
[----:B----4-:R-:W-:Y:S01]  /*1030*/  IMAD.U32 R134, RZ, RZ, UR12 ;  /* 0x0000000cff867e24 */ /* 0x010fe2000f8e00ff */
[----:B------:R-:W-:Y:S01]  /*1040*/  IADD3 R7, PT, PT, -R7, RZ, RZ ;  /* 0x000000ff07077210 */ /* 0x000fe20007ffe1ff */
[----:B------:R-:W-:Y:S01]  /*1050*/  IMAD.U32 R135, RZ, RZ, UR13 ;  /* 0x0000000dff877e24 */ /* 0x000fe2000f8e00ff */
[----:B------:R-:W1:Y:S01]  /*1060*/  I2F.RP R10, R5 ;  /* 0x00000005000a7306 */ /* 0x000e620000209400 */
[----:B------:R-:W-:Y:S02]  /*1070*/  MOV R144, UR10 ;  /* 0x0000000a00907c02 */ /* 0x000fe40008000f00 */
[----:B------:R-:W-:Y:S01]  /*1080*/  IMAD R18, R15, R7, R18 ;  /* 0x000000070f127224 */ /* 0x000fe200078e0212 */
[----:B------:R-:W-:-:S04]  /*1090*/  MOV R145, UR11 ;  /* 0x0000000b00917c02 */ /* 0x000fc80008000f00 */
        /* <DEDUP_REMOVED lines=21> */
[----:B------:R-:W-:Y:S02]  /*11f0*/  @!P1 LOP3.LUT R4, RZ, R3, RZ, 0x33, !PT ;  /* 0x00000003ff049212 */ /* 0x000fe400078e33ff */
[----:B------:R-:W-:-:S05]  /*1200*/  SHF.R.S32.HI R3, RZ, 0x1f, R18 ;  /* 0x0000001fff037819 */ /* 0x000fca0000011412 */
[C---:B------:R-:W-:Y:S02]  /*1210*/  IMAD R14, R3.reuse, R134, RZ ;  /* 0x00000086030e7224 */ /* 0x040fe400078e02ff */
[----:B------:R-:W-:Y:S02]  /*1220*/  IMAD R6, R3, R144, RZ ;  /* 0x0000009003067224 */ /* 0x000fe400078e02ff */
[C---:B------:R-:W-:Y:S02]  /*1230*/  IMAD R14, R18.reuse, R135, R14 ;  /* 0x00000087120e7224 */ /* 0x040fe400078e020e */
[----:B------:R-:W-:Y:S01]  /*1240*/  IMAD R6, R18, R145, R6 ;  /* 0x0000009112067224 */ /* 0x000fe200078e0206 */
[----:B---3--:R-:W-:Y:S01]  /*1250*/  SHF.R.S32.HI R5, RZ, 0x1f, R22 ;  /* 0x0000001fff057819 */ /* 0x008fe20000011416 */
[----:B------:R-:W-:-:S04]  /*1260*/  IMAD.WIDE.U32 R24, R22, UR6, RZ ;  /* 0x0000000616187c25 */ /* 0x000fc8000f8e00ff */
[C---:B------:R-:W-:Y:S02]  /*1270*/  IMAD R19, R5.reuse, UR6, RZ ;  /* 0x0000000605137c24 */ /* 0x040fe4000f8e02ff */
[----:B--2---:R-:W-:Y:S02]  /*1280*/  IMAD R5, R5, UR4, RZ ;  /* 0x0000000405057c24 */ /* 0x004fe4000f8e02ff */
[C---:B------:R-:W-:Y:S02]  /*1290*/  IMAD R20, R22.reuse, UR7, R19 ;  /* 0x0000000716147c24 */ /* 0x040fe4000f8e0213 */
[C---:B------:R-:W-:Y:S02]  /*12a0*/  IMAD R5, R22.reuse, UR5, R5 ;  /* 0x0000000516057c24 */ /* 0x040fe4000f8e0205 */
[----:B------:R-:W-:Y:S01]  /*12b0*/  IMAD.WIDE.U32 R22, R22, UR4, RZ ;  /* 0x0000000416167c25 */ /* 0x000fe2000f8e00ff */
[----:B------:R-:W1:Y:S01]  /*12c0*/  LDCU.128 UR4, c[0x0][0x3d0] ;  /* 0x00007a00ff0477ac */ /* 0x000e620008000c00 */
[----:B------:R-:W-:-:S02]  /*12d0*/  IADD3 R21, PT, PT, R25, R20, RZ ;  /* 0x0000001419157210 */ /* 0x000fc40007ffe0ff */
[----:B------:R-:W-:Y:S02]  /*12e0*/  MOV R20, R24 ;  /* 0x0000001800147202 */ /* 0x000fe40000000f00 */
[----:B------:R-:W-:Y:S02]  /*12f0*/  IADD3 R23, PT, PT, R23, R5, RZ ;  /* 0x0000000517177210 */ /* 0x000fe40007ffe0ff */
[----:B------:R-:W-:Y:S01]  /*1300*/  SHF.R.S32.HI R5, RZ, 0x1f, R4 ;  /* 0x0000001fff057819 */ /* 0x000fe20000011404 */
[----:B------:R-:W-:-:S04]  /*1310*/  IMAD.WIDE.U32 R20, R18, R134, R20 ;  /* 0x0000008612147225 */ /* 0x000fc800078e0014 */
[----:B------:R-:W-:Y:S01]  /*1320*/  IMAD.WIDE.U32 R18, R18, R144, R22 ;  /* 0x0000009012127225 */ /* 0x000fe200078e0016 */
[----:B------:R-:W-:Y:S02]  /*1330*/  IADD3 R15, PT, PT, R21, R14, RZ ;  /* 0x0000000e150f7210 */ /* 0x000fe40007ffe0ff */
[----:B------:R-:W-:Y:S01]  /*1340*/  MOV R14, R20 ;  /* 0x00000014000e7202 */ /* 0x000fe20000000f00 */
[----:B------:R-:W-:Y:S01]  /*1350*/  IMAD.IADD R7, R19, 0x1, R6 ;  /* 0x0000000113077824 */ /* 0x000fe200078e0206 */
[----:B------:R-:W-:Y:S01]  /*1360*/  MOV R6, R18 ;  /* 0x0000001200067202 */ /* 0x000fe20000000f00 */
        /* <DEDUP_REMOVED lines=10> */
.L_x_1928:
[----:B------:R-:W-:-:S13]  /*1410*/  ISETP.NE.AND P0, PT, R4, -0x1, PT ;  /* 0xffffffff0400780c */ /* 0x000fda0003f05270 */
[----:B------:R-:W-:Y:S05]  /*1420*/  @P0 BRA `(.L_x_1930) ;  /* 0x0000000000340947 */ /* 0x000fea0003800000 */
[----:B------:R-:W2:Y:S01]  /*1430*/  LDC.64 R134, c[0x0][0x3b8] ;  /* 0x0000ee00ff867b82 */ /* 0x000ea20000000a00 */
[----:B------:R-:W3:Y:S01]  /*1440*/  LDCU.64 UR4, c[0x0][0x3a0] ;  /* 0x00007400ff0477ac */ /* 0x000ee20008000a00 */
[----:B------:R-:W-:Y:S02]  /*1450*/  SHF.R.S32.HI R5, RZ, 0x1f, R3 ;  /* 0x0000001fff057819 */ /* 0x000fe40000011403 */
[----:B-1---5:R-:W-:-:S05]  /*1460*/  SHF.R.S32.HI R6, RZ, 0x1f, R7 ;  /* 0x0000001fff067819 */ /* 0x022fca0000011407 */
[----:B---3--:R-:W-:-:S04]  /*1470*/  IMAD R6, R6, UR4, RZ ;  /* 0x0000000406067c24 */ /* 0x008fc8000f8e02ff */
[----:B------:R-:W-:Y:S02]  /*1480*/  IMAD R6, R7, UR5, R6 ;  /* 0x0000000507067c24 */ /* 0x000fe4000f8e0206 */
[-C--:B--2---:R-:W-:Y:S02]  /*1490*/  IMAD R8, R5, R134.reuse, RZ ;  /* 0x0000008605087224 */ /* 0x084fe400078e02ff */
[----:B------:R-:W-:-:S04]  /*14a0*/  IMAD.WIDE.U32 R14, R3, R134, RZ ;  /* 0x00000086030e7225 */ /* 0x000fc800078e00ff */
[----:B------:R-:W-:-:S05]  /*14b0*/  IMAD R5, R3, R135, R8 ;  /* 0x0000008703057224 */ /* 0x000fca00078e0208 */
[----:B------:R-:W-:-:S03]  /*14c0*/  IADD3 R15, PT, PT, R15, R5, RZ ;  /* 0x000000050f0f7210 */ /* 0x000fc60007ffe0ff */
[----:B------:R-:W-:-:S05]  /*14d0*/  IMAD.WIDE.U32 R14, R7, UR4, R14 ;  /* 0x00000004070e7c25 */ /* 0x000fca000f8e000e */
[----:B------:R-:W-:Y:S01]  /*14e0*/  IADD3 R15, PT, PT, R15, R6, RZ ;  /* 0x000000060f0f7210 */ /* 0x000fe20007ffe0ff */
[----:B------:R-:W-:Y:S05]  /*14f0*/  BRA `(.L_x_1931) ;  /* 0x0000000000187947 */ /* 0x000fea0003800000 */
.L_x_1930:
[----:B------:R-:W2:Y:S01]  /*1500*/  LDC.64 R134, c[0x0][0x3b8] ;  /* 0x0000ee00ff867b82 */ /* 0x000ea20000000a00 */
[----:B------:R-:W-:-:S05]  /*1510*/  IADD3 R18, PT, PT, R3, R4, RZ ;  /* 0x0000000403127210 */ /* 0x000fca0007ffe0ff */
[C---:B--2---:R-:W-:Y:S02]  /*1520*/  IMAD R15, R18.reuse, R135, RZ ;  /* 0x00000087120f7224 */ /* 0x044fe400078e02ff */
[----:B------:R-:W-:-:S05]  /*1530*/  IMAD.WIDE.U32 R18, R18, R134, RZ ;  /* 0x0000008612127225 */ /* 0x000fca00078e00ff */
[----:B------:R-:W-:Y:S02]  /*1540*/  IADD3 R15, PT, PT, R19, R15, RZ ;  /* 0x0000000f130f7210 */ /* 0x000fe40007ffe0ff */
[----:B------:R-:W-:Y:S02]  /*1550*/  MOV R14, R18 ;  /* 0x00000012000e7202 */ /* 0x000fe40000000f00 */
.L_x_1931:
        /* <DEDUP_REMOVED lines=14> */
.L_x_1932:
[----:B------:R-:W2:Y:S01]  /*1640*/  LDC.64 R144, c[0x0][0x3c0] ;  /* 0x0000f000ff907b82 */ /* 0x000ea20000000a00 */
[----:B------:R-:W-:-:S05]  /*1650*/  IADD3 R3, PT, PT, R3, R4, RZ ;  /* 0x0000000403037210 */ /* 0x000fca0007ffe0ff */
[C---:B--2---:R-:W-:Y:S02]  /*1660*/  IMAD R19, R3.reuse, R145, RZ ;  /* 0x0000009103137224 */ /* 0x044fe400078e02ff */
[----:B------:R-:W-:-:S05]  /*1670*/  IMAD.WIDE.U32 R4, R3, R144, RZ ;  /* 0x0000009003047225 */ /* 0x000fca00078e00ff */
[----:B------:R-:W-:Y:S02]  /*1680*/  IADD3 R19, PT, PT, R5, R19, RZ ;  /* 0x0000001305137210 */ /* 0x000fe40007ffe0ff */
[----:B------:R-:W-:-:S07]  /*1690*/  MOV R18, R4 ;  /* 0x0000000400127202 */ /* 0x000fce0000000f00 */
.L_x_1933:
[----:B------:R-:W2:Y:S01]  /*16a0*/  LDC R3, c[0x0][0x3e8] ;  /* 0x0000fa00ff037b82 */ /* 0x000ea20000000800 */
[----:B------:R-:W-:Y:S02]  /*16b0*/  LEA R8, R2, 0xffffffc0, 0x6 ;  /* 0xffffffc002087811 */ /* 0x000fe400078e30ff */
[----:B------:R-:W-:-:S03]  /*16c0*/  CS2R R210, SRZ ;  /* 0x0000000000d27805 */ /* 0x000fc6000001ff00 */
[----:B------:R-:W-:-:S04]  /*16d0*/  IMAD.WIDE.U32 R18, R8, R144, R18 ;  /* 0x0000009008127225 */ /* 0x000fc800078e0012 */
[----:B------:R-:W-:-:S04]  /*16e0*/  IMAD.WIDE.U32 R14, R8, R134, R14 ;  /* 0x00000086080e7225 */ /* 0x000fc800078e000e */
[C---:B------:R-:W-:Y:S02]  /*16f0*/  IMAD R19, R8.reuse, R145, R19 ;  /* 0x0000009108137224 */ /* 0x040fe400078e0213 */
[----:B------:R-:W-:Y:S01]  /*1700*/  IMAD R15, R8, R135, R15 ;  /* 0x00000087080f7224 */ /* 0x000fe200078e020f */
[----:B--2---:R-:W-:-:S04]  /*1710*/  IABS R4, R3 ;  /* 0x0000000300047213 */ /* 0x004fc80000000000 */
[----:B-----5:R-:W2:Y:S08]  /*1720*/  I2F.RP R7, R4 ;  /* 0x0000000400077306 */ /* 0x020eb00000209400 */
[----:B--2---:R-:W2:Y:S02]  /*1730*/  MUFU.RCP R20, R7 ;  /* 0x0000000700147308 */ /* 0x004ea40000001000 */
[----:B--2---:R-:W-:-:S06]  /*1740*/  IADD3 R20, PT, PT, R20, 0xffffffe, RZ ;  /* 0x0ffffffe14147810 */ /* 0x004fcc0007ffe0ff */
[----:B------:R-:W2:Y:S02]  /*1750*/  F2I.FTZ.U32.TRUNC.NTZ R21, R20 ;  /* 0x0000001400157305 */ /* 0x000ea4000021f000 */
[----:B--2---:R-:W-:Y:S01]  /*1760*/  IMAD.MOV R5, RZ, RZ, -R21 ;  /* 0x000000ffff057224 */ /* 0x004fe200078e0a15 */
[----:B------:R-:W-:-:S03]  /*1770*/  MOV R20, RZ ;  /* 0x000000ff00147202 */ /* 0x000fc60000000f00 */
[----:B-1----:R-:W-:Y:S01]  /*1780*/  IMAD R6, R5, R4, RZ ;  /* 0x0000000405067224 */ /* 0x002fe200078e02ff */
[----:B------:R-:W-:-:S03]  /*1790*/  IABS R5, R12 ;  /* 0x0000000c00057213 */ /* 0x000fc60000000000 */
[----:B------:R-:W-:-:S04]  /*17a0*/  IMAD.HI.U32 R21, R21, R6, R20 ;  /* 0x0000000615157227 */ /* 0x000fc800078e0014 */
[----:B------:R-:W-:-:S04]  /*17b0*/  IMAD.MOV.U32 R6, RZ, RZ, R5 ;  /* 0x000000ffff067224 */ /* 0x000fc800078e0005 */
[----:B------:R-:W-:-:S05]  /*17c0*/  IMAD.HI.U32 R10, R21, R6, RZ ;  /* 0x00000006150a7227 */ /* 0x000fca00078e00ff */
[----:B------:R-:W-:-:S05]  /*17d0*/  IADD3 R5, PT, PT, -R10, RZ, RZ ;  /* 0x000000ff0a057210 */ /* 0x000fca0007ffe1ff */
        /* <DEDUP_REMOVED lines=21> */
[----:B------:R-:W-:Y:S01]  /*1930*/  MOV R18, R14 ;  /* 0x0000000e00127202 */ /* 0x000fe20000000f00 */
[----:B------:R-:W-:Y:S01]  /*1940*/  IMAD.IADD R8, R19, 0x1, R8 ;  /* 0x0000000113087824 */ /* 0x000fe200078e0208 */
[----:B------:R-:W-:-:S07]  /*1950*/  IADD3 R3, PT, PT, R15, R3, RZ ;  /* 0x000000030f037210 */ /* 0x000fce0007ffe0ff */
.L_x_1929:
[----:B------:R-:W-:Y:S01]  /*1960*/  ISETP.NE.AND P0, PT, R206, -0x1, PT ;  /* 0xffffffffce00780c */ /* 0x000fe20003f05270 */
[----:B------:R-:W-:Y:S01]  /*1970*/  IMAD.SHL.U32 R219, R188, 0x8, RZ ;  /* 0x00000008bcdb7824 */ /* 0x000fe200078e00ff */
[----:B------:R-:W1:Y:S01]  /*1980*/  LDCU.64 UR4, c[0x0][0x390] ;  /* 0x00007200ff0477ac */ /* 0x000e620008000a00 */
[----:B------:R-:W2:Y:S01]  /*1990*/  S2UR UR12, SR_CgaCtaId ;  /* 0x00000000000c79c3 */ /* 0x000ea20000008800 */
[--C-:B------:R-:W-:Y:S01]  /*19a0*/  SHF.R.U32.HI R14, RZ, 0x3, R188.reuse ;  /* 0x00000003ff0e7819 */ /* 0x100fe200000116bc */
        /* <DEDUP_REMOVED lines=13> */
[C---:B------:R-:W-:Y:S01]  /*1a80*/  IADD3 R20, P1, PT, R186.reuse, R10, RZ ;  /* 0x0000000aba147210 */ /* 0x040fe20007f3e0ff */
[----:B------:R-:W-:Y:S01]  /*1a90*/  BSSY.RECONVERGENT B0, `(.L_x_1934) ;  /* 0x000003e000007945 */ /* 0x000fe20003800200 */
[C---:B------:R-:W-:Y:S01]  /*1aa0*/  LOP3.LUT R147, R186.reuse, 0x1c0, R148, 0xf8, !PT ;  /* 0x000001c0ba937812 */ /* 0x040fe200078ef894 */
[----:B------:R-:W3:Y:S01]  /*1ab0*/  @P0 LDC.64 R4, c[0x0][0x3b0] ;  /* 0x0000ec00ff040b82 */ /* 0x000ee20000000a00 */
[----:B------:R-:W-:Y:S01]  /*1ac0*/  IMAD.WIDE.U32 R16, R17, 0x40, R14 ;  /* 0x0000004011107825 */ /* 0x000fe200078e000e */
[----:B------:R-:W-:-:S02]  /*1ad0*/  LOP3.LUT R218, R186, 0x40, RZ, 0xfc, !PT ;  /* 0x00000040bada7812 */ /* 0x000fc400078efcff */
[----:B------:R-:W-:Y:S01]  /*1ae0*/  LOP3.LUT R217, R186, 0x80, RZ, 0xfc, !PT ;  /* 0x00000080bad97812 */ /* 0x000fe200078efcff */
[----:B------:R-:W-:Y:S02]  /*1af0*/  IMAD.X R21, RZ, RZ, R8, P1 ;  /* 0x000000ffff157224 */ /* 0x000fe400008e0608 */
[----:B------:R-:W-:-:S04]  /*1b00*/  IMAD.WIDE.U32 R20, R14, R144, R20 ;  /* 0x000000900e147225 */ /* 0x000fc800078e0014 */
[----:B------:R-:W-:Y:S01]  /*1b10*/  IMAD R203, R14, R145, R21 ;  /* 0x000000910ecb7224 */ /* 0x000fe200078e0215 */
[----:B-1----:R-:W-:Y:S01]  /*1b20*/  LEA R204, P1, R20, UR4, 0x1 ;  /* 0x0000000414cc7c11 */ /* 0x002fe2000f8208ff */
[----:B-----5:R-:W-:-:S03]  /*1b30*/  @!P0 IMAD.WIDE.U32 R22, R9, R6, RZ ;  /* 0x0000000609168225 */ /* 0x020fc600078e00ff */
[----:B------:R-:W-:Y:S01]  /*1b40*/  LEA.HI.X R203, R20, UR5, R203, 0x1, P1 ;  /* 0x0000000514cb7c11 */ /* 0x000fe200088f0ccb */
[----:B------:R-:W-:Y:S01]  /*1b50*/  UMOV UR5, 0x400 ;  /* 0x0000040000057882 */ /* 0x000fe20000000000 */
[----:B------:R-:W-:Y:S01]  /*1b60*/  @!P0 IMAD.MOV.U32 R3, RZ, RZ, R22 ;  /* 0x000000ffff038224 */ /* 0x000fe200078e0016 */
[----:B--2---:R-:W-:Y:S01]  /*1b70*/  ULEA UR5, UR12, UR5, 0x18 ;  /* 0x000000050c057291 */ /* 0x004fe2000f8ec0ff */
[----:B------:R-:W-:Y:S02]  /*1b80*/  @!P0 IMAD R7, R9, R7, R23 ;  /* 0x0000000709078224 */ /* 0x000fe400078e0217 */
[----:B---3--:R-:W-:Y:S01]  /*1b90*/  @P0 IMAD.WIDE.U32 R24, R206, R4, RZ ;  /* 0x00000004ce180225 */ /* 0x008fe200078e00ff */
[----:B------:R-:W-:Y:S02]  /*1ba0*/  LOP3.LUT R4, R190, 0x8, RZ, 0xc0, !PT ;  /* 0x00000008be047812 */ /* 0x000fe400078ec0ff */
[----:B------:R-:W-:Y:S01]  /*1bb0*/  LEA R219, R219, UR5, 0x1 ;  /* 0x00000005dbdb7c11 */ /* 0x000fe2000f8e08ff */
[----:B------:R-:W-:Y:S01]  /*1bc0*/  @P0 IMAD.MOV.U32 R3, RZ, RZ, R24 ;  /* 0x000000ffff030224 */ /* 0x000fe200078e0018 */
[----:B------:R-:W-:Y:S01]  /*1bd0*/  LOP3.LUT R85, R147, R4, RZ, 0x3c, !PT ;  /* 0x0000000493557212 */ /* 0x000fe200078e3cff */
[----:B------:R-:W-:-:S04]  /*1be0*/  IMAD.WIDE.U32 R22, R14, R134, R18 ;  /* 0x000000860e167225 */ /* 0x000fc800078e0012 */
[----:B------:R-:W-:Y:S01]  /*1bf0*/  @P0 IMAD R7, R206, R5, R25 ;  /* 0x00000005ce070224 */ /* 0x000fe200078e0219 */
[----:B------:R-:W-:Y:S01]  /*1c00*/  IADD3 R18, P0, PT, R186, R3, RZ ;  /* 0x00000003ba127210 */ /* 0x000fe20007f1e0ff */
[----:B------:R-:W-:Y:S01]  /*1c10*/  IMAD R201, R14, R135, R23 ;  /* 0x000000870ec97224 */ /* 0x000fe200078e0217 */
[----:B------:R-:W-:-:S03]  /*1c20*/  LEA R202, P2, R22, UR10, 0x1 ;  /* 0x0000000a16ca7c11 */ /* 0x000fc6000f8408ff */
[----:B------:R-:W-:Y:S01]  /*1c30*/  IMAD.X R19, RZ, RZ, R7, P0 ;  /* 0x000000ffff137224 */ /* 0x000fe200000e0607 */
[----:B------:R-:W-:Y:S02]  /*1c40*/  ISETP.GE.AND P0, PT, R14, R199, PT ;  /* 0x000000c70e00720c */ /* 0x000fe40003f06270 */
[----:B------:R-:W-:Y:S01]  /*1c50*/  LEA.HI.X R201, R22, UR11, R201, 0x1, P2 ;  /* 0x0000000b16c97c11 */ /* 0x000fe200090f0cc9 */
[----:B----4-:R-:W-:-:S04]  /*1c60*/  IMAD.WIDE.U32 R18, R12, UR6, R18 ;  /* 0x000000060c127c25 */ /* 0x010fc8000f8e0012 */
[----:B------:R-:W-:-:S06]  /*1c70*/  IMAD R21, R12, UR7, R19 ;  /* 0x000000070c157c24 */ /* 0x000fcc000f8e0213 */
        /* <DEDUP_REMOVED lines=30> */
.L_x_1936:
[----:B------:R2:W-:Y:S02]  /*1e60*/  STS.128 [R219+0x4000], RZ ;  /* 0x004000ffdb007388 */ /* 0x0005e40000000c00 */
.L_x_1935:
[----:B------:R-:W-:Y:S05]  /*1e70*/  BSYNC.RECONVERGENT B0 ;  /* 0x0000000000007941 */ /* 0x000fea0003800200 */
.L_x_1934:
        /* <DEDUP_REMOVED lines=36> */
.L_x_1939:
[----:B------:R3:W-:Y:S02]  /*20c0*/  STS.128 [R219+0x4800], RZ ;  /* 0x004800ffdb007388 */ /* 0x0007e40000000c00 */
.L_x_1938:
[----:B------:R-:W-:Y:S05]  /*20d0*/  BSYNC.RECONVERGENT B0 ;  /* 0x0000000000007941 */ /* 0x000fea0003800200 */
.L_x_1937:
[----:B------:R-:W-:Y:S01]  /*20e0*/  IADD3 R8, PT, PT, R14, 0x20, RZ ;  /* 0x000000200e087810 */ /* 0x000fe20007ffe0ff */
[----:B------:R-:W-:Y:S03]  /*20f0*/  BSSY.RECONVERGENT B0, `(.L_x_1940) ;  /* 0x0000024000007945 */ /* 0x000fe60003800200 */
[----:B------:R-:W-:-:S13]  /*2100*/  ISETP.GE.AND P0, PT, R8, R199, PT ;  /* 0x000000c70800720c */ /* 0x000fda0003f06270 */
[----:B------:R-:W-:Y:S05]  /*2110*/  @P0 BRA `(.L_x_1941) ;  /* 0x0000000000840947 */ /* 0x000fea0003800000 */
[----:B------:R-:W5:Y:S01]  /*2120*/  LDCU.64 UR10, c[0x0][0x3b0] ;  /* 0x00007600ff0a77ac */ /* 0x000f620008000a00 */
[----:B-1--4-:R-:W-:Y:S01]  /*2130*/  IADD3 R4, P0, PT, R16, 0x20, RZ ;  /* 0x0000002010047810 */ /* 0x012fe20007f1e0ff */
[----:B---3--:R-:W-:Y:S01]  /*2140*/  IMAD.MOV.U32 R6, RZ, RZ, R18 ;  /* 0x000000ffff067224 */ /* 0x008fe200078e0012 */
        /* <DEDUP_REMOVED lines=29> */
.L_x_1942:
[----:B------:R3:W-:Y:S02]  /*2320*/  STS.128 [R219+0x5000], RZ ;  /* 0x005000ffdb007388 */ /* 0x0007e40000000c00 */
.L_x_1941:
[----:B------:R-:W-:Y:S05]  /*2330*/  BSYNC.RECONVERGENT B0 ;  /* 0x0000000000007941 */ /* 0x000fea0003800200 */
.L_x_1940:
[----:B-1-3--:R-:W-:Y:S01]  /*2340*/  IADD3 R6, PT, PT, R14, 0x30, RZ ;  /* 0x000000300e067810 */ /* 0x00afe20007ffe0ff */
[----:B------:R-:W-:Y:S03]  /*2350*/  BSSY.RECONVERGENT B0, `(.L_x_1943) ;  /* 0x0000024000007945 */ /* 0x000fe60003800200 */
[----:B------:R-:W-:-:S13]  /*2360*/  ISETP.GE.AND P0, PT, R6, R199, PT ;  /* 0x000000c70600720c */ /* 0x000fda0003f06270 */
[----:B------:R-:W-:Y:S05]  /*2370*/  @P0 BRA `(.L_x_1944) ;  /* 0x0000000000840947 */ /* 0x000fea0003800000 */
[----:B------:R-:W1:Y:S01]  /*2380*/  LDCU.64 UR10, c[0x0][0x3b0] ;  /* 0x00007600ff0a77ac */ /* 0x000e620008000a00 */
[----:B------:R-:W-:Y:S01]  /*2390*/  IADD3 R3, P0, PT, R16, 0x30, RZ ;  /* 0x0000003010037810 */ /* 0x000fe20007f1e0ff */
[----:B------:R-:W-:Y:S01]  /*23a0*/  IMAD.MOV.U32 R16, RZ, RZ, R18 ;  /* 0x000000ffff107224 */ /* 0x000fe200078e0012 */
[----:B------:R-:W3:Y:S03]  /*23b0*/  LDCU UR4, c[0x0][0x440] ;  /* 0x00008800ff0477ac */ /* 0x000ee60008000800 */
[----:B----4-:R-:W-:Y:S01]  /*23c0*/  IMAD.X R4, RZ, RZ, R17, P0 ;  /* 0x000000ffff047224 */ /* 0x010fe200000e0611 */
[----:B------:R-:W-:Y:S01]  /*23d0*/  MOV R17, R21 ;  /* 0x0000001500117202 */ /* 0x000fe20000000f00 */
[----:B------:R-:W4:Y:S02]  /*23e0*/  LDCU.64 UR6, c[0x0][0x380] ;  /* 0x00007000ff0677ac */ /* 0x000f240008000a00 */
        /* <DEDUP_REMOVED lines=25> */
.L_x_1945:
[----:B------:R3:W-:Y:S02]  /*2580*/  STS.128 [R219+0x5800], RZ ;  /* 0x005800ffdb007388 */ /* 0x0007e40000000c00 */
.L_x_1944:
[----:B------:R-:W-:Y:S05]  /*2590*/  BSYNC.RECONVERGENT B0 ;  /* 0x0000000000007941 */ /* 0x000fea0003800200 */
.L_x_1943:
        /* <DEDUP_REMOVED lines=9> */
[--C-:B----4-:R-:W-:Y:S02]  /*2630*/  @!P1 IMAD.MOV.U32 R4, RZ, RZ, R202.reuse ;  /* 0x000000ffff049224 */ /* 0x110fe400078e00ca */
        /* <DEDUP_REMOVED lines=14> */
[----:B----4-:R-:W-:-:S05]  /*2720*/  MOV R200, R202 ;  /* 0x000000ca00c87202 */ /* 0x010fca0000000f00 */
[----:B------:R-:W-:Y:S01]  /*2730*/  @!PT LDS RZ, [RZ] ;  /* 0x00000000fffff984 */ /* 0x000fe20000000800 */
[----:B------:R-:W-:Y:S01]  /*2740*/  @!PT LDS RZ, [RZ] ;  /* 0x00000000fffff984 */ /* 0x000fe20000000800 */
[----:B------:R-:W-:Y:S01]  /*2750*/  @!PT LDS RZ, [RZ] ;  /* 0x00000000fffff984 */ /* 0x000fe20000000800 */
[----:B------:R4:W-:Y:S01]  /*2760*/  LDGSTS.E.BYPASS.LTC128B.128 [R219+0xa000], desc[UR16][R200.64+0x100] ;  /* 0x0a000100c8db7fae */ /* 0x0009e2000b981a10 */
[----:B------:R-:W-:Y:S05]  /*2770*/  BRA `(.L_x_1947) ;  /* 0x0000000000047947 */ /* 0x000fea0003800000 */
.L_x_1948:
[----:B------:R1:W-:Y:S02]  /*2780*/  STS.128 [R219+0xa000], RZ ;  /* 0x00a000ffdb007388 */ /* 0x0003e40000000c00 */
.L_x_1947:
[----:B------:R-:W-:Y:S05]  /*2790*/  BSYNC.RECONVERGENT B0 ;  /* 0x0000000000007941 */ /* 0x000fea0003800200 */
.L_x_1946:
[----:B------:R-:W-:Y:S01]  /*27a0*/  ISETP.GE.AND P0, PT, R10, R7, PT ;  /* 0x000000070a00720c */ /* 0x000fe20003f06270 */
[----:B------:R-:W-:Y:S01]  /*27b0*/  BSSY.RECONVERGENT B0, `(.L_x_1949) ;  /* 0x000001b000007945 */ /* 0x000fe20003800200 */
[C---:B------:R-:W-:Y:S01]  /*27c0*/  SHF.L.U64.HI R86, R134.reuse, 0x4, R135 ;  /* 0x0000000486567819 */ /* 0x040fe20000010287 */
[----:B------:R-:W-:-:S10]  /*27d0*/  IMAD.SHL.U32 R87, R134, 0x10, RZ ;  /* 0x0000001086577824 */ /* 0x000fd400078e00ff */
[----:B------:R-:W-:Y:S05]  /*27e0*/  @P0 BRA `(.L_x_1950) ;  /* 0x00000000005c0947 */ /* 0x000fea0003800000 */
[----:B------:R-:W5:Y:S01]  /*27f0*/  LDCU UR4, c[0x0][0x440] ;  /* 0x00008800ff0477ac */ /* 0x000f620008000800 */
[----:B----4-:R-:W-:-:S04]  /*2800*/  LEA R4, P2, R87, R202, 0x1 ;  /* 0x000000ca57047211 */ /* 0x010fc800078408ff */
        /* <DEDUP_REMOVED lines=20> */
.L_x_1951:
[----:B------:R1:W-:Y:S02]  /*2950*/  STS.128 [R219+0xa800], RZ ;  /* 0x00a800ffdb007388 */ /* 0x0003e40000000c00 */
.L_x_1950:
[----:B------:R-:W-:Y:S05]  /*2960*/  BSYNC.RECONVERGENT B0 ;  /* 0x0000000000007941 */ /* 0x000fea0003800200 */
.L_x_1949:
[----:B------:R-:W-:Y:S01]  /*2970*/  ISETP.GE.AND P0, PT, R8, R7, PT ;  /* 0x000000070800720c */ /* 0x000fe20003f06270 */
[----:B------:R-:W-:-:S12]  /*2980*/  BSSY.RECONVERGENT B0, `(.L_x_1952) ;  /* 0x0000019000007945 */ /* 0x000fd80003800200 */
[----:B------:R-:W-:Y:S05]  /*2990*/  @P0 BRA `(.L_x_1953) ;  /* 0x00000000005c0947 */ /* 0x000fea0003800000 */
[----:B------:R-:W5:Y:S01]  /*29a0*/  LDCU UR4, c[0x0][0x440] ;  /* 0x00008800ff0477ac */ /* 0x000f620008000800 */
[----:B-1--4-:R-:W-:-:S04]  /*29b0*/  LEA R4, P2, R134, R202, 0x6 ;  /* 0x000000ca86047211 */ /* 0x012fc800078430ff */
        /* <DEDUP_REMOVED lines=20> */
.L_x_1954:
[----:B------:R4:W-:Y:S02]  /*2b00*/  STS.128 [R219+0xb000], RZ ;  /* 0x00b000ffdb007388 */ /* 0x0009e40000000c00 */
.L_x_1953:
[----:B------:R-:W-:Y:S05]  /*2b10*/  BSYNC.RECONVERGENT B0 ;  /* 0x0000000000007941 */ /* 0x000fea0003800200 */
.L_x_1952:
[----:B-1--4-:R-:W1:Y:S01]  /*2b20*/  LDC.64 R4, c[0x0][0x538] ;  /* 0x00014e00ff047b82 */ /* 0x012e620000000a00 */
[----:B------:R-:W-:Y:S01]  /*2b30*/  ISETP.GE.AND P0, PT, R6, R7, PT ;  /* 0x000000070600720c */ /* 0x000fe20003f06270 */
[----:B------:R-:W-:-:S12]  /*2b40*/  BSSY.RECONVERGENT B0, `(.L_x_1955) ;  /* 0x0000019000007945 */ /* 0x000fd80003800200 */
[----:B------:R-:W-:Y:S05]  /*2b50*/  @P0 BRA `(.L_x_1956) ;  /* 0x00000000005c0947 */ /* 0x000fea0003800000 */
[----:B------:R-:W4:Y:S01]  /*2b60*/  LDCU UR4, c[0x0][0x440] ;  /* 0x00008800ff0477ac */ /* 0x000f220008000800 */
[----:B------:R-:W-:Y:S02]  /*2b70*/  IMAD.MOV.U32 R200, RZ, RZ, R202 ;  /* 0x000000ffffc87224 */ /* 0x000fe400078e00ca */
[----:B------:R-:W-:Y:S02]  /*2b80*/  IMAD R3, R135, 0x60, RZ ;  /* 0x0000006087037824 */ /* 0x000fe400078e02ff */
[----:B------:R-:W-:-:S05]  /*2b90*/  IMAD.WIDE.U32 R14, R134, 0x60, R200 ;  /* 0x00000060860e7825 */ /* 0x000fca00078e00c8 */
[----:B------:R-:W-:Y:S02]  /*2ba0*/  IADD3 R15, PT, PT, R15, R3, RZ ;  /* 0x000000030f0f7210 */ /* 0x000fe40007ffe0ff */
[----:B----4-:R-:W-:Y:S02]  /*2bb0*/  ISETP.GE.AND P2, PT, R186, UR4, PT ;  /* 0x00000004ba007c0c */ /* 0x010fe4000bf46270 */
        /* <DEDUP_REMOVED lines=17> */
.L_x_1956:
[----:B------:R-:W-:Y:S05]  /*2cd0*/  BSYNC.RECONVERGENT B0 ;  /* 0x0000000000007941 */ /* 0x000fea0003800200 */
.L_x_1955:
[----:B------:R-:W4:Y:S01]  /*2ce0*/  LDCU.64 UR6, c[0x0][0x540] ;  /* 0x0000a800ff0677ac */ /* 0x000f220008000a00 */
[----:B------:R-:W-:Y:S01]  /*2cf0*/  IMAD.MOV.U32 R13, RZ, RZ, RZ ;  /* 0x000000ffff0d7224 */ /* 0x000fe200078e00ff */
[----:B------:R-:W0:Y:S01]  /*2d00*/  LDGDEPBAR ;  /* 0x00000000000079af */ /* 0x000e220000000000 */
[----:B------:R-:W5:Y:S01]  /*2d10*/  LDCU UR4, c[0x0][0x458] ;  /* 0x00008b00ff0477ac */ /* 0x000f620008000800 */
[----:B----4-:R-:W-:-:S04]  /*2d20*/  IMAD.WIDE.U32 R14, R9, UR6, R12 ;  /* 0x00000006090e7c25 */ /* 0x010fc8000f8e000c */
[----:B------:R-:W-:Y:S01]  /*2d30*/  IMAD R12, R9, UR7, R15 ;  /* 0x00000007090c7c24 */ /* 0x000fe2000f8e020f */
[----:B-1----:R-:W-:Y:S01]  /*2d40*/  LEA R16, P0, R14, R4, 0x2 ;  /* 0x000000040e107211 */ /* 0x002fe200078010ff */
[C---:B------:R-:W-:Y:S02]  /*2d50*/  IMAD.SHL.U32 R187, R188.reuse, 0x20, RZ ;  /* 0x00000020bcbb7824 */ /* 0x040fe400078e00ff */
[----:B------:R-:W-:Y:S01]  /*2d60*/  IMAD.SHL.U32 R151, R188, 0x2, RZ ;  /* 0x00000002bc977824 */ /* 0x000fe200078e00ff */
[----:B------:R-:W-:Y:S01]  /*2d70*/  LEA.HI.X R17, R14, R5, R12, 0x2, P0 ;  /* 0x000000050e117211 */ /* 0x000fe200000f140c */
[----:B------:R-:W-:-:S04]  /*2d80*/  DEPBAR.LE SB0, 0x0 ;  /* 0x000080000000791a */ /* 0x000fc80000000000 */
[----:B------:R-:W4:Y:S01]  /*2d90*/  LDG.E R4, desc[UR16][R16.64] ;  /* 0x0000001010047981 */ /* 0x000f22000c1e1900 */
[----:B-----5:R-:W4:Y:S01]  /*2da0*/  MUFU.RCP R3, UR4 ;  /* 0x0000000400037d08 */ /* 0x020f220008001000 */
[----:B------:R-:W-:Y:S01]  /*2db0*/  LOP3.LUT R12, R190, 0x1f0, RZ, 0xc0, !PT ;  /* 0x000001f0be0c7812 */ /* 0x000fe200078ec0ff */
[----:B------:R-:W-:Y:S01]  /*2dc0*/  BSSY.RECONVERGENT B0, `(.L_x_1957) ;  /* 0x0000029000007945 */ /* 0x000fe20003800200 */
[----:B------:R-:W-:Y:S02]  /*2dd0*/  SHF.R.U32.HI R5, RZ, 0x2, R188 ;  /* 0x00000002ff057819 */ /* 0x000fe400000116bc */
[----:B------:R-:W-:Y:S02]  /*2de0*/  IADD3 R11, PT, PT, R12, 0x1, R11 ;  /* 0x000000010c0b7810 */ /* 0x000fe40007ffe00b */
[----:B------:R-:W-:Y:S02]  /*2df0*/  LOP3.LUT R5, R5, 0x7, RZ, 0xc0, !PT ;  /* 0x0000000705057812 */ /* 0x000fe400078ec0ff */
[----:B------:R-:W-:-:S02]  /*2e00*/  LOP3.LUT R187, R187, 0x7c00, RZ, 0xc0, !PT ;  /* 0x00007c00bbbb7812 */ /* 0x000fc400078ec0ff */
[----:B------:R-:W-:Y:S02]  /*2e10*/  IADD3 R5, PT, PT, -R0, R11, R5 ;  /* 0x0000000b00057210 */ /* 0x000fe40007ffe105 */
[----:B------:R-:W-:Y:S01]  /*2e20*/  LOP3.LUT R151, R151, 0x6, RZ, 0xc0, !PT ;  /* 0x0000000697977812 */ /* 0x000fe200078ec0ff */
[----:B------:R-:W-:Y:S01]  /*2e30*/  BAR.SYNC.DEFER_BLOCKING 0x0 ;  /* 0x0000000000007b1d */ /* 0x000fe20000010000 */
[----:B----4-:R-:W-:Y:S01]  /*2e40*/  FMUL.FTZ R0, R4, R3 ;  /* 0x0000000304007220 */ /* 0x010fe20000410000 */
[----:B------:R-:W-:Y:S02]  /*2e50*/  LOP3.LUT R4, R187, 0x200, R148, 0xf8, !PT ;  /* 0x00000200bb047812 */ /* 0x000fe400078ef894 */
[----:B------:R-:W-:Y:S02]  /*2e60*/  IADD3 R3, PT, PT, R5, UR14, R88 ;  /* 0x0000000e05037c10 */ /* 0x000fe4000fffe058 */
        /* <DEDUP_REMOVED lines=25> */
.L_x_1959:
[----:B------:R4:W-:Y:S01]  /*3000*/  STS.128 [R219+0x10000], RZ ;  /* 0x010000ffdb007388 */ /* 0x0009e20000000c00 */
[----:B------:R-:W-:Y:S05]  /*3010*/  BRA `(.L_x_1960) ;  /* 0x00000000000c7947 */ /* 0x000fea0003800000 */
.L_x_1958:
[----:B------:R1:W-:Y:S04]  /*3020*/  STS.128 [R219+0xc000], RZ ;  /* 0x00c000ffdb007388 */ /* 0x0003e80000000c00 */
[----:B------:R1:W-:Y:S04]  /*3030*/  STS.128 [R219+0xe000], RZ ;  /* 0x00e000ffdb007388 */ /* 0x0003e80000000c00 */
[----:B------:R1:W-:Y:S02]  /*3040*/  STS.128 [R219+0x10000], RZ ;  /* 0x010000ffdb007388 */ /* 0x0003e40000000c00 */
.L_x_1960:
[----:B------:R-:W-:Y:S05]  /*3050*/  BSYNC.RECONVERGENT B0 ;  /* 0x0000000000007941 */ /* 0x000fea0003800200 */
.L_x_1957:
        /* <DEDUP_REMOVED lines=30> */
.L_x_1963:
[----:B------:R1:W-:Y:S02]  /*3240*/  STS.128 [R219+0x10800], RZ ;  /* 0x010800ffdb007388 */ /* 0x0003e40000000c00 */
.L_x_1962:
[----:B------:R-:W-:Y:S05]  /*3250*/  BSYNC.RECONVERGENT B0 ;  /* 0x0000000000007941 */ /* 0x000fea0003800200 */
.L_x_1961:
        /* <DEDUP_REMOVED lines=28> */
.L_x_1966:
[----:B------:R1:W-:Y:S02]  /*3420*/  STS.128 [R219+0x11000], RZ ;  /* 0x011000ffdb007388 */ /* 0x0003e40000000c00 */
.L_x_1965:
[----:B------:R-:W-:Y:S05]  /*3430*/  BSYNC.RECONVERGENT B0 ;  /* 0x0000000000007941 */ /* 0x000fea0003800200 */
.L_x_1964:
        /* <DEDUP_REMOVED lines=32> */
.L_x_1969:
[----:B------:R1:W-:Y:S02]  /*3640*/  STS.128 [R219+0x11800], RZ ;  /* 0x011800ffdb007388 */ /* 0x0003e40000000c00 */
.L_x_1968:
[----:B------:R-:W-:Y:S05]  /*3650*/  BSYNC.RECONVERGENT B0 ;  /* 0x0000000000007941 */ /* 0x000fea0003800200 */
.L_x_1967:
[----:B------:R-:W-:Y:S01]  /*3660*/  LOP3.LUT R5, R147, R6, RZ, 0x3c, !PT ;  /* 0x0000000693057212 */ /* 0x000fe200078e3cff */
[----:B------:R-:W-:Y:S01]  /*3670*/  IMAD.MOV.U32 R185, RZ, RZ, 0x20 ;  /* 0x00000020ffb97424 */ /* 0x000fe200078e00ff */
[----:B------:R-:W-:Y:S01]  /*3680*/  LOP3.LUT R192, R148, 0x400, RZ, 0xc0, !PT ;  /* 0x0000040094c07812 */ /* 0x000fe200078ec0ff */
[----:B------:R-:W-:Y:S01]  /*3690*/  IMAD.MOV.U32 R168, RZ, RZ, 0x40 ;  /* 0x00000040ffa87424 */ /* 0x000fe200078e00ff */
[----:B------:R-:W-:Y:S01]  /*36a0*/  LEA R95, R4, UR5, 0x1 ;  /* 0x00000005045f7c11 */ /* 0x000fe2000f8e08ff */
[----:B------:R-:W5:Y:S01]  /*36b0*/  LDCU UR4, c[0x0][0x50c] ;  /* 0x0000a180ff0477ac */ /* 0x000f620008000800 */
[C---:B------:R-:W-:Y:S01]  /*36c0*/  LOP3.LUT P1, RZ, R188.reuse, 0x2, RZ, 0xc0, !PT ;  /* 0x00000002bcff7812 */ /* 0x040fe2000782c0ff */
[----:B------:R-:W-:Y:S01]  /*36d0*/  IMAD R192, R5, 0x2, R192 ;  /* 0x0000000205c07824 */ /* 0x000fe200078e02c0 */
[----:B------:R-:W-:Y:S01]  /*36e0*/  LOP3.LUT P0, RZ, R188, 0x4, RZ, 0xc0, !PT ;  /* 0x00000004bcff7812 */ /* 0x000fe2000780c0ff */
[----:B------:R-:W-:Y:S01]  /*36f0*/  LDSM.16.M88.4 R40, [R95] ;  /* 0x000000005f28783b */ /* 0x000fe20000000200 */
[----:B------:R-:W-:Y:S01]  /*3700*/  SEL R84, R185, 0xffffffe0, !P1 ;  /* 0xffffffe0b9547807 */ /* 0x000fe20004800000 */
[----:B------:R-:W-:Y:S01]  /*3710*/  VIADD R91, R192, UR5 ;  /* 0x00000005c05b7c36 */ /* 0x000fe20008000000 */
[----:B------:R-:W-:Y:S01]  /*3720*/  SEL R168, R168, 0xffffffc0, !P0 ;  /* 0xffffffc0a8a87807 */ /* 0x000fe20004000000 */
[----:B-1----:R-:W3:Y:S01]  /*3730*/  LDSM.16.M88.4 R12, [R192+UR5+0x6000] ;  /* 0x00600005c00c783b */ /* 0x002ee20008000200 */
[----:B------:R-:W-:Y:S01]  /*3740*/  VIMNMX R184, PT, PT, R3, R88, PT ;  /* 0x0000005803b87248 */ /* 0x000fe20003fe0100 */
[----:B------:R-:W-:Y:S01]  /*3750*/  IMAD.IADD R93, R95, 0x1, R84 ;  /* 0x000000015f5d7824 */ /* 0x000fe200078e0254 */
[----:B------:R-:W-:Y:S01]  /*3760*/  VIADDMNMX R3, R3, 0x8, R88, PT ;  /* 0x0000000803037846 */ /* 0x000fe20003800158 */
[----:B------:R-:W1:Y:S01]  /*3770*/  LDSM.16.M88.4 R56, [R192+UR5+0x6800] ;  /* 0x00680005c038783b */ /* 0x000e620008000200 */
[----:B------:R-:W-:-:S02]  /*3780*/  IMAD.IADD R90, R91, 0x1, R84 ;  /* 0x000000015b5a7824 */ /* 0x000fc400078e0254 */
[--C-:B------:R-:W-:Y:S01]  /*3790*/  IMAD.IADD R97, R95, 0x1, R168.reuse ;  /* 0x000000015f617824 */ /* 0x100fe200078e02a8 */
[----:B------:R-:W2:Y:S01]  /*37a0*/  LDSM.16.M88.4 R48, [R192+UR5+0x7000] ;  /* 0x00700005c030783b */ /* 0x000ea20008000200 */
[----:B------:R-:W-:Y:S02]  /*37b0*/  IMAD.IADD R91, R91, 0x1, R168 ;  /* 0x000000015b5b7824 */ /* 0x000fe400078e02a8 */
[C---:B------:R-:W-:Y:S01]  /*37c0*/  IMAD.IADD R92, R84.reuse, 0x1, R97 ;  /* 0x00000001545c7824 */ /* 0x040fe200078e0261 */
[----:B------:R-:W4:Y:S01]  /*37d0*/  LDSM.16.M88.4 R24, [R192+UR5+0x7800] ;  /* 0x00780005c018783b */ /* 0x000f220008000200 */
[----:B------:R-:W-:-:S03]  /*37e0*/  IMAD.IADD R89, R84, 0x1, R91 ;  /* 0x0000000154597824 */ /* 0x000fc600078e025b */
[----:B------:R-:W-:Y:S04]  /*37f0*/  LDSM.16.M88.4 R36, [R93] ;  /* 0x000000005d24783b */ /* 0x000fe80000000200 */
[----:B------:R-:W5:Y:S04]  /*3800*/  LDSM.16.M88.4 R20, [R90+0x6000] ;  /* 0x006000005a14783b */ /* 0x000f680000000200 */
[----:B------:R-:W5:Y:S04]  /*3810*/  LDSM.16.M88.4 R76, [R90+0x6800] ;  /* 0x006800005a4c783b */ /* 0x000f680000000200 */
[----:B------:R-:W5:Y:S04]  /*3820*/  LDSM.16.M88.4 R68, [R90+0x7000] ;  /* 0x007000005a44783b */ /* 0x000f680000000200 */
[----:B------:R-:W5:Y:S04]  /*3830*/  LDSM.16.M88.4 R64, [R90+0x7800] ;  /* 0x007800005a40783b */ /* 0x000f680000000200 */
[----:B------:R-:W-:Y:S01]  /*3840*/  LDSM.16.M88.4 R8, [R97] ;  /* 0x000000006108783b */ /* 0x000fe20000000200 */
[C---:B---3--:R-:W-:Y:S03]  /*3850*/  HMMA.16816.F32.BF16 R16, R40.reuse, R12, RZ ;  /* 0x0000000c2810723c */ /* 0x048fe600000418ff */
[----:B------:R-:W3:Y:S04]  /*3860*/  LDSM.16.M88.4 R28, [R91+0x6000] ;  /* 0x006000005b1c783b */ /* 0x000ee80000000200 */
[----:B------:R-:W3:Y:S01]  /*3870*/  LDSM.16.M88.4 R4, [R91+0x6800] ;  /* 0x006800005b04783b */ /* 0x000ee20000000200 */
[C---:B------:R-:W-:Y:S03]  /*3880*/  HMMA.16816.F32.BF16 R12, R40.reuse, R14, RZ ;  /* 0x0000000e280c723c */ /* 0x040fe600000418ff */
[----:B------:R-:W-:Y:S04]  /*3890*/  LDSM.16.M88.4 R32, [R92] ;  /* 0x000000005c20783b */ /* 0x000fe80000000200 */
[----:B------:R-:W-:Y:S01]  /*38a0*/  LDSM.16.M88.4 R72, [R89+0x6000] ;  /* 0x006000005948783b */ /* 0x000fe20000000200 */
[C---:B-1----:R-:W-:Y:S03]  /*38b0*/  HMMA.16816.F32.BF16 R60, R40.reuse, R56, RZ ;  /* 0x00000038283c723c */ /* 0x042fe600000418ff */
[----:B------:R-:W-:Y:S04]  /*38c0*/  LDSM.16.M88.4 R80, [R90+0x8000] ;  /* 0x008000005a50783b */ /* 0x000fe80000000200 */
[----:B------:R-:W0:Y:S01]  /*38d0*/  LDGDEPBAR ;  /* 0x00000000000079af */ /* 0x000e220000000000 */
[C---:B------:R-:W-:Y:S08]  /*38e0*/  HMMA.16816.F32.BF16 R56, R40.reuse, R58, RZ ;  /* 0x0000003a2838723c */ /* 0x040ff000000418ff */
[C---:B--2---:R-:W-:Y:S08]  /*38f0*/  HMMA.16816.F32.BF16 R52, R40.reuse, R48, RZ ;  /* 0x000000302834723c */ /* 0x044ff000000418ff */
[C---:B------:R-:W-:Y:S08]  /*3900*/  HMMA.16816.F32.BF16 R48, R40.reuse, R50, RZ ;  /* 0x000000322830723c */ /* 0x040ff000000418ff */
[----:B----4-:R-:W-:Y:S08]  /*3910*/  HMMA.16816.F32.BF16 R44, R40, R24, RZ ;  /* 0x00000018282c723c */ /* 0x010ff000000418ff */
[C---:B-----5:R-:W-:Y:S08]  /*3920*/  HMMA.16816.F32.BF16 R16, R36.reuse, R20, R16 ;  /* 0x000000142410723c */ /* 0x060ff00000041810 */
[----:B------:R-:W-:Y:S01]  /*3930*/  HMMA.16816.F32.BF16 R12, R36, R22, R12 ;  /* 0x00000016240c723c */ /* 0x000fe2000004180c */
[----:B------:R-:W1:Y:S07]  /*3940*/  LDSM.16.M88.4 R20, [R91+0x7800] ;  /* 0x007800005b14783b */ /* 0x000e6e0000000200 */
[----:B------:R-:W-:Y:S01]  /*3950*/  HMMA.16816.F32.BF16 R40, R40, R26, RZ ;  /* 0x0000001a2828723c */ /* 0x000fe200000418ff */
[----:B------:R-:W2:Y:S07]  /*3960*/  LDSM.16.M88.4 R24, [R91+0x7000] ;  /* 0x007000005b18783b */ /* 0x000eae0000000200 */
[C---:B------:R-:W-:Y:S08]  /*3970*/  HMMA.16816.F32.BF16 R60, R36.reuse, R76, R60 ;  /* 0x0000004c243c723c */ /* 0x040ff0000004183c */
[C---:B------:R-:W-:Y:S01]  /*3980*/  HMMA.16816.F32.BF16 R56, R36.reuse, R78, R56 ;  /* 0x0000004e2438723c */ /* 0x040fe20000041838 */
[----:B------:R-:W-:Y:S07]  /*3990*/  LDSM.16.M88.4 R76, [R93+0x2000] ;  /* 0x002000005d4c783b */ /* 0x000fee0000000200 */
[C---:B------:R-:W-:Y:S08]  /*39a0*/  HMMA.16816.F32.BF16 R52, R36.reuse, R68, R52 ;  /* 0x000000442434723c */ /* 0x040ff00000041834 */
[C---:B------:R-:W-:Y:S01]  /*39b0*/  HMMA.16816.F32.BF16 R48, R36.reuse, R70, R48 ;  /* 0x000000462430723c */ /* 0x040fe20000041830 */
[----:B------:R-:W4:Y:S07]  /*39c0*/  LDSM.16.M88.4 R68, [R89+0x6800] ;  /* 0x006800005944783b */ /* 0x000f2e0000000200 */
[C---:B------:R-:W-:Y:S08]  /*39d0*/  HMMA.16816.F32.BF16 R44, R36.reuse, R64, R44 ;  /* 0x00000040242c723c */ /* 0x040ff0000004182c */
[----:B------:R-:W-:Y:S01]  /*39e0*/  HMMA.16816.F32.BF16 R40, R36, R66, R40 ;  /* 0x000000422428723c */ /* 0x000fe20000041828 */
[----:B------:R-:W5:Y:S04]  /*39f0*/  LDSM.16.M88.4 R64, [R89+0x7000] ;  /* 0x007000005940783b */ /* 0x000f680000000200 */
[----:B------:R-:W5:Y:S03]  /*3a00*/  LDSM.16.M88.4 R36, [R89+0x7800] ;  /* 0x007800005924783b */ /* 0x000f660000000200 */
[C---:B---3--:R-:W-:Y:S08]  /*3a10*/  HMMA.16816.F32.BF16 R16, R8.reuse, R28, R16 ;  /* 0x0000001c0810723c */ /* 0x048ff00000041810 */
[C---:B------:R-:W-:Y:S01]  /*3a20*/  HMMA.16816.F32.BF16 R12, R8.reuse, R30, R12 ;  /* 0x0000001e080c723c */ /* 0x040fe2000004180c */
[----:B------:R-:W-:Y:S07]  /*3a30*/  LDSM.16.M88.4 R28, [R192+UR5+0x8000] ;  /* 0x00800005c01c783b */ /* 0x000fee0008000200 */
[C---:B------:R-:W-:Y:S08]  /*3a40*/  HMMA.16816.F32.BF16 R60, R8.reuse, R4, R60 ;  /* 0x00000004083c723c */ /* 0x040ff0000004183c */
[C---:B------:R-:W-:Y:S01]  /*3a50*/  HMMA.16816.F32.BF16 R56, R8.reuse, R6, R56 ;  /* 0x000000060838723c */ /* 0x040fe20000041838 */
[----:B------:R-:W3:Y:S07]  /*3a60*/  LDSM.16.M88.4 R4, [R95+0x2000] ;  /* 0x002000005f04783b */ /* 0x000eee0000000200 */
[C---:B-1----:R-:W-:Y:S08]  /*3a70*/  HMMA.16816.F32.BF16 R44, R8.reuse, R20, R44 ;  /* 0x00000014082c723c */ /* 0x042ff0000004182c */
[C---:B------:R-:W-:Y:S01]  /*3a80*/  HMMA.16816.F32.BF16 R40, R8.reuse, R22, R40 ;  /* 0x000000160828723c */ /* 0x040fe20000041828 */
[----:B------:R-:W1:Y:S07]  /*3a90*/  LDSM.16.M88.4 R20, [R192+UR5+0x9000] ;  /* 0x00900005c014783b */ /* 0x000e6e0008000200 */
[C---:B--2---:R-:W-:Y:S08]  /*3aa0*/  HMMA.16816.F32.BF16 R52, R8.reuse, R24, R52 ;  /* 0x000000180834723c */ /* 0x044ff00000041834 */
[----:B------:R-:W-:Y:S01]  /*3ab0*/  HMMA.16816.F32.BF16 R48, R8, R26, R48 ;  /* 0x0000001a0830723c */ /* 0x000fe20000041830 */
[----:B------:R-:W2:Y:S04]  /*3ac0*/  LDSM.16.M88.4 R24, [R192+UR5+0x8800] ;  /* 0x00880005c018783b */ /* 0x000ea80008000200 */
[----:B------:R-:W2:Y:S03]  /*3ad0*/  LDSM.16.M88.4 R8, [R192+UR5+0x9800] ;  /* 0x00980005c008783b */ /* 0x000ea60008000200 */
[C---:B------:R-:W-:Y:S08]  /*3ae0*/  HMMA.16816.F32.BF16 R16, R32.reuse, R72, R16 ;  /* 0x000000482010723c */ /* 0x040ff00000041810 */
[C---:B------:R-:W-:Y:S01]  /*3af0*/  HMMA.16816.F32.BF16 R12, R32.reuse, R74, R12 ;  /* 0x0000004a200c723c */ /* 0x040fe2000004180c */
[----:B------:R-:W-:Y:S07]  /*3b00*/  LDSM.16.M88.4 R72, [R90+0x8800] ;  /* 0x008800005a48783b */ /* 0x000fee0000000200 */
        /* <DEDUP_REMOVED lines=10> */
[C---:B---3--:R-:W-:Y:S08]  /*3bb0*/  HMMA.16816.F32.BF16 R16, R4.reuse, R28, R16 ;  /* 0x0000001c0410723c */ /* 0x048ff00000041810 */
[C---:B------:R-:W-:Y:S01]  /*3bc0*/  HMMA.16816.F32.BF16 R12, R4.reuse, R30, R12 ;  /* 0x0000001e040c723c */ /* 0x040fe2000004180c */
[----:B------:R-:W-:Y:S07]  /*3bd0*/  LDSM.16.M88.4 R28, [R91+0x8800] ;  /* 0x008800005b1c783b */ /* 0x000fee0000000200 */
        /* <DEDUP_REMOVED lines=8> */
[----:B------:R-:W-:Y:S04]  /*3c60*/  LDSM.16.M88.4 R8, [R92+0x2000] ;  /* 0x002000005c08783b */ /* 0x000fe80000000200 */
[----:B------:R-:W3:Y:S03]  /*3c70*/  LDSM.16.M88.4 R4, [R89+0x8000] ;  /* 0x008000005904783b */ /* 0x000ee60000000200 */
[C---:B------:R-:W-:Y:S08]  /*3c80*/  HMMA.16816.F32.BF16 R16, R76.reuse, R80, R16 ;  /* 0x000000504c10723c */ /* 0x040ff00000041810 */
[C---:B------:R-:W-:Y:S08]  /*3c90*/  HMMA.16816.F32.BF16 R12, R76.reuse, R82, R12 ;  /* 0x000000524c0c723c */ /* 0x040ff0000004180c */
[C---:B----4-:R-:W-:Y:S08]  /*3ca0*/  HMMA.16816.F32.BF16 R52, R76.reuse, R68, R52 ;  /* 0x000000444c34723c */ /* 0x050ff00000041834 */
[C---:B------:R-:W-:Y:S08]  /*3cb0*/  HMMA.16816.F32.BF16 R48, R76.reuse, R70, R48 ;  /* 0x000000464c30723c */ /* 0x040ff00000041830 */
[C---:B-----5:R-:W-:Y:S08]  /*3cc0*/  HMMA.16816.F32.BF16 R44, R76.reuse, R64, R44 ;  /* 0x000000404c2c723c */ /* 0x060ff0000004182c */
[C---:B------:R-:W-:Y:S01]  /*3cd0*/  HMMA.16816.F32.BF16 R40, R76.reuse, R66, R40 ;  /* 0x000000424c28723c */ /* 0x040fe20000041828 */
[----:B------:R-:W-:Y:S07]  /*3ce0*/  LDSM.16.M88.4 R64, [R95+0x4000] ;  /* 0x004000005f40783b */ /* 0x000fee0000000200 */
[C---:B------:R-:W-:Y:S08]  /*3cf0*/  HMMA.16816.F32.BF16 R60, R76.reuse, R72, R60 ;  /* 0x000000484c3c723c */ /* 0x040ff0000004183c */
[----:B------:R-:W-:Y:S01]  /*3d00*/  HMMA.16816.F32.BF16 R56, R76, R74, R56 ;  /* 0x0000004a4c38723c */ /* 0x000fe20000041838 */
[----:B------:R-:W4:Y:S04]  /*3d10*/  LDSM.16.M88.4 R76, [R89+0x8800] ;  /* 0x00880000594c783b */ /* 0x000f280000000200 */
[----:B------:R-:W-:Y:S03]  /*3d20*/  LDSM.16.M88.4 R72, [R89+0x9000] ;  /* 0x009000005948783b */ /* 0x000fe60000000200 */
[C---:B------:R-:W-:Y:S01]  /*3d30*/  HMMA.16816.F32.BF16 R68, R36.reuse, R32, R16 ;  /* 0x000000202444723c */ /* 0x040fe20000041810 */
[----:B------:R-:W5:Y:S07]  /*3d40*/  LDSM.16.M88.4 R16, [R192+UR5+0xa000] ;  /* 0x00a00005c010783b */ /* 0x000f6e0008000200 */
[C---:B------:R-:W-:Y:S01]  /*3d50*/  HMMA.16816.F32.BF16 R12, R36.reuse, R34, R12 ;  /* 0x00000022240c723c */ /* 0x040fe2000004180c */
[----:B------:R-:W-:Y:S07]  /*3d60*/  LDSM.16.M88.4 R32, [R91+0xa000] ;  /* 0x00a000005b20783b */ /* 0x000fee0000000200 */
[C---:B-1----:R-:W-:Y:S08]  /*3d70*/  HMMA.16816.F32.BF16 R44, R36.reuse, R20, R44 ;  /* 0x00000014242c723c */ /* 0x042ff0000004182c */
[C---:B------:R-:W-:Y:S01]  /*3d80*/  HMMA.16816.F32.BF16 R40, R36.reuse, R22, R40 ;  /* 0x000000162428723c */ /* 0x040fe20000041828 */
[----:B------:R-:W1:Y:S07]  /*3d90*/  LDSM.16.M88.4 R20, [R89+0x9800] ;  /* 0x009800005914783b */ /* 0x000e6e0000000200 */
[C---:B------:R-:W-:Y:S08]  /*3da0*/  HMMA.16816.F32.BF16 R60, R36.reuse, R28, R60 ;  /* 0x0000001c243c723c */ /* 0x040ff0000004183c */
[C---:B------:R-:W-:Y:S01]  /*3db0*/  HMMA.16816.F32.BF16 R56, R36.reuse, R30, R56 ;  /* 0x0000001e2438723c */ /* 0x040fe20000041838 */
[----:B------:R-:W-:Y:S04]  /*3dc0*/  LDSM.16.M88.4 R28, [R93+0x4000] ;  /* 0x004000005d1c783b */ /* 0x000fe80000000200 */
[----:B------:R-:W-:Y:S03]  /*3dd0*/  LDSM.16.M88.4 R92, [R92+0x4000] ;  /* 0x004000005c5c783b */ /* 0x000fe60000000200 */
[C---:B--2---:R-:W-:Y:S08]  /*3de0*/  HMMA.16816.F32.BF16 R52, R36.reuse, R24, R52 ;  /* 0x000000182434723c */ /* 0x044ff00000041834 */
[----:B------:R-:W-:Y:S01]  /*3df0*/  HMMA.16816.F32.BF16 R48, R36, R26, R48 ;  /* 0x0000001a2430723c */ /* 0x000fe20000041830 */
[----:B------:R-:W2:Y:S04]  /*3e00*/  LDSM.16.M88.4 R24, [R90+0xa000] ;  /* 0x00a000005a18783b */ /* 0x000ea80000000200 */
[----:B------:R-:W-:Y:S03]  /*3e10*/  LDSM.16.M88.4 R36, [R97+0x4000] ;  /* 0x004000006124783b */ /* 0x000fe60000000200 */
[C---:B---3--:R-:W-:Y:S08]  /*3e20*/  HMMA.16816.F32.BF16 R68, R8.reuse, R4, R68 ;  /* 0x000000040844723c */ /* 0x048ff00000041844 */
[C---:B------:R-:W-:Y:S01]  /*3e30*/  HMMA.16816.F32.BF16 R12, R8.reuse, R6, R12 ;  /* 0x00000006080c723c */ /* 0x040fe2000004180c */
[----:B------:R-:W3:Y:S07]  /*3e40*/  LDSM.16.M88.4 R4, [R192+UR5+0xa800] ;  /* 0x00a80005c004783b */ /* 0x000eee0008000200 */
[C---:B----4-:R-:W-:Y:S08]  /*3e50*/  HMMA.16816.F32.BF16 R60, R8.reuse, R76, R60 ;  /* 0x0000004c083c723c */ /* 0x050ff0000004183c */
[----:B------:R-:W-:Y:S08]  /*3e60*/  HMMA.16816.F32.BF16 R56, R8, R78, R56 ;  /* 0x0000004e0838723c */ /* 0x000ff00000041838 */
[C---:B-----5:R-:W-:Y:S08]  /*3e70*/  HMMA.16816.F32.BF16 R68, R64.reuse, R16, R68 ;  /* 0x000000104044723c */ /* 0x060ff00000041844 */
[----:B------:R-:W-:Y:S01]  /*3e80*/  HMMA.16816.F32.BF16 R12, R64, R18, R12 ;  /* 0x00000012400c723c */ /* 0x000fe2000004180c */
[----:B------:R-:W-:Y:S07]  /*3e90*/  LDSM.16.M88.4 R16, [R90+0xa800] ;  /* 0x00a800005a10783b */ /* 0x000fee0000000200 */
[C---:B------:R-:W-:Y:S08]  /*3ea0*/  HMMA.16816.F32.BF16 R52, R8.reuse, R72, R52 ;  /* 0x000000480834723c */ /* 0x040ff00000041834 */
[C---:B------:R-:W-:Y:S01]  /*3eb0*/  HMMA.16816.F32.BF16 R48, R8.reuse, R74, R48 ;  /* 0x0000004a0830723c */ /* 0x040fe20000041830 */
[----:B------:R-:W4:Y:S07]  /*3ec0*/  LDSM.16.M88.4 R72, [R192+UR5+0xb000] ;  /* 0x00b00005c048783b */ /* 0x000f2e0008000200 */
[C---:B-1----:R-:W-:Y:S08]  /*3ed0*/  HMMA.16816.F32.BF16 R44, R8.reuse, R20, R44 ;  /* 0x00000014082c723c */ /* 0x042ff0000004182c */
[----:B------:R-:W-:Y:S01]  /*3ee0*/  HMMA.16816.F32.BF16 R40, R8, R22, R40 ;  /* 0x000000160828723c */ /* 0x000fe20000041828 */
[----:B------:R-:W1:Y:S04]  /*3ef0*/  LDSM.16.M88.4 R8, [R89+0xa000] ;  /* 0x00a000005908783b */ /* 0x000e680000000200 */
[----:B------:R-:W-:Y:S03]  /*3f00*/  LDSM.16.M88.4 R20, [R90+0xb000] ;  /* 0x00b000005a14783b */ /* 0x000fe60000000200 */
[----:B--2---:R-:W-:Y:S08]  /*3f10*/  HMMA.16816.F32.BF16 R68, R28, R24, R68 ;  /* 0x000000181c44723c */ /* 0x004ff00000041844 */
[C---:B---3--:R-:W-:Y:S08]  /*3f20*/  HMMA.16816.F32.BF16 R60, R64.reuse, R4, R60 ;  /* 0x00000004403c723c */ /* 0x048ff0000004183c */
[----:B------:R-:W-:Y:S01]  /*3f30*/  HMMA.16816.F32.BF16 R56, R64, R6, R56 ;  /* 0x000000064038723c */ /* 0x000fe20000041838 */
[----:B------:R-:W2:Y:S07]  /*3f40*/  LDSM.16.M88.4 R4, [R192+UR5+0xb800] ;  /* 0x00b80005c004783b */ /* 0x000eae0008000200 */
[----:B------:R-:W-:Y:S01]  /*3f50*/  HMMA.16816.F32.BF16 R12, R28, R26, R12 ;  /* 0x0000001a1c0c723c */ /* 0x000fe2000004180c */
[----:B------:R-:W-:Y:S07]  /*3f60*/  LDSM.16.M88.4 R24, [R91+0xa800] ;  /* 0x00a800005b18783b */ /* 0x000fee0000000200 */
[----:B------:R-:W-:Y:S08]  /*3f70*/  HMMA.16816.F32.BF16 R68, R36, R32, R68 ;  /* 0x000000202444723c */ /* 0x000ff00000041844 */
[----:B----4-:R-:W-:Y:S08]  /*3f80*/  HMMA.16816.F32.BF16 R52, R64, R72, R52 ;  /* 0x000000484034723c */ /* 0x010ff00000041834 */
[----:B------:R-:W-:Y:S01]  /*3f90*/  HMMA.16816.F32.BF16 R12, R36, R34, R12 ;  /* 0x00000022240c723c */ /* 0x000fe2000004180c */
[----:B------:R-:W3:Y:S07]  /*3fa0*/  LDSM.16.M88.4 R32, [R90+0xb800] ;  /* 0x00b800005a20783b */ /* 0x000eee0000000200 */
[----:B-1----:R-:W-:Y:S08]  /*3fb0*/  HMMA.16816.F32.BF16 R68, R92, R8, R68 ;  /* 0x000000085c44723c */ /* 0x002ff00000041844 */
[----:B--2---:R-:W-:Y:S08]  /*3fc0*/  HMMA.16816.F32.BF16 R40, R64, R6, R40 ;  /* 0x000000064028723c */ /* 0x004ff00000041828 */
[----:B------:R-:W-:Y:S01]  /*3fd0*/  HMMA.16816.F32.BF16 R12, R92, R10, R12 ;  /* 0x0000000a5c0c723c */ /* 0x000fe2000004180c */
[----:B------:R-:W1:Y:S02]  /*3fe0*/  LDSM.16.M88.4 R8, [R91+0xb800] ;  /* 0x00b800005b08783b */ /* 0x000e640000000200 */
[----:B------:R-:W-:Y:S01]  /*3ff0*/  FMUL.FTZ R68, R68, UR4 ;  /* 0x0000000444447c20 */ /* 0x000fe20008410000 */
[----:B------:R-:W-:-:S04]  /*4000*/  FMUL.FTZ R70, R70, UR4 ;  /* 0x0000000446467c20 */ /* 0x000fc80008410000 */
[----:B------:R-:W-:Y:S08]  /*4010*/  HMMA.16816.F32.BF16 R48, R64, R74, R48 ;  /* 0x0000004a4030723c */ /* 0x000ff00000041830 */
[----:B------:R-:W-:Y:S01]  /*4020*/  HMMA.16816.F32.BF16 R72, R28, R16, R60 ;  /* 0x000000101c48723c */ /* 0x000fe2000004183c */
[----:B------:R-:W-:Y:S02]  /*4030*/  LDSM.16.M88.4 R60, [R89+0xa800] ;  /* 0x00a80000593c783b */ /* 0x000fe40000000200 */
[----:B------:R-:W-:Y:S01]  /*4040*/  FMUL.FTZ R12, R12, UR4 ;  /* 0x000000040c0c7c20 */ /* 0x000fe20008410000 */
[----:B------:R-:W-:Y:S01]  /*4050*/  FMUL.FTZ R13, R13, UR4 ;  /* 0x000000040d0d7c20 */ /* 0x000fe20008410000 */
[----:B------:R-:W-:-:S03]  /*4060*/  FMUL.FTZ R14, R14, UR4 ;  /* 0x000000040e0e7c20 */ /* 0x000fc60008410000 */
[C---:B------:R-:W-:Y:S01]  /*4070*/  HMMA.16816.F32.BF16 R56, R28.reuse, R18, R56 ;  /* 0x000000121c38723c */ /* 0x040fe20000041838 */
[----:B------:R-:W2:Y:S01]  /*4080*/  LDSM.16.M88.4 R16, [R89+0xb800] ;  /* 0x00b800005910783b */ /* 0x000ea20000000200 */
[----:B------:R-:W-:Y:S06]  /*4090*/  MUFU.TANH R13, R13 ;  /* 0x0000000d000d7308 */ /* 0x000fec0000002400 */
[----:B---3--:R-:W-:Y:S08]  /*40a0*/  HMMA.16816.F32.BF16 R40, R28, R34, R40 ;  /* 0x000000221c28723c */ /* 0x008ff00000041828 */
[----:B------:R-:W-:Y:S01]  /*40b0*/  HMMA.16816.F32.BF16 R44, R64, R4, R44 ;  /* 0x00000004402c723c */ /* 0x000fe2000004182c */
[----:B------:R-:W3:Y:S01]  /*40c0*/  LDSM.16.M88.4 R4, [R91+0xb000] ;  /* 0x00b000005b04783b */ /* 0x000ee20000000200 */
[----:B------:R-:W-:-:S06]  /*40d0*/  FMUL.FTZ R65, R69, UR4 ;  /* 0x0000000445417c20 */ /* 0x000fcc0008410000 */
[----:B------:R-:W-:Y:S01]  /*40e0*/  HMMA.16816.F32.BF16 R52, R28, R20, R52 ;  /* 0x000000141c34723c */ /* 0x000fe20000041834 */
[----:B------:R-:W4:Y:S07]  /*40f0*/  MUFU.TANH R65, R65 ;  /* 0x0000004100417308 */ /* 0x000f2e0000002400 */
[----:B-1----:R-:W-:Y:S08]  /*4100*/  HMMA.16816.F32.BF16 R40, R36, R10, R40 ;  /* 0x0000000a2428723c */ /* 0x002ff00000041828 */
[----:B------:R-:W-:Y:S01]  /*4110*/  HMMA.16816.F32.BF16 R44, R28, R32, R44 ;  /* 0x000000201c2c723c */ /* 0x000fe2000004182c */
[----:B------:R-:W-:-:S06]  /*4120*/  FMUL.FTZ R33, R71, UR4 ;  /* 0x0000000447217c20 */ /* 0x000fcc0008410000 */
[----:B------:R-:W-:Y:S01]  /*4130*/  MUFU.TANH R33, R33 ;  /* 0x0000002100217308 */ /* 0x000fe20000002400 */
[----:B------:R-:W-:Y:S01]  /*4140*/  HMMA.16816.F32.BF16 R48, R28, R22, R48 ;  /* 0x000000161c30723c */ /* 0x000fe20000041830 */
[----:B------:R-:W1:Y:S01]  /*4150*/  LDSM.16.M88.4 R20, [R89+0xb000] ;  /* 0x00b000005914783b */ /* 0x000e620000000200 */
[----:B------:R-:W-:-:S05]  /*4160*/  DEPBAR.LE SB0, 0x0 ;  /* 0x000080000000791a */ /* 0x000fca0000000000 */
[----:B------:R-:W-:Y:S01]  /*4170*/  MUFU.TANH R29, R12 ;  /* 0x0000000c001d7308 */ /* 0x000fe20000002400 */
[----:B--2---:R-:W-:Y:S08]  /*4180*/  HMMA.16816.F32.BF16 R40, R92, R18, R40 ;  /* 0x000000125c28723c */ /* 0x004ff00000041828 */
[C---:B------:R-:W-:Y:S01]  /*4190*/  HMMA.16816.F32.BF16 R72, R36.reuse, R24, R72 ;  /* 0x000000182448723c */ /* 0x040fe20000041848 */
[----:B------:R-:W-:Y:S07]  /*41a0*/  MUFU.TANH R25, R68 ;  /* 0x0000004400197308 */ /* 0x000fee0000002400 */
[----:B------:R-:W-:Y:S03]  /*41b0*/  HMMA.16816.F32.BF16 R44, R36, R8, R44 ;  /* 0x00000008242c723c */ /* 0x000fe6000004182c */
[----:B------:R-:W-:Y:S01]  /*41c0*/  FMUL.FTZ R40, R40, UR4 ;  /* 0x0000000428287c20 */ /* 0x000fe20008410000 */
[----:B------:R-:W-:Y:S01]  /*41d0*/  FMUL.FTZ R41, R41, UR4 ;  /* 0x0000000429297c20 */ /* 0x000fe20008410000 */
[----:B------:R-:W-:-:S03]  /*41e0*/  FMUL.FTZ R43, R43, UR4 ;  /* 0x000000042b2b7c20 */ /* 0x000fc60008410000 */
[C---:B------:R-:W-:Y:S01]  /*41f0*/  HMMA.16816.F32.BF16 R56, R36.reuse, R26, R56 ;  /* 0x0000001a2438723c */ /* 0x040fe20000041838 */
[----:B------:R-:W-:Y:S07]  /*4200*/  MUFU.TANH R27, R14 ;  /* 0x0000000e001b7308 */ /* 0x000fee0000002400 */
[----:B---3--:R-:W-:Y:S01]  /*4210*/  HMMA.16816.F32.BF16 R52, R36, R4, R52 ;  /* 0x000000042434723c */ /* 0x008fe20000041834 */
[----:B------:R-:W-:Y:S02]  /*4220*/  IMAD.IADD R4, R146, 0x1, R151 ;  /* 0x0000000192047824 */ /* 0x000fe400078e0297 */
[----:B------:R-:W-:Y:S01]  /*4230*/  FMUL.FTZ R5, R15, UR4 ;  /* 0x000000040f057c20 */ /* 0x000fe20008410000 */
[----:B------:R-:W-:Y:S01]  /*4240*/  MUFU.TANH R41, R41 ;  /* 0x0000002900297308 */ /* 0x000fe20000002400 */
[----:B------:R-:W-:-:S02]  /*4250*/  VIADD R8, R4, 0x38 ;  /* 0x0000003804087836 */ /* 0x000fc40000000000 */
[----:B------:R-:W-:Y:S01]  /*4260*/  VIADD R10, R4, 0x9 ;  /* 0x00000009040a7836 */ /* 0x000fe20000000000 */
[----:B------:R-:W-:Y:S01]  /*4270*/  HMMA.16816.F32.BF16 R48, R36, R6, R48 ;  /* 0x000000062430723c */ /* 0x000fe20000041830 */
[----:B------:R-:W-:Y:S01]  /*4280*/  FMUL.FTZ R39, R42, UR4 ;  /* 0x000000042a277c20 */ /* 0x000fe20008410000 */
[----:B------:R-:W-:Y:S01]  /*4290*/  VIADD R6, R4, 0x1 ;  /* 0x0000000104067836 */ /* 0x000fe20000000000 */
[C---:B------:R-:W-:Y:S01]  /*42a0*/  ISETP.GE.AND P4, PT, R8.reuse, R184, PT ;  /* 0x000000b80800720c */ /* 0x040fe20003f86270 */
[----:B------:R-:W-:Y:S01]  /*42b0*/  MUFU.TANH R5, R5 ;  /* 0x0000000500057308 */ /* 0x000fe20000002400 */
[----:B------:R-:W-:Y:S02]  /*42c0*/  ISETP.GE.AND P2, PT, R8, R3, PT ;  /* 0x000000030800720c */ /* 0x000fe40003f46270 */
[----:B------:R-:W-:Y:S01]  /*42d0*/  I2FP.F32.U32 R8, R8 ;  /* 0x0000000800087245 */ /* 0x000fe20000201000 */
[----:B------:R-:W-:Y:S01]  /*42e0*/  HMMA.16816.F32.BF16 R72, R92, R60, R72 ;  /* 0x0000003c5c48723c */ /* 0x000fe20000041848 */
[----:B------:R-:W-:-:S02]  /*42f0*/  ISETP.GE.AND P6, PT, R6, R184, PT ;  /* 0x000000b80600720c */ /* 0x000fc40003fc6270 */
[----:B------:R-:W-:Y:S01]  /*4300*/  ISETP.GE.AND P5, PT, R6, R3, PT ;  /* 0x000000030600720c */ /* 0x000fe20003fa6270 */
[----:B------:R-:W2:Y:S01]  /*4310*/  MUFU.TANH R39, R39 ;  /* 0x0000002700277308 */ /* 0x000ea20000002400 */
[----:B------:R-:W-:-:S03]  /*4320*/  I2FP.F32.U32 R6, R6 ;  /* 0x0000000600067245 */ /* 0x000fc60000201000 */
[C---:B------:R-:W-:Y:S02]  /*4330*/  HMMA.16816.F32.BF16 R44, R92.reuse, R16, R44 ;  /* 0x000000105c2c723c */ /* 0x040fe4000004182c */
[----:B----4-:R-:W-:Y:S02]  /*4340*/  FFMA.FTZ R18, R0, R6, R65 ;  /* 0x0000000600127223 */ /* 0x010fe40000010041 */
[----:B------:R-:W3:Y:S03]  /*4350*/  MUFU.TANH R17, R40 ;  /* 0x0000002800117308 */ /* 0x000ee60000002400 */
[----:B------:R-:W-:Y:S01]  /*4360*/  FSEL R18, R18, -INF , !P6 ;  /* 0xff80000012127808 */ /* 0x000fe20007000000 */
[C---:B------:R-:W-:Y:S01]  /*4370*/  HMMA.16816.F32.BF16 R56, R92.reuse, R62, R56 ;  /* 0x0000003e5c38723c */ /* 0x040fe20000041838 */
[----:B------:R-:W-:Y:S02]  /*4380*/  ISETP.GE.AND P6, PT, R10, R3, PT ;  /* 0x000000030a00720c */ /* 0x000fe40003fc6270 */
[----:B------:R-:W-:Y:S01]  /*4390*/  FMUL.FTZ R11, R72, UR4 ;  /* 0x00000004480b7c20 */ /* 0x000fe20008410000 */
[----:B------:R-:W-:Y:S01]  /*43a0*/  FMUL.FTZ R7, R74, UR4 ;  /* 0x000000044a077c20 */ /* 0x000fe20008410000 */
[----:B------:R-:W-:Y:S01]  /*43b0*/  FMUL.FTZ R15, R73, UR4 ;  /* 0x00000004490f7c20 */ /* 0x000fe20008410000 */
[----:B--2---:R-:W-:Y:S01]  /*43c0*/  FFMA.FTZ R39, R0, R8, R39 ;  /* 0x0000000800277223 */ /* 0x004fe20000010027 */
[----:B------:R-:W-:Y:S01]  /*43d0*/  FMUL.FTZ R9, R75, UR4 ;  /* 0x000000044b097c20 */ /* 0x000fe20008410000 */
[----:B-1----:R-:W-:Y:S01]  /*43e0*/  HMMA.16816.F32.BF16 R52, R92, R20, R52 ;  /* 0x000000145c34723c */ /* 0x002fe20000041834 */
[----:B------:R-:W1:Y:S01]  /*43f0*/  MUFU.TANH R11, R11 ;  /* 0x0000000b000b7308 */ /* 0x000e620000002400 */
[----:B------:R-:W-:Y:S01]  /*4400*/  VIADD R20, R4, 0x28 ;  /* 0x0000002804147836 */ /* 0x000fe20000000000 */
[----:B------:R-:W-:Y:S01]  /*4410*/  FSEL R175, R39, -INF , !P2 ;  /* 0xff80000027af7808 */ /* 0x000fe20005000000 */
[----:B------:R-:W-:Y:S01]  /*4420*/  FMUL.FTZ R47, R47, UR4 ;  /* 0x000000042f2f7c20 */ /* 0x000fe20008410000 */
[----:B------:R-:W-:Y:S01]  /*4430*/  ISETP.GE.AND P2, PT, R10, R184, PT ;  /* 0x000000b80a00720c */ /* 0x000fe20003f46270 */
[----:B---3--:R-:W-:Y:S01]  /*4440*/  FFMA.FTZ R180, R0, R8, R17 ;  /* 0x0000000800b47223 */ /* 0x008fe20000010011 */
[----:B------:R-:W-:-:S02]  /*4450*/  VIADD R8, R4, 0x8 ;  /* 0x0000000804087836 */ /* 0x000fc40000000000 */
[----:B------:R-:W-:Y:S01]  /*4460*/  FFMA.FTZ R17, R0, R6, R33 ;  /* 0x0000000600117223 */ /* 0x000fe20000010021 */
[----:B------:R-:W2:Y:S01]  /*4470*/  MUFU.TANH R7, R7 ;  /* 0x0000000700077308 */ /* 0x000ea20000002400 */
[----:B------:R-:W-:Y:S01]  /*4480*/  I2FP.F32.U32 R10, R10 ;  /* 0x0000000a000a7245 */ /* 0x000fe20000201000 */
[----:B------:R-:W-:Y:S01]  /*4490*/  HMMA.16816.F32.BF16 R48, R92, R22, R48 ;  /* 0x000000165c30723c */ /* 0x000fe20000041830 */
[----:B------:R-:W-:Y:S01]  /*44a0*/  I2FP.F32.U32 R6, R8 ;  /* 0x0000000800067245 */ /* 0x000fe20000201000 */
[----:B------:R-:W-:Y:S01]  /*44b0*/  FMUL.FTZ R19, R56, UR4 ;  /* 0x0000000438137c20 */ /* 0x000fe20008410000 */
[----:B------:R-:W-:Y:S01]  /*44c0*/  FSEL R180, R180, -INF , !P4 ;  /* 0xff800000b4b47808 */ /* 0x000fe20006000000 */
[----:B------:R-:W-:Y:S01]  /*44d0*/  FMUL.FTZ R23, R58, UR4 ;  /* 0x000000043a177c20 */ /* 0x000fe20008410000 */
[----:B------:R-:W-:Y:S01]  /*44e0*/  ISETP.GE.AND P3, PT, R8, R184, PT ;  /* 0x000000b80800720c */ /* 0x000fe20003f66270 */
[-C--:B------:R-:W-:Y:S01]  /*44f0*/  FFMA.FTZ R16, R0, R6.reuse, R29 ;  /* 0x0000000600107223 */ /* 0x080fe2000001001d */
[-C--:B------:R-:W-:Y:S01]  /*4500*/  ISETP.GE.AND P4, PT, R8, R3.reuse, PT ;  /* 0x000000030800720c */ /* 0x080fe20003f86270 */
[----:B------:R-:W-:Y:S01]  /*4510*/  VIADD R8, R4, 0x10 ;  /* 0x0000001004087836 */ /* 0x000fe20000000000 */
[----:B------:R-:W-:Y:S01]  /*4520*/  FSEL R17, R17, -INF , !P5 ;  /* 0xff80000011117808 */ /* 0x000fe20006800000 */
[----:B------:R-:W3:Y:S01]  /*4530*/  MUFU.TANH R15, R15 ;  /* 0x0000000f000f7308 */ /* 0x000ee20000002400 */
[----:B------:R-:W-:Y:S01]  /*4540*/  FSEL R16, R16, -INF , !P3 ;  /* 0xff80000010107808 */ /* 0x000fe20005800000 */
[----:B------:R-:W-:Y:S01]  /*4550*/  FFMA.FTZ R27, R0, R6, R27 ;  /* 0x00000006001b7223 */ /* 0x000fe2000001001b */
[C---:B------:R-:W-:Y:S01]  /*4560*/  ISETP.GE.AND P5, PT, R8.reuse, R184, PT ;  /* 0x000000b80800720c */ /* 0x040fe20003fa6270 */
[----:B------:R-:W-:Y:S01]  /*4570*/  FMUL.FTZ R21, R57, UR4 ;  /* 0x0000000439157c20 */ /* 0x000fe20008410000 */
[----:B------:R-:W-:Y:S01]  /*4580*/  ISETP.GE.AND P3, PT, R8, R3, PT ;  /* 0x000000030800720c */ /* 0x000fe20003f66270 */
[C---:B------:R-:W-:Y:S01]  /*4590*/  FFMA.FTZ R6, R0.reuse, R10, R13 ;  /* 0x0000000a00067223 */ /* 0x040fe2000001000d */
[----:B------:R-:W-:Y:S01]  /*45a0*/  I2FP.F32.U32 R8, R8 ;  /* 0x0000000800087245 */ /* 0x000fe20000201000 */
[----:B------:R-:W4:Y:S01]  /*45b0*/  MUFU.TANH R9, R9 ;  /* 0x0000000900097308 */ /* 0x000f220000002400 */
[----:B------:R-:W-:Y:S01]  /*45c0*/  FMUL.FTZ R37, R59, UR4 ;  /* 0x000000043b257c20 */ /* 0x000fe20008410000 */
[----:B------:R-:W-:Y:S01]  /*45d0*/  FFMA.FTZ R5, R0, R10, R5 ;  /* 0x0000000a00057223 */ /* 0x000fe20000010005 */
[----:B------:R-:W-:Y:S01]  /*45e0*/  FSEL R6, R6, -INF , !P2 ;  /* 0xff80000006067808 */ /* 0x000fe20005000000 */
[----:B-1----:R-:W-:Y:S01]  /*45f0*/  FFMA.FTZ R14, R0, R8, R11 ;  /* 0x00000008000e7223 */ /* 0x002fe2000001000b */
[----:B------:R-:W-:-:S02]  /*4600*/  VIADD R11, R4, 0x11 ;  /* 0x00000011040b7836 */ /* 0x000fc40000000000 */
[----:B--2---:R-:W-:Y:S01]  /*4610*/  FFMA.FTZ R13, R0, R8, R7 ;  /* 0x00000008000d7223 */ /* 0x004fe20000010007 */
[----:B------:R-:W-:Y:S01]  /*4620*/  FSEL R7, R27, -INF , !P4 ;  /* 0xff8000001b077808 */ /* 0x000fe20006000000 */
[----:B------:R-:W1:Y:S01]  /*4630*/  MUFU.TANH R19, R19 ;  /* 0x0000001300137308 */ /* 0x000e620000002400 */
[----:B------:R-:W-:Y:S01]  /*4640*/  FMUL.FTZ R31, R52, UR4 ;  /* 0x00000004341f7c20 */ /* 0x000fe20008410000 */
[-C--:B------:R-:W-:Y:S01]  /*4650*/  ISETP.GE.AND P4, PT, R11, R184.reuse, PT ;  /* 0x000000b80b00720c */ /* 0x080fe20003f86270 */
[----:B------:R-:W-:Y:S01]  /*4660*/  FMUL.FTZ R35, R53, UR4 ;  /* 0x0000000435237c20 */ /* 0x000fe20008410000 */
[----:B------:R-:W-:Y:S01]  /*4670*/  ISETP.GE.AND P2, PT, R11, R3, PT ;  /* 0x000000030b00720c */ /* 0x000fe20003f46270 */
[C---:B------:R-:W-:Y:S01]  /*4680*/  VIADD R8, R4.reuse, 0x18 ;  /* 0x0000001804087836 */ /* 0x040fe20000000000 */
[----:B------:R-:W-:Y:S01]  /*4690*/  I2FP.F32.U32 R11, R11 ;  /* 0x0000000b000b7245 */ /* 0x000fe20000201000 */
[----:B------:R-:W-:Y:S01]  /*46a0*/  VIADD R10, R4, 0x19 ;  /* 0x00000019040a7836 */ /* 0x000fe20000000000 */
[----:B------:R-:W2:Y:S01]  /*46b0*/  MUFU.TANH R23, R23 ;  /* 0x0000001700177308 */ /* 0x000ea20000002400 */
[----:B------:R-:W-:Y:S01]  /*46c0*/  FMUL.FTZ R54, R54, UR4 ;  /* 0x0000000436367c20 */ /* 0x000fe20008410000 */
[----:B------:R-:W-:Y:S01]  /*46d0*/  FSEL R5, R5, -INF , !P6 ;  /* 0xff80000005057808 */ /* 0x000fe20007000000 */
[-C--:B---3--:R-:W-:Y:S01]  /*46e0*/  FFMA.FTZ R12, R0, R11.reuse, R15 ;  /* 0x0000000b000c7223 */ /* 0x088fe2000001000f */
[----:B------:R-:W-:Y:S01]  /*46f0*/  FSEL R14, R14, -INF , !P5 ;  /* 0xff8000000e0e7808 */ /* 0x000fe20006800000 */
[----:B----4-:R-:W-:Y:S01]  /*4700*/  FFMA.FTZ R15, R0, R11, R9 ;  /* 0x0000000b000f7223 */ /* 0x010fe20000010009 */
[----:B------:R-:W-:Y:S01]  /*4710*/  ISETP.GE.AND P6, PT, R8, R184, PT ;  /* 0x000000b80800720c */ /* 0x000fe20003fc6270 */
[----:B------:R-:W-:Y:S01]  /*4720*/  VIADD R22, R4, 0x21 ;  /* 0x0000002104167836 */ /* 0x000fe20000000000 */
[----:B------:R-:W3:Y:S01]  /*4730*/  MUFU.TANH R21, R21 ;  /* 0x0000001500157308 */ /* 0x000ee20000002400 */
[-C--:B------:R-:W-:Y:S01]  /*4740*/  ISETP.GE.AND P5, PT, R8, R3.reuse, PT ;  /* 0x000000030800720c */ /* 0x080fe20003fa6270 */
[----:B------:R-:W-:Y:S01]  /*4750*/  FMUL.FTZ R55, R55, UR4 ;  /* 0x0000000437377c20 */ /* 0x000fe20008410000 */
[----:B------:R-:W-:Y:S01]  /*4760*/  FSEL R13, R13, -INF , !P3 ;  /* 0xff8000000d0d7808 */ /* 0x000fe20005800000 */
[----:B------:R-:W-:Y:S01]  /*4770*/  FMUL.FTZ R48, R48, UR4 ;  /* 0x0000000430307c20 */ /* 0x000fe20008410000 */
[----:B------:R-:W-:Y:S01]  /*4780*/  FSEL R12, R12, -INF , !P4 ;  /* 0xff8000000c0c7808 */ /* 0x000fe20006000000 */
[----:B------:R-:W-:Y:S01]  /*4790*/  FMUL.FTZ R49, R49, UR4 ;  /* 0x0000000431317c20 */ /* 0x000fe20008410000 */
[----:B------:R-:W-:Y:S01]  /*47a0*/  I2FP.F32.U32 R8, R8 ;  /* 0x0000000800087245 */ /* 0x000fe20000201000 */
[----:B------:R-:W4:Y:S01]  /*47b0*/  MUFU.TANH R37, R37 ;  /* 0x0000002500257308 */ /* 0x000f220000002400 */
[----:B------:R-:W-:Y:S01]  /*47c0*/  ISETP.GE.AND P3, PT, R10, R184, PT ;  /* 0x000000b80a00720c */ /* 0x000fe20003f66270 */
[----:B------:R-:W-:Y:S01]  /*47d0*/  FMUL.FTZ R50, R50, UR4 ;  /* 0x0000000432327c20 */ /* 0x000fe20008410000 */
[----:B------:R-:W-:Y:S01]  /*47e0*/  ISETP.GE.AND P4, PT, R10, R3, PT ;  /* 0x000000030a00720c */ /* 0x000fe20003f86270 */
[C---:B-1----:R-:W-:Y:S01]  /*47f0*/  FFMA.FTZ R19, R0.reuse, R8, R19 ;  /* 0x0000000800137223 */ /* 0x042fe20000010013 */
[----:B------:R-:W-:Y:S01]  /*4800*/  I2FP.F32.U32 R10, R10 ;  /* 0x0000000a000a7245 */ /* 0x000fe20000201000 */
[----:B--2---:R-:W-:Y:S01]  /*4810*/  FFMA.FTZ R11, R0, R8, R23 ;  /* 0x00000008000b7223 */ /* 0x004fe20000010017 */
[----:B------:R-:W-:Y:S01]  /*4820*/  FSEL R15, R15, -INF , !P2 ;  /* 0xff8000000f0f7808 */ /* 0x000fe20005000000 */
[----:B------:R-:W1:Y:S01]  /*4830*/  MUFU.TANH R31, R31 ;  /* 0x0000001f001f7308 */ /* 0x000e620000002400 */
[----:B------:R-:W-:-:S02]  /*4840*/  VIADD R23, R4, 0x29 ;  /* 0x0000002904177836 */ /* 0x000fc40000000000 */
[----:B---3--:R-:W-:Y:S01]  /*4850*/  FFMA.FTZ R8, R0, R10, R21 ;  /* 0x0000000a00087223 */ /* 0x008fe20000010015 */
[----:B------:R-:W-:Y:S01]  /*4860*/  VIADD R21, R4, 0x20 ;  /* 0x0000002004157836 */ /* 0x000fe20000000000 */
[----:B------:R-:W-:Y:S01]  /*4870*/  FSEL R11, R11, -INF , !P5 ;  /* 0xff8000000b0b7808 */ /* 0x000fe20006800000 */
[----:B------:R-:W-:Y:S01]  /*4880*/  FMUL.FTZ R44, R44, UR4 ;  /* 0x000000042c2c7c20 */ /* 0x000fe20008410000 */
[----:B------:R-:W-:Y:S01]  /*4890*/  ISETP.GE.AND P5, PT, R22, R184, PT ;  /* 0x000000b81600720c */ /* 0x000fe20003fa6270 */
[----:B------:R-:W-:Y:S01]  /*48a0*/  FMUL.FTZ R51, R51, UR4 ;  /* 0x0000000433337c20 */ /* 0x000fe20008410000 */
[----:B------:R-:W2:Y:S01]  /*48b0*/  MUFU.TANH R35, R35 ;  /* 0x0000002300237308 */ /* 0x000ea20000002400 */
[----:B------:R-:W-:Y:S01]  /*48c0*/  FSEL R8, R8, -INF , !P3 ;  /* 0xff80000008087808 */ /* 0x000fe20005800000 */
[----:B----4-:R-:W-:Y:S01]  /*48d0*/  FFMA.FTZ R9, R0, R10, R37 ;  /* 0x0000000a00097223 */ /* 0x010fe20000010025 */
[----:B------:R-:W-:Y:S01]  /*48e0*/  FSEL R10, R19, -INF , !P6 ;  /* 0xff800000130a7808 */ /* 0x000fe20007000000 */
[----:B------:R-:W-:Y:S01]  /*48f0*/  FMUL.FTZ R45, R45, UR4 ;  /* 0x000000042d2d7c20 */ /* 0x000fe20008410000 */
[C---:B------:R-:W-:Y:S01]  /*4900*/  ISETP.GE.AND P2, PT, R21.reuse, R184, PT ;  /* 0x000000b81500720c */ /* 0x040fe20003f46270 */
[----:B------:R-:W-:Y:S01]  /*4910*/  FMUL.FTZ R46, R46, UR4 ;  /* 0x000000042e2e7c20 */ /* 0x000fe20008410000 */
[-C--:B------:R-:W-:Y:S01]  /*4920*/  ISETP.GE.AND P6, PT, R21, R3.reuse, PT ;  /* 0x000000031500720c */ /* 0x080fe20003fc6270 */
[----:B------:R-:W3:Y:S01]  /*4930*/  MUFU.TANH R33, R54 ;  /* 0x0000003600217308 */ /* 0x000ee20000002400 */
[----:B------:R-:W-:-:S02]  /*4940*/  ISETP.GE.AND P3, PT, R22, R3, PT ;  /* 0x000000031600720c */ /* 0x000fc40003f66270 */
[----:B------:R-:W-:Y:S02]  /*4950*/  I2FP.F32.U32 R21, R21 ;  /* 0x0000001500157245 */ /* 0x000fe40000201000 */
[----:B------:R-:W-:Y:S02]  /*4960*/  I2FP.F32.U32 R22, R22 ;  /* 0x0000001600167245 */ /* 0x000fe40000201000 */
[----:B------:R-:W-:Y:S01]  /*4970*/  FSEL R9, R9, -INF , !P4 ;  /* 0xff80000009097808 */ /* 0x000fe20006000000 */
[----:B------:R-:W4:Y:S01]  /*4980*/  MUFU.TANH R29, R55 ;  /* 0x00000037001d7308 */ /* 0x000f220000002400 */
[C---:B-1----:R-:W-:Y:S01]  /*4990*/  FFMA.FTZ R31, R0.reuse, R21, R31 ;  /* 0x00000015001f7223 */ /* 0x042fe2000001001f */
[----:B--2---:R-:W-:Y:S01]  /*49a0*/  FFMA.FTZ R35, R0, R22, R35 ;  /* 0x0000001600237223 */ /* 0x004fe20000010023 */
[----:B------:R-:W-:-:S03]  /*49b0*/  ISETP.GE.AND P4, PT, R20, R184, PT ;  /* 0x000000b81400720c */ /* 0x000fc60003f86270 */
[----:B------:R-:W-:Y:S02]  /*49c0*/  FSEL R208, R31, -INF , !P2 ;  /* 0xff8000001fd07808 */ /* 0x000fe40005000000 */
[----:B------:R-:W1:Y:S01]  /*49d0*/  MUFU.TANH R39, R48 ;  /* 0x0000003000277308 */ /* 0x000e620000002400 */
[----:B------:R-:W-:Y:S01]  /*49e0*/  FSEL R200, R35, -INF , !P5 ;  /* 0xff80000023c87808 */ /* 0x000fe20006800000 */
[----:B---3--:R-:W-:Y:S01]  /*49f0*/  FFMA.FTZ R33, R0, R21, R33 ;  /* 0x0000001500217223 */ /* 0x008fe20000010021 */
[-C--:B------:R-:W-:Y:S02]  /*4a00*/  ISETP.GE.AND P2, PT, R20, R3.reuse, PT ;  /* 0x000000031400720c */ /* 0x080fe40003f46270 */
[----:B------:R-:W-:Y:S02]  /*4a10*/  ISETP.GE.AND P5, PT, R23, R3, PT ;  /* 0x000000031700720c */ /* 0x000fe40003fa6270 */
[----:B------:R-:W-:Y:S01]  /*4a20*/  FSEL R193, R33, -INF , !P6 ;  /* 0xff80000021c17808 */ /* 0x000fe20007000000 */
[----:B------:R-:W2:Y:S01]  /*4a30*/  MUFU.TANH R27, R49 ;  /* 0x00000031001b7308 */ /* 0x000ea20000002400 */
[----:B------:R-:W-:Y:S01]  /*4a40*/  ISETP.GE.AND P6, PT, R23, R184, PT ;  /* 0x000000b81700720c */ /* 0x000fe20003fc6270 */
[----:B----4-:R-:W-:Y:S01]  /*4a50*/  FFMA.FTZ R29, R0, R22, R29 ;  /* 0x00000016001d7223 */ /* 0x010fe2000001001d */
[----:B------:R-:W-:Y:S01]  /*4a60*/  I2FP.F32.U32 R20, R20 ;  /* 0x0000001400147245 */ /* 0x000fe20000201000 */
[----:B------:R-:W-:Y:S01]  /*4a70*/  VIADD R22, R4, 0x30 ;  /* 0x0000003004167836 */ /* 0x000fe20000000000 */
[----:B------:R-:W-:-:S02]  /*4a80*/  I2FP.F32.U32 R23, R23 ;  /* 0x0000001700177245 */ /* 0x000fc40000201000 */
[----:B------:R-:W-:Y:S01]  /*4a90*/  FSEL R205, R29, -INF , !P3 ;  /* 0xff8000001dcd7808 */ /* 0x000fe20005800000 */
[----:B------:R-:W3:Y:S01]  /*4aa0*/  MUFU.TANH R53, R50 ;  /* 0x0000003200357308 */ /* 0x000ee20000002400 */
[----:B------:R-:W-:Y:S01]  /*4ab0*/  ISETP.GE.AND P3, PT, R22, R184, PT ;  /* 0x000000b81600720c */ /* 0x000fe20003f66270 */
[----:B-1----:R-:W-:-:S05]  /*4ac0*/  FFMA.FTZ R39, R0, R20, R39 ;  /* 0x0000001400277223 */ /* 0x002fca0000010027 */
[----:B------:R-:W-:Y:S01]  /*4ad0*/  FSEL R198, R39, -INF , !P4 ;  /* 0xff80000027c67808 */ /* 0x000fe20006000000 */
[----:B------:R-:W1:Y:S01]  /*4ae0*/  MUFU.TANH R19, R44 ;  /* 0x0000002c00137308 */ /* 0x000e620000002400 */
[----:B------:R-:W-:Y:S01]  /*4af0*/  ISETP.GE.AND P4, PT, R22, R3, PT ;  /* 0x000000031600720c */ /* 0x000fe20003f86270 */
[----:B--2---:R-:W-:Y:S01]  /*4b00*/  FFMA.FTZ R196, R0, R23, R27 ;  /* 0x0000001700c47223 */ /* 0x004fe2000001001b */
[----:B------:R-:W-:-:S04]  /*4b10*/  I2FP.F32.U32 R22, R22 ;  /* 0x0000001600167245 */ /* 0x000fc80000201000 */
[----:B------:R-:W-:Y:S01]  /*4b20*/  FSEL R196, R196, -INF , !P6 ;  /* 0xff800000c4c47808 */ /* 0x000fe20007000000 */
[----:B------:R-:W2:Y:S01]  /*4b30*/  MUFU.TANH R47, R47 ;  /* 0x0000002f002f7308 */ /* 0x000ea20000002400 */
[----:B---3--:R-:W-:Y:S01]  /*4b40*/  FFMA.FTZ R53, R0, R20, R53 ;  /* 0x0000001400357223 */ /* 0x008fe20000010035 */
[----:B------:R-:W-:-:S04]  /*4b50*/  VIADD R20, R4, 0x31 ;  /* 0x0000003104147836 */ /* 0x000fc80000000000 */
[----:B------:R-:W-:Y:S02]  /*4b60*/  FSEL R197, R53, -INF , !P2 ;  /* 0xff80000035c57808 */ /* 0x000fe40005000000 */
[----:B------:R-:W3:Y:S01]  /*4b70*/  MUFU.TANH R51, R51 ;  /* 0x0000003300337308 */ /* 0x000ee20000002400 */
[----:B------:R-:W-:Y:S01]  /*4b80*/  ISETP.GE.AND P2, PT, R20, R184, PT ;  /* 0x000000b81400720c */ /* 0x000fe20003f46270 */
[----:B-1----:R-:W-:Y:S01]  /*4b90*/  FFMA.FTZ R19, R0, R22, R19 ;  /* 0x0000001600137223 */ /* 0x002fe20000010013 */
[----:B------:R-:W-:Y:S01]  /*4ba0*/  BAR.SYNC.DEFER_BLOCKING 0x0 ;  /* 0x0000000000007b1d */ /* 0x000fe20000010000 */
[----:B------:R-:W-:Y:S02]  /*4bb0*/  ISETP.GE.AND P6, PT, R20, R3, PT ;  /* 0x000000031400720c */ /* 0x000fe40003fc6270 */
[----:B------:R-:W-:Y:S02]  /*4bc0*/  I2FP.F32.U32 R20, R20 ;  /* 0x0000001400147245 */ /* 0x000fe40000201000 */
[----:B------:R-:W-:Y:S01]  /*4bd0*/  FSEL R194, R19, -INF , !P3 ;  /* 0xff80000013c27808 */ /* 0x000fe20005800000 */
[----:B------:R-:W1:Y:S01]  /*4be0*/  MUFU.TANH R45, R45 ;  /* 0x0000002d002d7308 */ /* 0x000e620000002400 */
[----:B------:R-:W-:-:S02]  /*4bf0*/  VIADD R19, R4, 0x39 ;  /* 0x0000003904137836 */ /* 0x000fc40000000000 */
[----:B--2---:R-:W-:Y:S01]  /*4c00*/  FFMA.FTZ R47, R0, R20, R47 ;  /* 0x00000014002f7223 */ /* 0x004fe2000001002f */
[----:B------:R-:W-:-:S04]  /*4c10*/  ISETP.GE.AND P3, PT, R4, R3, PT ;  /* 0x000000030400720c */ /* 0x000fc80003f66270 */
[----:B------:R-:W-:Y:S01]  /*4c20*/  FSEL R177, R47, -INF , !P6 ;  /* 0xff8000002fb17808 */ /* 0x000fe20007000000 */
[----:B------:R-:W2:Y:S01]  /*4c30*/  MUFU.TANH R21, R46 ;  /* 0x0000002e00157308 */ /* 0x000ea20000002400 */
[----:B---3--:R-:W-:Y:S01]  /*4c40*/  FFMA.FTZ R51, R0, R23, R51 ;  /* 0x0000001700337223 */ /* 0x008fe20000010033 */
[----:B------:R-:W-:-:S04]  /*4c50*/  ISETP.NE.AND P6, PT, R2, 0x1, PT ;  /* 0x000000010200780c */ /* 0x000fc80003fc5270 */
[----:B------:R-:W-:Y:S02]  /*4c60*/  FSEL R195, R51, -INF , !P5 ;  /* 0xff80000033c37808 */ /* 0x000fe40006800000 */
[----:B------:R-:W3:Y:S01]  /*4c70*/  MUFU.TANH R27, R70 ;  /* 0x00000046001b7308 */ /* 0x000ee20000002400 */
[----:B------:R-:W-:Y:S01]  /*4c80*/  ISETP.GE.AND P5, PT, R4, R184, PT ;  /* 0x000000b80400720c */ /* 0x000fe20003fa6270 */
[C---:B-1----:R-:W-:Y:S01]  /*4c90*/  FFMA.FTZ R45, R0.reuse, R20, R45 ;  /* 0x00000014002d7223 */ /* 0x042fe2000001002d */
[----:B------:R-:W-:Y:S02]  /*4ca0*/  I2FP.F32.U32 R4, R4 ;  /* 0x0000000400047245 */ /* 0x000fe40000201000 */
[----:B------:R-:W-:Y:S02]  /*4cb0*/  I2FP.F32.U32 R20, R19 ;  /* 0x0000001300147245 */ /* 0x000fe40000201000 */
[----:B------:R-:W-:Y:S01]  /*4cc0*/  FSEL R182, R45, -INF , !P2 ;  /* 0xff8000002db67808 */ /* 0x000fe20005000000 */
[----:B------:R-:W1:Y:S01]  /*4cd0*/  MUFU.TANH R43, R43 ;  /* 0x0000002b002b7308 */ /* 0x000e620000002400 */
[----:B------:R-:W-:Y:S01]  /*4ce0*/  ISETP.GE.AND P2, PT, R19, R3, PT ;  /* 0x000000031300720c */ /* 0x000fe20003f46270 */
[C---:B--2---:R-:W-:Y:S01]  /*4cf0*/  FFMA.FTZ R21, R0.reuse, R22, R21 ;  /* 0x0000001600157223 */ /* 0x044fe20000010015 */
[C---:B------:R-:W-:Y:S01]  /*4d00*/  FFMA.FTZ R25, R0.reuse, R4, R25 ;  /* 0x0000000400197223 */ /* 0x040fe20000010019 */
[----:B------:R-:W-:-:S03]  /*4d10*/  FFMA.FTZ R41, R0, R20, R41 ;  /* 0x0000001400297223 */ /* 0x000fc60000010029 */
[----:B------:R-:W-:Y:S02]  /*4d20*/  FSEL R179, R21, -INF , !P4 ;  /* 0xff80000015b37808 */ /* 0x000fe40006000000 */
[----:B------:R-:W-:Y:S01]  /*4d30*/  ISETP.GE.AND P4, PT, R19, R184, PT ;  /* 0x000000b81300720c */ /* 0x000fe20003f86270 */
[C---:B---3--:R-:W-:Y:S01]  /*4d40*/  FFMA.FTZ R19, R0.reuse, R4, R27 ;  /* 0x0000000400137223 */ /* 0x048fe2000001001b */
[----:B------:R-:W-:Y:S02]  /*4d50*/  FSEL R4, R25, -INF , !P5 ;  /* 0xff80000019047808 */ /* 0x000fe40006800000 */
[----:B------:R-:W-:Y:S02]  /*4d60*/  FSEL R178, R41, -INF , !P4 ;  /* 0xff80000029b27808 */ /* 0x000fe40006000000 */
[----:B------:R-:W-:Y:S01]  /*4d70*/  FSEL R19, R19, -INF , !P3 ;  /* 0xff80000013137808 */ /* 0x000fe20005800000 */
[----:B-1----:R-:W-:-:S05]  /*4d80*/  FFMA.FTZ R43, R0, R20, R43 ;  /* 0x00000014002b7223 */ /* 0x002fca000001002b */
        /* <DEDUP_REMOVED lines=13> */
.L_x_1971:
        /* <DEDUP_REMOVED lines=59> */
.L_x_1972:
        /* <DEDUP_REMOVED lines=12> */
[----:B------:R-:W-:Y:S02]  /*52d0*/  @!P4 IMAD.MOV.U32 R24, RZ, RZ, R202 ;  /* 0x000000ffff18c224 */ /* 0x000fe400078e00ca */
        /* <DEDUP_REMOVED lines=66> */
.L_x_1970:
[----:B--2---:R-:W-:Y:S01]  /*5700*/  FMNMX3.FTZ R23, R4, R18, R16, !PT ;  /* 0x0000001204177276 */ /* 0x004fe20007810010 */
        /* <DEDUP_REMOVED lines=17> */
[----:B------:R-:W2:Y:S01]  /*5820*/  SHFL.BFLY PT, R20, R23, 0x2, 0x1f ;  /* 0x0c401f0017147f89 */ /* 0x000ea200000e0000 */
[----:B------:R-:W-:-:S02]  /*5830*/  MOV R213, 0xffffffff ;  /* 0xffffffff00d57802 */ /* 0x000fc40000000f00 */
        /* <DEDUP_REMOVED lines=16> */
[----:B------:R-:W-:Y:S04]  /*5940*/  LDSM.16.MT88.4 R72, [R189+0x10000] ;  /* 0x01000000bd48783b */ /* 0x000fe80000004200 */
        /* <DEDUP_REMOVED lines=22> */
[----:B------:R-:W-:Y:S01]  /*5ab0*/  MUFU.EX2 R170, R170 ;  /* 0x000000aa00aa7308 */ /* 0x000fe20000000800 */
[--C-:B------:R-:W-:Y:S01]  /*5ac0*/  FFMA.FTZ R160, R12, UR4, -R181.reuse ;  /* 0x000000040ca07c23 */ /* 0x100fe200080108b5 */
[----:B------:R-:W3:Y:S01]  /*5ad0*/  LDSM.16.MT88.4 R16, [R176+0xc800] ;  /* 0x00c80000b010783b */ /* 0x000ee20000004200 */
[--C-:B------:R-:W-:Y:S01]  /*5ae0*/  FFMA.FTZ R157, R10, UR4, -R181.reuse ;  /* 0x000000040a9d7c23 */ /* 0x100fe200080108b5 */
[----:B------:R-:W4:Y:S01]  /*5af0*/  MUFU.EX2 R169, R169 ;  /* 0x000000a900a97308 */ /* 0x000f220000000800 */
[--C-:B------:R-:W-:Y:S01]  /*5b00*/  FFMA.FTZ R156, R8, UR4, -R181.reuse ;  /* 0x00000004089c7c23 */ /* 0x100fe200080108b5 */
[--C-:B------:R-:W-:Y:S01]  /*5b10*/  FFMA.FTZ R159, R13, UR4, -R174.reuse ;  /* 0x000000040d9f7c23 */ /* 0x100fe200080108ae */
[--C-:B------:R-:W-:Y:S01]  /*5b20*/  FFMA.FTZ R158, R15, UR4, -R174.reuse ;  /* 0x000000040f9e7c23 */ /* 0x100fe200080108ae */
[----:B------:R-:W-:Y:S01]  /*5b30*/  MUFU.EX2 R165, R165 ;  /* 0x000000a500a57308 */ /* 0x000fe20000000800 */
[--C-:B------:R-:W-:Y:S01]  /*5b40*/  FFMA.FTZ R150, R11, UR4, -R174.reuse ;  /* 0x000000040b967c23 */ /* 0x100fe200080108ae */
[--C-:B------:R-:W-:Y:S01]  /*5b50*/  FFMA.FTZ R149, R9, UR4, -R174.reuse ;  /* 0x0000000409957c23 */ /* 0x100fe200080108ae */
[----:B------:R-:W3:Y:S01]  /*5b60*/  LDSM.16.MT88.4 R12, [R172+0xc800] ;  /* 0x00c80000ac0c783b */ /* 0x000ee20000004200 */
[----:B------:R-:W5:Y:S01]  /*5b70*/  MUFU.EX2 R164, R164 ;  /* 0x000000a400a47308 */ /* 0x000f620000000800 */
[----:B------:R-:W-:Y:S01]  /*5b80*/  FFMA.FTZ R183, R208, UR4, -R181 ;  /* 0x00000004d0b77c23 */ /* 0x000fe200080108b5 */
[--C-:B------:R-:W-:Y:S01]  /*5b90*/  FFMA.FTZ R208, R195, UR4, -R174.reuse ;  /* 0x00000004c3d07c23 */ /* 0x100fe200080108ae */
[----:B------:R-:W3:Y:S01]  /*5ba0*/  LDSM.16.MT88.4 R8, [R189+0x10800] ;  /* 0x01080000bd08783b */ /* 0x000ee20000004200 */
[----:B------:R-:W-:Y:S01]  /*5bb0*/  MUFU.EX2 R167, R167 ;  /* 0x000000a700a77308 */ /* 0x000fe20000000800 */
[--C-:B------:R-:W-:Y:S01]  /*5bc0*/  FFMA.FTZ R205, R205, UR4, -R174.reuse ;  /* 0x00000004cdcd7c23 */ /* 0x100fe200080108ae */
[----:B----4-:R-:W-:Y:S01]  /*5bd0*/  F2FP.BF16.F32.PACK_AB R96, R169, R170 ;  /* 0x000000aaa960723e */ /* 0x010fe200000010ff */
[----:B------:R-:W-:Y:S01]  /*5be0*/  LDSM.16.MT88.4 R152, [R176+0xe800] ;  /* 0x00e80000b098783b */ /* 0x000fe20000004200 */
[----:B------:R-:W4:Y:S01]  /*5bf0*/  MUFU.EX2 R166, R166 ;  /* 0x000000a600a67308 */ /* 0x000f220000000800 */
[--C-:B------:R-:W-:Y:S01]  /*5c00*/  FFMA.FTZ R179, R179, UR4, -R174.reuse ;  /* 0x00000004b3b37c23 */ /* 0x100fe200080108ae */
[----:B------:R-:W-:Y:S01]  /*5c10*/  FFMA.FTZ R175, R175, UR4, -R174 ;  /* 0x00000004afaf7c23 */ /* 0x000fe200080108ae */
[----:B------:R-:W-:Y:S01]  /*5c20*/  LDSM.16.MT88.4 R140, [R176+0x10800] ;  /* 0x01080000b08c783b */ /* 0x000fe20000004200 */
[----:B------:R-:W-:Y:S01]  /*5c30*/  MUFU.EX2 R163, R163 ;  /* 0x000000a300a37308 */ /* 0x000fe20000000800 */
[----:B------:R-:W-:Y:S01]  /*5c40*/  FADD.FTZ R170, R170, R169 ;  /* 0x000000a9aaaa7221 */ /* 0x000fe20000010000 */
[----:B-----5:R-:W-:Y:S01]  /*5c50*/  F2FP.BF16.F32.PACK_AB R98, R164, R165 ;  /* 0x000000a5a462723e */ /* 0x020fe200000010ff */
[----:B------:R-:W-:Y:S01]  /*5c60*/  LDSM.16.MT88.4 R136, [R189+0xc800] ;  /* 0x00c80000bd88783b */ /* 0x000fe20000004200 */
[----:B------:R-:W5:Y:S01]  /*5c70*/  MUFU.EX2 R162, R162 ;  /* 0x000000a200a27308 */ /* 0x000f620000000800 */
[----:B------:R-:W-:-:S02]  /*5c80*/  FADD.FTZ R165, R165, R170 ;  /* 0x000000aaa5a57221 */ /* 0x000fc40000010000 */
[----:B------:R-:W-:Y:S01]  /*5c90*/  LDSM.16.MT88.4 R32, [R171+0xc800] ;  /* 0x00c80000ab20783b */ /* 0x000fe20000004200 */
[----:B------:R-:W-:Y:S01]  /*5ca0*/  MUFU.EX2 R161, R161 ;  /* 0x000000a100a17308 */ /* 0x000fe20000000800 */
[----:B------:R-:W-:Y:S01]  /*5cb0*/  FADD.FTZ R164, R164, R165 ;  /* 0x000000a5a4a47221 */ /* 0x000fe20000010000 */
[----:B----4-:R-:W-:Y:S01]  /*5cc0*/  F2FP.BF16.F32.PACK_AB R97, R166, R167 ;  /* 0x000000a7a661723e */ /* 0x010fe200000010ff */
[----:B------:R-:W-:Y:S01]  /*5cd0*/  LDSM.16.MT88.4 R28, [R189+0xe800] ;  /* 0x00e80000bd1c783b */ /* 0x000fe20000004200 */
[----:B------:R-:W4:Y:S01]  /*5ce0*/  MUFU.EX2 R160, R160 ;  /* 0x000000a000a07308 */ /* 0x000f220000000800 */
[----:B------:R-:W-:Y:S02]  /*5cf0*/  FADD.FTZ R166, R167, R166 ;  /* 0x000000a6a7a67221 */ /* 0x000fe40000010000 */
[----:B------:R-:W-:Y:S01]  /*5d00*/  LDSM.16.MT88.4 R24, [R172+0xe800] ;  /* 0x00e80000ac18783b */ /* 0x000fe20000004200 */
[----:B------:R-:W-:Y:S01]  /*5d10*/  MUFU.EX2 R157, R157 ;  /* 0x0000009d009d7308 */ /* 0x000fe20000000800 */
[----:B-----5:R-:W-:Y:S01]  /*5d20*/  F2FP.BF16.F32.PACK_AB R99, R162, R163 ;  /* 0x000000a3a263723e */ /* 0x020fe200000010ff */
[----:B------:R-:W-:-:S02]  /*5d30*/  FADD.FTZ R163, R163, R166 ;  /* 0x000000a6a3a37221 */ /* 0x000fc40000010000 */
[----:B------:R-:W-:Y:S02]  /*5d40*/  MUFU.EX2 R156, R156 ;  /* 0x0000009c009c7308 */ /* 0x000fe40000000800 */
[----:B------:R-:W-:Y:S02]  /*5d50*/  FADD.FTZ R162, R162, R163 ;  /* 0x000000a3a2a27221 */ /* 0x000fe40000010000 */
[----:B------:R-:W-:Y:S01]  /*5d60*/  MUFU.EX2 R159, R159 ;  /* 0x0000009f009f7308 */ /* 0x000fe20000000800 */
[C---:B------:R-:W-:Y:S03]  /*5d70*/  HMMA.16816.F32.BF16 R120, R96.reuse, R116, RZ ;  /* 0x000000746078723c */ /* 0x040fe600000418ff */
[----:B------:R-:W5:Y:S04]  /*5d80*/  MUFU.EX2 R158, R158 ;  /* 0x0000009e009e7308 */ /* 0x000f680000000800 */
[----:B------:R-:W-:Y:S01]  /*5d90*/  MUFU.EX2 R150, R150 ;  /* 0x0000009600967308 */ /* 0x000fe20000000800 */
[C---:B------:R-:W-:Y:S03]  /*5da0*/  HMMA.16816.F32.BF16 R116, R96.reuse, R118, RZ ;  /* 0x000000766074723c */ /* 0x040fe600000418ff */
[----:B------:R-:W5:Y:S04]  /*5db0*/  MUFU.EX2 R149, R149 ;  /* 0x0000009500957308 */ /* 0x000f680000000800 */
        /* <DEDUP_REMOVED lines=9> */
[C---:B--2---:R-:W-:Y:S08]  /*5e50*/  HMMA.16816.F32.BF16 R60, R96.reuse, R64, RZ ;  /* 0x00000040603c723c */ /* 0x044ff000000418ff */
[C---:B------:R-:W-:Y:S08]  /*5e60*/  HMMA.16816.F32.BF16 R68, R96.reuse, R72, RZ ;  /* 0x000000486044723c */ /* 0x040ff000000418ff */
[C---:B-1----:R-:W-:Y:S08]  /*5e70*/  HMMA.16816.F32.BF16 R84, R96.reuse, R88, RZ ;  /* 0x000000586054723c */ /* 0x042ff000000418ff */
        /* <DEDUP_REMOVED lines=11> */
[----:B----4-:R-:W-:Y:S01]  /*5f30*/  F2FP.BF16.F32.PACK_AB R4, R160, R161 ;  /* 0x000000a1a004723e */ /* 0x010fe200000010ff */
[----:B------:R-:W-:Y:S01]  /*5f40*/  FADD.FTZ R161, R161, R164 ;  /* 0x000000a4a1a17221 */ /* 0x000fe20000010000 */
[----:B-----5:R-:W-:-:S03]  /*5f50*/  F2FP.BF16.F32.PACK_AB R5, R158, R159 ;  /* 0x0000009f9e05723e */ /* 0x020fc600000010ff */
[----:B------:R-:W-:Y:S02]  /*5f60*/  FADD.FTZ R160, R160, R161 ;  /* 0x000000a1a0a07221 */ /* 0x000fe40000010000 */
[----:B------:R-:W-:Y:S01]  /*5f70*/  HMMA.16816.F32.BF16 R96, R96, R6, RZ ;  /* 0x000000066060723c */ /* 0x000fe200000418ff */
[----:B------:R-:W-:Y:S01]  /*5f80*/  F2FP.BF16.F32.PACK_AB R6, R156, R157 ;  /* 0x0000009d9c06723e */ /* 0x000fe200000010ff */
[----:B------:R-:W-:Y:S01]  /*5f90*/  FADD.FTZ R157, R157, R160 ;  /* 0x000000a09d9d7221 */ /* 0x000fe20000010000 */
[----:B------:R-:W-:-:S03]  /*5fa0*/  F2FP.BF16.F32.PACK_AB R7, R149, R150 ;  /* 0x000000969507723e */ /* 0x000fc600000010ff */
[----:B------:R-:W-:-:S04]  /*5fb0*/  FADD.FTZ R156, R156, R157 ;  /* 0x0000009d9c9c7221 */ /* 0x000fc80000010000 */
[C---:B------:R-:W-:Y:S08]  /*5fc0*/  HMMA.16816.F32.BF16 R120, R4.reuse, R16, R120 ;  /* 0x000000100478723c */ /* 0x040ff00000041878 */
        /* <DEDUP_REMOVED lines=19> */
[----:B------:R4:W-:Y:S04]  /*6100*/  MUFU.EX2 R193, R16 ;  /* 0x0000001000c17308 */ /* 0x0009e80000000800 */
[----:B------:R-:W5:Y:S01]  /*6110*/  MUFU.EX2 R200, R200 ;  /* 0x000000c800c87308 */ /* 0x000f620000000800 */
[C---:B--2---:R-:W-:Y:S03]  /*6120*/  HMMA.16816.F32.BF16 R92, R4.reuse, R12, R92 ;  /* 0x0000000c045c723c */ /* 0x044fe6000004185c */
[----:B------:R2:W3:Y:S05]  /*6130*/  MUFU.EX2 R195, R21 ;  /* 0x0000001500c37308 */ /* 0x0004ea0000000800 */
[C---:B------:R-:W-:Y:S01]  /*6140*/  HMMA.16816.F32.BF16 R96, R4.reuse, R14, R96 ;  /* 0x0000000e0460723c */ /* 0x040fe20000041860 */
[----:B----4-:R-:W4:Y:S04]  /*6150*/  LDSM.16.MT88.4 R16, [R189+0xf000] ;  /* 0x00f00000bd10783b */ /* 0x010f280000004200 */
[----:B------:R-:W4:Y:S03]  /*6160*/  LDSM.16.MT88.4 R12, [R189+0x11000] ;  /* 0x01100000bd0c783b */ /* 0x000f260000004200 */
        /* <DEDUP_REMOVED lines=18> */
[----:B------:R-:W-:Y:S01]  /*6290*/  HMMA.16816.F32.BF16 R64, R4, R22, R64 ;  /* 0x000000160440723c */ /* 0x000fe20000041840 */
[----:B-1----:R-:W-:Y:S01]  /*62a0*/  F2FP.BF16.F32.PACK_AB R4, R198, R183 ;  /* 0x000000b7c604723e */ /* 0x002fe200000010ff */
[----:B--2---:R-:W-:Y:S01]  /*62b0*/  LDSM.16.MT88.4 R20, [R171+0xf000] ;  /* 0x00f00000ab14783b */ /* 0x004fe20000004200 */
[----:B-----5:R-:W-:-:S02]  /*62c0*/  F2FP.BF16.F32.PACK_AB R5, R197, R200 ;  /* 0x000000c8c505723e */ /* 0x020fc400000010ff */
[----:B------:R-:W-:Y:S02]  /*62d0*/  F2FP.BF16.F32.PACK_AB R6, R193, R196 ;  /* 0x000000c4c106723e */ /* 0x000fe400000010ff */
[----:B---3--:R-:W-:-:S07]  /*62e0*/  F2FP.BF16.F32.PACK_AB R7, R208, R195 ;  /* 0x000000c3d007723e */ /* 0x008fce00000010ff */
[C---:B------:R-:W-:Y:S08]  /*62f0*/  HMMA.16816.F32.BF16 R120, R4.reuse, R8, R120 ;  /* 0x000000080478723c */ /* 0x040ff00000041878 */
        /* <DEDUP_REMOVED lines=8> */
[C---:B------:R-:W-:Y:S01]  /*6380*/  HMMA.16816.F32.BF16 R48, R4.reuse, R154, R48 ;  /* 0x0000009a0430723c */ /* 0x040fe20000041830 */
[--C-:B------:R-:W-:Y:S01]  /*6390*/  FFMA.FTZ R155, R178, UR4, -R181.reuse ;  /* 0x00000004b29b7c23 */ /* 0x100fe200080108b5 */
[--C-:B------:R-:W-:Y:S01]  /*63a0*/  FFMA.FTZ R178, R177, UR4, -R174.reuse ;  /* 0x00000004b1b27c23 */ /* 0x100fe200080108ae */
[--C-:B------:R-:W-:Y:S01]  /*63b0*/  FFMA.FTZ R154, R180, UR4, -R181.reuse ;  /* 0x00000004b49a7c23 */ /* 0x100fe200080108b5 */
[----:B------:R-:W-:Y:S01]  /*63c0*/  FFMA.FTZ R174, R173, UR4, -R174 ;  /* 0x00000004adae7c23 */ /* 0x000fe200080108ae */
[----:B------:R-:W-:Y:S03]  /*63d0*/  MUFU.EX2 R177, R179 ;  /* 0x000000b300b17308 */ /* 0x000fe60000000800 */
[C---:B------:R-:W-:Y:S01]  /*63e0*/  HMMA.16816.F32.BF16 R44, R4.reuse, R152, R44 ;  /* 0x00000098042c723c */ /* 0x040fe2000004182c */
[--C-:B------:R-:W-:Y:S01]  /*63f0*/  FFMA.FTZ R152, R194, UR4, -R181.reuse ;  /* 0x00000004c2987c23 */ /* 0x100fe200080108b5 */
[----:B------:R-:W-:Y:S01]  /*6400*/  FFMA.FTZ R153, R182, UR4, -R181 ;  /* 0x00000004b6997c23 */ /* 0x000fe200080108b5 */
[----:B------:R-:W-:Y:S04]  /*6410*/  MUFU.EX2 R154, R154 ;  /* 0x0000009a009a7308 */ /* 0x000fe80000000800 */
[----:B------:R-:W-:Y:S01]  /*6420*/  MUFU.EX2 R152, R152 ;  /* 0x0000009800987308 */ /* 0x000fe20000000800 */
[C---:B-1----:R-:W-:Y:S03]  /*6430*/  HMMA.16816.F32.BF16 R84, R4.reuse, R8, R84 ;  /* 0x000000080454723c */ /* 0x042fe60000041854 */
[----:B------:R-:W1:Y:S04]  /*6440*/  MUFU.EX2 R153, R153 ;  /* 0x0000009900997308 */ /* 0x000e680000000800 */
[----:B------:R-:W-:Y:S01]  /*6450*/  MUFU.EX2 R155, R155 ;  /* 0x0000009b009b7308 */ /* 0x000fe20000000800 */
[C---:B------:R-:W-:Y:S01]  /*6460*/  HMMA.16816.F32.BF16 R88, R4.reuse, R10, R88 ;  /* 0x0000000a0458723c */ /* 0x040fe20000041858 */
[----:B------:R-:W4:Y:S02]  /*6470*/  LDSM.16.MT88.4 R8, [R172+0xf800] ;  /* 0x00f80000ac08783b */ /* 0x000f240000004200 */
[----:B------:R-:W5:Y:S04]  /*6480*/  MUFU.EX2 R178, R178 ;  /* 0x000000b200b27308 */ /* 0x000f680000000800 */
[----:B------:R-:W-:Y:S01]  /*6490*/  MUFU.EX2 R173, R175 ;  /* 0x000000af00ad7308 */ /* 0x000fe20000000800 */
[C---:B------:R-:W-:Y:S03]  /*64a0*/  HMMA.16816.F32.BF16 R76, R4.reuse, R140, R76 ;  /* 0x0000008c044c723c */ /* 0x040fe6000004184c */
[----:B------:R-:W3:Y:S05]  /*64b0*/  MUFU.EX2 R174, R174 ;  /* 0x000000ae00ae7308 */ /* 0x000eea0000000800 */
        /* <DEDUP_REMOVED lines=19> */
[----:B-1----:R-:W-:Y:S01]  /*65f0*/  F2FP.BF16.F32.PACK_AB R4, R153, R152 ;  /* 0x000000989904723e */ /* 0x002fe200000010ff */
[----:B------:R-:W1:Y:S01]  /*6600*/  LDSM.16.MT88.4 R16, [R189+0xf800] ;  /* 0x00f80000bd10783b */ /* 0x000e620000004200 */
[----:B-----5:R-:W-:-:S02]  /*6610*/  F2FP.BF16.F32.PACK_AB R5, R178, R177 ;  /* 0x000000b1b205723e */ /* 0x020fc400000010ff */
[----:B------:R-:W-:Y:S02]  /*6620*/  F2FP.BF16.F32.PACK_AB R6, R155, R154 ;  /* 0x0000009a9b06723e */ /* 0x000fe400000010ff */
[----:B---3--:R-:W-:-:S07]  /*6630*/  F2FP.BF16.F32.PACK_AB R7, R174, R173 ;  /* 0x000000adae07723e */ /* 0x008fce00000010ff */
[C---:B------:R-:W-:Y:S08]  /*6640*/  HMMA.16816.F32.BF16 R120, R4.reuse, R12, R120 ;  /* 0x0000000c0478723c */ /* 0x040ff00000041878 */
[C---:B------:R-:W-:Y:S01]  /*6650*/  HMMA.16816.F32.BF16 R116, R4.reuse, R14, R116 ;  /* 0x0000000e0474723c */ /* 0x040fe20000041874 */
[----:B------:R-:W2:Y:S07]  /*6660*/  LDSM.16.MT88.4 R12, [R171+0xf800] ;  /* 0x00f80000ab0c783b */ /* 0x000eae0000004200 */
[C---:B----4-:R-:W-:Y:S08]  /*6670*/  HMMA.16816.F32.BF16 R52, R4.reuse, R8, R52 ;  /* 0x000000080434723c */ /* 0x050ff00000041834 */
        /* <DEDUP_REMOVED lines=11> */
[----:B------:R-:W-:-:S03]  /*6730*/  FADD.FTZ R149, R149, R150 ;  /* 0x0000009695957221 */ /* 0x000fc60000010000 */
        /* <DEDUP_REMOVED lines=96> */
.L_x_1974:
[----:B------:R-:W-:Y:S01]  /*6d40*/  UMOV UR4, URZ ;  /* 0x000000ff00047c82 */ /* 0x000fe20008000000 */
[----:B------:R-:W-:Y:S01]  /*6d50*/  IMAD.SHL.U32 R4, R144, 0x40, RZ ;  /* 0x0000004090047824 */ /* 0x000fe200078e00ff */
[----:B------:R-:W-:-:S05]  /*6d60*/  IADD3 R5, P2, PT, RZ, -UR4, RZ ;  /* 0x80000004ff057c10 */ /* 0x000fca000ff5e0ff */
[----:B------:R-:W-:-:S05]  /*6d70*/  IMAD.X R4, RZ, RZ, ~R4, P2 ;  /* 0x000000ffff047224 */ /* 0x000fca00010e0e04 */
[----:B------:R-:W-:-:S04]  /*6d80*/  SHF.R.S64 R5, R5, 0x1f, R4 ;  /* 0x0000001f05057819 */ /* 0x000fc80000001004 */
[----:B------:R-:W-:-:S04]  /*6d90*/  IADD3 R204, P2, PT, R5, R204, RZ ;  /* 0x000000cc05cc7210 */ /* 0x000fc80007f5e0ff */
[----:B------:R-:W-:-:S09]  /*6da0*/  LEA.HI.X.SX32 R203, R4, R203, 0x1, P2 ;  /* 0x000000cb04cb7211 */ /* 0x000fd200010f0eff */
.L_x_1975:
        /* <DEDUP_REMOVED lines=18> */
[----:B------:R-:W-:Y:S01]  /*6ed0*/  ISETP.GE.AND P3, PT, R217, UR4, PT ;  /* 0x00000004d9007c0c */ /* 0x000fe2000bf66270 */
[----:B------:R-:W1:Y:S01]  /*6ee0*/  LDCU UR4, c[0x0][0x50c] ;  /* 0x0000a180ff0477ac */ /* 0x000e620008000800 */
[----:B------:R-:W-:-:S02]  /*6ef0*/  LOP3.LUT R6, R148, R147, R6, 0xf6, !PT ;  /* 0x0000009394067212 */ /* 0x000fc400078ef606 */
[----:B------:R-:W-:Y:S02]  /*6f00*/  SEL R197, R197, 0xffffffe0, !P1 ;  /* 0xffffffe0c5c57807 */ /* 0x000fe40004800000 */
[----:B------:R-:W-:-:S03]  /*6f10*/  LEA R181, R6, UR5, 0x1 ;  /* 0x0000000506b57c11 */ /* 0x000fc6000f8e08ff */
[----:B------:R-:W-:Y:S02]  /*6f20*/  @!P5 IMAD.MOV.U32 R205, RZ, RZ, R203 ;  /* 0x000000ffffcdd224 */ /* 0x000fe400078e00cb */
[C---:B------:R-:W-:Y:S02]  /*6f30*/  IMAD.IADD R180, R197.reuse, 0x1, R181 ;  /* 0x00000001c5b47824 */ /* 0x040fe400078e02b5 */
[----:B------:R-:W-:Y:S01]  /*6f40*/  IMAD.IADD R193, R196, 0x1, R197 ;  /* 0x00000001c4c17824 */ /* 0x000fe200078e02c5 */
[----:B------:R-:W-:Y:S01]  /*6f50*/  @!PT LDS RZ, [RZ] ;  /* 0x00000000fffff984 */ /* 0x000fe20000000800 */
[----:B------:R-:W-:Y:S01]  /*6f60*/  @!PT LDS RZ, [RZ] ;  /* 0x00000000fffff984 */ /* 0x000fe20000000800 */
[----:B------:R-:W-:Y:S01]  /*6f70*/  @!PT LDS RZ, [RZ] ;  /* 0x00000000fffff984 */ /* 0x000fe20000000800 */
[----:B------:R2:W-:Y:S01]  /*6f80*/  @!P5 LDGSTS.E.BYPASS.LTC128B.128 [R219+0xc000], desc[UR16][R204.64] ;  /* 0x0c000000ccdbdfae */ /* 0x0005e2000b981a10 */
[----:B------:R-:W-:Y:S02]  /*6f90*/  IMAD.IADD R194, R168, 0x1, R181 ;  /* 0x00000001a8c27824 */ /* 0x000fe400078e02b5 */
[----:B------:R-:W-:Y:S01]  /*6fa0*/  IMAD.IADD R196, R196, 0x1, R168 ;  /* 0x00000001c4c47824 */ /* 0x000fe200078e02a8 */
[----:B------:R-:W-:Y:S01]  /*6fb0*/  @P5 STS.128 [R219+0xc000], RZ ;  /* 0x00c000ffdb005388 */ /* 0x000fe20000000c00 */
[----:B------:R-:W-:-:S02]  /*6fc0*/  IMAD.IADD R195, R197, 0x1, R194 ;  /* 0x00000001c5c37824 */ /* 0x000fc400078e02c2 */
        /* <DEDUP_REMOVED lines=59> */
[----:B--2---:R-:W2:Y:S04]  /*7380*/  LDSM.16.M88.4 R8, [R192+UR5+0x6000] ;  /* 0x00600005c008783b */ /* 0x004ea80008000200 */
[----:B------:R-:W5:Y:S04]  /*7390*/  LDSM.16.M88.4 R144, [R192+UR5+0x6800] ;  /* 0x00680005c090783b */ /* 0x000f680008000200 */
[----:B------:R-:W1:Y:S04]  /*73a0*/  LDSM.16.M88.4 R160, [R192+UR5+0x7000] ;  /* 0x00700005c0a0783b */ /* 0x000e680008000200 */
[----:B---3--:R-:W3:Y:S04]  /*73b0*/  LDSM.16.M88.4 R12, [R192+UR5+0x7800] ;  /* 0x00780005c00c783b */ /* 0x008ee80008000200 */
[----:B------:R-:W-:Y:S04]  /*73c0*/  LDSM.16.M88.4 R148, [R180] ;  /* 0x00000000b494783b */ /* 0x000fe80000000200 */
[----:B----4-:R-:W4:Y:S04]  /*73d0*/  LDSM.16.M88.4 R16, [R193+0x6000] ;  /* 0x00600000c110783b */ /* 0x010f280000000200 */
[----:B------:R-:W4:Y:S04]  /*73e0*/  LDSM.16.M88.4 R32, [R193+0x6800] ;  /* 0x00680000c120783b */ /* 0x000f280000000200 */
[----:B------:R-:W4:Y:S04]  /*73f0*/  LDSM.16.M88.4 R28, [R193+0x7000] ;  /* 0x00700000c11c783b */ /* 0x000f280000000200 */
[----:B------:R-:W4:Y:S04]  /*7400*/  LDSM.16.M88.4 R164, [R193+0x7800] ;  /* 0x00780000c1a4783b */ /* 0x000f280000000200 */
[----:B------:R-:W-:Y:S01]  /*7410*/  LDSM.16.M88.4 R24, [R196+0x6000] ;  /* 0x00600000c418783b */ /* 0x000fe20000000200 */
[C---:B--2---:R-:W-:Y:S03]  /*7420*/  HMMA.16816.F32.BF16 R4, R136.reuse, R8, RZ ;  /* 0x000000088804723c */ /* 0x044fe600000418ff */
[----:B------:R-:W-:Y:S04]  /*7430*/  LDSM.16.M88.4 R172, [R196+0x7000] ;  /* 0x00700000c4ac783b */ /* 0x000fe80000000200 */
[----:B------:R-:W-:Y:S01]  /*7440*/  LDSM.16.M88.4 R152, [R197+0x6000] ;  /* 0x00600000c598783b */ /* 0x000fe20000000200 */
[C---:B-----5:R-:W-:Y:S03]  /*7450*/  HMMA.16816.F32.BF16 R20, R136.reuse, R144, RZ ;  /* 0x000000908814723c */ /* 0x060fe600000418ff */
[----:B------:R-:W-:Y:S04]  /*7460*/  LDSM.16.M88.4 R168, [R197+0x6800] ;  /* 0x00680000c5a8783b */ /* 0x000fe80000000200 */
[----:B------:R-:W-:Y:S01]  /*7470*/  LDSM.16.M88.4 R176, [R196+0x8800] ;  /* 0x00880000c4b0783b */ /* 0x000fe20000000200 */
[C---:B------:R-:W-:Y:S03]  /*7480*/  HMMA.16816.F32.BF16 R8, R136.reuse, R10, RZ ;  /* 0x0000000a8808723c */ /* 0x040fe600000418ff */
[----:B------:R-:W0:Y:S05]  /*7490*/  LDGDEPBAR ;  /* 0x00000000000079af */ /* 0x000e2a0000000000 */
[C---:B------:R-:W-:Y:S08]  /*74a0*/  HMMA.16816.F32.BF16 R144, R136.reuse, R146, RZ ;  /* 0x000000928890723c */ /* 0x040ff000000418ff */
[C---:B-1----:R-:W-:Y:S08]  /*74b0*/  HMMA.16816.F32.BF16 R140, R136.reuse, R160, RZ ;  /* 0x000000a0888c723c */ /* 0x042ff000000418ff */
[C---:B------:R-:W-:Y:S08]  /*74c0*/  HMMA.16816.F32.BF16 R160, R136.reuse, R162, RZ ;  /* 0x000000a288a0723c */ /* 0x040ff000000418ff */
[C---:B---3--:R-:W-:Y:S08]  /*74d0*/  HMMA.16816.F32.BF16 R156, R136.reuse, R12, RZ ;  /* 0x0000000c889c723c */ /* 0x048ff000000418ff */
        /* <DEDUP_REMOVED lines=15> */
[C---:B-1----:R-:W-:Y:S08]  /*75d0*/  HMMA.16816.F32.BF16 R4, R12.reuse, R24, R4 ;  /* 0x000000180c04723c */ /* 0x042ff00000041804 */
[C---:B------:R-:W-:Y:S01]  /*75e0*/  HMMA.16816.F32.BF16 R8, R12.reuse, R26, R8 ;  /* 0x0000001a0c08723c */ /* 0x040fe20000041808 */
[----:B------:R-:W-:Y:S07]  /*75f0*/  LDSM.16.M88.4 R24, [R192+UR5+0x8000] ;  /* 0x00800005c018783b */ /* 0x000fee0008000200 */
[C---:B--2---:R-:W-:Y:S08]  /*7600*/  HMMA.16816.F32.BF16 R20, R12.reuse, R16, R20 ;  /* 0x000000100c14723c */ /* 0x044ff00000041814 */
[C---:B------:R-:W-:Y:S01]  /*7610*/  HMMA.16816.F32.BF16 R144, R12.reuse, R18, R144 ;  /* 0x000000120c90723c */ /* 0x040fe20000041890 */
[----:B------:R-:W1:Y:S07]  /*7620*/  LDSM.16.M88.4 R16, [R181+0x2000] ;  /* 0x00200000b510783b */ /* 0x000e6e0000000200 */
[C---:B------:R-:W-:Y:S08]  /*7630*/  HMMA.16816.F32.BF16 R140, R12.reuse, R172, R140 ;  /* 0x000000ac0c8c723c */ /* 0x040ff0000004188c */
[C---:B------:R-:W-:Y:S01]  /*7640*/  HMMA.16816.F32.BF16 R160, R12.reuse, R174, R160 ;  /* 0x000000ae0ca0723c */ /* 0x040fe200000418a0 */
[----:B------:R-:W-:Y:S07]  /*7650*/  LDSM.16.M88.4 R172, [R196+0x9000] ;  /* 0x00900000c4ac783b */ /* 0x000fee0000000200 */
[C---:B---3--:R-:W-:Y:S08]  /*7660*/  HMMA.16816.F32.BF16 R156, R12.reuse, R32, R156 ;  /* 0x000000200c9c723c */ /* 0x048ff0000004189c */
[----:B------:R-:W-:Y:S01]  /*7670*/  HMMA.16816.F32.BF16 R136, R12, R34, R136 ;  /* 0x000000220c88723c */ /* 0x000fe20000041888 */
[----:B------:R-:W2:Y:S04]  /*7680*/  LDSM.16.M88.4 R12, [R192+UR5+0x8800] ;  /* 0x00880005c00c783b */ /* 0x000ea80008000200 */
[----:B------:R-:W3:Y:S03]  /*7690*/  LDSM.16.M88.4 R32, [R192+UR5+0x9000] ;  /* 0x00900005c020783b */ /* 0x000ee60008000200 */
[C---:B----4-:R-:W-:Y:S08]  /*76a0*/  HMMA.16816.F32.BF16 R4, R28.reuse, R152, R4 ;  /* 0x000000981c04723c */ /* 0x050ff00000041804 */
[C---:B------:R-:W-:Y:S01]  /*76b0*/  HMMA.16816.F32.BF16 R8, R28.reuse, R154, R8 ;  /* 0x0000009a1c08723c */ /* 0x040fe20000041808 */
[----:B------:R-:W4:Y:S07]  /*76c0*/  LDSM.16.M88.4 R152, [R192+UR5+0x9800] ;  /* 0x00980005c098783b */ /* 0x000f2e0008000200 */
[C---:B------:R-:W-:Y:S08]  /*76d0*/  HMMA.16816.F32.BF16 R20, R28.reuse, R168, R20 ;  /* 0x000000a81c14723c */ /* 0x040ff00000041814 */
[C---:B------:R-:W-:Y:S01]  /*76e0*/  HMMA.16816.F32.BF16 R144, R28.reuse, R170, R144 ;  /* 0x000000aa1c90723c */ /* 0x040fe20000041890 */
[----:B------:R-:W-:Y:S07]  /*76f0*/  LDSM.16.M88.4 R168, [R196+0x9800] ;  /* 0x00980000c4a8783b */ /* 0x000fee0000000200 */
[C---:B-----5:R-:W-:Y:S08]  /*7700*/  HMMA.16816.F32.BF16 R140, R28.reuse, R164, R140 ;  /* 0x000000a41c8c723c */ /* 0x060ff0000004188c */
        /* <DEDUP_REMOVED lines=17> */
[----:B------:R-:W-:Y:S04]  /*7820*/  LDSM.16.M88.4 R152, [R194+0x2000] ;  /* 0x00200000c298783b */ /* 0x000fe80000000200 */
[----:B------:R-:W4:Y:S03]  /*7830*/  LDSM.16.M88.4 R16, [R196+0x8000] ;  /* 0x00800000c410783b */ /* 0x000f260000000200 */
[C---:B-1----:R-:W-:Y:S08]  /*7840*/  HMMA.16816.F32.BF16 R20, R24.reuse, R28, R20 ;  /* 0x0000001c1814723c */ /* 0x042ff00000041814 */
[C---:B------:R-:W-:Y:S01]  /*7850*/  HMMA.16816.F32.BF16 R144, R24.reuse, R30, R144 ;  /* 0x0000001e1890723c */ /* 0x040fe20000041890 */
[----:B------:R-:W-:Y:S07]  /*7860*/  LDSM.16.M88.4 R28, [R197+0x8000] ;  /* 0x00800000c51c783b */ /* 0x000fee0000000200 */
[C---:B--2---:R-:W-:Y:S08]  /*7870*/  HMMA.16816.F32.BF16 R140, R24.reuse, R12, R140 ;  /* 0x0000000c188c723c */ /* 0x044ff0000004188c */
[C---:B------:R-:W-:Y:S01]  /*7880*/  HMMA.16816.F32.BF16 R160, R24.reuse, R14, R160 ;  /* 0x0000000e18a0723c */ /* 0x040fe200000418a0 */
[----:B------:R-:W1:Y:S07]  /*7890*/  LDSM.16.M88.4 R12, [R195+0x2000] ;  /* 0x00200000c30c783b */ /* 0x000e6e0000000200 */
[C---:B------:R-:W-:Y:S08]  /*78a0*/  HMMA.16816.F32.BF16 R4, R24.reuse, R148, R4 ;  /* 0x000000941804723c */ /* 0x040ff00000041804 */
[C---:B------:R-:W-:Y:S01]  /*78b0*/  HMMA.16816.F32.BF16 R8, R24.reuse, R150, R8 ;  /* 0x000000961808723c */ /* 0x040fe20000041808 */
[----:B------:R-:W2:Y:S07]  /*78c0*/  LDSM.16.M88.4 R148, [R197+0x8800] ;  /* 0x00880000c594783b */ /* 0x000eae0000000200 */
[C---:B---3--:R-:W-:Y:S08]  /*78d0*/  HMMA.16816.F32.BF16 R156, R24.reuse, R32, R156 ;  /* 0x00000020189c723c */ /* 0x048ff0000004189c */
[----:B------:R-:W-:Y:S01]  /*78e0*/  HMMA.16816.F32.BF16 R136, R24, R34, R136 ;  /* 0x000000221888723c */ /* 0x000fe20000041888 */
[----:B------:R-:W3:Y:S04]  /*78f0*/  LDSM.16.M88.4 R24, [R197+0x9000] ;  /* 0x00900000c518783b */ /* 0x000ee80000000200 */
[----:B------:R-:W5:Y:S03]  /*7900*/  LDSM.16.M88.4 R32, [R197+0x9800] ;  /* 0x00980000c520783b */ /* 0x000f660000000200 */
[C---:B----4-:R-:W-:Y:S08]  /*7910*/  HMMA.16816.F32.BF16 R4, R152.reuse, R16, R4 ;  /* 0x000000109804723c */ /* 0x050ff00000041804 */
[C---:B------:R-:W-:Y:S01]  /*7920*/  HMMA.16816.F32.BF16 R8, R152.reuse, R18, R8 ;  /* 0x000000129808723c */ /* 0x040fe20000041808 */
[----:B------:R-:W4:Y:S07]  /*7930*/  LDSM.16.M88.4 R16, [R192+UR5+0xa000] ;  /* 0x00a00005c010783b */ /* 0x000f2e0008000200 */
[C---:B------:R-:W-:Y:S08]  /*7940*/  HMMA.16816.F32.BF16 R20, R152.reuse, R176, R20 ;  /* 0x000000b09814723c */ /* 0x040ff00000041814 */
[C---:B------:R-:W-:Y:S01]  /*7950*/  HMMA.16816.F32.BF16 R144, R152.reuse, R178, R144 ;  /* 0x000000b29890723c */ /* 0x040fe20000041890 */
[----:B------:R-:W4:Y:S07]  /*7960*/  LDSM.16.M88.4 R176, [R192+UR5+0xb800] ;  /* 0x00b80005c0b0783b */ /* 0x000f2e0008000200 */
[C---:B------:R-:W-:Y:S08]  /*7970*/  HMMA.16816.F32.BF16 R140, R152.reuse, R172, R140 ;  /* 0x000000ac988c723c */ /* 0x040ff0000004188c */
[C---:B------:R-:W-:Y:S01]  /*7980*/  HMMA.16816.F32.BF16 R160, R152.reuse, R174, R160 ;  /* 0x000000ae98a0723c */ /* 0x040fe200000418a0 */
[----:B------:R-:W-:Y:S07]  /*7990*/  LDSM.16.M88.4 R172, [R197+0xa000] ;  /* 0x00a00000c5ac783b */ /* 0x000fee0000000200 */
[C---:B------:R-:W-:Y:S08]  /*79a0*/  HMMA.16816.F32.BF16 R156, R152.reuse, R168, R156 ;  /* 0x000000a8989c723c */ /* 0x040ff0000004189c */
[----:B------:R-:W-:Y:S01]  /*79b0*/  HMMA.16816.F32.BF16 R136, R152, R170, R136 ;  /* 0x000000aa9888723c */ /* 0x000fe20000041888 */
[----:B------:R-:W-:Y:S04]  /*79c0*/  LDSM.16.M88.4 R152, [R180+0x4000] ;  /* 0x00400000b498783b */ /* 0x000fe80000000200 */
[----:B------:R-:W-:Y:S03]  /*79d0*/  LDSM.16.M88.4 R168, [R193+0xa800] ;  /* 0x00a80000c1a8783b */ /* 0x000fe60000000200 */
[C---:B-1----:R-:W-:Y:S01]  /*79e0*/  HMMA.16816.F32.BF16 R4, R12.reuse, R28, R4 ;  /* 0x0000001c0c04723c */ /* 0x042fe20000041804 */
[----:B------:R-:W-:Y:S07]  /*79f0*/  LDSM.16.M88.4 R180, [R192+UR5+0xb000] ;  /* 0x00b00005c0b4783b */ /* 0x000fee0008000200 */
[C---:B------:R-:W-:Y:S01]  /*7a00*/  HMMA.16816.F32.BF16 R8, R12.reuse, R30, R8 ;  /* 0x0000001e0c08723c */ /* 0x040fe20000041808 */
[----:B------:R-:W1:Y:S07]  /*7a10*/  LDSM.16.M88.4 R28, [R193+0xa000] ;  /* 0x00a00000c11c783b */ /* 0x000e6e0000000200 */
[C---:B--2---:R-:W-:Y:S08]  /*7a20*/  HMMA.16816.F32.BF16 R20, R12.reuse, R148, R20 ;  /* 0x000000940c14723c */ /* 0x044ff00000041814 */
[C---:B------:R-:W-:Y:S01]  /*7a30*/  HMMA.16816.F32.BF16 R144, R12.reuse, R150, R144 ;  /* 0x000000960c90723c */ /* 0x040fe20000041890 */
[----:B------:R-:W-:Y:S07]  /*7a40*/  LDSM.16.M88.4 R148, [R193+0xb800] ;  /* 0x00b80000c194783b */ /* 0x000fee0000000200 */
[C---:B---3--:R-:W-:Y:S08]  /*7a50*/  HMMA.16816.F32.BF16 R140, R12.reuse, R24, R140 ;  /* 0x000000180c8c723c */ /* 0x048ff0000004188c */
[C---:B------:R-:W-:Y:S01]  /*7a60*/  HMMA.16816.F32.BF16 R160, R12.reuse, R26, R160 ;  /* 0x0000001a0ca0723c */ /* 0x040fe200000418a0 */
[----:B------:R-:W2:Y:S07]  /*7a70*/  LDSM.16.M88.4 R24, [R192+UR5+0xa800] ;  /* 0x00a80005c018783b */ /* 0x000eae0008000200 */
[C---:B-----5:R-:W-:Y:S08]  /*7a80*/  HMMA.16816.F32.BF16 R156, R12.reuse, R32, R156 ;  /* 0x000000200c9c723c */ /* 0x060ff0000004189c */
[----:B------:R-:W-:Y:S01]  /*7a90*/  HMMA.16816.F32.BF16 R136, R12, R34, R136 ;  /* 0x000000220c88723c */ /* 0x000fe20000041888 */
[----:B------:R-:W-:Y:S04]  /*7aa0*/  LDSM.16.M88.4 R32, [R194+0x4000] ;  /* 0x00400000c220783b */ /* 0x000fe80000000200 */
[----:B------:R-:W3:Y:S03]  /*7ab0*/  LDSM.16.M88.4 R12, [R196+0xa000] ;  /* 0x00a00000c40c783b */ /* 0x000ee60000000200 */
[C---:B----4-:R-:W-:Y:S08]  /*7ac0*/  HMMA.16816.F32.BF16 R4, R164.reuse, R16, R4 ;  /* 0x00000010a404723c */ /* 0x050ff00000041804 */
[C---:B------:R-:W-:Y:S01]  /*7ad0*/  HMMA.16816.F32.BF16 R8, R164.reuse, R18, R8 ;  /* 0x00000012a408723c */ /* 0x040fe20000041808 */
[----:B------:R-:W4:Y:S04]  /*7ae0*/  LDSM.16.M88.4 R16, [R195+0x4000] ;  /* 0x00400000c310783b */ /* 0x000f280000000200 */
[----:B------:R-:W-:Y:S03]  /*7af0*/  LDSM.16.M88.4 R192, [R193+0xb000] ;  /* 0x00b00000c1c0783b */ /* 0x000fe60000000200 */
[----:B------:R-:W-:Y:S08]  /*7b00*/  HMMA.16816.F32.BF16 R136, R164, R178, R136 ;  /* 0x000000b2a488723c */ /* 0x000ff00000041888 */
[C---:B-1----:R-:W-:Y:S08]  /*7b10*/  HMMA.16816.F32.BF16 R4, R152.reuse, R28, R4 ;  /* 0x0000001c9804723c */ /* 0x042ff00000041804 */
[----:B------:R-:W-:Y:S01]  /*7b20*/  HMMA.16816.F32.BF16 R8, R152, R30, R8 ;  /* 0x0000001e9808723c */ /* 0x000fe20000041808 */
[----:B------:R-:W1:Y:S07]  /*7b30*/  LDSM.16.M88.4 R28, [R196+0xa800] ;  /* 0x00a80000c41c783b */ /* 0x000e6e0000000200 */
[----:B--2---:R-:W-:Y:S08]  /*7b40*/  HMMA.16816.F32.BF16 R20, R164, R24, R20 ;  /* 0x00000018a414723c */ /* 0x004ff00000041814 */
[----:B---3--:R-:W-:Y:S08]  /*7b50*/  HMMA.16816.F32.BF16 R4, R32, R12, R4 ;  /* 0x0000000c2004723c */ /* 0x008ff00000041804 */
[----:B------:R-:W-:Y:S01]  /*7b60*/  HMMA.16816.F32.BF16 R144, R164, R26, R144 ;  /* 0x0000001aa490723c */ /* 0x000fe20000041890 */
[----:B------:R-:W2:Y:S07]  /*7b70*/  LDSM.16.M88.4 R24, [R196+0xb800] ;  /* 0x00b80000c418783b */ /* 0x000eae0000000200 */
[----:B------:R-:W-:Y:S01]  /*7b80*/  HMMA.16816.F32.BF16 R8, R32, R14, R8 ;  /* 0x0000000e2008723c */ /* 0x000fe20000041808 */
[----:B------:R-:W3:Y:S07]  /*7b90*/  LDSM.16.M88.4 R12, [R197+0xa800] ;  /* 0x00a80000c50c783b */ /* 0x000eee0000000200 */
[----:B----4-:R-:W-:Y:S08]  /*7ba0*/  HMMA.16816.F32.BF16 R4, R16, R172, R4 ;  /* 0x000000ac1004723c */ /* 0x010ff00000041804 */
[----:B------:R-:W-:Y:S08]  /*7bb0*/  HMMA.16816.F32.BF16 R20, R152, R168, R20 ;  /* 0x000000a89814723c */ /* 0x000ff00000041814 */
[----:B------:R-:W-:Y:S01]  /*7bc0*/  HMMA.16816.F32.BF16 R8, R16, R174, R8 ;  /* 0x000000ae1008723c */ /* 0x000fe20000041808 */
[----:B------:R-:W4:Y:S02]  /*7bd0*/  LDSM.16.M88.4 R172, [R197+0xb800] ;  /* 0x00b80000c5ac783b */ /* 0x000f240000000200 */
[----:B------:R-:W-:Y:S01]  /*7be0*/  FMUL.FTZ R4, R4, UR4 ;  /* 0x0000000404047c20 */ /* 0x000fe20008410000 */
[----:B------:R-:W-:Y:S01]  /*7bf0*/  FMUL.FTZ R5, R5, UR4 ;  /* 0x0000000405057c20 */ /* 0x000fe20008410000 */
[----:B------:R-:W-:-:S02]  /*7c00*/  FMUL.FTZ R6, R6, UR4 ;  /* 0x0000000406067c20 */ /* 0x000fc40008410000 */
[----:B------:R-:W5:Y:S01]  /*7c10*/  MUFU.TANH R179, R4 ;  /* 0x0000000400b37308 */ /* 0x000f620000002400 */
[----:B------:R-:W-:Y:S01]  /*7c20*/  HMMA.16816.F32.BF16 R136, R152, R150, R136 ;  /* 0x000000969888723c */ /* 0x000fe20000041888 */
[----:B------:R-:W-:-:S05]  /*7c30*/  IMAD.SHL.U32 R151, R188, 0x2, RZ ;  /* 0x00000002bc977824 */ /* 0x000fca00078e00ff */
[----:B------:R-:W-:Y:S01]  /*7c40*/  LOP3.LUT R151, R151, 0x6, RZ, 0xc0, !PT ;  /* 0x0000000697977812 */ /* 0x000fe200078ec0ff */
[----:B------:R-:W-:Y:S01]  /*7c50*/  MUFU.TANH R169, R5 ;  /* 0x0000000500a97308 */ /* 0x000fe20000002400 */
[----:B------:R-:W-:Y:S03]  /*7c60*/  HMMA.16816.F32.BF16 R140, R164, R180, R140 ;  /* 0x000000b4a48c723c */ /* 0x000fe6000004188c */
[----:B------:R-:W-:Y:S01]  /*7c70*/  FMUL.FTZ R8, R8, UR4 ;  /* 0x0000000408087c20 */ /* 0x000fe20008410000 */
[----:B------:R-:W-:-:S03]  /*7c80*/  FMUL.FTZ R9, R9, UR4 ;  /* 0x0000000409097c20 */ /* 0x000fc60008410000 */
[----:B------:R3:W5:Y:S01]  /*7c90*/  MUFU.TANH R181, R6 ;  /* 0x0000000600b57308 */ /* 0x0007620000002400 */
[----:B-1----:R-:W-:Y:S01]  /*7ca0*/  HMMA.16816.F32.BF16 R20, R32, R28, R20 ;  /* 0x0000001c2014723c */ /* 0x002fe20000041814 */
[----:B------:R-:W-:-:S06]  /*7cb0*/  FMUL.FTZ R29, R7, UR4 ;  /* 0x00000004071d7c20 */ /* 0x000fcc0008410000 */
[----:B------:R-:W-:Y:S01]  /*7cc0*/  MUFU.TANH R29, R29 ;  /* 0x0000001d001d7308 */ /* 0x000fe20000002400 */
[----:B------:R-:W-:Y:S01]  /*7cd0*/  HMMA.16816.F32.BF16 R144, R152, R170, R144 ;  /* 0x000000aa9890723c */ /* 0x000fe20000041890 */
[----:B------:R-:W-:-:S06]  /*7ce0*/  FMUL.FTZ R171, R10, UR4 ;  /* 0x000000040aab7c20 */ /* 0x000fcc0008410000 */
[----:B------:R-:W-:Y:S01]  /*7cf0*/  MUFU.TANH R171, R171 ;  /* 0x000000ab00ab7308 */ /* 0x000fe20000002400 */
[----:B--2---:R-:W-:Y:S01]  /*7d00*/  HMMA.16816.F32.BF16 R136, R32, R26, R136 ;  /* 0x0000001a2088723c */ /* 0x004fe20000041888 */
[----:B---3--:R-:W1:Y:S06]  /*7d10*/  LDSM.16.M88.4 R4, [R196+0xb000] ;  /* 0x00b00000c404783b */ /* 0x008e6c0000000200 */
[----:B------:R-:W-:Y:S01]  /*7d20*/  MUFU.TANH R27, R8 ;  /* 0x00000008001b7308 */ /* 0x000fe20000002400 */
[----:B------:R-:W-:Y:S01]  /*7d30*/  HMMA.16816.F32.BF16 R20, R16, R12, R20 ;  /* 0x0000000c1014723c */ /* 0x000fe20000041814 */
[----:B------:R-:W-:-:S06]  /*7d40*/  IMAD R12, R2, 0x40, R151 ;  /* 0x00000040020c7824 */ /* 0x000fcc00078e0297 */
[----:B------:R2:W-:Y:S01]  /*7d50*/  MUFU.TANH R13, R9 ;  /* 0x00000009000d7308 */ /* 0x0005e20000002400 */
[----:B------:R-:W-:Y:S01]  /*7d60*/  HMMA.16816.F32.BF16 R144, R32, R30, R144 ;  /* 0x0000001e2090723c */ /* 0x000fe20000041890 */
[----:B------:R-:W-:-:S06]  /*7d70*/  FMUL.FTZ R31, R11, UR4 ;  /* 0x000000040b1f7c20 */ /* 0x000fcc0008410000 */
[----:B------:R-:W-:Y:S01]  /*7d80*/  MUFU.TANH R31, R31 ;  /* 0x0000001f001f7308 */ /* 0x000fe20000002400 */
[----:B----4-:R-:W-:Y:S03]  /*7d90*/  HMMA.16816.F32.BF16 R136, R16, R174, R136 ;  /* 0x000000ae1088723c */ /* 0x010fe60000041888 */
[----:B------:R-:W-:Y:S01]  /*7da0*/  FMUL.FTZ R20, R20, UR4 ;  /* 0x0000000414147c20 */ /* 0x000fe20008410000 */
[----:B------:R-:W-:Y:S01]  /*7db0*/  FMUL.FTZ R22, R22, UR4 ;  /* 0x0000000416167c20 */ /* 0x000fe20008410000 */
[----:B------:R-:W-:Y:S01]  /*7dc0*/  FMUL.FTZ R21, R21, UR4 ;  /* 0x0000000415157c20 */ /* 0x000fe20008410000 */
[----:B------:R-:W-:Y:S01]  /*7dd0*/  FMUL.FTZ R23, R23, UR4 ;  /* 0x0000000417177c20 */ /* 0x000fe20008410000 */
[----:B------:R3:W-:Y:S01]  /*7de0*/  MUFU.TANH R175, R20 ;  /* 0x0000001400af7308 */ /* 0x0007e20000002400 */
[----:B------:R-:W-:Y:S01]  /*7df0*/  HMMA.16816.F32.BF16 R140, R152, R192, R140 ;  /* 0x000000c0988c723c */ /* 0x000fe2000004188c */
[----:B--2---:R-:W2:Y:S01]  /*7e00*/  LDSM.16.M88.4 R8, [R197+0xb000] ;  /* 0x00b00000c508783b */ /* 0x004ea20000000200 */
[----:B------:R-:W-:-:S05]  /*7e10*/  DEPBAR.LE SB0, 0x0 ;  /* 0x000080000000791a */ /* 0x000fca0000000000 */
[----:B------:R-:W-:Y:S01]  /*7e20*/  MUFU.TANH R21, R21 ;  /* 0x0000001500157308 */ /* 0x000fe20000002400 */
[C---:B------:R-:W-:Y:S03]  /*7e30*/  HMMA.16816.F32.BF16 R160, R164.reuse, R182, R160 ;  /* 0x000000b6a4a0723c */ /* 0x040fe600000418a0 */
[----:B------:R-:W-:Y:S01]  /*7e40*/  FMUL.FTZ R136, R136, UR4 ;  /* 0x0000000488887c20 */ /* 0x000fe20008410000 */
[----:B------:R-:W-:Y:S01]  /*7e50*/  FMUL.FTZ R138, R138, UR4 ;  /* 0x000000048a8a7c20 */ /* 0x000fe20008410000 */
[----:B------:R-:W-:Y:S02]  /*7e60*/  FMUL.FTZ R139, R139, UR4 ;  /* 0x000000048b8b7c20 */ /* 0x000fe40008410000 */
[----:B------:R-:W-:Y:S01]  /*7e70*/  MUFU.TANH R23, R23 ;  /* 0x0000001700177308 */ /* 0x000fe20000002400 */
[----:B------:R-:W-:Y:S01]  /*7e80*/  HMMA.16816.F32.BF16 R156, R164, R176, R156 ;  /* 0x000000b0a49c723c */ /* 0x000fe2000004189c */
[----:B---3--:R-:W-:-:S06]  /*7e90*/  VIADD R20, R12, 0xffffff89 ;  /* 0xffffff890c147836 */ /* 0x008fcc0000000000 */
[----:B------:R-:W3:Y:S01]  /*7ea0*/  MUFU.TANH R165, R136 ;  /* 0x0000008800a57308 */ /* 0x000ee20000002400 */
[----:B-1----:R-:W-:Y:S01]  /*7eb0*/  HMMA.16816.F32.BF16 R140, R32, R4, R140 ;  /* 0x00000004208c723c */ /* 0x002fe2000004188c */
[----:B------:R-:W-:-:S05]  /*7ec0*/  VIADD R5, R12, 0xffffff80 ;  /* 0xffffff800c057836 */ /* 0x000fca0000000000 */
[----:B------:R-:W-:Y:S01]  /*7ed0*/  I2FP.F32.U32 R4, R5 ;  /* 0x0000000500047245 */ /* 0x000fe20000201000 */
[----:B------:R-:W1:Y:S01]  /*7ee0*/  MUFU.TANH R177, R138 ;  /* 0x0000008a00b17308 */ /* 0x000e620000002400 */
[----:B------:R-:W-:Y:S01]  /*7ef0*/  HMMA.16816.F32.BF16 R160, R152, R194, R160 ;  /* 0x000000c298a0723c */ /* 0x000fe200000418a0 */
[C---:B------:R-:W-:Y:S01]  /*7f00*/  ISETP.GE.AND P2, PT, R5.reuse, R184, PT ;  /* 0x000000b80500720c */ /* 0x040fe20003f46270 */
[----:B------:R-:W-:Y:S01]  /*7f10*/  BAR.SYNC.DEFER_BLOCKING 0x0 ;  /* 0x0000000000007b1d */ /* 0x000fe20000010000 */
[----:B------:R-:W-:Y:S01]  /*7f20*/  ISETP.GE.AND P6, PT, R5, R3, PT ;  /* 0x000000030500720c */ /* 0x000fe20003fc6270 */
[CC--:B-----5:R-:W-:Y:S01]  /*7f30*/  FFMA.FTZ R179, R0.reuse, R4.reuse, R179 ;  /* 0x0000000400b37223 */ /* 0x0e0fe200000100b3 */
[----:B------:R-:W-:-:S03]  /*7f40*/  FFMA.FTZ R5, R0, R4, R181 ;  /* 0x0000000400057223 */ /* 0x000fc600000100b5 */
[C---:B------:R-:W-:Y:S01]  /*7f50*/  HMMA.16816.F32.BF16 R144, R16.reuse, R14, R144 ;  /* 0x0000000e1090723c */ /* 0x040fe20000041890 */
[C---:B------:R-:W-:Y:S01]  /*7f60*/  VIADD R15, R12.reuse, 0xffffffb8 ;  /* 0xffffffb80c0f7836 */ /* 0x040fe20000000000 */
[----:B------:R-:W-:Y:S01]  /*7f70*/  FSEL R4, R179, -INF , !P2 ;  /* 0xff800000b3047808 */ /* 0x000fe20005000000 */
[----:B------:R4:W5:Y:S01]  /*7f80*/  MUFU.TANH R167, R22 ;  /* 0x0000001600a77308 */ /* 0x0009620000002400 */
[----:B------:R-:W-:Y:S02]  /*7f90*/  FSEL R5, R5, -INF , !P6 ;  /* 0xff80000005057808 */ /* 0x000fe40007000000 */
[----:B------:R-:W-:Y:S02]  /*7fa0*/  I2FP.F32.U32 R14, R15 ;  /* 0x0000000f000e7245 */ /* 0x000fe40000201000 */
[----:B--2---:R-:W-:Y:S01]  /*7fb0*/  HMMA.16816.F32.BF16 R140, R16, R8, R140 ;  /* 0x00000008108c723c */ /* 0x004fe2000004188c */
[----:B------:R-:W-:Y:S01]  /*7fc0*/  VIADD R9, R12, 0xffffff81 ;  /* 0xffffff810c097836 */ /* 0x000fe20000000000 */
[C---:B------:R-:W-:Y:S01]  /*7fd0*/  ISETP.GE.AND P2, PT, R15.reuse, R184, PT ;  /* 0x000000b80f00720c */ /* 0x040fe20003f46270 */
[CC--:B---3--:R-:W-:Y:S01]  /*7fe0*/  FFMA.FTZ R165, R0.reuse, R14.reuse, R165 ;  /* 0x0000000e00a57223 */ /* 0x0c8fe200000100a5 */
[----:B-1----:R-:W-:Y:S01]  /*7ff0*/  FFMA.FTZ R164, R0, R14, R177 ;  /* 0x0000000e00a47223 */ /* 0x002fe200000100b1 */
[----:B------:R-:W-:-:S02]  /*8000*/  ISETP.GE.AND P6, PT, R15, R3, PT ;  /* 0x000000030f00720c */ /* 0x000fc40003fc6270 */
[----:B------:R-:W-:Y:S01]  /*8010*/  I2FP.F32.U32 R8, R9 ;  /* 0x0000000900087245 */ /* 0x000fe20000201000 */
[----:B------:R-:W-:Y:S01]  /*8020*/  HMMA.16816.F32.BF16 R160, R32, R6, R160 ;  /* 0x0000000620a0723c */ /* 0x000fe200000418a0 */
[----:B------:R-:W-:Y:S02]  /*8030*/  FSEL R165, R165, -INF , !P2 ;  /* 0xff800000a5a57808 */ /* 0x000fe40005000000 */
[----:B------:R-:W-:Y:S01]  /*8040*/  FSEL R164, R164, -INF , !P6 ;  /* 0xff800000a4a47808 */ /* 0x000fe20007000000 */
[C---:B------:R-:W-:Y:S01]  /*8050*/  FFMA.FTZ R6, R0.reuse, R8, R169 ;  /* 0x0000000800067223 */ /* 0x040fe200000100a9 */
[C---:B------:R-:W-:Y:S01]  /*8060*/  ISETP.GE.AND P2, PT, R9.reuse, R184, PT ;  /* 0x000000b80900720c */ /* 0x040fe20003f46270 */
[----:B------:R-:W-:Y:S01]  /*8070*/  FFMA.FTZ R7, R0, R8, R29 ;  /* 0x0000000800077223 */ /* 0x000fe2000001001d */
[----:B------:R-:W-:Y:S01]  /*8080*/  ISETP.GE.AND P6, PT, R9, R3, PT ;  /* 0x000000030900720c */ /* 0x000fe20003fc6270 */
[----:B------:R-:W-:Y:S01]  /*8090*/  VIADD R9, R12, 0xffffff88 ;  /* 0xffffff880c097836 */ /* 0x000fe20000000000 */
[----:B------:R-:W-:Y:S01]  /*80a0*/  FSEL R6, R6, -INF , !P2 ;  /* 0xff80000006067808 */ /* 0x000fe20005000000 */
[----:B------:R-:W-:Y:S01]  /*80b0*/  HMMA.16816.F32.BF16 R156, R152, R148, R156 ;  /* 0x00000094989c723c */ /* 0x000fe2000004189c */
[----:B------:R-:W-:Y:S01]  /*80c0*/  FSEL R7, R7, -INF , !P6 ;  /* 0xff80000007077808 */ /* 0x000fe20007000000 */
[----:B----4-:R-:W-:Y:S01]  /*80d0*/  VIADD R22, R12, 0xffffff90 ;  /* 0xffffff900c167836 */ /* 0x010fe20000000000 */
[----:B------:R-:W-:Y:S01]  /*80e0*/  I2FP.F32.U32 R8, R9 ;  /* 0x0000000900087245 */ /* 0x000fe20000201000 */
[----:B------:R-:W-:Y:S01]  /*80f0*/  FMUL.FTZ R144, R144, UR4 ;  /* 0x0000000490907c20 */ /* 0x000fe20008410000 */
[C---:B------:R-:W-:Y:S01]  /*8100*/  ISETP.GE.AND P2, PT, R9.reuse, R184, PT ;  /* 0x000000b80900720c */ /* 0x040fe20003f46270 */
[----:B------:R-:W-:Y:S01]  /*8110*/  FMUL.FTZ R146, R146, UR4 ;  /* 0x0000000492927c20 */ /* 0x000fe20008410000 */
[-C--:B------:R-:W-:Y:S01]  /*8120*/  ISETP.GE.AND P6, PT, R9, R3.reuse, PT ;  /* 0x000000030900720c */ /* 0x080fe20003fc6270 */
[CC--:B------:R-:W-:Y:S01]  /*8130*/  FFMA.FTZ R27, R0.reuse, R8.reuse, R27 ;  /* 0x00000008001b7223 */ /* 0x0c0fe2000001001b */
[C---:B------:R-:W-:Y:S01]  /*8140*/  FFMA.FTZ R9, R0.reuse, R8, R171 ;  /* 0x0000000800097223 */ /* 0x040fe200000100ab */
[----:B------:R-:W-:Y:S01]  /*8150*/  I2FP.F32.U32 R14, R20 ;  /* 0x00000014000e7245 */ /* 0x000fe20000201000 */
[----:B------:R-:W-:Y:S01]  /*8160*/  HMMA.16816.F32.BF16 R160, R16, R10, R160 ;  /* 0x0000000a10a0723c */ /* 0x000fe200000418a0 */
[----:B------:R-:W1:Y:S01]  /*8170*/  MUFU.TANH R15, R144 ;  /* 0x00000090000f7308 */ /* 0x000e620000002400 */
[----:B------:R-:W-:Y:S01]  /*8180*/  FSEL R8, R27, -INF , !P2 ;  /* 0xff8000001b087808 */ /* 0x000fe20005000000 */
[----:B------:R-:W-:Y:S01]  /*8190*/  FMUL.FTZ R145, R145, UR4 ;  /* 0x0000000491917c20 */ /* 0x000fe20008410000 */
[----:B------:R-:W-:Y:S01]  /*81a0*/  FSEL R9, R9, -INF , !P6 ;  /* 0xff80000009097808 */ /* 0x000fe20007000000 */
[----:B------:R-:W-:Y:S01]  /*81b0*/  FFMA.FTZ R11, R0, R14, R31 ;  /* 0x0000000e000b7223 */ /* 0x000fe2000001001f */
[C---:B------:R-:W-:Y:S01]  /*81c0*/  ISETP.GE.AND P2, PT, R20.reuse, R184, PT ;  /* 0x000000b81400720c */ /* 0x040fe20003f46270 */
[----:B------:R-:W-:Y:S01]  /*81d0*/  FMUL.FTZ R29, R147, UR4 ;  /* 0x00000004931d7c20 */ /* 0x000fe20008410000 */
[-C--:B------:R-:W-:Y:S01]  /*81e0*/  ISETP.GE.AND P6, PT, R20, R3.reuse, PT ;  /* 0x000000031400720c */ /* 0x080fe20003fc6270 */
[----:B------:R-:W-:Y:S01]  /*81f0*/  FFMA.FTZ R20, R0, R14, R13 ;  /* 0x0000000e00147223 */ /* 0x000fe2000001000d */
[----:B------:R-:W-:Y:S01]  /*8200*/  VIADD R14, R12, 0xffffff91 ;  /* 0xffffff910c0e7836 */ /* 0x000fe20000000000 */
[----:B------:R-:W-:Y:S01]  /*8210*/  HMMA.16816.F32.BF16 R156, R32, R24, R156 ;  /* 0x00000018209c723c */ /* 0x000fe2000004189c */
[----:B------:R-:W-:Y:S01]  /*8220*/  FSEL R11, R11, -INF , !P6 ;  /* 0xff8000000b0b7808 */ /* 0x000fe20007000000 */
[----:B------:R-:W2:Y:S01]  /*8230*/  MUFU.TANH R169, R146 ;  /* 0x0000009200a97308 */ /* 0x000ea20000002400 */
[----:B------:R-:W-:Y:S01]  /*8240*/  FSEL R10, R20, -INF , !P2 ;  /* 0xff800000140a7808 */ /* 0x000fe20005000000 */
[----:B------:R-:W-:Y:S01]  /*8250*/  FMUL.FTZ R31, R142, UR4 ;  /* 0x000000048e1f7c20 */ /* 0x000fe20008410000 */
[----:B------:R-:W-:Y:S01]  /*8260*/  I2FP.F32.U32 R20, R22 ;  /* 0x0000001600147245 */ /* 0x000fe20000201000 */
[----:B------:R-:W-:Y:S01]  /*8270*/  FMUL.FTZ R140, R140, UR4 ;  /* 0x000000048c8c7c20 */ /* 0x000fe20008410000 */
[C---:B------:R-:W-:Y:S01]  /*8280*/  ISETP.GE.AND P2, PT, R22.reuse, R184, PT ;  /* 0x000000b81600720c */ /* 0x040fe20003f46270 */
[----:B------:R-:W-:Y:S01]  /*8290*/  FMUL.FTZ R25, R143, UR4 ;  /* 0x000000048f197c20 */ /* 0x000fe20008410000 */
[-C--:B------:R-:W-:Y:S01]  /*82a0*/  ISETP.GE.AND P6, PT, R22, R3.reuse, PT ;  /* 0x000000031600720c */ /* 0x080fe20003fc6270 */
[CC--:B------:R-:W-:Y:S01]  /*82b0*/  FFMA.FTZ R136, R0.reuse, R20.reuse, R175 ;  /* 0x0000001400887223 */ /* 0x0c0fe200000100af */
[----:B-----5:R-:W-:Y:S01]  /*82c0*/  FFMA.FTZ R167, R0, R20, R167 ;  /* 0x0000001400a77223 */ /* 0x020fe200000100a7 */
[----:B------:R-:W-:Y:S01]  /*82d0*/  I2FP.F32.U32 R22, R14 ;  /* 0x0000000e00167245 */ /* 0x000fe20000201000 */
[----:B------:R-:W3:Y:S01]  /*82e0*/  MUFU.TANH R145, R145 ;  /* 0x0000009100917308 */ /* 0x000ee20000002400 */
[----:B------:R-:W-:Y:S01]  /*82f0*/  FMUL.FTZ R141, R141, UR4 ;  /* 0x000000048d8d7c20 */ /* 0x000fe20008410000 */
[----:B------:R-:W-:Y:S01]  /*8300*/  FSEL R136, R136, -INF , !P2 ;  /* 0xff80000088887808 */ /* 0x000fe20005000000 */
[----:B------:R-:W-:Y:S01]  /*8310*/  FMUL.FTZ R160, R160, UR4 ;  /* 0x00000004a0a07c20 */ /* 0x000fe20008410000 */
[----:B------:R-:W-:Y:S01]  /*8320*/  FSEL R193, R167, -INF , !P6 ;  /* 0xff800000a7c17808 */ /* 0x000fe20007000000 */
[----:B------:R-:W-:Y:S01]  /*8330*/  FFMA.FTZ R21, R0, R22, R21 ;  /* 0x0000001600157223 */ /* 0x000fe20000010015 */
[----:B------:R-:W-:Y:S01]  /*8340*/  ISETP.GE.AND P2, PT, R14, R184, PT ;  /* 0x000000b80e00720c */ /* 0x000fe20003f46270 */
[----:B------:R-:W-:Y:S01]  /*8350*/  FFMA.FTZ R23, R0, R22, R23 ;  /* 0x0000001600177223 */ /* 0x000fe20000010017 */
[-C--:B------:R-:W-:Y:S01]  /*8360*/  ISETP.GE.AND P6, PT, R14, R3.reuse, PT ;  /* 0x000000030e00720c */ /* 0x080fe20003fc6270 */
[----:B------:R-:W-:Y:S01]  /*8370*/  VIADD R14, R12, 0xffffff98 ;  /* 0xffffff980c0e7836 */ /* 0x000fe20000000000 */
[----:B------:R-:W4:Y:S01]  /*8380*/  MUFU.TANH R29, R29 ;  /* 0x0000001d001d7308 */ /* 0x000f220000002400 */
[----:B------:R-:W-:Y:S01]  /*8390*/  FSEL R138, R21, -INF , !P2 ;  /* 0xff800000158a7808 */ /* 0x000fe20005000000 */
[----:B------:R-:W-:Y:S01]  /*83a0*/  HMMA.16816.F32.BF16 R156, R16, R172, R156 ;  /* 0x000000ac109c723c */ /* 0x000fe2000004189c */
[----:B------:R-:W-:Y:S01]  /*83b0*/  FSEL R171, R23, -INF , !P6 ;  /* 0xff80000017ab7808 */ /* 0x000fe20007000000 */
[----:B------:R-:W-:Y:S01]  /*83c0*/  FMUL.FTZ R19, R162, UR4 ;  /* 0x00000004a2137c20 */ /* 0x000fe20008410000 */
[----:B------:R-:W-:Y:S01]  /*83d0*/  I2FP.F32.U32 R20, R14 ;  /* 0x0000000e00147245 */ /* 0x000fe20000201000 */
[----:B------:R-:W-:Y:S01]  /*83e0*/  FMUL.FTZ R161, R161, UR4 ;  /* 0x00000004a1a17c20 */ /* 0x000fe20008410000 */
[C---:B------:R-:W-:Y:S01]  /*83f0*/  ISETP.GE.AND P2, PT, R14.reuse, R184, PT ;  /* 0x000000b80e00720c */ /* 0x040fe20003f46270 */
[----:B------:R-:W5:Y:S01]  /*8400*/  MUFU.TANH R27, R140 ;  /* 0x0000008c001b7308 */ /* 0x000f620000002400 */
[----:B------:R-:W-:Y:S01]  /*8410*/  ISETP.GE.AND P6, PT, R14, R3, PT ;  /* 0x000000030e00720c */ /* 0x000fe20003fc6270 */
[----:B------:R-:W-:-:S02]  /*8420*/  VIADD R14, R12, 0xffffff99 ;  /* 0xffffff990c0e7836 */ /* 0x000fc40000000000 */
[CC--:B-1----:R-:W-:Y:S01]  /*8430*/  FFMA.FTZ R15, R0.reuse, R20.reuse, R15 ;  /* 0x00000014000f7223 */ /* 0x0c2fe2000001000f */
[----:B--2---:R-:W-:Y:S01]  /*8440*/  FFMA.FTZ R169, R0, R20, R169 ;  /* 0x0000001400a97223 */ /* 0x004fe200000100a9 */
[----:B------:R-:W-:Y:S01]  /*8450*/  FMUL.FTZ R163, R163, UR4 ;  /* 0x00000004a3a37c20 */ /* 0x000fe20008410000 */
[----:B------:R-:W-:Y:S01]  /*8460*/  I2FP.F32.U32 R16, R14 ;  /* 0x0000000e00107245 */ /* 0x000fe20000201000 */
[----:B------:R-:W1:Y:S01]  /*8470*/  MUFU.TANH R31, R31 ;  /* 0x0000001f001f7308 */ /* 0x000e620000002400 */
[----:B------:R-:W-:Y:S01]  /*8480*/  FSEL R168, R15, -INF , !P2 ;  /* 0xff8000000fa87808 */ /* 0x000fe20005000000 */
[----:B------:R-:W-:Y:S01]  /*8490*/  VIADD R15, R12, 0xffffffa0 ;  /* 0xffffffa00c0f7836 */ /* 0x000fe20000000000 */
[----:B------:R-:W-:Y:S01]  /*84a0*/  FSEL R173, R169, -INF , !P6 ;  /* 0xff800000a9ad7808 */ /* 0x000fe20007000000 */
[----:B---3--:R-:W-:Y:S01]  /*84b0*/  FFMA.FTZ R145, R0, R16, R145 ;  /* 0x0000001000917223 */ /* 0x008fe20000010091 */
[----:B------:R-:W-:Y:S01]  /*84c0*/  ISETP.GE.AND P2, PT, R14, R184, PT ;  /* 0x000000b80e00720c */ /* 0x000fe20003f46270 */
[----:B----4-:R-:W-:Y:S01]  /*84d0*/  FFMA.FTZ R29, R0, R16, R29 ;  /* 0x00000010001d7223 */ /* 0x010fe2000001001d */
[----:B------:R-:W-:Y:S01]  /*84e0*/  ISETP.GE.AND P6, PT, R14, R3, PT ;  /* 0x000000030e00720c */ /* 0x000fe20003fc6270 */
[----:B------:R-:W2:Y:S01]  /*84f0*/  MUFU.TANH R13, R141 ;  /* 0x0000008d000d7308 */ /* 0x000ea20000002400 */
[----:B------:R-:W-:Y:S01]  /*8500*/  I2FP.F32.U32 R14, R15 ;  /* 0x0000000f000e7245 */ /* 0x000fe20000201000 */
[----:B------:R-:W-:Y:S01]  /*8510*/  VIADD R16, R12, 0xffffffa1 ;  /* 0xffffffa10c107836 */ /* 0x000fe20000000000 */
[----:B------:R-:W-:Y:S01]  /*8520*/  FSEL R162, R145, -INF , !P2 ;  /* 0xff80000091a27808 */ /* 0x000fe20005000000 */
[----:B------:R-:W-:Y:S01]  /*8530*/  FMUL.FTZ R17, R156, UR4 ;  /* 0x000000049c117c20 */ /* 0x000fe20008410000 */
[----:B------:R-:W-:Y:S01]  /*8540*/  FSEL R183, R29, -INF , !P6 ;  /* 0xff8000001db77808 */ /* 0x000fe20007000000 */
[C---:B-----5:R-:W-:Y:S01]  /*8550*/  FFMA.FTZ R27, R0.reuse, R14, R27 ;  /* 0x0000000e001b7223 */ /* 0x060fe2000001001b */
[----:B------:R-:W-:Y:S01]  /*8560*/  I2FP.F32.U32 R18, R16 ;  /* 0x0000001000127245 */ /* 0x000fe20000201000 */
[----:B------:R-:W3:Y:S01]  /*8570*/  MUFU.TANH R25, R25 ;  /* 0x0000001900197308 */ /* 0x000ee20000002400 */
[C---:B------:R-:W-:Y:S01]  /*8580*/  ISETP.GE.AND P2, PT, R15.reuse, R184, PT ;  /* 0x000000b80f00720c */ /* 0x040fe20003f46270 */
[----:B-1----:R-:W-:Y:S01]  /*8590*/  FFMA.FTZ R31, R0, R14, R31 ;  /* 0x0000000e001f7223 */ /* 0x002fe2000001001f */
[-C--:B------:R-:W-:Y:S01]  /*85a0*/  ISETP.GE.AND P6, PT, R15, R3.reuse, PT ;  /* 0x000000030f00720c */ /* 0x080fe20003fc6270 */
[----:B------:R-:W-:Y:S01]  /*85b0*/  VIADD R14, R12, 0xffffffa8 ;  /* 0xffffffa80c0e7836 */ /* 0x000fe20000000000 */
[----:B------:R-:W-:Y:S01]  /*85c0*/  FSEL R176, R27, -INF , !P2 ;  /* 0xff8000001bb07808 */ /* 0x000fe20005000000 */
[----:B------:R-:W-:Y:S01]  /*85d0*/  FMUL.FTZ R157, R157, UR4 ;  /* 0x000000049d9d7c20 */ /* 0x000fe20008410000 */
[----:B------:R-:W-:Y:S01]  /*85e0*/  FSEL R181, R31, -INF , !P6 ;  /* 0xff8000001fb57808 */ /* 0x000fe20007000000 */
[----:B------:R-:W1:Y:S01]  /*85f0*/  MUFU.TANH R21, R160 ;  /* 0x000000a000157308 */ /* 0x000e620000002400 */
[----:B------:R-:W-:Y:S01]  /*8600*/  ISETP.GE.AND P2, PT, R16, R184, PT ;  /* 0x000000b81000720c */ /* 0x000fe20003f46270 */
[----:B--2---:R-:W-:Y:S01]  /*8610*/  FFMA.FTZ R13, R0, R18, R13 ;  /* 0x00000012000d7223 */ /* 0x004fe2000001000d */
[----:B------:R-:W-:Y:S01]  /*8620*/  ISETP.GE.AND P6, PT, R16, R3, PT ;  /* 0x000000031000720c */ /* 0x000fe20003fc6270 */
[----:B------:R-:W-:Y:S01]  /*8630*/  FMUL.FTZ R159, R159, UR4 ;  /* 0x000000049f9f7c20 */ /* 0x000fe20008410000 */
[----:B------:R-:W-:-:S02]  /*8640*/  I2FP.F32.U32 R16, R14 ;  /* 0x0000000e00107245 */ /* 0x000fc40000201000 */
[----:B------:R-:W-:Y:S01]  /*8650*/  FSEL R178, R13, -INF , !P2 ;  /* 0xff8000000db27808 */ /* 0x000fe20005000000 */
[----:B------:R-:W2:Y:S01]  /*8660*/  MUFU.TANH R19, R19 ;  /* 0x0000001300137308 */ /* 0x000ea20000002400 */
[----:B------:R-:W-:Y:S01]  /*8670*/  ISETP.GE.AND P2, PT, R14, R184, PT ;  /* 0x000000b80e00720c */ /* 0x000fe20003f46270 */
[----:B---3--:R-:W-:-:S05]  /*8680*/  FFMA.FTZ R25, R0, R18, R25 ;  /* 0x0000001200197223 */ /* 0x008fca0000010019 */
[----:B------:R-:W-:Y:S01]  /*8690*/  FSEL R179, R25, -INF , !P6 ;  /* 0xff80000019b37808 */ /* 0x000fe20007000000 */
[----:B------:R-:W3:Y:S01]  /*86a0*/  MUFU.TANH R161, R161 ;  /* 0x000000a100a17308 */ /* 0x000ee20000002400 */
[----:B------:R-:W-:Y:S01]  /*86b0*/  ISETP.GE.AND P6, PT, R14, R3, PT ;  /* 0x000000030e00720c */ /* 0x000fe20003fc6270 */
[----:B------:R-:W-:Y:S02]  /*86c0*/  VIADD R14, R12, 0xffffffa9 ;  /* 0xffffffa90c0e7836 */ /* 0x000fe40000000000 */
[----:B-1----:R-:W-:-:S04]  /*86d0*/  FFMA.FTZ R21, R0, R16, R21 ;  /* 0x0000001000157223 */ /* 0x002fc80000010015 */
[----:B------:R-:W1:Y:S01]  /*86e0*/  MUFU.TANH R15, R163 ;  /* 0x000000a3000f7308 */ /* 0x000e620000002400 */
[----:B------:R-:W-:Y:S01]  /*86f0*/  FSEL R174, R21, -INF , !P2 ;  /* 0xff80000015ae7808 */ /* 0x000fe20005000000 */
[----:B--2---:R-:W-:Y:S01]  /*8700*/  FFMA.FTZ R177, R0, R16, R19 ;  /* 0x0000001000b17223 */ /* 0x004fe20000010013 */
[----:B------:R-:W-:Y:S01]  /*8710*/  I2FP.F32.U32 R16, R14 ;  /* 0x0000000e00107245 */ /* 0x000fe20000201000 */
[----:B------:R-:W-:Y:S01]  /*8720*/  FMUL.FTZ R19, R158, UR4 ;  /* 0x000000049e137c20 */ /* 0x000fe20008410000 */
[C---:B------:R-:W-:Y:S02]  /*8730*/  ISETP.GE.AND P2, PT, R14.reuse, R184, PT ;  /* 0x000000b80e00720c */ /* 0x040fe40003f46270 */
[----:B------:R-:W-:Y:S01]  /*8740*/  FSEL R177, R177, -INF , !P6 ;  /* 0xff800000b1b17808 */ /* 0x000fe20007000000 */
[----:B------:R-:W2:Y:S01]  /*8750*/  MUFU.TANH R17, R17 ;  /* 0x0000001100117308 */ /* 0x000ea20000002400 */
[----:B------:R-:W-:Y:S01]  /*8760*/  ISETP.GE.AND P6, PT, R14, R3, PT ;  /* 0x000000030e00720c */ /* 0x000fe20003fc6270 */
[----:B---3--:R-:W-:Y:S01]  /*8770*/  FFMA.FTZ R161, R0, R16, R161 ;  /* 0x0000001000a17223 */ /* 0x008fe200000100a1 */
[----:B------:R-:W-:-:S04]  /*8780*/  VIADD R14, R12, 0xffffffb0 ;  /* 0xffffffb00c0e7836 */ /* 0x000fc80000000000 */
[----:B------:R-:W-:Y:S01]  /*8790*/  FSEL R172, R161, -INF , !P2 ;  /* 0xff800000a1ac7808 */ /* 0x000fe20005000000 */
[----:B------:R-:W3:Y:S01]  /*87a0*/  MUFU.TANH R13, R157 ;  /* 0x0000009d000d7308 */ /* 0x000ee20000002400 */
[----:B------:R-:W-:Y:S01]  /*87b0*/  ISETP.GE.AND P2, PT, R14, R184, PT ;  /* 0x000000b80e00720c */ /* 0x000fe20003f46270 */
[----:B-1----:R-:W-:Y:S01]  /*87c0*/  FFMA.FTZ R175, R0, R16, R15 ;  /* 0x0000001000af7223 */ /* 0x002fe2000001000f */
[----:B------:R-:W-:Y:S01]  /*87d0*/  FMUL.FTZ R16, R137, UR4 ;  /* 0x0000000489107c20 */ /* 0x000fe20008410000 */
[----:B------:R-:W-:-:S03]  /*87e0*/  I2FP.F32.U32 R161, R14 ;  /* 0x0000000e00a17245 */ /* 0x000fc60000201000 */
[----:B------:R-:W-:Y:S01]  /*87f0*/  FSEL R175, R175, -INF , !P6 ;  /* 0xff800000afaf7808 */ /* 0x000fe20007000000 */
[----:B------:R-:W1:Y:S01]  /*8800*/  MUFU.TANH R19, R19 ;  /* 0x0000001300137308 */ /* 0x000e620000002400 */
[----:B------:R-:W-:Y:S01]  /*8810*/  ISETP.GE.AND P6, PT, R14, R3, PT ;  /* 0x000000030e00720c */ /* 0x000fe20003fc6270 */
[----:B------:R-:W-:Y:S02]  /*8820*/  VIADD R14, R12, 0xffffffb1 ;  /* 0xffffffb10c0e7836 */ /* 0x000fe40000000000 */
[----:B--2---:R-:W-:Y:S01]  /*8830*/  FFMA.FTZ R17, R0, R161, R17 ;  /* 0x000000a100117223 */ /* 0x004fe20000010011 */
[----:B------:R-:W-:Y:S02]  /*8840*/  VIADD R12, R12, 0xffffffb9 ;  /* 0xffffffb90c0c7836 */ /* 0x000fe40000000000 */
[----:B------:R-:W-:Y:S01]  /*8850*/  I2FP.F32.U32 R18, R14 ;  /* 0x0000000e00127245 */ /* 0x000fe20000201000 */
[----:B------:R-:W2:Y:S01]  /*8860*/  MUFU.TANH R16, R16 ;  /* 0x0000001000107308 */ /* 0x000ea20000002400 */
[----:B------:R-:W-:-:S02]  /*8870*/  FSEL R141, R17, -INF , !P2 ;  /* 0xff800000118d7808 */ /* 0x000fc40005000000 */
[----:B------:R-:W-:Y:S01]  /*8880*/  I2FP.F32.U32 R17, R12 ;  /* 0x0000000c00117245 */ /* 0x000fe20000201000 */
[----:B---3--:R-:W-:Y:S01]  /*8890*/  FFMA.FTZ R13, R0, R18, R13 ;  /* 0x00000012000d7223 */ /* 0x008fe2000001000d */
[----:B------:R-:W-:-:S03]  /*88a0*/  ISETP.GE.AND P2, PT, R14, R184, PT ;  /* 0x000000b80e00720c */ /* 0x000fc60003f46270 */
[----:B------:R-:W3:Y:S01]  /*88b0*/  MUFU.TANH R15, R159 ;  /* 0x0000009f000f7308 */ /* 0x000ee20000002400 */
[----:B------:R-:W-:Y:S01]  /*88c0*/  FSEL R140, R13, -INF , !P2 ;  /* 0xff8000000d8c7808 */ /* 0x000fe20005000000 */
[----:B-1----:R-:W-:Y:S01]  /*88d0*/  FFMA.FTZ R161, R0, R161, R19 ;  /* 0x000000a100a17223 */ /* 0x002fe20000010013 */
[----:B------:R-:W-:-:S04]  /*88e0*/  ISETP.GE.AND P2, PT, R12, R184, PT ;  /* 0x000000b80c00720c */ /* 0x000fc80003f46270 */
[----:B------:R-:W-:Y:S01]  /*88f0*/  FSEL R161, R161, -INF , !P6 ;  /* 0xff800000a1a17808 */ /* 0x000fe20007000000 */
[----:B------:R-:W1:Y:S01]  /*8900*/  MUFU.TANH R19, R139 ;  /* 0x0000008b00137308 */ /* 0x000e620000002400 */
[----:B------:R-:W-:Y:S01]  /*8910*/  ISETP.GE.AND P6, PT, R14, R3, PT ;  /* 0x000000030e00720c */ /* 0x000fe20003fc6270 */
[----:B--2---:R-:W-:-:S05]  /*8920*/  FFMA.FTZ R16, R0, R17, R16 ;  /* 0x0000001100107223 */ /* 0x004fca0000010010 */
[----:B------:R-:W-:Y:S02]  /*8930*/  FSEL R142, R16, -INF , !P2 ;  /* 0xff800000108e7808 */ /* 0x000fe40005000000 */
[----:B------:R-:W-:Y:S01]  /*8940*/  ISETP.GE.U32.AND P2, PT, R2, 0x3, PT ;  /* 0x000000030200780c */ /* 0x000fe20003f46070 */
[----:B---3--:R-:W-:-:S05]  /*8950*/  FFMA.FTZ R15, R0, R18, R15 ;  /* 0x00000012000f7223 */ /* 0x008fca000001000f */
[----:B------:R-:W-:Y:S02]  /*8960*/  FSEL R163, R15, -INF , !P6 ;  /* 0xff8000000fa37808 */ /* 0x000fe40007000000 */
[----:B------:R-:W-:Y:S01]  /*8970*/  ISETP.GE.AND P6, PT, R12, R3, PT ;  /* 0x000000030c00720c */ /* 0x000fe20003fc6270 */
[----:B-1----:R-:W-:-:S05]  /*8980*/  FFMA.FTZ R19, R0, R17, R19 ;  /* 0x0000001100137223 */ /* 0x002fca0000010013 */
[----:B------:R-:W-:Y:S01]  /*8990*/  FSEL R159, R19, -INF , !P6 ;  /* 0xff800000139f7808 */ /* 0x000fe20007000000 */
[----:B------:R-:W-:Y:S06]  /*89a0*/  @!P2 BRA `(.L_x_1976) ;  /* 0x000000080034a947 */ /* 0x000fec0003800000 */
[----:B------:R-:W-:Y:S05]  /*89b0*/  BRA.U !UP1, `(.L_x_1977) ;  /* 0x0000000109f47547 */ /* 0x000fea000b800000 */
[----:B------:R-:W1:Y:S01]  /*89c0*/  LDC R13, c[0x0][0x4f0] ;  /* 0x00013c00ff0d7b82 */ /* 0x000e620000000800 */
[----:B------:R-:W-:Y:S01]  /*89d0*/  IMAD.MOV.U32 R18, RZ, RZ, RZ ;  /* 0x000000ffff127224 */ /* 0x000fe200078e00ff */
        /* <DEDUP_REMOVED lines=21> */
[----:B------:R-:W-:-:S06]  /*8b30*/  IMAD R15, R14, R12, R15 ;  /* 0x0000000c0e0f7224 */ /* 0x000fcc00078e020f */
[----:B------:R-:W-:Y:S01]  /*8b40*/  @!P2 VIADD R18, R18, 0x1 ;  /* 0x000000011212a836 */ /* 0x000fe20000000000 */
[-C--:B------:R-:W-:Y:S02]  /*8b50*/  @!P2 IADD3 R3, PT, PT, R3, -R14.reuse, RZ ;  /* 0x8000000e0303a210 */ /* 0x080fe40007ffe0ff */
[----:B------:R-:W-:Y:S02]  /*8b60*/  ISETP.GT.U32.AND P2, PT, R14, R15, PT ;  /* 0x0000000f0e00720c */ /* 0x000fe40003f44070 */
[----:B------:R-:W-:Y:S02]  /*8b70*/  ISETP.GE.U32.AND P6, PT, R3, R14, PT ;  /* 0x0000000e0300720c */ /* 0x000fe40003fc6070 */
[----:B------:R-:W-:-:S09]  /*8b80*/  LOP3.LUT R3, RZ, R13, RZ, 0x33, !PT ;  /* 0x0000000dff037212 */ /* 0x000fd200078e33ff */
        /* <DEDUP_REMOVED lines=32> */
.L_x_1977:
[----:B------:R-:W-:Y:S01]  /*8d90*/  UMOV UR4, URZ ;  /* 0x000000ff00047c82 */ /* 0x000fe20008000000 */
[----:B------:R-:W-:Y:S01]  /*8da0*/  IMAD.SHL.U32 R3, R134, 0x40, RZ ;  /* 0x0000004086037824 */ /* 0x000fe200078e00ff */
[----:B------:R-:W-:-:S05]  /*8db0*/  IADD3 R12, P2, PT, RZ, -UR4, RZ ;  /* 0x80000004ff0c7c10 */ /* 0x000fca000ff5e0ff */
[----:B------:R-:W-:-:S05]  /*8dc0*/  IMAD.X R3, RZ, RZ, ~R3, P2 ;  /* 0x000000ffff037224 */ /* 0x000fca00010e0e03 */
[----:B------:R-:W-:-:S04]  /*8dd0*/  SHF.R.S64 R13, R12, 0x1f, R3 ;  /* 0x0000001f0c0d7819 */ /* 0x000fc80000001003 */
[----:B------:R-:W-:-:S04]  /*8de0*/  IADD3 R202, P2, PT, R13, R202, RZ ;  /* 0x000000ca0dca7210 */ /* 0x000fc80007f5e0ff */
[----:B------:R-:W-:-:S09]  /*8df0*/  LEA.HI.X.SX32 R201, R3, R201, 0x1, P2 ;  /* 0x000000c903c97211 */ /* 0x000fd200010f0eff */
.L_x_1978:
        /* <DEDUP_REMOVED lines=72> */
.L_x_1976:
        /* <DEDUP_REMOVED lines=23> */
[----:B------:R-:W-:Y:S01]  /*93f0*/  IADD3 R213, PT, PT, R2, -0x3, RZ ;  /* 0xfffffffd02d57810 */ /* 0x000fe20007ffe0ff */
[----:B------:R-:W-:Y:S01]  /*9400*/  LDSM.16.MT88.4 R28, [R157] ;  /* 0x000000009d1c783b */ /* 0x000fe20000004200 */
[C---:B------:R-:W-:Y:S02]  /*9410*/  IADD3 R160, PT, PT, R156.reuse, R189, RZ ;  /* 0x000000bd9ca07210 */ /* 0x040fe40007ffe0ff */
[----:B------:R-:W-:-:S03]  /*9420*/  IADD3 R156, PT, PT, R156, R157, RZ ;  /* 0x0000009d9c9c7210 */ /* 0x000fc60007ffe0ff */
[----:B------:R-:W-:Y:S01]  /*9430*/  LDSM.16.MT88.4 R20, [R160+0xc000] ;  /* 0x00c00000a014783b */ /* 0x000fe20000004200 */
[----:B--2---:R-:W-:Y:S02]  /*9440*/  FMNMX.FTZ R3, R14, R3, !PT ;  /* 0x000000030e037209 */ /* 0x004fe40007810000 */
[----:B---3--:R-:W-:-:S03]  /*9450*/  FMNMX.FTZ R12, R13, R12, !PT ;  /* 0x0000000c0d0c7209 */ /* 0x008fc60007810000 */
[----:B------:R-:W2:Y:S04]  /*9460*/  SHFL.BFLY PT, R148, R3, 0x1, 0x1f ;  /* 0x0c201f0003947f89 */ /* 0x000ea800000e0000 */
[----:B------:R-:W3:Y:S01]  /*9470*/  SHFL.BFLY PT, R147, R12, 0x1, 0x1f ;  /* 0x0c201f000c937f89 */ /* 0x000ee200000e0000 */
[----:B--2---:R-:W-:Y:S02]  /*9480*/  FMNMX.FTZ R148, R3, R148, !PT ;  /* 0x0000009403947209 */ /* 0x004fe40007810000 */
[----:B---3--:R-:W-:-:S03]  /*9490*/  FMNMX.FTZ R147, R12, R147, !PT ;  /* 0x000000930c937209 */ /* 0x008fc60007810000 */
[C---:B-1----:R-:W-:Y:S01]  /*94a0*/  FMUL.FTZ R143, R148.reuse, UR4 ;  /* 0x00000004948f7c20 */ /* 0x042fe20008410000 */
[----:B------:R-:W-:Y:S01]  /*94b0*/  FSETP.NEU.FTZ.AND P3, PT, R148, -INF , PT ;  /* 0xff8000009400780b */ /* 0x000fe20003f7d000 */
[----:B------:R-:W-:Y:S01]  /*94c0*/  LDSM.16.MT88.4 R12, [R189+0xc000] ;  /* 0x00c00000bd0c783b */ /* 0x000fe20000004200 */
[C---:B------:R-:W-:Y:S01]  /*94d0*/  FSETP.NEU.FTZ.AND P2, PT, R147.reuse, -INF , PT ;  /* 0xff8000009300780b */ /* 0x040fe20003f5d000 */
[----:B------:R-:W-:Y:S01]  /*94e0*/  FMUL.FTZ R158, R147, UR4 ;  /* 0x00000004939e7c20 */ /* 0x000fe20008410000 */
[----:B------:R-:W-:-:S04]  /*94f0*/  FSEL R143, R143, RZ, P3 ;  /* 0x000000ff8f8f7208 */ /* 0x000fc80001800000 */
[----:B------:R-:W-:Y:S01]  /*9500*/  FSEL R158, R158, RZ, P2 ;  /* 0x000000ff9e9e7208 */ /* 0x000fe20001000000 */
[--C-:B------:R-:W-:Y:S01]  /*9510*/  FFMA.FTZ R153, R4, UR4, -R143.reuse ;  /* 0x0000000404997c23 */ /* 0x100fe2000801088f */
[----:B------:R-:W-:Y:S01]  /*9520*/  FSEL R4, R148, RZ, P3 ;  /* 0x000000ff94047208 */ /* 0x000fe20001800000 */
[--C-:B------:R-:W-:Y:S01]  /*9530*/  FFMA.FTZ R146, R6, UR4, -R143.reuse ;  /* 0x0000000406927c23 */ /* 0x100fe2000801088f */
[--C-:B------:R-:W-:Y:S01]  /*9540*/  FFMA.FTZ R145, R8, UR4, -R143.reuse ;  /* 0x0000000408917c23 */ /* 0x100fe2000801088f */
[----:B------:R-:W-:Y:S01]  /*9550*/  FFMA.FTZ R152, R5, UR4, -R158 ;  /* 0x0000000405987c23 */ /* 0x000fe2000801089e */
[----:B------:R-:W-:Y:S01]  /*9560*/  FSEL R5, R147, RZ, P2 ;  /* 0x000000ff93057208 */ /* 0x000fe20001000000 */
[----:B------:R-:W-:Y:S01]  /*9570*/  FADD.FTZ R4, R133, -R4 ;  /* 0x8000000485047221 */ /* 0x000fe20000010000 */
[----:B------:R-:W-:Y:S01]  /*9580*/  FFMA.FTZ R144, R10, UR4, -R143 ;  /* 0x000000040a907c23 */ /* 0x000fe2000801088f */
[--C-:B------:R-:W-:Y:S01]  /*9590*/  FFMA.FTZ R3, R7, UR4, -R158.reuse ;  /* 0x0000000407037c23 */ /* 0x100fe2000801089e */
[--C-:B------:R-:W-:Y:S01]  /*95a0*/  FFMA.FTZ R149, R9, UR4, -R158.reuse ;  /* 0x0000000409957c23 */ /* 0x100fe2000801089e */
[----:B------:R-:W-:Y:S01]  /*95b0*/  FADD.FTZ R5, R132, -R5 ;  /* 0x8000000584057221 */ /* 0x000fe20000010000 */
[----:B------:R-:W-:Y:S01]  /*95c0*/  FMUL.FTZ R155, R4, UR4 ;  /* 0x00000004049b7c20 */ /* 0x000fe20008410000 */
[--C-:B------:R-:W-:Y:S01]  /*95d0*/  FFMA.FTZ R150, R11, UR4, -R158.reuse ;  /* 0x000000040b967c23 */ /* 0x100fe2000801089e */
[----:B------:R-:W-:Y:S01]  /*95e0*/  MUFU.EX2 R153, R153 ;  /* 0x0000009900997308 */ /* 0x000fe20000000800 */
[----:B------:R-:W-:Y:S01]  /*95f0*/  FMUL.FTZ R154, R5, UR4 ;  /* 0x00000004059a7c20 */ /* 0x000fe20008410000 */
[--C-:B------:R-:W-:Y:S01]  /*9600*/  FFMA.FTZ R167, R168, UR4, -R143.reuse ;  /* 0x00000004a8a77c23 */ /* 0x100fe2000801088f */
[--C-:B------:R-:W-:Y:S01]  /*9610*/  FFMA.FTZ R168, R173, UR4, -R158.reuse ;  /* 0x00000004ada87c23 */ /* 0x100fe2000801089e */
[----:B------:R-:W1:Y:S01]  /*9620*/  MUFU.EX2 R155, R155 ;  /* 0x0000009b009b7308 */ /* 0x000e620000000800 */
[--C-:B------:R-:W-:Y:S01]  /*9630*/  FFMA.FTZ R166, R136, UR4, -R143.reuse ;  /* 0x0000000488a67c23 */ /* 0x100fe2000801088f */
[--C-:B------:R-:W-:Y:S01]  /*9640*/  FFMA.FTZ R169, R138, UR4, -R143.reuse ;  /* 0x000000048aa97c23 */ /* 0x100fe2000801088f */
[--C-:B------:R-:W-:Y:S01]  /*9650*/  FFMA.FTZ R162, R162, UR4, -R143.reuse ;  /* 0x00000004a2a27c23 */ /* 0x100fe2000801088f */
[----:B------:R-:W2:Y:S01]  /*9660*/  MUFU.EX2 R154, R154 ;  /* 0x0000009a009a7308 */ /* 0x000ea20000000800 */
[--C-:B------:R-:W-:Y:S01]  /*9670*/  FFMA.FTZ R170, R171, UR4, -R158.reuse ;  /* 0x00000004abaa7c23 */ /* 0x100fe2000801089e */
[--C-:B------:R-:W-:Y:S01]  /*9680*/  FFMA.FTZ R173, R183, UR4, -R158.reuse ;  /* 0x00000004b7ad7c23 */ /* 0x100fe2000801089e */
[--C-:B------:R-:W-:Y:S01]  /*9690*/  FFMA.FTZ R193, R193, UR4, -R158.reuse ;  /* 0x00000004c1c17c23 */ /* 0x100fe2000801089e */
[----:B------:R-:W3:Y:S01]  /*96a0*/  MUFU.EX2 R146, R146 ;  /* 0x0000009200927308 */ /* 0x000ee20000000800 */
[----:B------:R-:W-:Y:S01]  /*96b0*/  LDSM.16.MT88.4 R136, [R157+0x800] ;  /* 0x000800009d88783b */ /* 0x000fe20000004200 */
[--C-:B------:R-:W-:Y:S01]  /*96c0*/  FFMA.FTZ R178, R178, UR4, -R143.reuse ;  /* 0x00000004b2b27c23 */ /* 0x100fe2000801088f */
[--C-:B------:R-:W-:Y:S01]  /*96d0*/  FFMA.FTZ R191, R174, UR4, -R143.reuse ;  /* 0x00000004aebf7c23 */ /* 0x100fe2000801088f */
[----:B------:R-:W-:Y:S01]  /*96e0*/  MUFU.EX2 R145, R145 ;  /* 0x0000009100917308 */ /* 0x000fe20000000800 */
[----:B------:R-:W-:Y:S01]  /*96f0*/  LDSM.16.MT88.4 R132, [R156+0x800] ;  /* 0x000800009c84783b */ /* 0x000fe20000004200 */
[-C--:B-1----:R-:W-:Y:S01]  /*9700*/  FMUL.FTZ R32, R104, R155.reuse ;  /* 0x0000009b68207220 */ /* 0x082fe20000410000 */
[-C--:B------:R-:W-:Y:S01]  /*9710*/  FMUL.FTZ R33, R105, R155.reuse ;  /* 0x0000009b69217220 */ /* 0x080fe20000410000 */
[----:B------:R-:W1:Y:S01]  /*9720*/  MUFU.EX2 R144, R144 ;  /* 0x0000009000907308 */ /* 0x000e620000000800 */
[----:B------:R-:W-:Y:S01]  /*9730*/  FMUL.FTZ R24, R112, R155 ;  /* 0x0000009b70187220 */ /* 0x000fe20000410000 */
[-C--:B--2---:R-:W-:Y:S01]  /*9740*/  FMUL.FTZ R34, R106, R154.reuse ;  /* 0x0000009a6a227220 */ /* 0x084fe20000410000 */
[-C--:B------:R-:W-:Y:S01]  /*9750*/  FMUL.FTZ R35, R107, R154.reuse ;  /* 0x0000009a6b237220 */ /* 0x080fe20000410000 */
[----:B------:R-:W-:Y:S01]  /*9760*/  MUFU.EX2 R152, R152 ;  /* 0x0000009800987308 */ /* 0x000fe20000000800 */
[----:B------:R-:W2:Y:S01]  /*9770*/  LDSM.16.MT88.4 R104, [R160+0xe000] ;  /* 0x00e00000a068783b */ /* 0x000ea20000004200 */
[----:B---3--:R-:W-:Y:S01]  /*9780*/  F2FP.BF16.F32.PACK_AB R4, R146, R153 ;  /* 0x000000999204723e */ /* 0x008fe200000010ff */
[-C--:B------:R-:W-:Y:S01]  /*9790*/  FMUL.FTZ R25, R113, R155.reuse ;  /* 0x0000009b71197220 */ /* 0x080fe20000410000 */
[----:B------:R-:W3:Y:S01]  /*97a0*/  MUFU.EX2 R3, R3 ;  /* 0x0000000300037308 */ /* 0x000ee20000000800 */
[-C--:B------:R-:W-:Y:S01]  /*97b0*/  FMUL.FTZ R26, R114, R154.reuse ;  /* 0x0000009a721a7220 */ /* 0x080fe20000410000 */
[-C--:B------:R-:W-:Y:S01]  /*97c0*/  FMUL.FTZ R27, R115, R154.reuse ;  /* 0x0000009a731b7220 */ /* 0x080fe20000410000 */
[-C--:B------:R-:W-:Y:S01]  /*97d0*/  FMUL.FTZ R108, R108, R155.reuse ;  /* 0x0000009b6c6c7220 */ /* 0x080fe20000410000 */
[----:B------:R-:W-:Y:S01]  /*97e0*/  MUFU.EX2 R149, R149 ;  /* 0x0000009500957308 */ /* 0x000fe20000000800 */
[----:B------:R-:W-:Y:S01]  /*97f0*/  FMUL.FTZ R109, R109, R155 ;  /* 0x0000009b6d6d7220 */ /* 0x000fe20000410000 */
[----:B-1----:R-:W-:Y:S01]  /*9800*/  F2FP.BF16.F32.PACK_AB R6, R144, R145 ;  /* 0x000000919006723e */ /* 0x002fe200000010ff */
[-C--:B------:R-:W-:Y:S01]  /*9810*/  FMUL.FTZ R110, R110, R154.reuse ;  /* 0x0000009a6e6e7220 */ /* 0x080fe20000410000 */
[----:B------:R-:W1:Y:S01]  /*9820*/  MUFU.EX2 R150, R150 ;  /* 0x0000009600967308 */ /* 0x000e620000000800 */
[-C--:B------:R-:W-:Y:S01]  /*9830*/  FMUL.FTZ R111, R111, R154.reuse ;  /* 0x0000009a6f6f7220 */ /* 0x080fe20000410000 */
[----:B------:R-:W4:Y:S01]  /*9840*/  LDSM.16.MT88.4 R112, [R157+0x2000] ;  /* 0x002000009d70783b */ /* 0x000f220000004200 */
[-C--:B------:R-:W-:Y:S01]  /*9850*/  FMUL.FTZ R44, R44, R155.reuse ;  /* 0x0000009b2c2c7220 */ /* 0x080fe20000410000 */
[-C--:B------:R-:W-:Y:S01]  /*9860*/  FMUL.FTZ R45, R45, R155.reuse ;  /* 0x0000009b2d2d7220 */ /* 0x080fe20000410000 */
[----:B------:R-:W-:Y:S01]  /*9870*/  FMUL.FTZ R46, R46, R154 ;  /* 0x0000009a2e2e7220 */ /* 0x000fe20000410000 */
        /* <DEDUP_REMOVED lines=8> */
[----:B-1----:R-:W-:Y:S01]  /*9900*/  F2FP.BF16.F32.PACK_AB R7, R150, R149 ;  /* 0x000000959607723e */ /* 0x002fe200000010ff */
[-C--:B------:R-:W-:Y:S01]  /*9910*/  FMUL.FTZ R62, R62, R154.reuse ;  /* 0x0000009a3e3e7220 */ /* 0x080fe20000410000 */
        /* <DEDUP_REMOVED lines=22> */
[----:B------:R-:W-:Y:S01]  /*9a80*/  LDSM.16.MT88.4 R120, [R156] ;  /* 0x000000009c78783b */ /* 0x000fe20000004200 */
        /* <DEDUP_REMOVED lines=14> */
[C---:B----4-:R-:W-:Y:S01]  /*9b70*/  HMMA.16816.F32.BF16 R52, R4.reuse, R112, R52 ;  /* 0x000000700434723c */ /* 0x050fe20000041834 */
        /* <DEDUP_REMOVED lines=8> */
[----:B------:R-:W-:Y:S01]  /*9c00*/  LDSM.16.MT88.4 R112, [R160+0x10000] ;  /* 0x01000000a070783b */ /* 0x000fe20000004200 */
        /* <DEDUP_REMOVED lines=43> */
[----:B------:R-:W-:Y:S01]  /*9ec0*/  MUFU.EX2 R166, R166 ;  /* 0x000000a600a67308 */ /* 0x000fe20000000800 */
[----:B------:R-:W-:Y:S01]  /*9ed0*/  LDSM.16.MT88.4 R128, [R160+0xe800] ;  /* 0x00e80000a080783b */ /* 0x000fe20000004200 */
[--C-:B------:R-:W-:Y:S01]  /*9ee0*/  FFMA.FTZ R183, R176, UR4, -R143.reuse ;  /* 0x00000004b0b77c23 */ /* 0x100fe2000801088f */
[C---:B------:R-:W-:Y:S01]  /*9ef0*/  HMMA.16816.F32.BF16 R72, R4.reuse, R106, R72 ;  /* 0x0000006a0448723c */ /* 0x040fe20000041848 */
[----:B------:R-:W2:Y:S01]  /*9f00*/  MUFU.EX2 R169, R169 ;  /* 0x000000a900a97308 */ /* 0x000ea20000000800 */
[----:B------:R-:W4:Y:S01]  /*9f10*/  LDSM.16.MT88.4 R104, [R156+0x4000] ;  /* 0x004000009c68783b */ /* 0x000f220000004200 */
[--C-:B------:R-:W-:Y:S01]  /*9f20*/  FFMA.FTZ R172, R172, UR4, -R143.reuse ;  /* 0x00000004acac7c23 */ /* 0x100fe2000801088f */
[--C-:B------:R-:W-:Y:S01]  /*9f30*/  FFMA.FTZ R176, R181, UR4, -R158.reuse ;  /* 0x00000004b5b07c23 */ /* 0x100fe2000801089e */
[----:B------:R-:W-:Y:S01]  /*9f40*/  MUFU.EX2 R167, R167 ;  /* 0x000000a700a77308 */ /* 0x000fe20000000800 */
[--C-:B------:R-:W-:Y:S01]  /*9f50*/  FFMA.FTZ R179, R179, UR4, -R158.reuse ;  /* 0x00000004b3b37c23 */ /* 0x100fe2000801089e */
[--C-:B------:R-:W-:Y:S01]  /*9f60*/  FFMA.FTZ R180, R141, UR4, -R143.reuse ;  /* 0x000000048db47c23 */ /* 0x100fe2000801088f */
[C---:B------:R-:W-:Y:S01]  /*9f70*/  HMMA.16816.F32.BF16 R32, R4.reuse, R120, R32 ;  /* 0x000000780420723c */ /* 0x040fe20000041820 */
[----:B------:R-:W-:Y:S01]  /*9f80*/  MUFU.EX2 R162, R162 ;  /* 0x000000a200a27308 */ /* 0x000fe20000000800 */
[----:B------:R-:W-:Y:S01]  /*9f90*/  FFMA.FTZ R182, R142, UR4, -R143 ;  /* 0x000000048eb67c23 */ /* 0x000fe2000801088f */
[--C-:B------:R-:W-:Y:S01]  /*9fa0*/  FFMA.FTZ R161, R161, UR4, -R158.reuse ;  /* 0x00000004a1a17c23 */ /* 0x100fe2000801089e */
[----:B------:R-:W-:Y:S01]  /*9fb0*/  FFMA.FTZ R159, R159, UR4, -R158 ;  /* 0x000000049f9f7c23 */ /* 0x000fe2000801089e */
[----:B------:R-:W-:Y:S01]  /*9fc0*/  MUFU.EX2 R171, R193 ;  /* 0x000000c100ab7308 */ /* 0x000fe20000000800 */
[----:B------:R-:W-:Y:S01]  /*9fd0*/  FFMA.FTZ R153, R216, R155, R153 ;  /* 0x0000009bd8997223 */ /* 0x000fe20000010099 */
[----:B------:R-:W-:Y:S01]  /*9fe0*/  FFMA.FTZ R152, R215, R154, R152 ;  /* 0x0000009ad7987223 */ /* 0x000fe20000010098 */
[----:B------:R-:W-:Y:S01]  /*9ff0*/  HMMA.16816.F32.BF16 R100, R4, R122, R100 ;  /* 0x0000007a0464723c */ /* 0x000fe20000041864 */
[----:B------:R-:W-:Y:S01]  /*a000*/  LDSM.16.MT88.4 R120, [R189+0xe800] ;  /* 0x00e80000bd78783b */ /* 0x000fe20000004200 */
[----:B------:R-:W5:Y:S01]  /*a010*/  MUFU.EX2 R170, R170 ;  /* 0x000000aa00aa7308 */ /* 0x000f620000000800 */
[----:B------:R-:W-:Y:S01]  /*a020*/  FADD.FTZ R146, R146, R153 ;  /* 0x0000009992927221 */ /* 0x000fe20000010000 */
[----:B------:R-:W-:-:S02]  /*a030*/  FADD.FTZ R152, R3, R152 ;  /* 0x0000009803987221 */ /* 0x000fc40000010000 */
[----:B------:R-:W-:Y:S01]  /*a040*/  MUFU.EX2 R168, R168 ;  /* 0x000000a800a87308 */ /* 0x000fe20000000800 */
[----:B------:R-:W-:Y:S01]  /*a050*/  FADD.FTZ R145, R145, R146 ;  /* 0x0000009291917221 */ /* 0x000fe20000010000 */
[C---:B-1----:R-:W-:Y:S01]  /*a060*/  HMMA.16816.F32.BF16 R84, R4.reuse, R108, R84 ;  /* 0x0000006c0454723c */ /* 0x042fe20000041854 */
[----:B------:R-:W-:Y:S01]  /*a070*/  FADD.FTZ R149, R149, R152 ;  /* 0x0000009895957221 */ /* 0x000fe20000010000 */
[----:B------:R-:W1:Y:S01]  /*a080*/  MUFU.EX2 R173, R173 ;  /* 0x000000ad00ad7308 */ /* 0x000e620000000800 */
[----:B------:R-:W-:Y:S02]  /*a090*/  FADD.FTZ R145, R144, R145 ;  /* 0x0000009190917221 */ /* 0x000fe40000010000 */
[----:B------:R-:W-:Y:S01]  /*a0a0*/  FADD.FTZ R150, R150, R149 ;  /* 0x0000009596967221 */ /* 0x000fe20000010000 */
[----:B------:R2:W-:Y:S02]  /*a0b0*/  MUFU.EX2 R174, R178 ;  /* 0x000000b200ae7308 */ /* 0x0005e40000000800 */
[C---:B------:R-:W-:Y:S01]  /*a0c0*/  HMMA.16816.F32.BF16 R88, R4.reuse, R110, R88 ;  /* 0x0000006e0458723c */ /* 0x040fe20000041858 */
[----:B------:R-:W1:Y:S01]  /*a0d0*/  LDSM.16.MT88.4 R108, [R189+0xc800] ;  /* 0x00c80000bd6c783b */ /* 0x000e620000004200 */
[----:B------:R-:W1:Y:S04]  /*a0e0*/  MUFU.EX2 R183, R183 ;  /* 0x000000b700b77308 */ /* 0x000e680000000800 */
[----:B------:R-:W-:Y:S02]  /*a0f0*/  MUFU.EX2 R191, R191 ;  /* 0x000000bf00bf7308 */ /* 0x000fe40000000800 */
[----:B------:R-:W-:Y:S02]  /*a100*/  HMMA.16816.F32.BF16 R76, R4, R112, R76 ;  /* 0x00000070044c723c */ /* 0x000fe4000004184c */
[----:B------:R-:W-:Y:S01]  /*a110*/  MUFU.EX2 R172, R172 ;  /* 0x000000ac00ac7308 */ /* 0x000fe20000000800 */
[----:B--2---:R-:W-:-:S03]  /*a120*/  FFMA.FTZ R178, R175, UR4, -R158 ;  /* 0x00000004afb27c23 */ /* 0x004fc6000801089e */
[----:B------:R-:W-:Y:S02]  /*a130*/  MUFU.EX2 R176, R176 ;  /* 0x000000b000b07308 */ /* 0x000fe40000000800 */
[C---:B------:R-:W-:Y:S01]  /*a140*/  HMMA.16816.F32.BF16 R80, R4.reuse, R114, R80 ;  /* 0x000000720450723c */ /* 0x040fe20000041850 */
[----:B------:R-:W2:Y:S01]  /*a150*/  LDSM.16.MT88.4 R112, [R160+0xc800] ;  /* 0x00c80000a070783b */ /* 0x000ea20000004200 */
        /* <DEDUP_REMOVED lines=14> */
[----:B------:R-:W-:Y:S01]  /*a240*/  F2FP.BF16.F32.PACK_AB R96, R169, R166 ;  /* 0x000000a6a960723e */ /* 0x000fe200000010ff */
[----:B------:R-:W-:Y:S01]  /*a250*/  FADD.FTZ R166, R166, R145 ;  /* 0x00000091a6a67221 */ /* 0x000fe20000010000 */
[----:B-----5:R-:W-:Y:S01]  /*a260*/  F2FP.BF16.F32.PACK_AB R97, R170, R171 ;  /* 0x000000abaa61723e */ /* 0x020fe200000010ff */
[----:B------:R-:W-:Y:S01]  /*a270*/  FADD.FTZ R171, R171, R150 ;  /* 0x00000096abab7221 */ /* 0x000fe20000010000 */
[----:B------:R-:W-:Y:S01]  /*a280*/  F2FP.BF16.F32.PACK_AB R98, R162, R167 ;  /* 0x000000a7a262723e */ /* 0x000fe200000010ff */
[----:B------:R-:W-:Y:S01]  /*a290*/  FADD.FTZ R166, R169, R166 ;  /* 0x000000a6a9a67221 */ /* 0x000fe20000010000 */
[----:B-1----:R-:W-:Y:S01]  /*a2a0*/  F2FP.BF16.F32.PACK_AB R99, R173, R168 ;  /* 0x000000a8ad63723e */ /* 0x002fe200000010ff */
[----:B------:R-:W-:-:S02]  /*a2b0*/  FADD.FTZ R171, R170, R171 ;  /* 0x000000abaaab7221 */ /* 0x000fc40000010000 */
[----:B------:R-:W-:Y:S02]  /*a2c0*/  FADD.FTZ R167, R167, R166 ;  /* 0x000000a6a7a77221 */ /* 0x000fe40000010000 */
[----:B------:R-:W-:Y:S02]  /*a2d0*/  FADD.FTZ R168, R168, R171 ;  /* 0x000000aba8a87221 */ /* 0x000fe40000010000 */
[----:B------:R-:W-:Y:S01]  /*a2e0*/  HMMA.16816.F32.BF16 R8, R96, R108, R8 ;  /* 0x0000006c6008723c */ /* 0x000fe20000041808 */
[----:B------:R-:W-:Y:S01]  /*a2f0*/  FADD.FTZ R162, R162, R167 ;  /* 0x000000a7a2a27221 */ /* 0x000fe20000010000 */
[----:B------:R-:W-:-:S06]  /*a300*/  FADD.FTZ R173, R173, R168 ;  /* 0x000000a8adad7221 */ /* 0x000fcc0000010000 */
[C---:B------:R-:W-:Y:S01]  /*a310*/  HMMA.16816.F32.BF16 R12, R96.reuse, R110, R12 ;  /* 0x0000006e600c723c */ /* 0x040fe2000004180c */
[----:B------:R-:W1:Y:S07]  /*a320*/  LDSM.16.MT88.4 R108, [R160+0x10800] ;  /* 0x01080000a06c783b */ /* 0x000e6e0000004200 */
[C---:B--2---:R-:W-:Y:S08]  /*a330*/  HMMA.16816.F32.BF16 R16, R96.reuse, R112, R16 ;  /* 0x000000706010723c */ /* 0x044ff00000041810 */
        /* <DEDUP_REMOVED lines=8> */
[----:B-1----:R-:W-:Y:S01]  /*a3c0*/  HMMA.16816.F32.BF16 R76, R96, R108, R76 ;  /* 0x0000006c604c723c */ /* 0x002fe2000004184c */
[----:B------:R-:W-:-:S02]  /*a3d0*/  FFMA.FTZ R108, R177, UR4, -R158 ;  /* 0x00000004b16c7c23 */ /* 0x000fc4000801089e */
[----:B------:R1:W5:Y:S04]  /*a3e0*/  MUFU.EX2 R177, R179 ;  /* 0x000000b300b17308 */ /* 0x0003680000000800 */
[----:B------:R2:W5:Y:S01]  /*a3f0*/  MUFU.EX2 R175, R108 ;  /* 0x0000006c00af7308 */ /* 0x0005620000000800 */
[C---:B------:R-:W-:Y:S08]  /*a400*/  HMMA.16816.F32.BF16 R24, R96.reuse, R136, R24 ;  /* 0x000000886018723c */ /* 0x040ff00000041818 */
        /* <DEDUP_REMOVED lines=54> */
[----:B------:R-:W-:Y:S01]  /*a770*/  HMMA.16816.F32.BF16 R24, R4, R132, R24 ;  /* 0x000000840418723c */ /* 0x000fe20000041818 */
[--C-:B------:R-:W-:Y:S01]  /*a780*/  FFMA.FTZ R132, R163, UR4, -R158.reuse ;  /* 0x00000004a3847c23 */ /* 0x100fe2000801089e */
[----:B------:R-:W-:-:S03]  /*a790*/  FFMA.FTZ R163, R164, UR4, -R158 ;  /* 0x00000004a4a37c23 */ /* 0x000fc6000801089e */
[----:B------:R1:W-:Y:S03]  /*a7a0*/  MUFU.EX2 R164, R132 ;  /* 0x0000008400a47308 */ /* 0x0003e60000000800 */
[C---:B---3--:R-:W-:Y:S01]  /*a7b0*/  HMMA.16816.F32.BF16 R76, R4.reuse, R104, R76 ;  /* 0x00000068044c723c */ /* 0x048fe2000004184c */
[----:B------:R-:W-:Y:S01]  /*a7c0*/  FFMA.FTZ R104, R140, UR4, -R143 ;  /* 0x000000048c687c23 */ /* 0x000fe2000801088f */
[----:B------:R-:W-:Y:S01]  /*a7d0*/  MUFU.EX2 R158, R163 ;  /* 0x000000a3009e7308 */ /* 0x000fe20000000800 */
[----:B------:R-:W-:Y:S03]  /*a7e0*/  LDSM.16.MT88.4 R140, [R160+0xf800] ;  /* 0x00f80000a08c783b */ /* 0x000fe60000004200 */
[----:B------:R3:W4:Y:S02]  /*a7f0*/  MUFU.EX2 R165, R104 ;  /* 0x0000006800a57308 */ /* 0x0007240000000800 */
[C---:B------:R-:W-:Y:S01]  /*a800*/  HMMA.16816.F32.BF16 R28, R4.reuse, R134, R28 ;  /* 0x00000086041c723c */ /* 0x040fe2000004181c */
[----:B-1----:R-:W-:Y:S07]  /*a810*/  LDSM.16.MT88.4 R132, [R189+0xf800] ;  /* 0x00f80000bd84783b */ /* 0x002fee0000004200 */
        /* <DEDUP_REMOVED lines=52> */
[----:B------:R-:W-:-:S02]  /*ab60*/  MOV R132, R147 ;  /* 0x0000009300847202 */ /* 0x000fc40000000f00 */
[----:B------:R-:W-:-:S15]  /*ab70*/  MOV R133, R148 ;  /* 0x0000009400857202 */ /* 0x000fde0000000f00 */
[----:B------:R-:W-:-:S02]  /*ab80*/  NOP ;  /* 0x0000000000007918 */ /* 0x000fc40000000000 */
.L_x_1973:
        /* <DEDUP_REMOVED lines=21> */
[----:B------:R-:W4:Y:S01]  /*ace0*/  LDCU UR4, c[0x0][0x45c] ;  /* 0x00008b80ff0477ac */ /* 0x000f220008000800 */
[----:B------:R-:W2:Y:S01]  /*acf0*/  LDCU.64 UR6, c[0x0][0x3a0] ;  /* 0x00007400ff0677ac */ /* 0x000ea20008000a00 */
[----:B------:R-:W2:Y:S01]  /*ad00*/  LDCU.64 UR8, c[0x0][0x3a8] ;  /* 0x00007500ff0877ac */ /* 0x000ea20008000a00 */
[----:B-1----:R-:W-:-:S12]  /*ad10*/  ULEA UR5, UR5, UR12, 0x18 ;  /* 0x0000000c05057291 */ /* 0x002fd8000f8ec0ff */
.L_x_1983:
        /* <DEDUP_REMOVED lines=97> */
.L_x_1980:
        /* <DEDUP_REMOVED lines=86> */
[----:B------:R-:W5:Y:S05]  /*b890*/  LDSM.16.M88.4 R144, [R198+UR5+0x6000] ;  /* 0x00600005c690783b */ /* 0x000f6a0008000200 */
[----:B------:R-:W3:Y:S05]  /*b8a0*/  LDSM.16.M88.4 R148, [R198+UR5+0x6800] ;  /* 0x00680005c694783b */ /* 0x000eea0008000200 */
[----:B------:R-:W4:Y:S05]  /*b8b0*/  LDSM.16.M88.4 R152, [R198+UR5+0x7000] ;  /* 0x00700005c698783b */ /* 0x000f2a0008000200 */
[----:B------:R-:W0:Y:S05]  /*b8c0*/  LDGDEPBAR ;  /* 0x00000000000079af */ /* 0x000e2a0000000000 */
[----:B------:R-:W2:Y:S05]  /*b8d0*/  LDSM.16.M88.4 R156, [R198+UR5+0x7800] ;  /* 0x00780005c69c783b */ /* 0x000eaa0008000200 */
[----:B------:R-:W-:Y:S05]  /*b8e0*/  LDSM.16.M88.4 R160, [R197] ;  /* 0x00000000c5a0783b */ /* 0x000fea0000000200 */
[----:B------:R-:W2:Y:S05]  /*b8f0*/  LDSM.16.M88.4 R164, [R195+0x6000] ;  /* 0x00600000c3a4783b */ /* 0x000eaa0000000200 */
[----:B------:R-:W2:Y:S05]  /*b900*/  LDSM.16.M88.4 R168, [R195+0x6800] ;  /* 0x00680000c3a8783b */ /* 0x000eaa0000000200 */
[----:B------:R-:W2:Y:S01]  /*b910*/  LDSM.16.M88.4 R172, [R195+0x7000] ;  /* 0x00700000c3ac783b */ /* 0x000ea20000000200 */
[C---:B-----5:R-:W-:Y:S04]  /*b920*/  HMMA.16816.F32.BF16 R4, R140.reuse, R144, RZ ;  /* 0x000000908c04723c */ /* 0x060fe800000418ff */
[----:B------:R-:W-:Y:S04]  /*b930*/  LDSM.16.M88.4 R176, [R196] ;  /* 0x00000000c4b0783b */ /* 0x000fe80000000200 */
[C---:B------:R-:W-:Y:S01]  /*b940*/  HMMA.16816.F32.BF16 R8, R140.reuse, R146, RZ ;  /* 0x000000928c08723c */ /* 0x040fe200000418ff */
[----:B------:R-:W5:Y:S05]  /*b950*/  LDSM.16.M88.4 R144, [R195+0x7800] ;  /* 0x00780000c390783b */ /* 0x000f6a0000000200 */
[----:B------:R-:W5:Y:S02]  /*b960*/  LDSM.16.M88.4 R180, [R194+0x6000] ;  /* 0x00600000c2b4783b */ /* 0x000f640000000200 */
[C---:B---3--:R-:W-:Y:S03]  /*b970*/  HMMA.16816.F32.BF16 R12, R140.reuse, R148, RZ ;  /* 0x000000948c0c723c */ /* 0x048fe600000418ff */
[----:B-1----:R-:W-:Y:S05]  /*b980*/  LDSM.16.M88.4 R132, [R192+0x6800] ;  /* 0x00680000c084783b */ /* 0x002fea0000000200 */
[C---:B------:R-:W-:Y:S01]  /*b990*/  HMMA.16816.F32.BF16 R16, R140.reuse, R150, RZ ;  /* 0x000000968c10723c */ /* 0x040fe200000418ff */
[----:B------:R-:W-:Y:S05]  /*b9a0*/  LDSM.16.M88.4 R148, [R194+0x7000] ;  /* 0x00700000c294783b */ /* 0x000fea0000000200 */
[----:B------:R-:W-:Y:S02]  /*b9b0*/  LDSM.16.M88.4 R136, [R192+0x7000] ;  /* 0x00700000c088783b */ /* 0x000fe40000000200 */
        /* <DEDUP_REMOVED lines=12> */
[----:B------:R-:W-:Y:S07]  /*ba80*/  LDSM.16.M88.4 R168, [R198+UR5+0x8000] ;  /* 0x00800005c6a8783b */ /* 0x000fee0008000200 */
[C---:B------:R-:W-:Y:S08]  /*ba90*/  HMMA.16816.F32.BF16 R20, R160.reuse, R172, R20 ;  /* 0x000000aca014723c */ /* 0x040ff00000041814 */
[C---:B------:R-:W-:Y:S01]  /*baa0*/  HMMA.16816.F32.BF16 R24, R160.reuse, R174, R24 ;  /* 0x000000aea018723c */ /* 0x040fe20000041818 */
[----:B------:R-:W-:Y:S07]  /*bab0*/  LDSM.16.M88.4 R172, [R197+0x2000] ;  /* 0x00200000c5ac783b */ /* 0x000fee0000000200 */
[C---:B-----5:R-:W-:Y:S08]  /*bac0*/  HMMA.16816.F32.BF16 R28, R160.reuse, R144, R28 ;  /* 0x00000090a01c723c */ /* 0x060ff0000004181c */
[----:B------:R-:W-:Y:S01]  /*bad0*/  HMMA.16816.F32.BF16 R32, R160, R146, R32 ;  /* 0x00000092a020723c */ /* 0x000fe20000041820 */
[----:B------:R-:W3:Y:S05]  /*bae0*/  LDSM.16.M88.4 R144, [R192+0x7800] ;  /* 0x00780000c090783b */ /* 0x000eea0000000200 */
[----:B------:R-:W4:Y:S02]  /*baf0*/  LDSM.16.M88.4 R160, [R200+0x2000] ;  /* 0x00200000c8a0783b */ /* 0x000f240000000200 */
[C---:B------:R-:W-:Y:S08]  /*bb00*/  HMMA.16816.F32.BF16 R4, R176.reuse, R180, R4 ;  /* 0x000000b4b004723c */ /* 0x040ff00000041804 */
[C---:B------:R-:W-:Y:S08]  /*bb10*/  HMMA.16816.F32.BF16 R8, R176.reuse, R182, R8 ;  /* 0x000000b6b008723c */ /* 0x040ff00000041808 */
        /* <DEDUP_REMOVED lines=18> */
[----:B------:R-:W2:Y:S07]  /*bc40*/  LDSM.16.M88.4 R136, [R195+0x9000] ;  /* 0x00900000c388783b */ /* 0x000eae0000000200 */
[C---:B---3--:R-:W-:Y:S08]  /*bc50*/  HMMA.16816.F32.BF16 R28, R156.reuse, R144, R28 ;  /* 0x000000909c1c723c */ /* 0x048ff0000004181c */
[----:B------:R-:W-:Y:S01]  /*bc60*/  HMMA.16816.F32.BF16 R32, R156, R146, R32 ;  /* 0x000000929c20723c */ /* 0x000fe20000041820 */
[----:B------:R-:W3:Y:S05]  /*bc70*/  LDSM.16.M88.4 R144, [R195+0x9800] ;  /* 0x00980000c390783b */ /* 0x000eea0000000200 */
        /* <DEDUP_REMOVED lines=26> */
[----:B------:R-:W-:Y:S02]  /*be20*/  LDSM.16.M88.4 R172, [R198+UR5+0xa000] ;  /* 0x00a00005c6ac783b */ /* 0x000fe40008000200 */
[C---:B------:R-:W-:Y:S08]  /*be30*/  HMMA.16816.F32.BF16 R4, R156.reuse, R164, R4 ;  /* 0x000000a49c04723c */ /* 0x040ff00000041804 */
[C---:B------:R-:W-:Y:S01]  /*be40*/  HMMA.16816.F32.BF16 R8, R156.reuse, R166, R8 ;  /* 0x000000a69c08723c */ /* 0x040fe20000041808 */
[----:B------:R-:W3:Y:S07]  /*be50*/  LDSM.16.M88.4 R164, [R200+0x4000] ;  /* 0x00400000c8a4783b */ /* 0x000eee0000000200 */
[C---:B-1----:R-:W-:Y:S08]  /*be60*/  HMMA.16816.F32.BF16 R12, R156.reuse, R140, R12 ;  /* 0x0000008c9c0c723c */ /* 0x042ff0000004180c */
[C---:B------:R-:W-:Y:S01]  /*be70*/  HMMA.16816.F32.BF16 R16, R156.reuse, R142, R16 ;  /* 0x0000008e9c10723c */ /* 0x040fe20000041810 */
[----:B------:R-:W1:Y:S07]  /*be80*/  LDSM.16.M88.4 R140, [R198+UR5+0xa800] ;  /* 0x00a80005c68c783b */ /* 0x000e6e0008000200 */
[C---:B----4-:R-:W-:Y:S08]  /*be90*/  HMMA.16816.F32.BF16 R20, R156.reuse, R148, R20 ;  /* 0x000000949c14723c */ /* 0x050ff00000041814 */
[C---:B------:R-:W-:Y:S01]  /*bea0*/  HMMA.16816.F32.BF16 R24, R156.reuse, R150, R24 ;  /* 0x000000969c18723c */ /* 0x040fe20000041818 */
[----:B------:R-:W4:Y:S07]  /*beb0*/  LDSM.16.M88.4 R148, [R198+UR5+0xb000] ;  /* 0x00b00005c694783b */ /* 0x000f2e0008000200 */
[C---:B-----5:R-:W-:Y:S08]  /*bec0*/  HMMA.16816.F32.BF16 R28, R156.reuse, R152, R28 ;  /* 0x000000989c1c723c */ /* 0x060ff0000004181c */
        /* <DEDUP_REMOVED lines=34> */
[C---:B------:R-:W-:Y:S08]  /*c0f0*/  HMMA.16816.F32.BF16 R20, R156.reuse, R136, R20 ;  /* 0x000000889c14723c */ /* 0x040ff00000041814 */
[C---:B------:R-:W-:Y:S01]  /*c100*/  HMMA.16816.F32.BF16 R24, R156.reuse, R138, R24 ;  /* 0x0000008a9c18723c */ /* 0x040fe20000041818 */
[----:B------:R-:W2:Y:S07]  /*c110*/  LDSM.16.M88.4 R136, [R192+0xb000] ;  /* 0x00b00000c088783b */ /* 0x000eae0000000200 */
[C---:B---3--:R-:W-:Y:S08]  /*c120*/  HMMA.16816.F32.BF16 R28, R156.reuse, R144, R28 ;  /* 0x000000909c1c723c */ /* 0x048ff0000004181c */
[----:B------:R-:W-:Y:S08]  /*c130*/  HMMA.16816.F32.BF16 R32, R156, R146, R32 ;  /* 0x000000929c20723c */ /* 0x000ff00000041820 */
[C---:B------:R-:W-:Y:S08]  /*c140*/  HMMA.16816.F32.BF16 R4, R160.reuse, R172, R4 ;  /* 0x000000aca004723c */ /* 0x040ff00000041804 */
[C---:B------:R-:W-:Y:S08]  /*c150*/  HMMA.16816.F32.BF16 R8, R160.reuse, R174, R8 ;  /* 0x000000aea008723c */ /* 0x040ff00000041808 */
[C---:B-1----:R-:W-:Y:S08]  /*c160*/  HMMA.16816.F32.BF16 R12, R160.reuse, R140, R12 ;  /* 0x0000008ca00c723c */ /* 0x042ff0000004180c */
[C---:B------:R-:W-:Y:S08]  /*c170*/  HMMA.16816.F32.BF16 R16, R160.reuse, R142, R16 ;  /* 0x0000008ea010723c */ /* 0x040ff00000041810 */
[C---:B----4-:R-:W-:Y:S08]  /*c180*/  HMMA.16816.F32.BF16 R20, R160.reuse, R148, R20 ;  /* 0x00000094a014723c */ /* 0x050ff00000041814 */
[C---:B------:R-:W-:Y:S08]  /*c190*/  HMMA.16816.F32.BF16 R24, R160.reuse, R150, R24 ;  /* 0x00000096a018723c */ /* 0x040ff00000041818 */
[C---:B-----5:R-:W-:Y:S08]  /*c1a0*/  HMMA.16816.F32.BF16 R28, R160.reuse, R152, R28 ;  /* 0x00000098a01c723c */ /* 0x060ff0000004181c */
        /* <DEDUP_REMOVED lines=9> */
[----:B------:R-:W1:Y:S01]  /*c240*/  MUFU.TANH R205, R205 ;  /* 0x000000cd00cd7308 */ /* 0x000e620000002400 */
[----:B------:R-:W2:Y:S01]  /*c250*/  LDSM.16.M88.4 R132, [R192+0xb800] ;  /* 0x00b80000c084783b */ /* 0x000ea20000000200 */
[----:B------:R-:W-:Y:S04]  /*c260*/  DEPBAR.LE SB0, 0x0 ;  /* 0x000080000000791a */ /* 0x000fe80000000000 */
[----:B------:R-:W-:Y:S01]  /*c270*/  FMUL.FTZ R227, R8, UR11 ;  /* 0x0000000b08e37c20 */ /* 0x000fe20008410000 */
[C---:B------:R-:W-:Y:S03]  /*c280*/  HMMA.16816.F32.BF16 R20, R164.reuse, R136, R20 ;  /* 0x00000088a414723c */ /* 0x040fe60000041814 */
[----:B------:R-:W3:Y:S01]  /*c290*/  MUFU.TANH R221, R221 ;  /* 0x000000dd00dd7308 */ /* 0x000ee20000002400 */
[----:B------:R-:W-:Y:S01]  /*c2a0*/  BAR.SYNC.DEFER_BLOCKING 0x0 ;  /* 0x0000000000007b1d */ /* 0x000fe20000010000 */
[----:B------:R-:W-:Y:S01]  /*c2b0*/  FMUL.FTZ R220, R12, UR11 ;  /* 0x0000000b0cdc7c20 */ /* 0x000fe20008410000 */
[----:B------:R-:W-:Y:S01]  /*c2c0*/  FMUL.FTZ R222, R13, UR11 ;  /* 0x0000000b0dde7c20 */ /* 0x000fe20008410000 */
[----:B------:R-:W-:Y:S01]  /*c2d0*/  FMUL.FTZ R226, R15, UR11 ;  /* 0x0000000b0fe27c20 */ /* 0x000fe20008410000 */
[C---:B------:R-:W-:Y:S05]  /*c2e0*/  HMMA.16816.F32.BF16 R24, R164.reuse, R138, R24 ;  /* 0x0000008aa418723c */ /* 0x040fea0000041818 */
[----:B------:R4:W1:Y:S01]  /*c2f0*/  MUFU.TANH R146, R220 ;  /* 0x000000dc00927308 */ /* 0x0008620000002400 */
[----:B------:R-:W-:Y:S01]  /*c300*/  FMUL.FTZ R137, R16, UR11 ;  /* 0x0000000b10897c20 */ /* 0x000fe20008410000 */
[----:B------:R-:W-:Y:S01]  /*c310*/  FMUL.FTZ R224, R17, UR11 ;  /* 0x0000000b11e07c20 */ /* 0x000fe20008410000 */
[----:B------:R-:W-:Y:S01]  /*c320*/  FMUL.FTZ R229, R9, UR11 ;  /* 0x0000000b09e57c20 */ /* 0x000fe20008410000 */
[----:B------:R-:W-:Y:S01]  /*c330*/  FMUL.FTZ R231, R10, UR11 ;  /* 0x0000000b0ae77c20 */ /* 0x000fe20008410000 */
[----:B------:R-:W-:Y:S01]  /*c340*/  FMUL.FTZ R233, R11, UR11 ;  /* 0x0000000b0be97c20 */ /* 0x000fe20008410000 */
[----:B------:R-:W-:Y:S04]  /*c350*/  FMUL.FTZ R228, R14, UR11 ;  /* 0x0000000b0ee47c20 */ /* 0x000fe80008410000 */
[----:B------:R5:W1:Y:S01]  /*c360*/  MUFU.TANH R142, R137 ;  /* 0x00000089008e7308 */ /* 0x000a620000002400 */
[----:B------:R-:W-:Y:S01]  /*c370*/  FMUL.FTZ R136, R20, UR11 ;  /* 0x0000000b14887c20 */ /* 0x000fe20008410000 */
[----:B------:R-:W-:Y:S01]  /*c380*/  FMUL.FTZ R139, R22, UR11 ;  /* 0x0000000b168b7c20 */ /* 0x000fe20008410000 */
[----:B------:R-:W-:Y:S07]  /*c390*/  FMUL.FTZ R138, R23, UR11 ;  /* 0x0000000b178a7c20 */ /* 0x000fee0008410000 */
[----:B------:R3:W1:Y:S01]  /*c3a0*/  MUFU.TANH R182, R136 ;  /* 0x0000008800b67308 */ /* 0x0006620000002400 */
[----:B----4-:R-:W-:Y:S09]  /*c3b0*/  FMUL.FTZ R220, R19, UR11 ;  /* 0x0000000b13dc7c20 */ /* 0x010ff20008410000 */
[----:B------:R4:W1:Y:S01]  /*c3c0*/  MUFU.TANH R144, R222 ;  /* 0x000000de00907308 */ /* 0x0008620000002400 */
[C---:B--2---:R-:W-:Y:S03]  /*c3d0*/  HMMA.16816.F32.BF16 R28, R164.reuse, R132, R28 ;  /* 0x00000084a41c723c */ /* 0x044fe6000004181c */
[----:B-----5:R-:W-:Y:S06]  /*c3e0*/  FMUL.FTZ R137, R24, UR11 ;  /* 0x0000000b18897c20 */ /* 0x020fec0008410000 */
[----:B------:R2:W1:Y:S01]  /*c3f0*/  MUFU.TANH R161, R139 ;  /* 0x0000008b00a17308 */ /* 0x0004620000002400 */
[----:B------:R-:W-:Y:S03]  /*c400*/  HMMA.16816.F32.BF16 R32, R164, R134, R32 ;  /* 0x00000086a420723c */ /* 0x000fe60000041820 */
[----:B---3--:R-:W-:Y:S06]  /*c410*/  FMUL.FTZ R136, R26, UR11 ;  /* 0x0000000b1a887c20 */ /* 0x008fec0008410000 */
[----:B------:R3:W1:Y:S01]  /*c420*/  MUFU.TANH R159, R138 ;  /* 0x0000008a009f7308 */ /* 0x0006620000002400 */
[----:B----4-:R-:W-:Y:S01]  /*c430*/  FMUL.FTZ R222, R18, UR11 ;  /* 0x0000000b12de7c20 */ /* 0x010fe20008410000 */
[----:B------:R-:W-:Y:S08]  /*c440*/  FMUL.FTZ R134, R29, UR11 ;  /* 0x0000000b1d867c20 */ /* 0x000ff00008410000 */
[----:B------:R4:W1:Y:S01]  /*c450*/  MUFU.TANH R154, R137 ;  /* 0x00000089009a7308 */ /* 0x0008620000002400 */
[----:B--2---:R-:W-:Y:S01]  /*c460*/  FMUL.FTZ R139, R32, UR11 ;  /* 0x0000000b208b7c20 */ /* 0x004fe20008410000 */
[----:B------:R-:W-:Y:S08]  /*c470*/  FMUL.FTZ R135, R34, UR11 ;  /* 0x0000000b22877c20 */ /* 0x000ff00008410000 */
[----:B------:R2:W1:Y:S01]  /*c480*/  MUFU.TANH R155, R136 ;  /* 0x00000088009b7308 */ /* 0x0004620000002400 */
[----:B---3--:R-:W-:Y:S09]  /*c490*/  FMUL.FTZ R138, R33, UR11 ;  /* 0x0000000b218a7c20 */ /* 0x008ff20008410000 */
[----:B------:R3:W1:Y:S01]  /*c4a0*/  MUFU.TANH R158, R134 ;  /* 0x00000086009e7308 */ /* 0x0006620000002400 */
[----:B----4-:R-:W-:Y:S09]  /*c4b0*/  FMUL.FTZ R137, R30, UR11 ;  /* 0x0000000b1e897c20 */ /* 0x010ff20008410000 */
[----:B------:R4:W1:Y:S01]  /*c4c0*/  MUFU.TANH R145, R226 ;  /* 0x000000e200917308 */ /* 0x0008620000002400 */
[----:B--2---:R-:W-:Y:S09]  /*c4d0*/  FMUL.FTZ R136, R31, UR11 ;  /* 0x0000000b1f887c20 */ /* 0x004ff20008410000 */
[----:B------:R2:W1:Y:S01]  /*c4e0*/  MUFU.TANH R140, R224 ;  /* 0x000000e0008c7308 */ /* 0x0004620000002400 */
[----:B---3--:R-:W-:Y:S09]  /*c4f0*/  FMUL.FTZ R134, R35, UR11 ;  /* 0x0000000b23867c20 */ /* 0x008ff20008410000 */
[----:B------:R3:W1:Y:S01]  /*c500*/  MUFU.TANH R143, R222 ;  /* 0x000000de008f7308 */ /* 0x0006620000002400 */
[----:B----4-:R-:W-:Y:S09]  /*c510*/  FMUL.FTZ R226, R21, UR11 ;  /* 0x0000000b15e27c20 */ /* 0x010ff20008410000 */
[----:B------:R4:W1:Y:S01]  /*c520*/  MUFU.TANH R141, R220 ;  /* 0x000000dc008d7308 */ /* 0x0008620000002400 */
[----:B--2---:R-:W-:Y:S09]  /*c530*/  FMUL.FTZ R224, R25, UR11 ;  /* 0x0000000b19e07c20 */ /* 0x004ff20008410000 */
[----:B------:R-:W2:Y:S01]  /*c540*/  MUFU.TANH R223, R223 ;  /* 0x000000df00df7308 */ /* 0x000ea20000002400 */
[----:B---3--:R-:W-:Y:S09]  /*c550*/  FMUL.FTZ R222, R27, UR11 ;  /* 0x0000000b1bde7c20 */ /* 0x008ff20008410000 */
[----:B------:R-:W3:Y:S01]  /*c560*/  MUFU.TANH R225, R225 ;  /* 0x000000e100e17308 */ /* 0x000ee20000002400 */
[----:B----4-:R-:W-:Y:S09]  /*c570*/  FMUL.FTZ R220, R28, UR11 ;  /* 0x0000000b1cdc7c20 */ /* 0x010ff20008410000 */
[----:B------:R-:W4:Y:S10]  /*c580*/  MUFU.TANH R227, R227 ;  /* 0x000000e300e37308 */ /* 0x000f340000002400 */
[----:B------:R-:W1:Y:S10]  /*c590*/  MUFU.TANH R229, R229 ;  /* 0x000000e500e57308 */ /* 0x000e740000002400 */
[----:B------:R-:W1:Y:S10]  /*c5a0*/  MUFU.TANH R231, R231 ;  /* 0x000000e700e77308 */ /* 0x000e740000002400 */
[----:B------:R-:W1:Y:S10]  /*c5b0*/  MUFU.TANH R233, R233 ;  /* 0x000000e900e97308 */ /* 0x000e740000002400 */
[----:B------:R1:W1:Y:S10]  /*c5c0*/  MUFU.TANH R147, R228 ;  /* 0x000000e400937308 */ /* 0x0002740000002400 */
[----:B------:R1:W1:Y:S10]  /*c5d0*/  MUFU.TANH R162, R226 ;  /* 0x000000e200a27308 */ /* 0x0002740000002400 */
[----:B------:R1:W1:Y:S10]  /*c5e0*/  MUFU.TANH R152, R224 ;  /* 0x000000e000987308 */ /* 0x0002740000002400 */
[----:B------:R1:W1:Y:S10]  /*c5f0*/  MUFU.TANH R153, R222 ;  /* 0x000000de00997308 */ /* 0x0002740000002400 */
[----:B------:R1:W1:Y:S10]  /*c600*/  MUFU.TANH R160, R220 ;  /* 0x000000dc00a07308 */ /* 0x0002740000002400 */
[----:B------:R-:W1:Y:S10]  /*c610*/  MUFU.TANH R137, R137 ;  /* 0x0000008900897308 */ /* 0x000e740000002400 */
[----:B------:R-:W1:Y:S10]  /*c620*/  MUFU.TANH R136, R136 ;  /* 0x0000008800887308 */ /* 0x000e740000002400 */
[----:B------:R-:W1:Y:S10]  /*c630*/  MUFU.TANH R139, R139 ;  /* 0x0000008b008b7308 */ /* 0x000e740000002400 */
[----:B------:R-:W1:Y:S10]  /*c640*/  MUFU.TANH R138, R138 ;  /* 0x0000008a008a7308 */ /* 0x000e740000002400 */
[----:B------:R-:W1:Y:S10]  /*c650*/  MUFU.TANH R135, R135 ;  /* 0x0000008700877308 */ /* 0x000e740000002400 */
[----:B------:R-:W1:Y:S01]  /*c660*/  MUFU.TANH R134, R134 ;  /* 0x0000008600867308 */ /* 0x000e620000002400 */
        /* <DEDUP_REMOVED lines=77> */
.L_x_1982:
        /* <DEDUP_REMOVED lines=72> */
.L_x_1981:
[----:B---3--:R-:W-:Y:S01]  /*cfc0*/  I2FP.F32.U32 R5, R212 ;  /* 0x000000d400057245 */ /* 0x008fe20000201000 */
[----:B------:R-:W-:Y:S01]  /*cfd0*/  LDSM.16.MT88.4 R12, [R189+0xc000] ;  /* 0x00c00000bd0c783b */ /* 0x000fe20000004200 */
[C---:B------:R-:W-:Y:S02]  /*cfe0*/  IADD3 R4, PT, PT, R212.reuse, -0x20, RZ ;  /* 0xffffffe0d4047810 */ /* 0x040fe40007ffe0ff */
[----:B------:R-:W-:Y:S01]  /*cff0*/  IADD3 R7, PT, PT, R212, -0x8, RZ ;  /* 0xfffffff8d4077810 */ /* 0x000fe20007ffe0ff */
[CC--:B-1----:R-:W-:Y:S01]  /*d000*/  FFMA.FTZ R161, R0.reuse, R5.reuse, R161 ;  /* 0x0000000500a17223 */ /* 0x0c2fe200000100a1 */
[----:B------:R-:W-:Y:S01]  /*d010*/  FFMA.FTZ R182, R0, R5, R182 ;  /* 0x0000000500b67223 */ /* 0x000fe200000100b6 */
[C---:B------:R-:W-:Y:S02]  /*d020*/  IADD3 R5, PT, PT, R212.reuse, -0xf, RZ ;  /* 0xfffffff1d4057810 */ /* 0x040fe40007ffe0ff */
[----:B------:R-:W-:Y:S01]  /*d030*/  I2FP.F32.U32 R4, R4 ;  /* 0x0000000400047245 */ /* 0x000fe20000201000 */
[----:B------:R-:W-:Y:S01]  /*d040*/  LDSM.16.MT88.4 R20, [R184+0xc000] ;  /* 0x00c00000b814783b */ /* 0x000fe20000004200 */
[----:B------:R-:W-:Y:S02]  /*d050*/  I2FP.F32.U32 R5, R5 ;  /* 0x0000000500057245 */ /* 0x000fe40000201000 */
[----:B------:R-:W-:Y:S01]  /*d060*/  IADD3 R8, PT, PT, R212, -0x1f, RZ ;  /* 0xffffffe1d4087810 */ /* 0x000fe20007ffe0ff */
[CC--:B------:R-:W-:Y:S01]  /*d070*/  FFMA.FTZ R205, R0.reuse, R4.reuse, R205 ;  /* 0x0000000400cd7223 */ /* 0x0c0fe200000100cd */
[----:B------:R-:W-:Y:S01]  /*d080*/  FFMA.FTZ R223, R0, R4, R223 ;  /* 0x0000000400df7223 */ /* 0x000fe200000100df */
[----:B------:R-:W-:Y:S01]  /*d090*/  IADD3 R4, PT, PT, R212, -0x17, RZ ;  /* 0xffffffe9d4047810 */ /* 0x000fe20007ffe0ff */
[CC--:B------:R-:W-:Y:S01]  /*d0a0*/  FFMA.FTZ R144, R0.reuse, R5.reuse, R144 ;  /* 0x0000000500907223 */ /* 0x0c0fe20000010090 */
[----:B------:R-:W-:Y:S01]  /*d0b0*/  FFMA.FTZ R145, R0, R5, R145 ;  /* 0x0000000500917223 */ /* 0x000fe20000010091 */
[----:B------:R-:W-:Y:S02]  /*d0c0*/  I2FP.F32.U32 R7, R7 ;  /* 0x0000000700077245 */ /* 0x000fe40000201000 */
[----:B------:R-:W-:Y:S02]  /*d0d0*/  IADD3 R5, PT, PT, R212, 0x1, RZ ;  /* 0x00000001d4057810 */ /* 0x000fe40007ffe0ff */
[----:B------:R-:W-:Y:S01]  /*d0e0*/  I2FP.F32.U32 R4, R4 ;  /* 0x0000000400047245 */ /* 0x000fe20000201000 */
[CC--:B------:R-:W-:Y:S01]  /*d0f0*/  FFMA.FTZ R142, R0.reuse, R7.reuse, R142 ;  /* 0x00000007008e7223 */ /* 0x0c0fe2000001008e */
[----:B------:R-:W-:Y:S01]  /*d100*/  I2FP.F32.U32 R8, R8 ;  /* 0x0000000800087245 */ /* 0x000fe20000201000 */
[----:B------:R-:W-:Y:S01]  /*d110*/  FFMA.FTZ R143, R0, R7, R143 ;  /* 0x00000007008f7223 */ /* 0x000fe2000001008f */
[----:B------:R-:W-:Y:S01]  /*d120*/  IADD3 R9, PT, PT, R212, -0x10, RZ ;  /* 0xfffffff0d4097810 */ /* 0x000fe20007ffe0ff */
[-C--:B------:R-:W-:Y:S01]  /*d130*/  FFMA.FTZ R229, R0, R4.reuse, R229 ;  /* 0x0000000400e57223 */ /* 0x080fe200000100e5 */
[----:B------:R-:W-:Y:S01]  /*d140*/  IADD3 R6, PT, PT, R212, -0x18, RZ ;  /* 0xffffffe8d4067810 */ /* 0x000fe20007ffe0ff */
[C---:B------:R-:W-:Y:S01]  /*d150*/  FFMA.FTZ R233, R0.reuse, R4, R233 ;  /* 0x0000000400e97223 */ /* 0x040fe200000100e9 */
[----:B------:R-:W-:Y:S01]  /*d160*/  I2FP.F32.U32 R5, R5 ;  /* 0x0000000500057245 */ /* 0x000fe20000201000 */
[CC--:B------:R-:W-:Y:S01]  /*d170*/  FFMA.FTZ R221, R0.reuse, R8.reuse, R221 ;  /* 0x0000000800dd7223 */ /* 0x0c0fe200000100dd */
[----:B------:R-:W-:Y:S01]  /*d180*/  I2FP.F32.U32 R9, R9 ;  /* 0x0000000900097245 */ /* 0x000fe20000201000 */
[C---:B------:R-:W-:Y:S01]  /*d190*/  FFMA.FTZ R225, R0.reuse, R8, R225 ;  /* 0x0000000800e17223 */ /* 0x040fe200000100e1 */
[----:B------:R-:W-:Y:S01]  /*d1a0*/  I2FP.F32.U32 R6, R6 ;  /* 0x0000000600067245 */ /* 0x000fe20000201000 */
[-C--:B------:R-:W-:Y:S01]  /*d1b0*/  FFMA.FTZ R162, R0, R5.reuse, R162 ;  /* 0x0000000500a27223 */ /* 0x080fe200000100a2 */
[----:B------:R-:W-:Y:S01]  /*d1c0*/  IADD3 R7, PT, PT, R212, 0x9, RZ ;  /* 0x00000009d4077810 */ /* 0x000fe20007ffe0ff */
[----:B------:R-:W-:Y:S01]  /*d1d0*/  FFMA.FTZ R159, R0, R5, R159 ;  /* 0x00000005009f7223 */ /* 0x000fe2000001009f */
[----:B------:R-:W-:Y:S01]  /*d1e0*/  IADD3 R4, PT, PT, R212, 0x10, RZ ;  /* 0x00000010d4047810 */ /* 0x000fe20007ffe0ff */
[C---:B------:R-:W-:Y:S01]  /*d1f0*/  FFMA.FTZ R146, R0.reuse, R9, R146 ;  /* 0x0000000900927223 */ /* 0x040fe20000010092 */
[----:B------:R-:W-:Y:S01]  /*d200*/  I2FP.F32.U32 R7, R7 ;  /* 0x0000000700077245 */ /* 0x000fe20000201000 */
[----:B------:R-:W-:Y:S01]  /*d210*/  FFMA.FTZ R147, R0, R9, R147 ;  /* 0x0000000900937223 */ /* 0x000fe20000010093 */
[----:B------:R-:W-:Y:S01]  /*d220*/  IADD3 R11, PT, PT, R212, -0x7, RZ ;  /* 0xfffffff9d40b7810 */ /* 0x000fe20007ffe0ff */
[C---:B------:R-:W-:Y:S01]  /*d230*/  FFMA.FTZ R227, R0.reuse, R6, R227 ;  /* 0x0000000600e37223 */ /* 0x040fe200000100e3 */
[----:B------:R-:W-:Y:S01]  /*d240*/  I2FP.F32.U32 R5, R4 ;  /* 0x0000000400057245 */ /* 0x000fe20000201000 */
[----:B------:R-:W-:Y:S01]  /*d250*/  FFMA.FTZ R231, R0, R6, R231 ;  /* 0x0000000600e77223 */ /* 0x000fe200000100e7 */
[----:B------:R-:W-:Y:S01]  /*d260*/  FMNMX3.FTZ R6, R2, R205, R221, !PT ;  /* 0x000000cd02067276 */ /* 0x000fe200078100dd */
[-C--:B------:R-:W-:Y:S01]  /*d270*/  FFMA.FTZ R152, R0, R7.reuse, R152 ;  /* 0x0000000700987223 */ /* 0x080fe20000010098 */
[----:B------:R-:W-:Y:S01]  /*d280*/  IADD3 R9, PT, PT, R212, 0x8, RZ ;  /* 0x00000008d4097810 */ /* 0x000fe20007ffe0ff */
[C---:B------:R-:W-:Y:S01]  /*d290*/  FFMA.FTZ R153, R0.reuse, R7, R153 ;  /* 0x0000000700997223 */ /* 0x040fe20000010099 */
[----:B------:R-:W-:Y:S01]  /*d2a0*/  FMNMX3.FTZ R4, R3, R223, R225, !PT ;  /* 0x000000df03047276 */ /* 0x000fe200078100e1 */
[C---:B------:R-:W-:Y:S01]  /*d2b0*/  FFMA.FTZ R160, R0.reuse, R5, R160 ;  /* 0x0000000500a07223 */ /* 0x040fe200000100a0 */
[----:B------:R-:W-:Y:S01]  /*d2c0*/  I2FP.F32.U32 R11, R11 ;  /* 0x0000000b000b7245 */ /* 0x000fe20000201000 */
[----:B------:R-:W-:Y:S01]  /*d2d0*/  FFMA.FTZ R137, R0, R5, R137 ;  /* 0x0000000500897223 */ /* 0x000fe20000010089 */
[----:B------:R-:W-:Y:S02]  /*d2e0*/  I2FP.F32.U32 R9, R9 ;  /* 0x0000000900097245 */ /* 0x000fe40000201000 */
[----:B------:R-:W-:Y:S01]  /*d2f0*/  FMNMX3.FTZ R7, R6, R227, R229, !PT ;  /* 0x000000e306077276 */ /* 0x000fe200078100e5 */
[----:B------:R-:W-:Y:S01]  /*d300*/  FFMA.FTZ R140, R0, R11, R140 ;  /* 0x0000000b008c7223 */ /* 0x000fe2000001008c */
[----:B------:R-:W-:Y:S01]  /*d310*/  FMNMX3.FTZ R4, R4, R231, R233, !PT ;  /* 0x000000e704047276 */ /* 0x000fe200078100e9 */
[C---:B------:R-:W-:Y:S01]  /*d320*/  FFMA.FTZ R141, R0.reuse, R11, R141 ;  /* 0x0000000b008d7223 */ /* 0x040fe2000001008d */
[----:B------:R-:W-:Y:S01]  /*d330*/  FMNMX3.FTZ R7, R7, R146, R144, !PT ;  /* 0x0000009207077276 */ /* 0x000fe20007810090 */
[----:B------:R-:W-:Y:S01]  /*d340*/  FFMA.FTZ R154, R0, R9, R154 ;  /* 0x00000009009a7223 */ /* 0x000fe2000001009a */
[----:B------:R-:W-:Y:S01]  /*d350*/  FMNMX3.FTZ R4, R4, R147, R145, !PT ;  /* 0x0000009304047276 */ /* 0x000fe20007810091 */
[----:B------:R-:W-:Y:S01]  /*d360*/  FFMA.FTZ R155, R0, R9, R155 ;  /* 0x00000009009b7223 */ /* 0x000fe2000001009b */
[----:B------:R-:W-:Y:S02]  /*d370*/  IADD3 R9, PT, PT, R212, 0x11, RZ ;  /* 0x00000011d4097810 */ /* 0x000fe40007ffe0ff */
[----:B------:R-:W-:Y:S02]  /*d380*/  FMNMX3.FTZ R7, R7, R142, R140, !PT ;  /* 0x0000008e07077276 */ /* 0x000fe4000781008c */
[----:B------:R-:W-:Y:S02]  /*d390*/  FMNMX3.FTZ R4, R4, R143, R141, !PT ;  /* 0x0000008f04047276 */ /* 0x000fe4000781008d */
[----:B------:R-:W-:Y:S02]  /*d3a0*/  I2FP.F32.U32 R9, R9 ;  /* 0x0000000900097245 */ /* 0x000fe40000201000 */
[C---:B------:R-:W-:Y:S02]  /*d3b0*/  IADD3 R5, PT, PT, R212.reuse, 0x19, RZ ;  /* 0x00000019d4057810 */ /* 0x040fe40007ffe0ff */
[----:B------:R-:W-:Y:S01]  /*d3c0*/  IADD3 R6, PT, PT, R212, 0x18, RZ ;  /* 0x00000018d4067810 */ /* 0x000fe20007ffe0ff */
[CC--:B------:R-:W-:Y:S01]  /*d3d0*/  FFMA.FTZ R158, R0.reuse, R9.reuse, R158 ;  /* 0x00000009009e7223 */ /* 0x0c0fe2000001009e */
[----:B------:R-:W-:Y:S01]  /*d3e0*/  FMNMX3.FTZ R7, R7, R182, R162, !PT ;  /* 0x000000b607077276 */ /* 0x000fe200078100a2 */
[----:B------:R-:W-:Y:S01]  /*d3f0*/  FFMA.FTZ R136, R0, R9, R136 ;  /* 0x0000000900887223 */ /* 0x000fe20000010088 */
[----:B------:R-:W-:Y:S02]  /*d400*/  FMNMX3.FTZ R4, R4, R161, R159, !PT ;  /* 0x000000a104047276 */ /* 0x000fe4000781009f */
[----:B------:R-:W-:Y:S02]  /*d410*/  I2FP.F32.U32 R5, R5 ;  /* 0x0000000500057245 */ /* 0x000fe40000201000 */
[----:B------:R-:W-:Y:S02]  /*d420*/  I2FP.F32.U32 R6, R6 ;  /* 0x0000000600067245 */ /* 0x000fe40000201000 */
[----:B------:R-:W-:Y:S01]  /*d430*/  FMNMX3.FTZ R7, R7, R154, R152, !PT ;  /* 0x0000009a07077276 */ /* 0x000fe20007810098 */
[----:B------:R-:W-:Y:S01]  /*d440*/  FFMA.FTZ R138, R0, R5, R138 ;  /* 0x00000005008a7223 */ /* 0x000fe2000001008a */
[----:B------:R-:W-:Y:S01]  /*d450*/  FMNMX3.FTZ R4, R4, R155, R153, !PT ;  /* 0x0000009b04047276 */ /* 0x000fe20007810099 */
[C---:B------:R-:W-:Y:S01]  /*d460*/  FFMA.FTZ R134, R0.reuse, R5, R134 ;  /* 0x0000000500867223 */ /* 0x040fe20000010086 */
[CC--:B------:R-:W-:Y:S01]  /*d470*/  FFMA.FTZ R135, R0.reuse, R6.reuse, R135 ;  /* 0x0000000600877223 */ /* 0x0c0fe20000010087 */
[----:B------:R-:W-:Y:S01]  /*d480*/  FFMA.FTZ R139, R0, R6, R139 ;  /* 0x00000006008b7223 */ /* 0x000fe2000001008b */
        /* <DEDUP_REMOVED lines=11> */
[----:B------:R-:W-:Y:S01]  /*d540*/  LDSM.16.MT88.4 R28, [R164] ;  /* 0x00000000a41c783b */ /* 0x000fe20000004200 */
[----:B------:R-:W-:Y:S07]  /*d550*/  IADD3 R212, PT, PT, R212, -0x40, RZ ;  /* 0xffffffc0d4d47810 */ /* 0x000fee0007ffe0ff */
        /* <DEDUP_REMOVED lines=32> */
[----:B------:R-:W-:Y:S07]  /*d760*/  LDSM.16.MT88.4 R144, [R189+0x10800] ;  /* 0x01080000bd90783b */ /* 0x000fee0000004200 */
        /* <DEDUP_REMOVED lines=9> */
[C---:B------:R-:W-:Y:S01]  /*d800*/  FMUL.FTZ R8, R3.reuse, R124 ;  /* 0x0000007c03087220 */ /* 0x040fe20000410000 */
[C---:B--2---:R-:W-:Y:S01]  /*d810*/  FMUL.FTZ R6, R2.reuse, R130 ;  /* 0x0000008202067220 */ /* 0x044fe20000410000 */
[C---:B------:R-:W-:Y:S07]  /*d820*/  FMUL.FTZ R7, R2.reuse, R131 ;  /* 0x0000008302077220 */ /* 0x040fee0000410000 */
[----:B------:R-:W1:Y:S01]  /*d830*/  MUFU.EX2 R169, R169 ;  /* 0x000000a900a97308 */ /* 0x000e620000000800 */
[C---:B------:R-:W-:Y:S01]  /*d840*/  FMUL.FTZ R9, R3.reuse, R125 ;  /* 0x0000007d03097220 */ /* 0x040fe20000410000 */
[C---:B------:R-:W-:Y:S01]  /*d850*/  FMUL.FTZ R10, R2.reuse, R126 ;  /* 0x0000007e020a7220 */ /* 0x040fe20000410000 */
[----:B------:R-:W-:Y:S07]  /*d860*/  FMUL.FTZ R11, R2, R127 ;  /* 0x0000007f020b7220 */ /* 0x000fee0000410000 */
[----:B------:R-:W-:Y:S01]  /*d870*/  MUFU.EX2 R168, R168 ;  /* 0x000000a800a87308 */ /* 0x000fe20000000800 */
[C---:B------:R-:W-:Y:S01]  /*d880*/  FMUL.FTZ R16, R3.reuse, R116 ;  /* 0x0000007403107220 */ /* 0x040fe20000410000 */
[----:B---3--:R-:W-:Y:S01]  /*d890*/  F2FP.BF16.F32.PACK_AB R128, R170, R172 ;  /* 0x000000acaa80723e */ /* 0x008fe200000010ff */
[C---:B------:R-:W-:Y:S07]  /*d8a0*/  FMUL.FTZ R17, R3.reuse, R117 ;  /* 0x0000007503117220 */ /* 0x040fee0000410000 */
[----:B------:R-:W2:Y:S01]  /*d8b0*/  MUFU.EX2 R167, R167 ;  /* 0x000000a700a77308 */ /* 0x000ea20000000800 */
[C---:B------:R-:W-:Y:S01]  /*d8c0*/  FMUL.FTZ R18, R2.reuse, R118 ;  /* 0x0000007602127220 */ /* 0x040fe20000410000 */
[C---:B------:R-:W-:Y:S01]  /*d8d0*/  FMUL.FTZ R19, R2.reuse, R119 ;  /* 0x0000007702137220 */ /* 0x040fe20000410000 */
[C---:B------:R-:W-:Y:S07]  /*d8e0*/  FMUL.FTZ R24, R3.reuse, R108 ;  /* 0x0000006c03187220 */ /* 0x040fee0000410000 */
[----:B------:R-:W-:Y:S01]  /*d8f0*/  MUFU.EX2 R166, R166 ;  /* 0x000000a600a67308 */ /* 0x000fe20000000800 */
[----:B------:R-:W-:Y:S01]  /*d900*/  FMUL.FTZ R25, R3, R109 ;  /* 0x0000006d03197220 */ /* 0x000fe20000410000 */
[----:B-1----:R-:W-:Y:S01]  /*d910*/  F2FP.BF16.F32.PACK_AB R129, R169, R171 ;  /* 0x000000aba981723e */ /* 0x002fe200000010ff */
[C---:B------:R-:W-:Y:S07]  /*d920*/  FMUL.FTZ R26, R2.reuse, R110 ;  /* 0x0000006e021a7220 */ /* 0x040fee0000410000 */
[----:B------:R-:W1:Y:S01]  /*d930*/  MUFU.EX2 R165, R165 ;  /* 0x000000a500a57308 */ /* 0x000e620000000800 */
[C---:B------:R-:W-:Y:S01]  /*d940*/  FMUL.FTZ R27, R2.reuse, R111 ;  /* 0x0000006f021b7220 */ /* 0x040fe20000410000 */
[----:B------:R-:W-:Y:S01]  /*d950*/  LDSM.16.MT88.4 R116, [R164+0x800] ;  /* 0x00080000a474783b */ /* 0x000fe20000004200 */
[C---:B------:R-:W-:Y:S01]  /*d960*/  FMUL.FTZ R32, R3.reuse, R100 ;  /* 0x0000006403207220 */ /* 0x040fe20000410000 */
[----:B------:R-:W-:Y:S01]  /*d970*/  FMUL.FTZ R33, R3, R101 ;  /* 0x0000006503217220 */ /* 0x000fe20000410000 */
[C---:B------:R-:W-:Y:S01]  /*d980*/  FMUL.FTZ R34, R2.reuse, R102 ;  /* 0x0000006602227220 */ /* 0x040fe20000410000 */
[----:B--2---:R-:W-:Y:S01]  /*d990*/  F2FP.BF16.F32.PACK_AB R130, R167, R168 ;  /* 0x000000a8a782723e */ /* 0x004fe200000010ff */
[----:B------:R-:W-:Y:S01]  /*d9a0*/  FMUL.FTZ R35, R2, R103 ;  /* 0x0000006702237220 */ /* 0x000fe20000410000 */
[--C-:B------:R-:W-:Y:S01]  /*d9b0*/  FFMA.FTZ R193, R159, UR4, -R156.reuse ;  /* 0x000000049fc17c23 */ /* 0x100fe2000801089c */
[--C-:B------:R-:W-:Y:S01]  /*d9c0*/  FFMA.FTZ R183, R154, UR4, -R157.reuse ;  /* 0x000000049ab77c23 */ /* 0x100fe2000801089d */
[----:B------:R-:W-:Y:S01]  /*d9d0*/  LDSM.16.MT88.4 R100, [R164+0x2000] ;  /* 0x00200000a464783b */ /* 0x000fe20000004200 */
[--C-:B------:R-:W-:Y:S01]  /*d9e0*/  FFMA.FTZ R194, R152, UR4, -R157.reuse ;  /* 0x0000000498c27c23 */ /* 0x100fe2000801089d */
[--C-:B------:R-:W-:Y:S01]  /*d9f0*/  FFMA.FTZ R195, R155, UR4, -R156.reuse ;  /* 0x000000049bc37c23 */ /* 0x100fe2000801089c */
[--C-:B------:R-:W-:Y:S01]  /*da00*/  FFMA.FTZ R196, R153, UR4, -R156.reuse ;  /* 0x0000000499c47c23 */ /* 0x100fe2000801089c */
[----:B-1----:R-:W-:Y:S01]  /*da10*/  F2FP.BF16.F32.PACK_AB R131, R165, R166 ;  /* 0x000000a6a583723e */ /* 0x002fe200000010ff */
[--C-:B------:R-:W-:Y:S01]  /*da20*/  FFMA.FTZ R197, R160, UR4, -R157.reuse ;  /* 0x00000004a0c57c23 */ /* 0x100fe2000801089d */
[--C-:B------:R-:W-:Y:S01]  /*da30*/  FFMA.FTZ R198, R158, UR4, -R157.reuse ;  /* 0x000000049ec67c23 */ /* 0x100fe2000801089d */
[C---:B------:R-:W-:Y:S01]  /*da40*/  FMUL.FTZ R36, R3.reuse, R36 ;  /* 0x0000002403247220 */ /* 0x040fe20000410000 */
[----:B------:R-:W-:Y:S01]  /*da50*/  LDSM.16.MT88.4 R108, [R191+0x2000] ;  /* 0x00200000bf6c783b */ /* 0x000fe20000004200 */
[C---:B------:R-:W-:Y:S01]  /*da60*/  FMUL.FTZ R37, R3.reuse, R37 ;  /* 0x0000002503257220 */ /* 0x040fe20000410000 */
[C---:B------:R-:W-:Y:S01]  /*da70*/  FMUL.FTZ R38, R2.reuse, R38 ;  /* 0x0000002602267220 */ /* 0x040fe20000410000 */
[C---:B------:R-:W-:Y:S01]  /*da80*/  HMMA.16816.F32.BF16 R4, R128.reuse, R12, R4 ;  /* 0x0000000c8004723c */ /* 0x040fe20000041804 */
[----:B------:R-:W-:Y:S04]  /*da90*/  MUFU.EX2 R174, R174 ;  /* 0x000000ae00ae7308 */ /* 0x000fe80000000800 */
[----:B------:R-:W-:Y:S01]  /*daa0*/  LDSM.16.MT88.4 R124, [R184+0xe800] ;  /* 0x00e80000b87c783b */ /* 0x000fe20000004200 */
[C---:B------:R-:W-:Y:S01]  /*dab0*/  FMUL.FTZ R12, R3.reuse, R120 ;  /* 0x00000078030c7220 */ /* 0x040fe20000410000 */
[C---:B------:R-:W-:Y:S01]  /*dac0*/  FMUL.FTZ R13, R3.reuse, R121 ;  /* 0x00000079030d7220 */ /* 0x040fe20000410000 */
[C---:B------:R-:W-:Y:S03]  /*dad0*/  HMMA.16816.F32.BF16 R8, R128.reuse, R14, R8 ;  /* 0x0000000e8008723c */ /* 0x040fe60000041808 */
[----:B------:R-:W-:Y:S01]  /*dae0*/  MUFU.EX2 R175, R175 ;  /* 0x000000af00af7308 */ /* 0x000fe20000000800 */
[C---:B------:R-:W-:Y:S01]  /*daf0*/  FMUL.FTZ R14, R2.reuse, R122 ;  /* 0x0000007a020e7220 */ /* 0x040fe20000410000 */
[C---:B------:R-:W-:Y:S01]  /*db00*/  FMUL.FTZ R15, R2.reuse, R123 ;  /* 0x0000007b020f7220 */ /* 0x040fe20000410000 */
        /* <DEDUP_REMOVED lines=8> */
[----:B------:R-:W1:Y:S01]  /*db90*/  LDSM.16.MT88.4 R120, [R191] ;  /* 0x00000000bf78783b */ /* 0x000e620000004200 */
[C---:B------:R-:W-:Y:S01]  /*dba0*/  FMUL.FTZ R20, R3.reuse, R112 ;  /* 0x0000007003147220 */ /* 0x040fe20000410000 */
[C---:B------:R-:W-:Y:S01]  /*dbb0*/  FMUL.FTZ R21, R3.reuse, R113 ;  /* 0x0000007103157220 */ /* 0x040fe20000410000 */
[C---:B------:R-:W-:Y:S01]  /*dbc0*/  FMUL.FTZ R44, R3.reuse, R44 ;  /* 0x0000002c032c7220 */ /* 0x040fe20000410000 */
[C---:B------:R-:W-:Y:S01]  /*dbd0*/  FMUL.FTZ R45, R3.reuse, R45 ;  /* 0x0000002d032d7220 */ /* 0x040fe20000410000 */
[C---:B------:R-:W-:Y:S01]  /*dbe0*/  FMUL.FTZ R46, R2.reuse, R46 ;  /* 0x0000002e022e7220 */ /* 0x040fe20000410000 */
[C---:B------:R-:W-:Y:S03]  /*dbf0*/  HMMA.16816.F32.BF16 R16, R128.reuse, R22, R16 ;  /* 0x000000168010723c */ /* 0x040fe60000041810 */
[----:B------:R-:W-:Y:S01]  /*dc00*/  MUFU.EX2 R176, R176 ;  /* 0x000000b000b07308 */ /* 0x000fe20000000800 */
[----:B------:R-:W-:Y:S01]  /*dc10*/  LDSM.16.MT88.4 R152, [R164+0x5000] ;  /* 0x00500000a498783b */ /* 0x000fe20000004200 */
[C---:B------:R-:W-:Y:S01]  /*dc20*/  FMUL.FTZ R22, R2.reuse, R114 ;  /* 0x0000007202167220 */ /* 0x040fe20000410000 */
[C---:B------:R-:W-:Y:S01]  /*dc30*/  FMUL.FTZ R23, R2.reuse, R115 ;  /* 0x0000007302177220 */ /* 0x040fe20000410000 */
[C---:B------:R-:W-:Y:S01]  /*dc40*/  FMUL.FTZ R47, R2.reuse, R47 ;  /* 0x0000002f022f7220 */ /* 0x040fe20000410000 */
[C---:B------:R-:W-:Y:S01]  /*dc50*/  FMUL.FTZ R48, R3.reuse, R48 ;  /* 0x0000003003307220 */ /* 0x040fe20000410000 */
[C---:B------:R-:W-:Y:S01]  /*dc60*/  FMUL.FTZ R49, R3.reuse, R49 ;  /* 0x0000003103317220 */ /* 0x040fe20000410000 */
[C---:B------:R-:W-:Y:S01]  /*dc70*/  FMUL.FTZ R50, R2.reuse, R50 ;  /* 0x0000003202327220 */ /* 0x040fe20000410000 */
[C---:B------:R-:W-:Y:S01]  /*dc80*/  FMUL.FTZ R51, R2.reuse, R51 ;  /* 0x0000003302337220 */ /* 0x040fe20000410000 */
[----:B------:R-:W2:Y:S01]  /*dc90*/  LDSM.16.MT88.4 R112, [R189+0xe000] ;  /* 0x00e00000bd70783b */ /* 0x000ea20000004200 */
        /* <DEDUP_REMOVED lines=12> */
[----:B------:R-:W3:Y:S01]  /*dd60*/  LDSM.16.MT88.4 R104, [R184+0xe000] ;  /* 0x00e00000b868783b */ /* 0x000ee20000004200 */
        /* <DEDUP_REMOVED lines=31> */
[----:B------:R-:W-:Y:S03]  /*df60*/  LDSM.16.MT88.4 R112, [R184+0xc800] ;  /* 0x00c80000b870783b */ /* 0x000fe60000004200 */
[----:B------:R-:W-:Y:S01]  /*df70*/  MUFU.EX2 R193, R193 ;  /* 0x000000c100c17308 */ /* 0x000fe20000000800 */
[C---:B------:R-:W-:Y:S01]  /*df80*/  FMUL.FTZ R79, R2.reuse, R79 ;  /* 0x0000004f024f7220 */ /* 0x040fe20000410000 */
[C---:B------:R-:W-:Y:S01]  /*df90*/  FMUL.FTZ R80, R3.reuse, R80 ;  /* 0x0000005003507220 */ /* 0x040fe20000410000 */
[C---:B------:R-:W-:Y:S01]  /*dfa0*/  FMUL.FTZ R81, R3.reuse, R81 ;  /* 0x0000005103517220 */ /* 0x040fe20000410000 */
[C---:B------:R-:W-:Y:S01]  /*dfb0*/  FMUL.FTZ R82, R2.reuse, R82 ;  /* 0x0000005202527220 */ /* 0x040fe20000410000 */
[C---:B------:R-:W-:Y:S01]  /*dfc0*/  FMUL.FTZ R83, R2.reuse, R83 ;  /* 0x0000005302537220 */ /* 0x040fe20000410000 */
[C---:B---3--:R-:W-:Y:S04]  /*dfd0*/  HMMA.16816.F32.BF16 R44, R128.reuse, R104, R44 ;  /* 0x00000068802c723c */ /* 0x048fe8000004182c */
        /* <DEDUP_REMOVED lines=13> */
[C---:B------:R-:W-:Y:S01]  /*e0b0*/  FMUL.FTZ R93, R3.reuse, R93 ;  /* 0x0000005d035d7220 */ /* 0x040fe20000410000 */
[C---:B------:R-:W-:Y:S04]  /*e0c0*/  HMMA.16816.F32.BF16 R52, R128.reuse, R100, R52 ;  /* 0x000000648034723c */ /* 0x040fe80000041834 */
[----:B------:R-:W-:Y:S01]  /*e0d0*/  MUFU.EX2 R195, R195 ;  /* 0x000000c300c37308 */ /* 0x000fe20000000800 */
[C---:B------:R-:W-:Y:S01]  /*e0e0*/  FMUL.FTZ R94, R2.reuse, R94 ;  /* 0x0000005e025e7220 */ /* 0x040fe20000410000 */
[C---:B------:R-:W-:Y:S01]  /*e0f0*/  FMUL.FTZ R95, R2.reuse, R95 ;  /* 0x0000005f025f7220 */ /* 0x040fe20000410000 */
[C---:B------:R-:W-:Y:S01]  /*e100*/  FMUL.FTZ R96, R3.reuse, R96 ;  /* 0x0000006003607220 */ /* 0x040fe20000410000 */
[----:B------:R-:W-:Y:S01]  /*e110*/  FMUL.FTZ R97, R3, R97 ;  /* 0x0000006103617220 */ /* 0x000fe20000410000 */
[C---:B------:R-:W-:Y:S01]  /*e120*/  FMUL.FTZ R98, R2.reuse, R98 ;  /* 0x0000006202627220 */ /* 0x040fe20000410000 */
[C---:B------:R-:W-:Y:S01]  /*e130*/  HMMA.16816.F32.BF16 R56, R128.reuse, R102, R56 ;  /* 0x000000668038723c */ /* 0x040fe20000041838 */
[----:B------:R-:W2:Y:S03]  /*e140*/  LDSM.16.MT88.4 R100, [R184+0x10000] ;  /* 0x01000000b864783b */ /* 0x000ea60000004200 */
[----:B------:R-:W-:Y:S01]  /*e150*/  MUFU.EX2 R196, R196 ;  /* 0x000000c400c47308 */ /* 0x000fe20000000800 */
[----:B------:R-:W-:Y:S01]  /*e160*/  FMUL.FTZ R99, R2, R99 ;  /* 0x0000006302637220 */ /* 0x000fe20000410000 */
[--C-:B------:R-:W-:Y:S01]  /*e170*/  FFMA.FTZ R181, R182, UR4, -R157.reuse ;  /* 0x00000004b6b57c23 */ /* 0x100fe2000801089d */
[--C-:B------:R-:W-:Y:S01]  /*e180*/  FFMA.FTZ R182, R162, UR4, -R157.reuse ;  /* 0x00000004a2b67c23 */ /* 0x100fe2000801089d */
[--C-:B------:R-:W-:Y:S01]  /*e190*/  FFMA.FTZ R200, R137, UR4, -R156.reuse ;  /* 0x0000000489c87c23 */ /* 0x100fe2000801089c */
[----:B------:R-:W-:Y:S01]  /*e1a0*/  FFMA.FTZ R205, R136, UR4, -R156 ;  /* 0x0000000488cd7c23 */ /* 0x000fe2000801089c */
[C---:B------:R-:W-:Y:S01]  /*e1b0*/  HMMA.16816.F32.BF16 R60, R128.reuse, R108, R60 ;  /* 0x0000006c803c723c */ /* 0x040fe2000004183c */
[----:B------:R-:W-:Y:S03]  /*e1c0*/  LDSM.16.MT88.4 R160, [R189+0x11800] ;  /* 0x01180000bda0783b */ /* 0x000fe60000004200 */
[----:B------:R-:W-:Y:S01]  /*e1d0*/  MUFU.EX2 R181, R181 ;  /* 0x000000b500b57308 */ /* 0x000fe20000000800 */
[--C-:B------:R-:W-:Y:S01]  /*e1e0*/  FFMA.FTZ R220, R139, UR4, -R157.reuse ;  /* 0x000000048bdc7c23 */ /* 0x100fe2000801089d */
[----:B------:R-:W-:Y:S01]  /*e1f0*/  FFMA.FTZ R157, R138, UR4, -R157 ;  /* 0x000000048a9d7c23 */ /* 0x000fe2000801089d */
[----:B------:R-:W-:Y:S07]  /*e200*/  FFMA.FTZ R172, R3, R216, R172 ;  /* 0x000000d803ac7223 */ /* 0x000fee00000100ac */
[----:B------:R-:W-:Y:S01]  /*e210*/  MUFU.EX2 R182, R182 ;  /* 0x000000b600b67308 */ /* 0x000fe20000000800 */
[----:B------:R-:W-:Y:S01]  /*e220*/  ISETP.NE.AND P1, PT, R213, RZ, PT ;  /* 0x000000ffd500720c */ /* 0x000fe20003f25270 */
[C---:B------:R-:W-:Y:S01]  /*e230*/  HMMA.16816.F32.BF16 R64, R128.reuse, R110, R64 ;  /* 0x0000006e8040723c */ /* 0x040fe20000041840 */
[----:B------:R-:W3:Y:S07]  /*e240*/  LDSM.16.MT88.4 R108, [R164+0x4000] ;  /* 0x00400000a46c783b */ /* 0x000eee0000004200 */
[----:B------:R-:W-:Y:S01]  /*e250*/  MUFU.EX2 R197, R197 ;  /* 0x000000c500c57308 */ /* 0x000fe20000000800 */
[----:B------:R-:W-:Y:S01]  /*e260*/  FFMA.FTZ R171, R2, R215, R171 ;  /* 0x000000d702ab7223 */ /* 0x000fe200000100ab */
[----:B------:R-:W-:Y:S08]  /*e270*/  FADD.FTZ R3, R170, R172 ;  /* 0x000000acaa037221 */ /* 0x000ff00000010000 */
[----:B------:R-:W4:Y:S01]  /*e280*/  MUFU.EX2 R198, R198 ;  /* 0x000000c600c67308 */ /* 0x000f220000000800 */
[----:B------:R-:W-:Y:S01]  /*e290*/  FADD.FTZ R171, R169, R171 ;  /* 0x000000aba9ab7221 */ /* 0x000fe20000010000 */
[----:B------:R-:W-:Y:S01]  /*e2a0*/  FADD.FTZ R168, R168, R3 ;  /* 0x00000003a8a87221 */ /* 0x000fe20000010000 */
[C---:B-1----:R-:W-:Y:S07]  /*e2b0*/  HMMA.16816.F32.BF16 R68, R128.reuse, R104, R68 ;  /* 0x000000688044723c */ /* 0x042fee0000041844 */
[----:B------:R-:W-:Y:S01]  /*e2c0*/  MUFU.EX2 R200, R200 ;  /* 0x000000c800c87308 */ /* 0x000fe20000000800 */
[----:B------:R-:W-:Y:S01]  /*e2d0*/  FADD.FTZ R2, R166, R171 ;  /* 0x000000aba6027221 */ /* 0x000fe20000010000 */
[----:B------:R-:W-:Y:S08]  /*e2e0*/  FADD.FTZ R167, R167, R168 ;  /* 0x000000a8a7a77221 */ /* 0x000ff00000010000 */
[----:B------:R-:W1:Y:S01]  /*e2f0*/  MUFU.EX2 R205, R205 ;  /* 0x000000cd00cd7308 */ /* 0x000e620000000800 */
[----:B------:R-:W-:Y:S01]  /*e300*/  FADD.FTZ R2, R165, R2 ;  /* 0x00000002a5027221 */ /* 0x000fe20000010000 */
[C---:B------:R-:W-:Y:S01]  /*e310*/  HMMA.16816.F32.BF16 R72, R128.reuse, R106, R72 ;  /* 0x0000006a8048723c */ /* 0x040fe20000041848 */
[----:B------:R-:W5:Y:S07]  /*e320*/  LDSM.16.MT88.4 R104, [R191+0x4000] ;  /* 0x00400000bf68783b */ /* 0x000f6e0000004200 */
[----:B------:R-:W5:Y:S01]  /*e330*/  MUFU.EX2 R220, R220 ;  /* 0x000000dc00dc7308 */ /* 0x000f620000000800 */
[----:B----4-:R-:W-:Y:S01]  /*e340*/  F2FP.BF16.F32.PACK_AB R136, R198, R197 ;  /* 0x000000c5c688723e */ /* 0x010fe200000010ff */
[C---:B--2---:R-:W-:Y:S03]  /*e350*/  HMMA.16816.F32.BF16 R76, R128.reuse, R100, R76 ;  /* 0x00000064804c723c */ /* 0x044fe6000004184c */
[----:B------:R-:W-:Y:S01]  /*e360*/  F2FP.BF16.F32.PACK_AB R100, R175, R174 ;  /* 0x000000aeaf64723e */ /* 0x000fe200000010ff */
[----:B------:R-:W-:Y:S01]  /*e370*/  FADD.FTZ R174, R174, R167 ;  /* 0x000000a7aeae7221 */ /* 0x000fe20000010000 */
[----:B------:R-:W-:Y:S01]  /*e380*/  F2FP.BF16.F32.PACK_AB R101, R176, R177 ;  /* 0x000000b1b065723e */ /* 0x000fe200000010ff */
[----:B------:R-:W-:Y:S01]  /*e390*/  FADD.FTZ R177, R177, R2 ;  /* 0x00000002b1b17221 */ /* 0x000fe20000010000 */
[----:B-1----:R-:W-:Y:S01]  /*e3a0*/  F2FP.BF16.F32.PACK_AB R137, R205, R200 ;  /* 0x000000c8cd89723e */ /* 0x002fe200000010ff */
[C---:B------:R-:W-:Y:S03]  /*e3b0*/  HMMA.16816.F32.BF16 R80, R128.reuse, R102, R80 ;  /* 0x000000668050723c */ /* 0x040fe60000041850 */
[----:B------:R-:W-:Y:S01]  /*e3c0*/  F2FP.BF16.F32.PACK_AB R102, R178, R173 ;  /* 0x000000adb266723e */ /* 0x000fe200000010ff */
[----:B------:R-:W-:Y:S01]  /*e3d0*/  FADD.FTZ R2, R175, R174 ;  /* 0x000000aeaf027221 */ /* 0x000fe20000010000 */
[----:B------:R-:W-:Y:S01]  /*e3e0*/  F2FP.BF16.F32.PACK_AB R103, R180, R179 ;  /* 0x000000b3b467723e */ /* 0x000fe200000010ff */
[----:B------:R-:W-:Y:S02]  /*e3f0*/  FADD.FTZ R176, R176, R177 ;  /* 0x000000b1b0b07221 */ /* 0x000fe40000010000 */
[C---:B---3--:R-:W-:Y:S03]  /*e400*/  HMMA.16816.F32.BF16 R84, R128.reuse, R108, R84 ;  /* 0x0000006c8054723c */ /* 0x048fe60000041854 */
[----:B------:R-:W-:Y:S01]  /*e410*/  FADD.FTZ R173, R173, R2 ;  /* 0x00000002adad7221 */ /* 0x000fe20000010000 */
[----:B------:R-:W-:Y:S03]  /*e420*/  FADD.FTZ R3, R179, R176 ;  /* 0x000000b0b3037221 */ /* 0x000fe60000010000 */
[----:B------:R-:W-:Y:S01]  /*e430*/  FADD.FTZ R178, R178, R173 ;  /* 0x000000adb2b27221 */ /* 0x000fe20000010000 */
[C---:B------:R-:W-:Y:S01]  /*e440*/  HMMA.16816.F32.BF16 R88, R128.reuse, R110, R88 ;  /* 0x0000006e8058723c */ /* 0x040fe20000041858 */
[----:B------:R-:W1:Y:S02]  /*e450*/  LDSM.16.MT88.4 R108, [R189+0xc800] ;  /* 0x00c80000bd6c783b */ /* 0x000e640000004200 */
[----:B------:R-:W-:Y:S04]  /*e460*/  FADD.FTZ R3, R180, R3 ;  /* 0x00000003b4037221 */ /* 0x000fe80000010000 */
[----:B------:R-:W-:Y:S01]  /*e470*/  FADD.FTZ R2, R192, R3 ;  /* 0x00000003c0027221 */ /* 0x000fe20000010000 */
[C---:B-----5:R-:W-:Y:S03]  /*e480*/  HMMA.16816.F32.BF16 R92, R128.reuse, R104, R92 ;  /* 0x00000068805c723c */ /* 0x060fe6000004185c */
[----:B------:R-:W-:Y:S04]  /*e490*/  FADD.FTZ R2, R193, R2 ;  /* 0x00000002c1027221 */ /* 0x000fe80000010000 */
[----:B------:R-:W-:Y:S01]  /*e4a0*/  FADD.FTZ R3, R195, R2 ;  /* 0x00000002c3037221 */ /* 0x000fe20000010000 */
[----:B------:R-:W-:Y:S01]  /*e4b0*/  HMMA.16816.F32.BF16 R96, R128, R106, R96 ;  /* 0x0000006a8060723c */ /* 0x000fe20000041860 */
[----:B------:R-:W2:Y:S02]  /*e4c0*/  LDSM.16.MT88.4 R104, [R189+0xe800] ;  /* 0x00e80000bd68783b */ /* 0x000ea40000004200 */
[----:B------:R-:W-:Y:S01]  /*e4d0*/  MOV R2, R133 ;  /* 0x0000008500027202 */ /* 0x000fe20000000f00 */
[----:B------:R-:W-:Y:S04]  /*e4e0*/  FADD.FTZ R3, R196, R3 ;  /* 0x00000003c4037221 */ /* 0x000fe80000010000 */
[----:B------:R-:W-:Y:S01]  /*e4f0*/  FADD.FTZ R200, R200, R3 ;  /* 0x00000003c8c87221 */ /* 0x000fe20000010000 */
[----:B------:R-:W3:Y:S03]  /*e500*/  LDSM.16.MT88.4 R128, [R164+0x2800] ;  /* 0x00280000a480783b */ /* 0x000ee60000004200 */
[----:B------:R-:W-:Y:S01]  /*e510*/  FADD.FTZ R205, R205, R200 ;  /* 0x000000c8cdcd7221 */ /* 0x000fe20000010000 */
        /* <DEDUP_REMOVED lines=36> */
[----:B------:R-:W-:Y:S01]  /*e760*/  F2FP.BF16.F32.PACK_AB R100, R182, R181 ;  /* 0x000000b5b664723e */ /* 0x000fe200000010ff */
[----:B------:R-:W-:Y:S01]  /*e770*/  FADD.FTZ R181, R181, R178 ;  /* 0x000000b2b5b57221 */ /* 0x000fe20000010000 */
[----:B------:R-:W-:Y:S02]  /*e780*/  F2FP.BF16.F32.PACK_AB R101, R193, R192 ;  /* 0x000000c0c165723e */ /* 0x000fe400000010ff */
[----:B------:R-:W-:Y:S01]  /*e790*/  F2FP.BF16.F32.PACK_AB R102, R194, R183 ;  /* 0x000000b7c266723e */ /* 0x000fe200000010ff */
[----:B------:R-:W-:Y:S01]  /*e7a0*/  FADD.FTZ R182, R182, R181 ;  /* 0x000000b5b6b67221 */ /* 0x000fe20000010000 */
[----:B------:R-:W-:Y:S03]  /*e7b0*/  F2FP.BF16.F32.PACK_AB R103, R196, R195 ;  /* 0x000000c3c467723e */ /* 0x000fe600000010ff */
[----:B------:R-:W-:Y:S04]  /*e7c0*/  FADD.FTZ R183, R183, R182 ;  /* 0x000000b6b7b77221 */ /* 0x000fe80000010000 */
[C---:B-1----:R-:W-:Y:S03]  /*e7d0*/  HMMA.16816.F32.BF16 R4, R100.reuse, R108, R4 ;  /* 0x0000006c6404723c */ /* 0x042fe60000041804 */
[----:B------:R-:W-:Y:S04]  /*e7e0*/  FADD.FTZ R194, R194, R183 ;  /* 0x000000b7c2c27221 */ /* 0x000fe80000010000 */
[----:B------:R-:W-:Y:S01]  /*e7f0*/  FADD.FTZ R197, R197, R194 ;  /* 0x000000c2c5c57221 */ /* 0x000fe20000010000 */
[C---:B------:R-:W-:Y:S01]  /*e800*/  HMMA.16816.F32.BF16 R8, R100.reuse, R110, R8 ;  /* 0x0000006e6408723c */ /* 0x040fe20000041808 */
[----:B------:R-:W1:Y:S02]  /*e810*/  LDSM.16.MT88.4 R108, [R191+0x5000] ;  /* 0x00500000bf6c783b */ /* 0x000e640000004200 */
[----:B------:R-:W-:Y:S04]  /*e820*/  FADD.FTZ R3, R198, R197 ;  /* 0x000000c5c6037221 */ /* 0x000fe80000010000 */
[----:B------:R-:W-:Y:S01]  /*e830*/  FADD.FTZ R216, R220, R3 ;  /* 0x00000003dcd87221 */ /* 0x000fe20000010000 */
[C---:B------:R-:W-:Y:S03]  /*e840*/  HMMA.16816.F32.BF16 R12, R100.reuse, R112, R12 ;  /* 0x00000070640c723c */ /* 0x040fe6000004180c */
[--C-:B------:R-:W-:Y:S01]  /*e850*/  FFMA.FTZ R112, R135, UR4, -R156.reuse ;  /* 0x0000000487707c23 */ /* 0x100fe2000801089c */
[----:B------:R-:W-:Y:S01]  /*e860*/  FFMA.FTZ R156, R134, UR4, -R156 ;  /* 0x00000004869c7c23 */ /* 0x000fe2000801089c */
[----:B------:R-:W3:Y:S01]  /*e870*/  MUFU.EX2 R135, R157 ;  /* 0x0000009d00877308 */ /* 0x000ee20000000800 */
[----:B------:R-:W-:Y:S02]  /*e880*/  MOV R3, R132 ;  /* 0x0000008400037202 */ /* 0x000fe40000000f00 */
[C---:B------:R-:W-:Y:S07]  /*e890*/  HMMA.16816.F32.BF16 R16, R100.reuse, R114, R16 ;  /* 0x000000726410723c */ /* 0x040fee0000041810 */
[----:B------:R4:W-:Y:S10]  /*e8a0*/  MUFU.EX2 R221, R156 ;  /* 0x0000009c00dd7308 */ /* 0x0009f40000000800 */
[----:B------:R-:W5:Y:S01]  /*e8b0*/  MUFU.EX2 R134, R112 ;  /* 0x0000007000867308 */ /* 0x000f620000000800 */
[C---:B------:R-:W-:Y:S03]  /*e8c0*/  HMMA.16816.F32.BF16 R20, R100.reuse, R116, R20 ;  /* 0x000000746414723c */ /* 0x040fe60000041814 */
[C---:B---3--:R-:W-:Y:S01]  /*e8d0*/  F2FP.BF16.F32.PACK_AB R138, R135.reuse, R220 ;  /* 0x000000dc878a723e */ /* 0x048fe200000010ff */
[----:B------:R-:W-:Y:S01]  /*e8e0*/  FADD.FTZ R216, R135, R216 ;  /* 0x000000d887d87221 */ /* 0x000fe20000010000 */
[----:B----4-:R-:W-:Y:S03]  /*e8f0*/  LDSM.16.MT88.4 R156, [R191+0x3800] ;  /* 0x00380000bf9c783b */ /* 0x010fe60000004200 */
[C---:B------:R-:W-:Y:S03]  /*e900*/  HMMA.16816.F32.BF16 R24, R100.reuse, R118, R24 ;  /* 0x000000766418723c */ /* 0x040fe60000041818 */
[C---:B-----5:R-:W-:Y:S01]  /*e910*/  F2FP.BF16.F32.PACK_AB R139, R221.reuse, R134 ;  /* 0x00000086dd8b723e */ /* 0x060fe200000010ff */
[----:B------:R-:W-:Y:S01]  /*e920*/  FADD.FTZ R134, R134, R205 ;  /* 0x000000cd86867221 */ /* 0x000fe20000010000 */
[----:B------:R-:W-:Y:S03]  /*e930*/  LDSM.16.MT88.4 R116, [R184+0xd800] ;  /* 0x00d80000b874783b */ /* 0x000fe60000004200 */
[C---:B------:R-:W-:Y:S03]  /*e940*/  HMMA.16816.F32.BF16 R28, R100.reuse, R120, R28 ;  /* 0x00000078641c723c */ /* 0x040fe6000004181c */
[----:B------:R-:W-:Y:S05]  /*e950*/  FADD.FTZ R215, R221, R134 ;  /* 0x00000086ddd77221 */ /* 0x000fea0000010000 */
[C---:B------:R-:W-:Y:S08]  /*e960*/  HMMA.16816.F32.BF16 R32, R100.reuse, R122, R32 ;  /* 0x0000007a6420723c */ /* 0x040ff00000041820 */
[C---:B------:R-:W-:Y:S08]  /*e970*/  HMMA.16816.F32.BF16 R36, R100.reuse, R124, R36 ;  /* 0x0000007c6424723c */ /* 0x040ff00000041824 */
[C---:B------:R-:W-:Y:S01]  /*e980*/  HMMA.16816.F32.BF16 R40, R100.reuse, R126, R40 ;  /* 0x0000007e6428723c */ /* 0x040fe20000041828 */
[----:B------:R-:W3:Y:S07]  /*e990*/  LDSM.16.MT88.4 R124, [R189+0xd800] ;  /* 0x00d80000bd7c783b */ /* 0x000eee0000004200 */
[C---:B------:R-:W-:Y:S08]  /*e9a0*/  HMMA.16816.F32.BF16 R44, R100.reuse, R128, R44 ;  /* 0x00000080642c723c */ /* 0x040ff0000004182c */
[C---:B------:R-:W-:Y:S08]  /*e9b0*/  HMMA.16816.F32.BF16 R48, R100.reuse, R130, R48 ;  /* 0x000000826430723c */ /* 0x040ff00000041830 */
        /* <DEDUP_REMOVED lines=26> */
[C---:B------:R-:W-:Y:S08]  /*eb60*/  HMMA.16816.F32.BF16 R104, R136.reuse, R140, R28 ;  /* 0x0000008c8868723c */ /* 0x040ff0000004181c */
        /* <DEDUP_REMOVED lines=15> */
[C---:B------:R-:W-:Y:S08]  /*ec60*/  HMMA.16816.F32.BF16 R92, R136.reuse, R12, R92 ;  /* 0x0000000c885c723c */ /* 0x040ff0000004185c */
[----:B------:R-:W-:Y:S01]  /*ec70*/  HMMA.16816.F32.BF16 R96, R136, R14, R96 ;  /* 0x0000000e8860723c */ /* 0x000fe20000041860 */
[----:B------:R-:W-:Y:S08]  /*ec80*/  @!UPT UIADD3 URZ, UPT, UPT, URZ, URZ, URZ ;  /* 0x000000fffffff290 */ /* 0x000ff0000fffe0ff */
[----:B------:R-:W-:Y:S11]  /*ec90*/  @P1 BRA `(.L_x_1983) ;  /* 0xffffffc000201947 */ /* 0x000ff6000383ffff */
.L_x_1979:
        /* <DEDUP_REMOVED lines=277> */
.L_x_1985:
[----:B------:R-:W-:Y:S05]  /*fdf0*/  BSYNC.RECONVERGENT B0 ;  /* 0x0000000000007941 */ /* 0x000fea0003800200 */
.L_x_1984:
        /* <DEDUP_REMOVED lines=35> */
.L_x_1987:
[----:B------:R-:W-:Y:S05]  /*10030*/  BSYNC.RECONVERGENT B0 ;  /* 0x0000000000007941 */ /* 0x000fea0003800200 */
.L_x_1986:
        /* <DEDUP_REMOVED lines=23> */
.L_x_1989:
[----:B------:R-:W-:Y:S05]  /*101b0*/  BSYNC.RECONVERGENT B0 ;  /* 0x0000000000007941 */ /* 0x000fea0003800200 */
.L_x_1988:
        /* <DEDUP_REMOVED lines=23> */
.L_x_1991:
[----:B------:R-:W-:Y:S05]  /*10330*/  BSYNC.RECONVERGENT B0 ;  /* 0x0000000000007941 */ /* 0x000fea0003800200 */
.L_x_1990:
        /* <DEDUP_REMOVED lines=22> */
.L_x_1992:
        /* <DEDUP_REMOVED lines=14> */
.L_x_3748:


//--------------------- .text._ZN5flash24flash_fwd_splitkv_kernelI23Flash_fwd_kernel_traitsILi192ELi64ELi64ELi4ELb0ELb0EN7cutlass10bfloat16_tE19Flash_kernel_traitsILi192ELi64ELi64ELi4ES3_EELb1ELb0ELb0ELb0ELb1ELb0ELb0ELb1EEEvNS_16Flash_fwd_paramsE --------------------------
	.section	.text._ZN5flash24flash_fwd_splitkv_kernelI23Flash_fwd_kernel_traitsILi192ELi64ELi64ELi4ELb0ELb0EN7cutlass10bfloat16_tE19Flash_kernel_traitsILi192ELi64ELi64ELi4ES3_EELb1ELb0ELb0ELb0ELb1ELb0ELb0ELb1EEEvNS_16Flash_fwd_paramsE,"ax",@progbits
	.align	128
        .global         _ZN5flash24flash_fwd_splitkv_kernelI23Flash_fwd_kernel_traitsILi192ELi64ELi64ELi4ELb0ELb0EN7cutlass10bfloat16_tE19Flash_kernel_traitsILi192ELi64ELi64ELi4ES3_EELb1ELb0ELb0ELb0ELb1ELb0ELb0ELb1EEEvNS_16Flash_fwd_paramsE
        .type           _ZN5flash24flash_fwd_splitkv_kernelI23Flash_fwd_kernel_traitsILi192ELi64ELi64ELi4ELb0ELb0EN7cutlass10bfloat16_tE19Flash_kernel_traitsILi192ELi64ELi64ELi4ES3_EELb1ELb0ELb0ELb0ELb1ELb0ELb0ELb1EEEvNS_16Flash_fwd_paramsE,@function
        .size           _ZN5flash24flash_fwd_splitkv_kernelI23Flash_fwd_kernel_traitsILi192ELi64ELi64ELi4ELb0ELb0EN7cutlass10bfloat16_tE19Flash_kernel_traitsILi192ELi64ELi64ELi4ES3_EELb1ELb0ELb0ELb0ELb1ELb0ELb0ELb1EEEvNS_16Flash_fwd_paramsE,(.L_x_3749 - _ZN5flash24flash_fwd_splitkv_kernelI23Flash_fwd_kernel_traitsILi192ELi64ELi64ELi4ELb0ELb0EN7cutlass10bfloat16_tE19Flash_kernel_traitsILi192ELi64ELi64ELi4ES3_EELb1ELb0ELb0ELb0ELb1ELb0ELb0ELb1EEEvNS_16Flash_fwd_paramsE)
        .other          _ZN5flash24flash_fwd_splitkv_kernelI23Flash_fwd_kernel_traitsILi192ELi64ELi64ELi4ELb0ELb0EN7cutlass10bfloat16_tE19Flash_kernel_traitsILi192ELi64ELi64ELi4ES3_EELb1ELb0ELb0ELb0ELb1ELb0ELb0ELb1EEEvNS_16Flash_fwd_paramsE,@"STO_CUDA_ENTRY STV_DEFAULT"
_ZN5flash24flash_fwd_splitkv_kernelI23Flash_fwd_kernel_traitsILi192ELi64ELi64ELi4ELb0ELb0EN7cutlass10bfloat16_tE19Flash_kernel_traitsILi192ELi64ELi64ELi4ES3_EELb1ELb0ELb0ELb0ELb1ELb0ELb0ELb1EEEvNS_16Flash_fwd_paramsE:
.text._ZN5flash24flash_fwd_splitkv_kernelI23Flash_fwd_kernel_traitsILi192ELi64ELi64ELi4ELb0ELb0EN7cutlass10bfloat16_tE19Flash_kernel_traitsILi192ELi64ELi64ELi4ES3_EELb1ELb0ELb0ELb0ELb1ELb0ELb0ELb1EEEvNS_16Flash_fwd_paramsE:
        /* <DEDUP_REMOVED lines=51> */
.L_x_1993:
        /* <DEDUP_REMOVED lines=13> */
[----:B------:R-:W-:Y:S02]  /*0400*/  VIADD R5, R79, 0x3f ;  /* 0x0000003f4f057836 */ /* 0x000fe40000000000 */
[----:B------:R-:W-:Y:S01]  /*0410*/  IMAD.MOV.U32 R6, RZ, RZ, R7 ;  /* 0x000000ffff067224 */ /* 0x000fe200078e0007 */
[----:B--2---:R-:W-:Y:S02]  /*0420*/  UIADD3 UR5, UPT, UPT, UR5, 0x3f, URZ ;  /* 0x0000003f05057890 */ /* 0x004fe4000fffe0ff */
[----:B------:R-:W-:Y:S02]  /*0430*/  SHF.R.S32.HI R4, RZ, 0x1f, R5 ;  /* 0x0000001fff047819 */ /* 0x000fe40000011405 */
[----:B----4-:R-:W-:Y:S01]  /*0440*/  IADD3 R3, PT, PT, R5, UR4, R2 ;  /* 0x0000000405037c10 */ /* 0x010fe2000fffe002 */
[----:B------:R-:W-:Y:S01]  /*0450*/  USHF.R.S32.HI UR4, URZ, 0x1f, UR5 ;  /* 0x0000001fff047899 */ /* 0x000fe20008011405 */
[----:B------:R-:W-:-:S02]  /*0460*/  LEA.HI R4, R4, R5, RZ, 0x6 ;  /* 0x0000000504047211 */ /* 0x000fc400078f30ff */
        /* <DEDUP_REMOVED lines=21> */
[----:B------:R-:W-:-:S04]  /*05c0*/  IADD3 R10, PT, PT, R0, 0x10, RZ ;  /* 0x00000010000a7810 */ /* 0x000fc80007ffe0ff */
[----:B------:R-:W-:Y:S02]  /*05d0*/  ISETP.GE.AND P3, PT, R10, R199, PT ;  /* 0x000000c70a00720c */ /* 0x000fe40003f66270 */
[----:B------:R-:W-:-:S04]  /*05e0*/  IADD3 R10, PT, PT, R0, 0x30, RZ ;  /* 0x00000030000a7810 */ /* 0x000fc80007ffe0ff */
[----:B------:R-:W-:Y:S01]  /*05f0*/  ISETP.GE.AND P1, PT, R10, R199, PT ;  /* 0x000000c70a00720c */ /* 0x000fe20003f26270 */
[----:B-1----:R-:W-:-:S04]  /*0600*/  @P0 IMAD.WIDE.U32 R12, R198, R2, RZ ;  /* 0x00000002c60c0225 */ /* 0x002fc800078e00ff */
[----:B------:R-:W-:-:S04]  /*0610*/  IMAD.WIDE.U32 R14, R80, R2, R14 ;  /* 0x00000002500e7225 */ /* 0x000fc800078e000e */
[----:B-----5:R-:W-:Y:S01]  /*0620*/  @!P0 IMAD.WIDE.U32 R8, R7, R4, RZ ;  /* 0x0000000407088225 */ /* 0x020fe200078e00ff */
[----:B------:R-:W-:-:S03]  /*0630*/  @P0 MOV R8, R12 ;  /* 0x0000000c00080202 */ /* 0x000fc60000000f00 */
[----:B------:R-:W-:Y:S02]  /*0640*/  @!P0 IMAD R5, R7, R5, R9 ;  /* 0x0000000507058224 */ /* 0x000fe400078e0209 */
[-C--:B------:R-:W-:Y:S01]  /*0650*/  @P0 IMAD R5, R198, R3.reuse, R13 ;  /* 0x00000003c6050224 */ /* 0x080fe200078e020d */
[----:B------:R-:W-:Y:S01]  /*0660*/  IADD3 R14, P0, PT, R8, R14, RZ ;  /* 0x0000000e080e7210 */ /* 0x000fe20007f1e0ff */
[----:B------:R-:W-:Y:S02]  /*0670*/  IMAD R4, R80, R3, R15 ;  /* 0x0000000350047224 */ /* 0x000fe400078e020f */
[----:B------:R-:W-:-:S03]  /*0680*/  VIADD R8, R0, 0x20 ;  /* 0x0000002000087836 */ /* 0x000fc60000000000 */
[----:B------:R-:W-:Y:S01]  /*0690*/  IADD3.X R15, PT, PT, R5, R4, RZ, P0, !PT ;  /* 0x00000004050f7210 */ /* 0x000fe200007fe4ff */
[----:B--2---:R-:W-:Y:S01]  /*06a0*/  IMAD R5, R6, UR9, R11 ;  /* 0x0000000906057c24 */ /* 0x004fe2000f8e020b */
[-C--:B------:R-:W-:Y:S02]  /*06b0*/  ISETP.GE.AND P0, PT, R0, R199.reuse, PT ;  /* 0x000000c70000720c */ /* 0x080fe40003f06270 */
[----:B------:R-:W-:Y:S01]  /*06c0*/  ISETP.GE.AND P2, PT, R8, R199, PT ;  /* 0x000000c70800720c */ /* 0x000fe20003f46270 */
[----:B---3--:R-:W-:-:S04]  /*06d0*/  IMAD.WIDE.U32 R14, R11, UR4, R14 ;  /* 0x000000040b0e7c25 */ /* 0x008fc8000f8e000e */
[----:B----4-:R-:W-:Y:S02]  /*06e0*/  IMAD R5, R5, UR8, R80 ;  /* 0x0000000805057c24 */ /* 0x010fe4000f8e0250 */
[----:B------:R-:W-:-:S04]  /*06f0*/  IMAD R11, R11, UR5, R15 ;  /* 0x000000050b0b7c24 */ /* 0x000fc8000f8e020f */
        /* <DEDUP_REMOVED lines=10> */
.L_x_1996:
[----:B------:R-:W-:Y:S05]  /*07a0*/  BSYNC.RECONVERGENT B0 ;  /* 0x0000000000007941 */ /* 0x000fea0003800200 */
.L_x_1995:
        /* <DEDUP_REMOVED lines=16> */
.L_x_1998:
[----:B------:R-:W-:Y:S05]  /*08b0*/  BSYNC.RECONVERGENT B0 ;  /* 0x0000000000007941 */ /* 0x000fea0003800200 */
.L_x_1997:
        /* <DEDUP_REMOVED lines=16> */
.L_x_2000:
[----:B------:R-:W-:Y:S05]  /*09c0*/  BSYNC.RECONVERGENT B0 ;  /* 0x0000000000007941 */ /* 0x000fea0003800200 */
.L_x_1999:
        /* <DEDUP_REMOVED lines=15> */
.L_x_2002:
[----:B------:R-:W-:Y:S05]  /*0ac0*/  BSYNC.RECONVERGENT B0 ;  /* 0x0000000000007941 */ /* 0x000fea0003800200 */
.L_x_2001:
[----:B------:R-:W5:Y:S01]  /*0ad0*/  LDCU.64 UR4, c[0x0][0x420] ;  /* 0x00008400ff0477ac */ /* 0x000f620008000a00 */
[----:B------:R-:W-:-:S04]  /*0ae0*/  LOP3.LUT P4, R77, R77, 0x7, RZ, 0xc0, !PT ;  /* 0x000000074d4d7812 */ /* 0x000fc8000788c0ff */
[----:B------:R-:W-:Y:S02]  /*0af0*/  ISETP.GE.OR P4, PT, R0, R199, P4 ;  /* 0x000000c70000720c */ /* 0x000fe40002786670 */
[C---:B------:R-:W-:Y:S02]  /*0b00*/  ISETP.NE.OR P3, PT, R77.reuse, RZ, P3 ;  /* 0x000000ff4d00720c */ /* 0x040fe40001f65670 */
[----:B------:R-:W-:Y:S02]  /*0b10*/  ISETP.NE.OR P2, PT, R77, RZ, P2 ;  /* 0x000000ff4d00720c */ /* 0x000fe40001745670 */
[----:B------:R-:W-:Y:S02]  /*0b20*/  IADD3 R0, P0, PT, R5, R0, RZ ;  /* 0x0000000005007210 */ /* 0x000fe40007f1e0ff */
        /* <DEDUP_REMOVED lines=14> */
.L_x_1994:
        /* <DEDUP_REMOVED lines=10> */
.L_x_2003:
        /* <DEDUP_REMOVED lines=104> */
.L_x_2004:
        /* <DEDUP_REMOVED lines=15> */
.L_x_2006:
[----:B------:R-:W2:Y:S01]  /*1420*/  LDC.64 R4, c[0x0][0x3b8] ;  /* 0x0000ee00ff047b82 */ /* 0x000ea20000000a00 */
[----:B-1----:R-:W-:-:S05]  /*1430*/  IADD3 R2, PT, PT, R0, R9, RZ ;  /* 0x0000000900027210 */ /* 0x002fca0007ffe0ff */
[C---:B--2---:R-:W-:Y:S02]  /*1440*/  IMAD R17, R2.reuse, R5, RZ ;  /* 0x0000000502117224 */ /* 0x044fe400078e02ff */
[----:B------:R-:W-:-:S05]  /*1450*/  IMAD.WIDE.U32 R2, R2, R4, RZ ;  /* 0x0000000402027225 */ /* 0x000fca00078e00ff */
[----:B------:R-:W-:Y:S02]  /*1460*/  IADD3 R17, PT, PT, R3, R17, RZ ;  /* 0x0000001103117210 */ /* 0x000fe40007ffe0ff */
[----:B------:R-:W-:Y:S02]  /*1470*/  MOV R16, R2 ;  /* 0x0000000200107202 */ /* 0x000fe40000000f00 */
.L_x_2007:
        /* <DEDUP_REMOVED lines=14> */
.L_x_2008:
[----:B------:R-:W1:Y:S01]  /*1560*/  LDC.64 R2, c[0x0][0x3c0] ;  /* 0x0000f000ff027b82 */ /* 0x000e620000000a00 */
[----:B------:R-:W-:-:S05]  /*1570*/  IADD3 R0, PT, PT, R0, R9, RZ ;  /* 0x0000000900007210 */ /* 0x000fca0007ffe0ff */
[C---:B-1----:R-:W-:Y:S02]  /*1580*/  IMAD R19, R0.reuse, R3, RZ ;  /* 0x0000000300137224 */ /* 0x042fe400078e02ff */
[----:B------:R-:W-:-:S05]  /*1590*/  IMAD.WIDE.U32 R8, R0, R2, RZ ;  /* 0x0000000200087225 */ /* 0x000fca00078e00ff */
[----:B------:R-:W-:Y:S02]  /*15a0*/  IADD3 R19, PT, PT, R9, R19, RZ ;  /* 0x0000001309137210 */ /* 0x000fe40007ffe0ff */
[----:B------:R-:W-:-:S07]  /*15b0*/  MOV R18, R8 ;  /* 0x0000000800127202 */ /* 0x000fce0000000f00 */
.L_x_2009:
[----:B------:R-:W1:Y:S01]  /*15c0*/  LDC R10, c[0x0][0x3e8] ;  /* 0x0000fa00ff0a7b82 */ /* 0x000e620000000800 */
[----:B------:R-:W-:Y:S02]  /*15d0*/  CS2R R200, SRZ ;  /* 0x0000000000c87805 */ /* 0x000fe4000001ff00 */
        /* <DEDUP_REMOVED lines=35> */
[C---:B------:R-:W-:Y:S01]  /*1810*/  IMAD R6, R17.reuse, R12, RZ ;  /* 0x0000000c11067224 */ /* 0x040fe200078e02ff */
[----:B------:R-:W-:Y:S01]  /*1820*/  MOV R16, R18 ;  /* 0x0000001200107202 */ /* 0x000fe20000000f00 */
[-C--:B--2---:R-:W-:Y:S02]  /*1830*/  IMAD R17, R17, R8.reuse, RZ ;  /* 0x0000000811117224 */ /* 0x084fe400078e02ff */
[C---:B------:R-:W-:Y:S02]  /*1840*/  IMAD R6, R14.reuse, R13, R6 ;  /* 0x0000000d0e067224 */ /* 0x040fe400078e0206 */
[----:B------:R-:W-:-:S04]  /*1850*/  IMAD.WIDE.U32 R20, R14, R8, R20 ;  /* 0x000000080e147225 */ /* 0x000fc800078e0014 */
[----:B------:R-:W-:Y:S01]  /*1860*/  IMAD R9, R14, R9, R17 ;  /* 0x000000090e097224 */ /* 0x000fe200078e0211 */
[----:B------:R-:W-:Y:S01]  /*1870*/  MOV R14, R20 ;  /* 0x00000014000e7202 */ /* 0x000fe20000000f00 */
[----:B------:R-:W-:-:S03]  /*1880*/  IMAD.IADD R8, R19, 0x1, R6 ;  /* 0x0000000113087824 */ /* 0x000fc600078e0206 */
[----:B------:R-:W-:-:S07]  /*1890*/  IADD3 R6, PT, PT, R21, R9, RZ ;  /* 0x0000000915067210 */ /* 0x000fce0007ffe0ff */
.L_x_2005:
        /* <DEDUP_REMOVED lines=8> */
[C---:B------:R-:W-:Y:S01]  /*1920*/  IMAD.SHL.U32 R89, R77.reuse, 0x4, RZ ;  /* 0x000000044d597824 */ /* 0x040fe200078e00ff */
[----:B------:R-:W-:Y:S01]  /*1930*/  SHF.R.U32.HI R128, RZ, 0x3, R77 ;  /* 0x00000003ff807819 */ /* 0x000fe2000001164d */
[----:B------:R-:W-:Y:S01]  /*1940*/  IMAD.MOV.U32 R129, RZ, RZ, RZ ;  /* 0x000000ffff817224 */ /* 0x000fe200078e00ff */
[C---:B------:R-:W-:Y:S01]  /*1950*/  SHF.L.U64.HI R82, R2.reuse, 0x4, R3 ;  /* 0x0000000402527819 */ /* 0x040fe20000010203 */
[----:B------:R-:W-:Y:S01]  /*1960*/  IMAD.SHL.U32 R84, R77, 0x40, RZ ;  /* 0x000000404d547824 */ /* 0x000fe200078e00ff */
[----:B------:R-:W-:Y:S01]  /*1970*/  SHF.L.U32 R81, R2, 0x4, RZ ;  /* 0x0000000402517819 */ /* 0x000fe200000006ff */
[C---:B------:R-:W-:Y:S01]  /*1980*/  IMAD.SHL.U32 R67, R4.reuse, 0x10, RZ ;  /* 0x0000001004437824 */ /* 0x040fe200078e00ff */
[----:B------:R-:W-:-:S02]  /*1990*/  SHF.L.U64.HI R76, R4, 0x4, R5 ;  /* 0x00000004044c7819 */ /* 0x000fc40000010205 */
[----:B------:R-:W-:Y:S01]  /*19a0*/  LOP3.LUT R89, R89, 0x1c, RZ, 0xc0, !PT ;  /* 0x0000001c59597812 */ /* 0x000fe200078ec0ff */
[----:B------:R-:W2:Y:S01]  /*19b0*/  @!P2 LDC.64 R12, c[0x0][0x398] ;  /* 0x0000e600ff0cab82 */ /* 0x000ea20000000a00 */
[----:B------:R-:W-:Y:S02]  /*19c0*/  LOP3.LUT R84, R84, 0x1c0, RZ, 0xc0, !PT ;  /* 0x000001c054547812 */ /* 0x000fe400078ec0ff */
[----:B------:R-:W-:Y:S02]  /*19d0*/  SHF.L.U32 R133, R134, 0x6, RZ ;  /* 0x0000000686857819 */ /* 0x000fe400000006ff */
[----:B------:R-:W-:Y:S02]  /*19e0*/  SHF.R.U32.HI R78, RZ, 0x1, R77 ;  /* 0x00000001ff4e7819 */ /* 0x000fe4000001164d */
[----:B------:R-:W-:Y:S01]  /*19f0*/  LOP3.LUT R84, R84, 0x38, R95, 0xf8, !PT ;  /* 0x0000003854547812 */ /* 0x000fe200078ef85f */
[----:B------:R-:W-:-:S03]  /*1a00*/  VIADD R66, R133, 0xffffffc0 ;  /* 0xffffffc085427836 */ /* 0x000fc60000000000 */
[----:B------:R-:W-:Y:S01]  /*1a10*/  LOP3.LUT R83, R84, 0x8, R78, 0x78, !PT ;  /* 0x0000000854537812 */ /* 0x000fe200078e784e */
[----:B--2---:R-:W-:-:S04]  /*1a20*/  @!P2 IMAD.WIDE.U32 R18, R7, R12, RZ ;  /* 0x0000000c0712a225 */ /* 0x004fc800078e00ff */
[----:B------:R-:W-:Y:S02]  /*1a30*/  @!P2 IMAD R13, R7, R13, R19 ;  /* 0x0000000d070da224 */ /* 0x000fe400078e0213 */
[----:B------:R-:W-:Y:S02]  /*1a40*/  @!P2 IMAD.MOV.U32 R12, RZ, RZ, R18 ;  /* 0x000000ffff0ca224 */ /* 0x000fe400078e0012 */
[----:B-1----:R-:W-:-:S04]  /*1a50*/  @P2 IMAD.WIDE.U32 R18, R198, R126, RZ ;  /* 0x0000007ec6122225 */ /* 0x002fc800078e00ff */
[----:B------:R-:W-:Y:S01]  /*1a60*/  @P2 IMAD R13, R198, R127, R19 ;  /* 0x0000007fc60d2224 */ /* 0x000fe200078e0213 */
[----:B------:R-:W-:Y:S02]  /*1a70*/  @P2 MOV R12, R18 ;  /* 0x00000012000c2202 */ /* 0x000fe40000000f00 */
[C---:B------:R-:W-:Y:S01]  /*1a80*/  IADD3 R18, P3, PT, R28.reuse, R14, RZ ;  /* 0x0000000e1c127210 */ /* 0x040fe20007f7e0ff */
[----:B------:R-:W-:Y:S01]  /*1a90*/  IMAD.WIDE.U32 R14, R15, 0x40, R128 ;  /* 0x000000400f0e7825 */ /* 0x000fe200078e0080 */
[C---:B------:R-:W-:Y:S02]  /*1aa0*/  IADD3 R12, P4, PT, R28.reuse, R12, RZ ;  /* 0x0000000c1c0c7210 */ /* 0x040fe40007f9e0ff */
[----:B------:R-:W-:Y:S01]  /*1ab0*/  IADD3 R16, P2, PT, R28, R16, RZ ;  /* 0x000000101c107210 */ /* 0x000fe20007f5e0ff */
[----:B------:R-:W-:Y:S02]  /*1ac0*/  IMAD.X R19, RZ, RZ, R6, P3 ;  /* 0x000000ffff137224 */ /* 0x000fe400018e0606 */
[----:B------:R-:W-:Y:S01]  /*1ad0*/  IMAD.X R13, RZ, RZ, R13, P4 ;  /* 0x000000ffff0d7224 */ /* 0x000fe200020e060d */
[----:B------:R-:W1:Y:S01]  /*1ae0*/  LDC R6, c[0x0][0x450] ;  /* 0x00011400ff067b82 */ /* 0x000e620000000800 */
[----:B------:R-:W-:Y:S01]  /*1af0*/  IADD3.X R17, PT, PT, RZ, R8, RZ, P2, !PT ;  /* 0x00000008ff117210 */ /* 0x000fe200017fe4ff */
[----:B------:R-:W-:-:S04]  /*1b00*/  IMAD.WIDE.U32 R18, R128, R4, R18 ;  /* 0x0000000480127225 */ /* 0x000fc800078e0012 */
[----:B------:R-:W-:-:S04]  /*1b10*/  IMAD.WIDE.U32 R12, R11, UR4, R12 ;  /* 0x000000040b0c7c25 */ /* 0x000fc8000f8e000c */
[----:B------:R-:W-:Y:S01]  /*1b20*/  IMAD R13, R11, UR5, R13 ;  /* 0x000000050b0d7c24 */ /* 0x000fe2000f8e020d */
[----:B------:R-:W2:Y:S01]  /*1b30*/  LDCU.64 UR4, c[0x0][0x390] ;  /* 0x00007200ff0477ac */ /* 0x000ea20008000a00 */
[----:B------:R-:W-:Y:S02]  /*1b40*/  IMAD R101, R128, R5, R19 ;  /* 0x0000000580657224 */ /* 0x000fe400078e0213 */
[----:B------:R-:W-:Y:S02]  /*1b50*/  IMAD.SHL.U32 R100, R18, 0x2, RZ ;  /* 0x0000000212647824 */ /* 0x000fe400078e00ff */
[----:B------:R-:W-:Y:S01]  /*1b60*/  IMAD.WIDE.U32 R16, R128, R2, R16 ;  /* 0x0000000280107225 */ /* 0x000fe200078e0010 */
[----:B------:R-:W-:Y:S02]  /*1b70*/  SHF.R.S32.HI R2, RZ, 0x1f, R87 ;  /* 0x0000001fff027819 */ /* 0x000fe40000011457 */
[----:B------:R-:W-:Y:S01]  /*1b80*/  SHF.L.U64.HI R101, R18, 0x1, R101 ;  /* 0x0000000112657819 */ /* 0x000fe20000010265 */
[----:B------:R-:W-:Y:S01]  /*1b90*/  IMAD R97, R128, R3, R17 ;  /* 0x0000000380617224 */ /* 0x000fe200078e0211 */
[----:B----4-:R-:W-:Y:S01]  /*1ba0*/  IADD3 R100, P2, PT, R100, UR8, RZ ;  /* 0x0000000864647c10 */ /* 0x010fe2000ff5e0ff */
[----:B------:R-:W-:Y:S01]  /*1bb0*/  IMAD.SHL.U32 R98, R16, 0x2, RZ ;  /* 0x0000000210627824 */ /* 0x000fe200078e00ff */
[----:B------:R-:W-:Y:S01]  /*1bc0*/  LEA.HI R5, R2, R87, RZ, 0x6 ;  /* 0x0000005702057211 */ /* 0x000fe200078f30ff */
[----:B------:R-:W-:Y:S01]  /*1bd0*/  IMAD R8, R15, R126, RZ ;  /* 0x0000007e0f087224 */ /* 0x000fe200078e02ff */
[----:B------:R-:W-:-:S02]  /*1be0*/  IADD3.X R101, PT, PT, R101, UR9, RZ, P2, !PT ;  /* 0x0000000965657c10 */ /* 0x000fc400097fe4ff */
[----:B------:R-:W-:Y:S01]  /*1bf0*/  SHF.L.U64.HI R97, R16, 0x1, R97 ;  /* 0x0000000110617819 */ /* 0x000fe20000010261 */
[----:B------:R-:W-:Y:S01]  /*1c00*/  IMAD R85, R14, R127, R8 ;  /* 0x0000007f0e557224 */ /* 0x000fe200078e0208 */
[----:B--2---:R-:W-:Y:S01]  /*1c10*/  IADD3 R98, P2, PT, R98, UR4, RZ ;  /* 0x0000000462627c10 */ /* 0x004fe2000ff5e0ff */
[----:B------:R-:W-:Y:S01]  /*1c20*/  IMAD.WIDE.U32 R126, R14, R126, R12 ;  /* 0x0000007e0e7e7225 */ /* 0x000fe200078e000c */
[----:B------:R-:W-:Y:S02]  /*1c30*/  SHF.R.S32.HI R5, RZ, 0x6, R5 ;  /* 0x00000006ff057819 */ /* 0x000fe40000011405 */
[----:B-1----:R-:W-:Y:S01]  /*1c40*/  LEA.HI R91, R6, R6, RZ, 0x1 ;  /* 0x00000006065b7211 */ /* 0x002fe200078f08ff */
[----:B------:R-:W-:Y:S01]  /*1c50*/  IMAD.MOV.U32 R196, RZ, RZ, R98 ;  /* 0x000000ffffc47224 */ /* 0x000fe200078e0062 */
[----:B------:R-:W-:Y:S01]  /*1c60*/  IADD3.X R97, PT, PT, R97, UR5, RZ, P2, !PT ;  /* 0x0000000561617c10 */ /* 0x000fe200097fe4ff */
[----:B------:R-:W-:Y:S01]  /*1c70*/  IMAD.MOV.U32 R195, RZ, RZ, R101 ;  /* 0x000000ffffc37224 */ /* 0x000fe200078e0065 */
[----:B------:R-:W-:Y:S01]  /*1c80*/  ISETP.GE.AND P2, PT, R5, R134, PT ;  /* 0x000000860500720c */ /* 0x000fe20003f46270 */
[----:B------:R-:W-:Y:S01]  /*1c90*/  IMAD.IADD R85, R127, 0x1, R85 ;  /* 0x000000017f557824 */ /* 0x000fe200078e0255 */
[----:B------:R-:W-:-:S02]  /*1ca0*/  SHF.R.S32.HI R91, RZ, 0x1, R91 ;  /* 0x00000001ff5b7819 */ /* 0x000fc4000001145b */
[----:B------:R-:W-:Y:S02]  /*1cb0*/  MOV R194, R100 ;  /* 0x0000006400c27202 */ /* 0x000fe40000000f00 */
[----:B------:R-:W-:Y:S01]  /*1cc0*/  MOV R197, R97 ;  /* 0x0000006100c57202 */ /* 0x000fe20000000f00 */
[----:B------:R-:W-:-:S04]  /*1cd0*/  IMAD R90, R128, R91, R89 ;  /* 0x0000005b805a7224 */ /* 0x000fc800078e0259 */
[--C-:B------:R-:W-:Y:S01]  /*1ce0*/  IMAD.IADD R89, R89, 0x1, R90.reuse ;  /* 0x0000000159597824 */ /* 0x100fe200078e025a */
[----:B------:R-:W-:-:S04]  /*1cf0*/  SHF.R.S32.HI R88, RZ, 0x1f, R90 ;  /* 0x0000001fff587819 */ /* 0x000fc8000001145a */
[----:B------:R-:W-:Y:S01]  /*1d00*/  SHF.R.S32.HI R86, RZ, 0x1f, R89 ;  /* 0x0000001fff567819 */ /* 0x000fe20000011459 */
[----:B---3--:R-:W-:Y:S06]  /*1d10*/  @P2 BRA `(.L_x_2010) ;  /* 0x00000078006c2947 */ /* 0x008fec0003800000 */
[----:B------:R-:W1:Y:S01]  /*1d20*/  LDC.64 R2, c[0x0][0x4a0] ;  /* 0x00012800ff027b82 */ /* 0x000e620000000a00 */
[----:B------:R-:W2:Y:S01]  /*1d30*/  LDCU.128 UR12, c[0x0][0x4c0] ;  /* 0x00009800ff0c77ac */ /* 0x000ea20008000c00 */
[----:B------:R-:W-:Y:S01]  /*1d40*/  IMAD.MOV.U32 R29, RZ, RZ, RZ ;  /* 0x000000ffff1d7224 */ /* 0x000fe200078e00ff */
[----:B------:R-:W-:Y:S01]  /*1d50*/  SHF.R.S32.HI R31, RZ, 0x1f, R87 ;  /* 0x0000001fff1f7819 */ /* 0x000fe20000011457 */
[----:B------:R-:W-:Y:S01]  /*1d60*/  @!P0 IMAD.MOV R0, RZ, RZ, -R0 ;  /* 0x000000ffff008224 */ /* 0x000fe200078e0a00 */
[----:B------:R-:W3:Y:S01]  /*1d70*/  LDCU.128 UR16, c[0x0][0x4b0] ;  /* 0x00009600ff1077ac */ /* 0x000ee20008000c00 */
[----:B-----5:R-:W-:Y:S01]  /*1d80*/  IMAD.IADD R64, R66, 0x1, R9 ;  /* 0x0000000142407824 */ /* 0x020fe200078e0209 */
[----:B------:R-:W-:Y:S01]  /*1d90*/  VIMNMX R96, PT, PT, RZ, R5, !PT ;  /* 0x00000005ff607248 */ /* 0x000fe20007fe0100 */
[----:B------:R-:W4:Y:S01]  /*1da0*/  LDC.64 R114, c[0x0][0x4a8] ;  /* 0x00012a00ff727b82 */ /* 0x000f220000000a00 */
[----:B------:R-:W2:Y:S01]  /*1db0*/  LDCU.128 UR8, c[0x0][0x490] ;  /* 0x00009200ff0877ac */ /* 0x000ea20008000c00 */
[----:B------:R-:W-:Y:S01]  /*1dc0*/  SEL R10, R10, R0, !P1 ;  /* 0x000000000a0a7207 */ /* 0x000fe20004800000 */
[----:B------:R-:W-:Y:S01]  /*1dd0*/  IMAD R64, R64, R91, RZ ;  /* 0x0000005b40407224 */ /* 0x000fe200078e02ff */
[C---:B------:R-:W-:Y:S01]  /*1de0*/  IADD3 R94, PT, PT, R128.reuse, 0x10, RZ ;  /* 0x00000010805e7810 */ /* 0x040fe20007ffe0ff */
[----:B------:R-:W2:Y:S01]  /*1df0*/  LDCU.64 UR4, c[0x0][0x488] ;  /* 0x00009100ff0477ac */ /* 0x000ea20008000a00 */
[C---:B------:R-:W-:Y:S01]  /*1e00*/  IMAD.SHL.U32 R125, R91.reuse, 0x10, RZ ;  /* 0x000000105b7d7824 */ /* 0x040fe200078e00ff */
[----:B------:R-:W-:Y:S01]  /*1e10*/  IADD3 R92, PT, PT, R128, 0x30, RZ ;  /* 0x00000030805c7810 */ /* 0x000fe20007ffe0ff */
[C---:B------:R-:W-:Y:S01]  /*1e20*/  IMAD R120, R91.reuse, 0x30, RZ ;  /* 0x000000305b787824 */ /* 0x040fe200078e02ff */
[C---:B------:R-:W-:Y:S01]  /*1e30*/  LOP3.LUT R26, R28.reuse, 0x40, RZ, 0xfc, !PT ;  /* 0x000000401c1a7812 */ /* 0x040fe200078efcff */
[----:B------:R-:W-:Y:S01]  /*1e40*/  IMAD.SHL.U32 R118, R91, 0x20, RZ ;  /* 0x000000205b767824 */ /* 0x000fe200078e00ff */
[----:B------:R-:W-:Y:S01]  /*1e50*/  LOP3.LUT R25, R28, 0x80, RZ, 0xfc, !PT ;  /* 0x000000801c197812 */ /* 0x000fe200078efcff */
[----:B------:R-:W-:Y:S01]  /*1e60*/  VIADD R93, R128, 0x20 ;  /* 0x00000020805d7836 */ /* 0x000fe20000000000 */
[----:B------:R-:W-:Y:S01]  /*1e70*/  MOV R116, R66 ;  /* 0x0000004200747202 */ /* 0x000fe20000000f00 */
[----:B------:R-:W-:Y:S01]  /*1e80*/  IMAD R123, R134, -0x40, R87 ;  /* 0xffffffc0867b7824 */ /* 0x000fe200078e0257 */
[----:B------:R-:W-:Y:S01]  /*1e90*/  SHF.R.S32.HI R112, RZ, 0x1f, R118 ;  /* 0x0000001fff707819 */ /* 0x000fe20000011476 */
[----:B-1----:R-:W-:Y:S01]  /*1ea0*/  IMAD.WIDE.U32 R12, R7, R2, R28 ;  /* 0x00000002070c7225 */ /* 0x002fe200078e001c */
[----:B------:R-:W-:-:S02]  /*1eb0*/  IADD3 R2, P0, PT, -R87, R128, RZ ;  /* 0x0000008057027210 */ /* 0x000fc40007f1e1ff */
[----:B------:R-:W-:Y:S01]  /*1ec0*/  SHF.R.S32.HI R110, RZ, 0x1f, R120 ;  /* 0x0000001fff6e7819 */ /* 0x000fe20000011478 */
[----:B------:R-:W-:Y:S01]  /*1ed0*/  IMAD R13, R7, R3, R13 ;  /* 0x00000003070d7224 */ /* 0x000fe200078e020d */
[----:B------:R-:W-:Y:S01]  /*1ee0*/  SHF.R.S32.HI R3, RZ, 0x1f, R10 ;  /* 0x0000001fff037819 */ /* 0x000fe2000001140a */
[----:B------:R-:W-:Y:S01]  /*1ef0*/  IMAD R121, R134, -0x40, R79 ;  /* 0xffffffc086797824 */ /* 0x000fe200078e024f */
[----:B------:R-:W-:Y:S01]  /*1f00*/  IADD3.X R31, PT, PT, RZ, ~R31, RZ, P0, !PT ;  /* 0x8000001fff1f7210 */ /* 0x000fe200007fe4ff */
[----:B---3--:R-:W-:Y:S01]  /*1f10*/  IMAD.WIDE.U32 R14, R66, UR16, R12 ;  /* 0x00000010420e7c25 */ /* 0x008fe2000f8e000c */
[----:B------:R-:W-:Y:S02]  /*1f20*/  IADD3 R104, P0, PT, R64, R89, RZ ;  /* 0x0000005940687210 */ /* 0x000fe40007f1e0ff */
[----:B----4-:R-:W-:Y:S01]  /*1f30*/  SHF.L.U32 R117, R114, 0x4, RZ ;  /* 0x0000000472757819 */ /* 0x010fe200000006ff */
[C---:B--2---:R-:W-:Y:S02]  /*1f40*/  IMAD R11, R3.reuse, UR12, RZ ;  /* 0x0000000c030b7c24 */ /* 0x044fe4000f8e02ff */
[----:B------:R-:W-:-:S02]  /*1f50*/  IMAD R3, R3, UR18, RZ ;  /* 0x0000001203037c24 */ /* 0x000fc4000f8e02ff */
[----:B------:R-:W-:-:S04]  /*1f60*/  IMAD.WIDE.U32 R12, R7, UR10, R28 ;  /* 0x0000000a070c7c25 */ /* 0x000fc8000f8e001c */
[----:B------:R-:W-:Y:S01]  /*1f70*/  IMAD R8, R10, UR19, R3 ;  /* 0x000000130a087c24 */ /* 0x000fe2000f8e0203 */
[----:B------:R-:W-:Y:S01]  /*1f80*/  SHF.R.S32.HI R3, RZ, 0x1f, R64 ;  /* 0x0000001fff037819 */ /* 0x000fe20000011440 */
[----:B------:R-:W-:Y:S01]  /*1f90*/  IMAD R13, R7, UR11, R13 ;  /* 0x0000000b070d7c24 */ /* 0x000fe2000f8e020d */
[----:B------:R-:W-:Y:S01]  /*1fa0*/  IADD3 R64, P1, PT, R64, R90, RZ ;  /* 0x0000005a40407210 */ /* 0x000fe20007f3e0ff */
[----:B------:R-:W1:Y:S01]  /*1fb0*/  LDCU.64 UR10, c[0x0][0x4d0] ;  /* 0x00009a00ff0a77ac */ /* 0x000e620008000a00 */
[----:B------:R-:W-:Y:S02]  /*1fc0*/  IMAD R15, R66, UR17, R15 ;  /* 0x00000011420f7c24 */ /* 0x000fe4000f8e020f */
[C---:B------:R-:W-:Y:S01]  /*1fd0*/  IMAD.X R105, R3.reuse, 0x1, R86, P0 ;  /* 0x0000000103697824 */ /* 0x040fe200000e0656 */
[----:B------:R-:W-:Y:S01]  /*1fe0*/  UMOV UR19, URZ ;  /* 0x000000ff00137c82 */ /* 0x000fe20008000000 */
[----:B------:R-:W-:Y:S02]  /*1ff0*/  IMAD.X R3, R3, 0x1, R88, P1 ;  /* 0x0000000103037824 */ /* 0x000fe400008e0658 */
[----:B------:R-:W-:Y:S01]  /*2000*/  IMAD R6, R10, UR13, R11 ;  /* 0x0000000d0a067c24 */ /* 0x000fe2000f8e020b */
[----:B------:R-:W-:Y:S01]  /*2010*/  SHF.L.U64.HI R105, R104, 0x1, R105 ;  /* 0x0000000168697819 */ /* 0x000fe20000010269 */
[----:B------:R-:W-:Y:S01]  /*2020*/  IMAD.WIDE.U32 R14, R10, UR12, R14 ;  /* 0x0000000c0a0e7c25 */ /* 0x000fe2000f8e000e */
[----:B------:R-:W-:Y:S01]  /*2030*/  SHF.L.U64.HI R0, R64, 0x1, R3 ;  /* 0x0000000140007819 */ /* 0x000fe20000010203 */
[----:B------:R-:W2:Y:S02]  /*2040*/  LDCU.64 UR12, c[0x0][0x4e0] ;  /* 0x00009c00ff0c77ac */ /* 0x000ea40008000a00 */
[----:B------:R-:W-:Y:S01]  /*2050*/  IMAD.WIDE.U32 R12, R66, R114, R12 ;  /* 0x00000072420c7225 */ /* 0x000fe200078e000c */
[----:B------:R-:W-:-:S03]  /*2060*/  IADD3 R7, PT, PT, R15, R6, RZ ;  /* 0x000000060f077210 */ /* 0x000fc60007ffe0ff */
[----:B------:R-:W-:Y:S02]  /*2070*/  IMAD.SHL.U32 R64, R64, 0x2, RZ ;  /* 0x0000000240407824 */ /* 0x000fe400078e00ff */
[----:B------:R-:W-:Y:S02]  /*2080*/  IMAD R13, R66, R115, R13 ;  /* 0x00000073420d7224 */ /* 0x000fe400078e020d */
[----:B------:R-:W-:Y:S01]  /*2090*/  IMAD.MOV.U32 R6, RZ, RZ, R14 ;  /* 0x000000ffff067224 */ /* 0x000fe200078e000e */
[----:B------:R-:W-:Y:S01]  /*20a0*/  IADD3 R32, P0, PT, R64, UR14, RZ ;  /* 0x0000000e40207c10 */ /* 0x000fe2000ff1e0ff */
[----:B------:R-:W-:Y:S01]  /*20b0*/  IMAD.WIDE.U32 R10, R10, UR18, R12 ;  /* 0x000000120a0a7c25 */ /* 0x000fe2000f8e000c */
[----:B------:R-:W-:Y:S02]  /*20c0*/  USHF.L.U32 UR18, UR16, 0x6, URZ ;  /* 0x0000000610127899 */ /* 0x000fe400080006ff */
[----:B------:R-:W-:Y:S01]  /*20d0*/  IADD3.X R33, PT, PT, R0, UR15, RZ, P0, !PT ;  /* 0x0000000f00217c10 */ /* 0x000fe200087fe4ff */
[----:B------:R-:W-:Y:S01]  /*20e0*/  IMAD R103, R31, UR16, RZ ;  /* 0x000000101f677c24 */ /* 0x000fe2000f8e02ff */
[----:B-1----:R-:W-:Y:S01]  /*20f0*/  IADD3 R64, P0, PT, R64, UR10, RZ ;  /* 0x0000000a40407c10 */ /* 0x002fe2000ff1e0ff */
[----:B------:R-:W-:Y:S01]  /*2100*/  IMAD.WIDE.U32 R6, R2, UR16, R6 ;  /* 0x0000001002067c25 */ /* 0x000fe2000f8e0006 */
[----:B------:R-:W1:Y:S01]  /*2110*/  LDCU UR16, c[0x0][0x450] ;  /* 0x00008a00ff1077ac */ /* 0x000e620008000800 */
[----:B------:R-:W-:-:S02]  /*2120*/  IADD3 R9, PT, PT, R11, R8, RZ ;  /* 0x000000080b097210 */ /* 0x000fc40007ffe0ff */
[----:B------:R-:W-:Y:S01]  /*2130*/  IMAD R103, R2, UR17, R103 ;  /* 0x0000001102677c24 */ /* 0x000fe2000f8e0267 */
[----:B------:R-:W3:Y:S01]  /*2140*/  LDCU.U8 UR17, c[0x0][0x533] ;  /* 0x0000a660ff1177ac */ /* 0x000ee20008000000 */
[----:B------:R-:W-:Y:S01]  /*2150*/  IMAD R31, R31, R114, RZ ;  /* 0x000000721f1f7224 */ /* 0x000fe200078e02ff */
[----:B------:R-:W-:Y:S01]  /*2160*/  MOV R8, R10 ;  /* 0x0000000a00087202 */ /* 0x000fe20000000f00 */
[----:B------:R-:W-:Y:S01]  /*2170*/  IMAD.SHL.U32 R104, R104, 0x2, RZ ;  /* 0x0000000268687824 */ /* 0x000fe200078e00ff */
[----:B------:R-:W-:Y:S01]  /*2180*/  IADD3.X R65, PT, PT, R0, UR11, RZ, P0, !PT ;  /* 0x0000000b00417c10 */ /* 0x000fe200087fe4ff */
[----:B------:R-:W-:Y:S01]  /*2190*/  IMAD R31, R2, R115, R31 ;  /* 0x00000073021f7224 */ /* 0x000fe200078e021f */
[----:B------:R-:W-:Y:S01]  /*21a0*/  IADD3 R0, P0, PT, RZ, -UR19, RZ ;  /* 0x80000013ff007c10 */ /* 0x000fe2000ff1e0ff */
[----:B------:R-:W-:Y:S01]  /*21b0*/  IMAD.SHL.U32 R111, R114, 0x40, RZ ;  /* 0x00000040726f7824 */ /* 0x000fe200078e00ff */
[----:B------:R-:W-:Y:S01]  /*21c0*/  IADD3 R106, P1, PT, R104, UR14, RZ ;  /* 0x0000000e686a7c10 */ /* 0x000fe2000ff3e0ff */
[----:B------:R-:W-:Y:S01]  /*21d0*/  IMAD.WIDE.U32 R2, R2, R114, R8 ;  /* 0x0000007202027225 */ /* 0x000fe200078e0008 */
[----:B------:R-:W-:-:S02]  /*21e0*/  LEA R102, P3, R6, UR8, 0x1 ;  /* 0x0000000806667c11 */ /* 0x000fc4000f8608ff */
[----:B------:R-:W-:Y:S01]  /*21f0*/  IADD3.X R107, PT, PT, R105, UR15, RZ, P1, !PT ;  /* 0x0000000f696b7c10 */ /* 0x000fe20008ffe4ff */
[----:B------:R-:W-:Y:S01]  /*2200*/  IMAD.X R111, RZ, RZ, ~R111, P0 ;  /* 0x000000ffff6f7224 */ /* 0x000fe200000e0e6f */
[----:B------:R-:W-:Y:S01]  /*2210*/  LEA R30, P2, R2, UR4, 0x1 ;  /* 0x00000004021e7c11 */ /* 0x000fe2000f8408ff */
[----:B------:R-:W-:Y:S01]  /*2220*/  IMAD.IADD R31, R3, 0x1, R31 ;  /* 0x00000001031f7824 */ /* 0x000fe200078e021f */
[----:B------:R-:W-:Y:S01]  /*2230*/  IADD3.X R3, PT, PT, RZ, ~UR18, RZ, P0, !PT ;  /* 0x80000012ff037c10 */ /* 0x000fe200087fe4ff */
[----:B------:R-:W-:Y:S01]  /*2240*/  IMAD.IADD R103, R7, 0x1, R103 ;  /* 0x0000000107677824 */ /* 0x000fe200078e0267 */
[----:B------:R-:W-:Y:S01]  /*2250*/  IADD3 R104, P1, PT, R104, UR10, RZ ;  /* 0x0000000a68687c10 */ /* 0x000fe2000ff3e0ff */
[----:B------:R-:W-:Y:S01]  /*2260*/  IMAD.MOV.U32 R119, RZ, RZ, R134 ;  /* 0x000000ffff777224 */ /* 0x000fe200078e0086 */
[----:B------:R-:W-:Y:S01]  /*2270*/  SHF.L.U64.HI R115, R114, 0x4, R115 ;  /* 0x0000000472737819 */ /* 0x000fe20000010273 */
[----:B------:R-:W4:Y:S01]  /*2280*/  LDCU.64 UR14, c[0x0][0x3c0] ;  /* 0x00007800ff0e77ac */ /* 0x000f220008000a00 */
[----:B------:R-:W-:-:S02]  /*2290*/  SHF.R.S64 R113, R0, 0x1f, R111 ;  /* 0x0000001f00717819 */ /* 0x000fc4000000106f */
[----:B------:R-:W-:Y:S01]  /*22a0*/  SHF.R.S32.HI R114, RZ, 0x1f, R125 ;  /* 0x0000001fff727819 */ /* 0x000fe2000001147d */
[----:B---3--:R-:W-:Y:S01]  /*22b0*/  UISETP.NE.AND UP0, UPT, UR17, URZ, UPT ;  /* 0x000000ff1100728c */ /* 0x008fe2000bf05270 */
[----:B-1----:R-:W-:Y:S02]  /*22c0*/  MOV R27, UR16 ;  /* 0x00000010001b7c02 */ /* 0x002fe40008000f00 */
[--C-:B------:R-:W-:Y:S02]  /*22d0*/  SHF.R.S64 R109, R0, 0x1f, R3.reuse ;  /* 0x0000001f006d7819 */ /* 0x100fe40000001003 */
[----:B------:R-:W-:Y:S02]  /*22e0*/  SHF.R.S32.HI R108, RZ, 0x1f, R3 ;  /* 0x0000001fff6c7819 */ /* 0x000fe40000011403 */
[----:B------:R-:W-:Y:S02]  /*22f0*/  SHF.R.S32.HI R111, RZ, 0x1f, R111 ;  /* 0x0000001fff6f7819 */ /* 0x000fe4000001146f */
[----:B------:R-:W-:-:S02]  /*2300*/  LEA.HI.X R103, R6, UR9, R103, 0x1, P3 ;  /* 0x0000000906677c11 */ /* 0x000fc400098f0c67 */
[----:B------:R-:W-:Y:S01]  /*2310*/  LEA.HI.X R31, R2, UR5, R31, 0x1, P2 ;  /* 0x00000005021f7c11 */ /* 0x000fe200090f0c1f */
[----:B------:R-:W1:Y:S01]  /*2320*/  LDCU.64 UR4, c[0x0][0x3b8] ;  /* 0x00007700ff0477ac */ /* 0x000e620008000a00 */
[----:B------:R-:W-:Y:S01]  /*2330*/  IADD3.X R105, PT, PT, R105, UR11, RZ, P1, !PT ;  /* 0x0000000b69697c10 */ /* 0x000fe20008ffe4ff */
[----:B--2-4-:R-:W3:Y:S06]  /*2340*/  LDCU.128 UR8, c[0x0][0x3a0] ;  /* 0x00007400ff0877ac */ /* 0x014eec0008000c00 */
.L_x_2032:
[----:B------:R-:W-:Y:S01]  /*2350*/  VIADD R121, R121, 0x40 ;  /* 0x0000004079797836 */ /* 0x000fe20000000000 */
[----:B------:R-:W-:Y:S01]  /*2360*/  BSSY.RECONVERGENT B1, `(.L_x_2011) ;  /* 0x00006d7000017945 */ /* 0x000fe20003800200 */
[----:B------:R-:W-:Y:S02]  /*2370*/  VIADD R123, R123, 0x40 ;  /* 0x000000407b7b7836 */ /* 0x000fe40000000000 */
[----:B------:R-:W-:Y:S01]  /*2380*/  VIADD R119, R119, 0xffffffff ;  /* 0xffffffff77777836 */ /* 0x000fe20000000000 */
[-C--:B------:R-:W-:Y:S01]  /*2390*/  ISETP.GE.AND P0, PT, R128, R121.reuse, PT ;  /* 0x000000798000720c */ /* 0x080fe20003f06270 */
[----:B------:R-:W-:Y:S01]  /*23a0*/  IMAD.MOV.U32 R122, RZ, RZ, R116 ;  /* 0x000000ffff7a7224 */ /* 0x000fe200078e0074 */
[----:B------:R-:W-:Y:S01]  /*23b0*/  ISETP.GE.AND P6, PT, R94, R121, PT ;  /* 0x000000795e00720c */ /* 0x000fe20003fc6270 */
[----:B------:R-:W-:Y:S01]  /*23c0*/  VIADD R116, R116, 0xffffffc0 ;  /* 0xffffffc074747836 */ /* 0x000fe20000000000 */
[-C--:B------:R-:W-:Y:S02]  /*23d0*/  ISETP.GE.AND P0, PT, R128, R123.reuse, !P0 ;  /* 0x0000007b8000720c */ /* 0x080fe40004706270 */
[----:B------:R-:W-:Y:S02]  /*23e0*/  ISETP.GE.AND P6, PT, R94, R123, !P6 ;  /* 0x0000007b5e00720c */ /* 0x000fe400077c6270 */
[CC--:B------:R-:W-:Y:S02]  /*23f0*/  ISETP.GE.AND P5, PT, R93.reuse, R121.reuse, PT ;  /* 0x000000795d00720c */ /* 0x0c0fe40003fa6270 */
[C---:B------:R-:W-:Y:S02]  /*2400*/  ISETP.GE.AND P4, PT, R92.reuse, R121, PT ;  /* 0x000000795c00720c */ /* 0x040fe40003f86270 */
[-C--:B------:R-:W-:Y:S02]  /*2410*/  ISETP.GE.AND P5, PT, R93, R123.reuse, !P5 ;  /* 0x0000007b5d00720c */ /* 0x080fe40006fa6270 */
[----:B------:R-:W-:Y:S02]  /*2420*/  ISETP.GE.AND P4, PT, R92, R123, !P4 ;  /* 0x0000007b5c00720c */ /* 0x000fe40006786270 */
[----:B------:R-:W-:Y:S01]  /*2430*/  ISETP.GT.AND P3, PT, R119, R96, PT ;  /* 0x000000607700720c */ /* 0x000fe20003f64270 */
[----:B------:R-:W2:Y:S01]  /*2440*/  @P0 LDG.E.128 R12, desc[UR6][R102.64] ;  /* 0x00000006660c0981 */ /* 0x000ea2000c1e1d00 */
[----:B------:R-:W-:Y:S01]  /*2450*/  @P0 IMAD.MOV.U32 R99, RZ, RZ, R97 ;  /* 0x000000ffff630224 */ /* 0x000fe200078e0061 */
[----:B------:R-:W4:Y:S04]  /*2460*/  @P6 LDC.64 R2, c[0x0][0x4b0] ;  /* 0x00012c00ff026b82 */ /* 0x000f280000000a00 */
[----:B--2---:R-:W-:Y:S01]  /*2470*/  @P0 STG.E.128 desc[UR6][R98.64], R12 ;  /* 0x0000000c62000986 */ /* 0x004fe2000c101d06 */
[C---:B-1--4-:R-:W-:Y:S03]  /*2480*/  @P6 LEA R36, P1, R2.reuse, R102, 0x5 ;  /* 0x0000006602246211 */ /* 0x052fe600078228ff */
[----:B------:R-:W2:Y:S01]  /*2490*/  @P0 LDG.E.128 R8, desc[UR6][R102.64+0x80] ;  /* 0x0000800666080981 */ /* 0x000ea2000c1e1d00 */
[----:B------:R-:W-:Y:S02]  /*24a0*/  @P6 LEA.HI.X R37, R2, R103, R3, 0x5, P1 ;  /* 0x0000006702256211 */ /* 0x000fe400008f2c03 */
[----:B------:R-:W4:Y:S01]  /*24b0*/  @P5 LDC.64 R2, c[0x0][0x4b0] ;  /* 0x00012c00ff025b82 */ /* 0x000f220000000a00 */
[C---:B------:R-:W-:Y:S04]  /*24c0*/  @P6 LEA R34, P1, R81.reuse, R98, 0x1 ;  /* 0x0000006251226211 */ /* 0x040fe800078208ff */
[----:B------:R-:W-:Y:S02]  /*24d0*/  @P6 LEA.HI.X R35, R81, R97, R82, 0x1, P1 ;  /* 0x0000006151236211 */ /* 0x000fe400008f0c52 */
[C---:B----4-:R-:W-:Y:S04]  /*24e0*/  @P5 LEA R22, P1, R2.reuse, R102, 0x6 ;  /* 0x0000006602165211 */ /* 0x050fe800078230ff */
[----:B------:R-:W-:Y:S02]  /*24f0*/  @P5 LEA.HI.X R23, R2, R103, R3, 0x6, P1 ;  /* 0x0000006702175211 */ /* 0x000fe400008f3403 */
[----:B------:R-:W4:Y:S02]  /*2500*/  @P5 LDC.64 R2, c[0x0][0x3c0] ;  /* 0x0000f000ff025b82 */ /* 0x000f240000000a00 */
[C---:B----4-:R-:W-:Y:S04]  /*2510*/  @P5 LEA R20, P1, R2.reuse, R98, 0x6 ;  /* 0x0000006202145211 */ /* 0x050fe800078230ff */
[----:B------:R-:W-:Y:S02]  /*2520*/  @P5 LEA.HI.X R21, R2, R97, R3, 0x6, P1 ;  /* 0x0000006102155211 */ /* 0x000fe400008f3403 */
[----:B------:R-:W4:Y:S01]  /*2530*/  @P4 LDC.64 R2, c[0x0][0x4b0] ;  /* 0x00012c00ff024b82 */ /* 0x000f220000000a00 */
[----:B------:R-:W-:Y:S01]  /*2540*/  ISETP.NE.AND P1, PT, R27, RZ, PT ;  /* 0x000000ff1b00720c */ /* 0x000fe20003f25270 */
[----:B----4-:R-:W-:Y:S01]  /*2550*/  @P4 IMAD R3, R3, 0x60, RZ ;  /* 0x0000006003034824 */ /* 0x010fe200078e02ff */
[----:B--2---:R2:W-:Y:S04]  /*2560*/  @P0 STG.E.128 desc[UR6][R98.64+0x80], R8 ;  /* 0x0000800862000986 */ /* 0x0045e8000c101d06 */
[----:B------:R-:W4:Y:S04]  /*2570*/  @P0 LDG.E.128 R4, desc[UR6][R102.64+0x100] ;  /* 0x0001000666040981 */ /* 0x000f28000c1e1d00 */
[----:B----4-:R4:W-:Y:S04]  /*2580*/  @P0 STG.E.128 desc[UR6][R98.64+0x100], R4 ;  /* 0x0001000462000986 */ /* 0x0109e8000c101d06 */
[----:B------:R-:W5:Y:S04]  /*2590*/  @P6 LDG.E.128 R16, desc[UR6][R36.64] ;  /* 0x0000000624106981 */ /* 0x000f68000c1e1d00 */
[----:B-----5:R-:W-:Y:S04]  /*25a0*/  @P6 STG.E.128 desc[UR6][R34.64], R16 ;  /* 0x0000001022006986 */ /* 0x020fe8000c101d06 */
[----:B--2---:R-:W2:Y:S04]  /*25b0*/  @P6 LDG.E.128 R8, desc[UR6][R36.64+0x80] ;  /* 0x0000800624086981 */ /* 0x004ea8000c1e1d00 */
[----:B--2---:R-:W-:Y:S04]  /*25c0*/  @P6 STG.E.128 desc[UR6][R34.64+0x80], R8 ;  /* 0x0000800822006986 */ /* 0x004fe8000c101d06 */
[----:B------:R-:W2:Y:S04]  /*25d0*/  @P6 LDG.E.128 R12, desc[UR6][R36.64+0x100] ;  /* 0x00010006240c6981 */ /* 0x000ea8000c1e1d00 */
[----:B--2---:R2:W-:Y:S04]  /*25e0*/  @P6 STG.E.128 desc[UR6][R34.64+0x100], R12 ;  /* 0x0001000c22006986 */ /* 0x0045e8000c101d06 */
[----:B----4-:R-:W4:Y:S01]  /*25f0*/  @P5 LDG.E.128 R4, desc[UR6][R22.64] ;  /* 0x0000000616045981 */ /* 0x010f22000c1e1d00 */
[----:B--2---:R-:W-:Y:S04]  /*2600*/  @P4 IMAD.WIDE.U32 R34, R2, 0x60, R102 ;  /* 0x0000006002224825 */ /* 0x004fe800078e0066 */
[----:B------:R-:W-:Y:S02]  /*2610*/  @P4 IMAD.IADD R35, R35, 0x1, R3 ;  /* 0x0000000123234824 */ /* 0x000fe400078e0203 */
[----:B------:R-:W2:Y:S01]  /*2620*/  @P4 LDC.64 R2, c[0x0][0x3c0] ;  /* 0x0000f000ff024b82 */ /* 0x000ea20000000a00 */
[----:B------:R-:W-:Y:S02]  /*2630*/  @P4 IMAD.MOV.U32 R99, RZ, RZ, R97 ;  /* 0x000000ffff634224 */ /* 0x000fe400078e0061 */
[----:B--2---:R-:W-:Y:S01]  /*2640*/  @P4 IMAD R3, R3, 0x60, RZ ;  /* 0x0000006003034824 */ /* 0x004fe200078e02ff */
[----:B----4-:R-:W-:Y:S04]  /*2650*/  @P5 STG.E.128 desc[UR6][R20.64], R4 ;  /* 0x0000000414005986 */ /* 0x010fe8000c101d06 */
[----:B------:R-:W2:Y:S04]  /*2660*/  @P5 LDG.E.128 R16, desc[UR6][R22.64+0x80] ;  /* 0x0000800616105981 */ /* 0x000ea8000c1e1d00 */
[----:B--2---:R2:W-:Y:S04]  /*2670*/  @P5 STG.E.128 desc[UR6][R20.64+0x80], R16 ;  /* 0x0000801014005986 */ /* 0x0045e8000c101d06 */
[----:B------:R-:W4:Y:S01]  /*2680*/  @P5 LDG.E.128 R8, desc[UR6][R22.64+0x100] ;  /* 0x0001000616085981 */ /* 0x000f22000c1e1d00 */
[----:B--2---:R-:W-:Y:S04]  /*2690*/  @P4 IMAD.WIDE.U32 R16, R2, 0x60, R98 ;  /* 0x0000006002104825 */ /* 0x004fe800078e0062 */
[----:B------:R-:W-:Y:S01]  /*26a0*/  @P4 IMAD.IADD R17, R17, 0x1, R3 ;  /* 0x0000000111114824 */ /* 0x000fe200078e0203 */
[----:B----4-:R2:W-:Y:S04]  /*26b0*/  @P5 STG.E.128 desc[UR6][R20.64+0x100], R8 ;  /* 0x0001000814005986 */ /* 0x0105e8000c101d06 */
[----:B------:R-:W4:Y:S04]  /*26c0*/  @P4 LDG.E.128 R4, desc[UR6][R34.64] ;  /* 0x0000000622044981 */ /* 0x000f28000c1e1d00 */
[----:B----4-:R4:W-:Y:S04]  /*26d0*/  @P4 STG.E.128 desc[UR6][R16.64], R4 ;  /* 0x0000000410004986 */ /* 0x0109e8000c101d06 */
[----:B------:R-:W5:Y:S04]  /*26e0*/  @P4 LDG.E.128 R12, desc[UR6][R34.64+0x80] ;  /* 0x00008006220c4981 */ /* 0x000f68000c1e1d00 */
[----:B-----5:R4:W-:Y:S04]  /*26f0*/  @P4 STG.E.128 desc[UR6][R16.64+0x80], R12 ;  /* 0x0000800c10004986 */ /* 0x0209e8000c101d06 */
[----:B--2---:R-:W2:Y:S04]  /*2700*/  @P4 LDG.E.128 R8, desc[UR6][R34.64+0x100] ;  /* 0x0001000622084981 */ /* 0x004ea8000c1e1d00 */
[----:B--2---:R4:W-:Y:S01]  /*2710*/  @P4 STG.E.128 desc[UR6][R16.64+0x100], R8 ;  /* 0x0001000810004986 */ /* 0x0049e2000c101d06 */
[----:B------:R-:W-:Y:S05]  /*2720*/  @P1 BRA `(.L_x_2012) ;  /* 0x0000000000b41947 */ /* 0x000fea0003800000 */
[----:B----4-:R-:W2:Y:S01]  /*2730*/  @P0 LDG.E.128 R12, desc[UR6][R30.64] ;  /* 0x000000061e0c0981 */ /* 0x010ea2000c1e1d00 */
[----:B------:R-:W4:Y:S01]  /*2740*/  @P5 LDC.64 R2, c[0x0][0x4a8] ;  /* 0x00012a00ff025b82 */ /* 0x000f220000000a00 */
[C---:B------:R-:W-:Y:S01]  /*2750*/  @P6 LEA R36, P1, R117.reuse, R30, 0x1 ;  /* 0x0000001e75246211 */ /* 0x040fe200078208ff */
[----:B------:R-:W-:Y:S03]  /*2760*/  IMAD.MOV.U32 R27, RZ, RZ, RZ ;  /* 0x000000ffff1b7224 */ /* 0x000fe600078e00ff */
[----:B------:R-:W-:Y:S01]  /*2770*/  @P6 LEA.HI.X R37, R117, R31, R115, 0x1, P1 ;  /* 0x0000001f75256211 */ /* 0x000fe200008f0c73 */
[----:B--2---:R2:W-:Y:S04]  /*2780*/  @P0 STG.E.128 desc[UR6][R100.64], R12 ;  /* 0x0000000c64000986 */ /* 0x0045e8000c101d06 */
[----:B------:R-:W5:Y:S04]  /*2790*/  @P0 LDG.E.128 R8, desc[UR6][R30.64+0x80] ;  /* 0x000080061e080981 */ /* 0x000f68000c1e1d00 */
[----:B-----5:R5:W-:Y:S04]  /*27a0*/  @P0 STG.E.128 desc[UR6][R100.64+0x80], R8 ;  /* 0x0000800864000986 */ /* 0x020be8000c101d06 */
[----:B------:R-:W3:Y:S04]  /*27b0*/  @P0 LDG.E.128 R4, desc[UR6][R30.64+0x100] ;  /* 0x000100061e040981 */ /* 0x000ee8000c1e1d00 */
[----:B---3--:R3:W-:Y:S01]  /*27c0*/  @P0 STG.E.128 desc[UR6][R100.64+0x100], R4 ;  /* 0x0001000464000986 */ /* 0x0087e2000c101d06 */
[C---:B------:R-:W-:Y:S03]  /*27d0*/  @P6 LEA R34, P0, R67.reuse, R100, 0x1 ;  /* 0x0000006443226211 */ /* 0x040fe600078008ff */
[----:B------:R-:W2:Y:S01]  /*27e0*/  @P6 LDG.E.128 R16, desc[UR6][R36.64] ;  /* 0x0000000624106981 */ /* 0x000ea2000c1e1d00 */
[----:B------:R-:W-:Y:S02]  /*27f0*/  @P6 LEA.HI.X R35, R67, R101, R76, 0x1, P0 ;  /* 0x0000006543236211 */ /* 0x000fe400000f0c4c */
[C---:B----4-:R-:W-:Y:S04]  /*2800*/  @P5 LEA R20, P0, R2.reuse, R30, 0x6 ;  /* 0x0000001e02145211 */ /* 0x050fe800078030ff */
[----:B------:R-:W-:Y:S02]  /*2810*/  @P5 LEA.HI.X R21, R2, R31, R3, 0x6, P0 ;  /* 0x0000001f02155211 */ /* 0x000fe400000f3403 */
[----:B------:R-:W4:Y:S02]  /*2820*/  @P5 LDC.64 R2, c[0x0][0x3b8] ;  /* 0x0000ee00ff025b82 */ /* 0x000f240000000a00 */
[C---:B----4-:R-:W-:Y:S04]  /*2830*/  @P5 LEA R22, P0, R2.reuse, R100, 0x6 ;  /* 0x0000006402165211 */ /* 0x050fe800078030ff */
[----:B------:R-:W-:Y:S01]  /*2840*/  @P5 LEA.HI.X R23, R2, R101, R3, 0x6, P0 ;  /* 0x0000006502175211 */ /* 0x000fe200000f3403 */
[----:B--2---:R2:W-:Y:S04]  /*2850*/  @P6 STG.E.128 desc[UR6][R34.64], R16 ;  /* 0x0000001022006986 */ /* 0x0045e8000c101d06 */
[----:B------:R-:W4:Y:S04]  /*2860*/  @P6 LDG.E.128 R12, desc[UR6][R36.64+0x80] ;  /* 0x00008006240c6981 */ /* 0x000f28000c1e1d00 */
[----:B----4-:R4:W-:Y:S04]  /*2870*/  @P6 STG.E.128 desc[UR6][R34.64+0x80], R12 ;  /* 0x0000800c22006986 */ /* 0x0109e8000c101d06 */
[----:B-----5:R-:W5:Y:S04]  /*2880*/  @P6 LDG.E.128 R8, desc[UR6][R36.64+0x100] ;  /* 0x0001000624086981 */ /* 0x020f68000c1e1d00 */
[----:B-----5:R1:W-:Y:S04]  /*2890*/  @P6 STG.E.128 desc[UR6][R34.64+0x100], R8 ;  /* 0x0001000822006986 */ /* 0x0203e8000c101d06 */
[----:B---3--:R-:W3:Y:S04]  /*28a0*/  @P5 LDG.E.128 R4, desc[UR6][R20.64] ;  /* 0x0000000614045981 */ /* 0x008ee8000c1e1d00 */
[----:B---3--:R3:W-:Y:S04]  /*28b0*/  @P5 STG.E.128 desc[UR6][R22.64], R4 ;  /* 0x0000000416005986 */ /* 0x0087e8000c101d06 */
[----:B--2---:R-:W2:Y:S04]  /*28c0*/  @P5 LDG.E.128 R16, desc[UR6][R20.64+0x80] ;  /* 0x0000800614105981 */ /* 0x004ea8000c1e1d00 */
[----:B--2---:R3:W-:Y:S04]  /*28d0*/  @P5 STG.E.128 desc[UR6][R22.64+0x80], R16 ;  /* 0x0000801016005986 */ /* 0x0047e8000c101d06 */
[----:B----4-:R-:W2:Y:S04]  /*28e0*/  @P5 LDG.E.128 R12, desc[UR6][R20.64+0x100] ;  /* 0x00010006140c5981 */ /* 0x010ea8000c1e1d00 */
[----:B--2---:R3:W-:Y:S01]  /*28f0*/  @P5 STG.E.128 desc[UR6][R22.64+0x100], R12 ;  /* 0x0001000c16005986 */ /* 0x0047e2000c101d06 */
[----:B-1----:R-:W-:Y:S05]  /*2900*/  @!P4 BRA `(.L_x_2013) ;  /* 0x0000006400f0c947 */ /* 0x002fea0003800000 */
[----:B------:R-:W1:Y:S02]  /*2910*/  LDC.64 R2, c[0x0][0x4a8] ;  /* 0x00012a00ff027b82 */ /* 0x000e640000000a00 */
[----:B-1----:R-:W-:Y:S02]  /*2920*/  IMAD R3, R3, 0x60, RZ ;  /* 0x0000006003037824 */ /* 0x002fe400078e02ff */
[----:B---3--:R-:W-:Y:S05]  /*2930*/  IMAD.WIDE.U32 R16, R2, 0x60, R30 ;  /* 0x0000006002107825 */ /* 0x008fea00078e001e */
[----:B------:R-:W-:Y:S02]  /*2940*/  IADD3 R17, PT, PT, R17, R3, RZ ;  /* 0x0000000311117210 */ /* 0x000fe40007ffe0ff */
[----:B------:R-:W1:Y:S03]  /*2950*/  LDC.64 R2, c[0x0][0x3b8] ;  /* 0x0000ee00ff027b82 */ /* 0x000e660000000a00 */
[----:B------:R-:W2:Y:S01]  /*2960*/  LDG.E.128 R4, desc[UR6][R16.64] ;  /* 0x0000000610047981 */ /* 0x000ea2000c1e1d00 */
[----:B-1----:R-:W-:Y:S04]  /*2970*/  IMAD.WIDE.U32 R18, R2, 0x60, R100 ;  /* 0x0000006002127825 */ /* 0x002fe800078e0064 */
[----:B------:R-:W-:Y:S05]  /*2980*/  IMAD R3, R3, 0x60, RZ ;  /* 0x0000006003037824 */ /* 0x000fea00078e02ff */
[----:B------:R-:W-:Y:S05]  /*2990*/  IADD3 R19, PT, PT, R19, R3, RZ ;  /* 0x0000000313137210 */ /* 0x000fea0007ffe0ff */
[----:B--2---:R2:W-:Y:S04]  /*29a0*/  STG.E.128 desc[UR6][R18.64], R4 ;  /* 0x0000000412007986 */ /* 0x0045e8000c101d06 */
[----:B------:R-:W3:Y:S04]  /*29b0*/  LDG.E.128 R12, desc[UR6][R16.64+0x80] ;  /* 0x00008006100c7981 */ /* 0x000ee8000c1e1d00 */
[----:B---3--:R2:W-:Y:S04]  /*29c0*/  STG.E.128 desc[UR6][R18.64+0x80], R12 ;  /* 0x0000800c12007986 */ /* 0x0085e8000c101d06 */
[----:B------:R-:W3:Y:S04]  /*29d0*/  LDG.E.128 R8, desc[UR6][R16.64+0x100] ;  /* 0x0001000610087981 */ /* 0x000ee8000c1e1d00 */
[----:B---3--:R2:W-:Y:S01]  /*29e0*/  STG.E.128 desc[UR6][R18.64+0x100], R8 ;  /* 0x0001000812007986 */ /* 0x0085e2000c101d06 */
[----:B------:R-:W-:Y:S05]  /*29f0*/  BRA `(.L_x_2013) ;  /* 0x0000006400b47947 */ /* 0x000fea0003800000 */
.L_x_2012:
[----:B------:R-:W-:Y:S05]  /*2a00*/  BRA.U !UP0, `(.L_x_2014) ;  /* 0x0000002508447547 */ /* 0x000fea000b800000 */
[C---:B------:R-:W-:Y:S01]  /*2a10*/  SHF.L.U64.HI R3, R125.reuse, 0x1, R114 ;  /* 0x000000017d037819 */ /* 0x040fe20000010272 */
[----:B----4-:R-:W-:Y:S01]  /*2a20*/  IMAD.SHL.U32 R5, R125, 0x2, RZ ;  /* 0x000000027d057824 */ /* 0x010fe200078e00ff */
[----:B------:R-:W2:Y:S01]  /*2a30*/  LDC R52, c[0x0][0x450] ;  /* 0x00011400ff347b82 */ /* 0x000ea20000000800 */
[----:B------:R-:W-:Y:S03]  /*2a40*/  BSSY.RECONVERGENT B0, `(.L_x_2015) ;  /* 0x000008d000007945 */ /* 0x000fe60003800200 */
[-C--:B------:R-:W-:Y:S02]  /*2a50*/  IADD3 R14, P2, PT, R32, R5.reuse, RZ ;  /* 0x00000005200e7210 */ /* 0x080fe40007f5e0ff */
[----:B------:R-:W-:Y:S03]  /*2a60*/  IADD3 R48, P1, PT, R64, R5, RZ ;  /* 0x0000000540307210 */ /* 0x000fe60007f3e0ff */
[--C-:B------:R-:W-:Y:S02]  /*2a70*/  IMAD.X R15, R33, 0x1, R3.reuse, P2 ;  /* 0x00000001210f7824 */ /* 0x100fe400010e0603 */
[----:B------:R-:W-:Y:S01]  /*2a80*/  IMAD.X R49, R65, 0x1, R3, P1 ;  /* 0x0000000141317824 */ /* 0x000fe200008e0603 */
[----:B------:R-:W-:Y:S07]  /*2a90*/  @!P0 BRA `(.L_x_2016) ;  /* 0x00000008001c8947 */ /* 0x000fee0003800000 */
[-C--:B------:R-:W-:Y:S01]  /*2aa0*/  ISETP.GE.AND P0, PT, R28, R27.reuse, PT ;  /* 0x0000001b1c00720c */ /* 0x080fe20003f06270 */
[----:B------:R-:W4:Y:S01]  /*2ab0*/  LDG.E.128 R20, desc[UR6][R30.64] ;  /* 0x000000061e147981 */ /* 0x000f22000c1e1d00 */
[----:B------:R-:W-:Y:S11]  /*2ac0*/  ISETP.GE.AND P1, PT, R26, R27, PT ;  /* 0x0000001b1a00720c */ /* 0x000ff60003f26270 */
[----:B------:R-:W5:Y:S06]  /*2ad0*/  @!P0 LDG.E.64 R46, desc[UR6][R64.64] ;  /* 0x00000006402e8981 */ /* 0x000f6c000c1e1b00 */
[----:B------:R-:W3:Y:S01]  /*2ae0*/  @!P0 LDG.E.64 R16, desc[UR6][R32.64] ;  /* 0x0000000620108981 */ /* 0x000ee2000c1e1b00 */
[C---:B----4-:R-:W-:Y:S01]  /*2af0*/  @!P0 LOP3.LUT R19, R20.reuse, 0xffff0000, RZ, 0xc0, !PT ;  /* 0xffff000014138812 */ /* 0x050fe200078ec0ff */
[----:B------:R-:W-:Y:S01]  /*2b00*/  @!P0 IMAD.U32 R43, R20, 0x10000, RZ ;  /* 0x00010000142b8824 */ /* 0x000fe200078e00ff */
[----:B------:R-:W-:Y:S01]  /*2b10*/  @!P0 LOP3.LUT R35, R21, 0xffff0000, RZ, 0xc0, !PT ;  /* 0xffff000015238812 */ /* 0x000fe200078ec0ff */
[----:B------:R-:W-:Y:S01]  /*2b20*/  @!P0 IMAD.U32 R42, R23, 0x10000, RZ ;  /* 0x00010000172a8824 */ /* 0x000fe200078e00ff */
[C---:B------:R-:W-:Y:S02]  /*2b30*/  @!P0 LOP3.LUT R24, R22.reuse, 0xffff0000, RZ, 0xc0, !PT ;  /* 0xffff000016188812 */ /* 0x040fe400078ec0ff */
[----:B------:R-:W-:Y:S02]  /*2b40*/  @!P0 SHF.L.U32 R40, R22, 0x10, RZ ;  /* 0x0000001016288819 */ /* 0x000fe400000006ff */
[C---:B-----5:R-:W-:Y:S02]  /*2b50*/  @!P0 SHF.L.U32 R41, R46.reuse, 0x10, RZ ;  /* 0x000000102e298819 */ /* 0x060fe400000006ff */
[----:B------:R-:W-:Y:S02]  /*2b60*/  @!P0 LOP3.LUT R45, R46, 0xffff0000, RZ, 0xc0, !PT ;  /* 0xffff00002e2d8812 */ /* 0x000fe400078ec0ff */
[----:B------:R-:W-:Y:S01]  /*2b70*/  @!P0 SHF.L.U32 R34, R47, 0x10, RZ ;  /* 0x000000102f228819 */ /* 0x000fe200000006ff */
[----:B------:R-:W-:Y:S01]  /*2b80*/  @!P0 FMUL.FTZ R51, R19, R41 ;  /* 0x0000002913338220 */ /* 0x000fe20000410000 */
[C---:B---3--:R-:W-:Y:S01]  /*2b90*/  @!P0 SHF.L.U32 R18, R16.reuse, 0x10, RZ ;  /* 0x0000001010128819 */ /* 0x048fe200000006ff */
[----:B------:R-:W-:Y:S01]  /*2ba0*/  @!P0 FMUL.FTZ R53, R35, R45 ;  /* 0x0000002d23358220 */ /* 0x000fe20000410000 */
[----:B------:R-:W-:Y:S01]  /*2bb0*/  @!P0 LOP3.LUT R16, R16, 0xffff0000, RZ, 0xc0, !PT ;  /* 0xffff000010108812 */ /* 0x000fe200078ec0ff */
[C---:B------:R-:W-:Y:S01]  /*2bc0*/  @!P0 IMAD.U32 R13, R17.reuse, 0x10000, RZ ;  /* 0x00010000110d8824 */ /* 0x040fe200078e00ff */
[----:B------:R-:W-:Y:S01]  /*2bd0*/  @!P0 LOP3.LUT R17, R17, 0xffff0000, RZ, 0xc0, !PT ;  /* 0xffff000011118812 */ /* 0x000fe200078ec0ff */
[-C--:B------:R-:W-:Y:S01]  /*2be0*/  @!P0 FMUL.FTZ R0, R19, R18.reuse ;  /* 0x0000001213008220 */ /* 0x080fe20000410000 */
[----:B------:R-:W-:Y:S01]  /*2bf0*/  @!P0 LOP3.LUT R47, R47, 0xffff0000, RZ, 0xc0, !PT ;  /* 0xffff00002f2f8812 */ /* 0x000fe200078ec0ff */
[----:B------:R-:W-:Y:S01]  /*2c00*/  @!P0 FFMA.FTZ R51, R43, R18, -R51 ;  /* 0x000000122b338223 */ /* 0x000fe20000010833 */
[----:B------:R-:W-:Y:S01]  /*2c10*/  @!P0 LOP3.LUT R18, R23, 0xffff0000, RZ, 0xc0, !PT ;  /* 0xffff000017128812 */ /* 0x000fe200078ec0ff */
[----:B------:R-:W-:Y:S01]  /*2c20*/  @!P0 FFMA.FTZ R0, R41, R43, R0 ;  /* 0x0000002b29008223 */ /* 0x000fe20000010000 */
[----:B------:R-:W-:Y:S01]  /*2c30*/  @!P0 FMUL.FTZ R2, R35, R16 ;  /* 0x0000001023028220 */ /* 0x000fe20000410000 */
[----:B------:R-:W-:Y:S02]  /*2c40*/  @!P0 IMAD.U32 R41, R21, 0x10000, RZ ;  /* 0x0001000015298824 */ /* 0x000fe400078e00ff */
[----:B------:R-:W-:Y:S01]  /*2c50*/  @!P0 FMUL.FTZ R3, R24, R13 ;  /* 0x0000000d18038220 */ /* 0x000fe20000410000 */
[----:B------:R-:W-:Y:S01]  /*2c60*/  @!P0 FMUL.FTZ R4, R18, R17 ;  /* 0x0000001112048220 */ /* 0x000fe20000410000 */
[----:B------:R-:W-:Y:S01]  /*2c70*/  @!P0 F2FP.BF16.F32.PACK_AB R51, R0, R51 ;  /* 0x000000330033823e */ /* 0x000fe200000010ff */
[----:B------:R-:W-:Y:S01]  /*2c80*/  @!P0 FMUL.FTZ R50, R24, R34 ;  /* 0x0000002218328220 */ /* 0x000fe20000410000 */
[----:B------:R-:W-:Y:S01]  /*2c90*/  @!P0 FMUL.FTZ R55, R18, R47 ;  /* 0x0000002f12378220 */ /* 0x000fe20000410000 */
[----:B------:R-:W-:Y:S01]  /*2ca0*/  @!P0 FFMA.FTZ R2, R45, R41, R2 ;  /* 0x000000292d028223 */ /* 0x000fe20000010002 */
[----:B------:R-:W-:Y:S01]  /*2cb0*/  @!P0 MOV R20, R51 ;  /* 0x0000003300148202 */ /* 0x000fe20000000f00 */
[----:B------:R-:W-:Y:S01]  /*2cc0*/  @!P0 FFMA.FTZ R53, R41, R16, -R53 ;  /* 0x0000001029358223 */ /* 0x000fe20000010835 */
[----:B------:R-:W-:Y:S01]  /*2cd0*/  @!P0 FFMA.FTZ R3, R34, R40, R3 ;  /* 0x0000002822038223 */ /* 0x000fe20000010003 */
[----:B------:R-:W-:Y:S01]  /*2ce0*/  @!P0 FFMA.FTZ R55, R42, R17, -R55 ;  /* 0x000000112a378223 */ /* 0x000fe20000010837 */
[----:B------:R-:W-:Y:S01]  /*2cf0*/  @!P0 FFMA.FTZ R50, R40, R13, -R50 ;  /* 0x0000000d28328223 */ /* 0x000fe20000010832 */
[----:B------:R-:W-:Y:S01]  /*2d00*/  @!P0 FFMA.FTZ R4, R47, R42, R4 ;  /* 0x0000002a2f048223 */ /* 0x000fe20000010004 */
[----:B------:R-:W-:Y:S03]  /*2d10*/  @!P0 F2FP.BF16.F32.PACK_AB R54, R2, R53 ;  /* 0x000000350236823e */ /* 0x000fe600000010ff */
[----:B------:R-:W-:Y:S02]  /*2d20*/  @!P0 F2FP.BF16.F32.PACK_AB R50, R3, R50 ;  /* 0x000000320332823e */ /* 0x000fe400000010ff */
[----:B------:R-:W-:Y:S01]  /*2d30*/  @!P0 F2FP.BF16.F32.PACK_AB R55, R4, R55 ;  /* 0x000000370437823e */ /* 0x000fe200000010ff */
[----:B------:R-:W-:Y:S01]  /*2d40*/  @!P0 IMAD.MOV.U32 R21, RZ, RZ, R54 ;  /* 0x000000ffff158224 */ /* 0x000fe200078e0036 */
[----:B------:R-:W-:Y:S02]  /*2d50*/  @!P0 MOV R22, R50 ;  /* 0x0000003200168202 */ /* 0x000fe40000000f00 */
[----:B------:R-:W-:Y:S02]  /*2d60*/  @!P0 MOV R23, R55 ;  /* 0x0000003700178202 */ /* 0x000fe40000000f00 */
[----:B------:R-:W-:Y:S03]  /*2d70*/  ISETP.GE.AND P0, PT, R25, R27, PT ;  /* 0x0000001b1900720c */ /* 0x000fe60003f06270 */
[----:B------:R3:W-:Y:S08]  /*2d80*/  STG.E.128 desc[UR6][R100.64], R20 ;  /* 0x0000001464007986 */ /* 0x0007f0000c101d06 */
[----:B------:R-:W4:Y:S06]  /*2d90*/  @!P1 LDG.E.64 R44, desc[UR6][R64.64+0x40] ;  /* 0x00004006402c9981 */ /* 0x000f2c000c1e1b00 */
[----:B------:R-:W5:Y:S08]  /*2da0*/  LDG.E.128 R36, desc[UR6][R30.64+0x80] ;  /* 0x000080061e247981 */ /* 0x000f70000c1e1d00 */
[----:B------:R-:W2:Y:S01]  /*2db0*/  @!P1 LDG.E.64 R16, desc[UR6][R32.64+0x40] ;  /* 0x0000400620109981 */ /* 0x000ea2000c1e1b00 */
[C---:B----4-:R-:W-:Y:S01]  /*2dc0*/  @!P1 SHF.L.U32 R34, R44.reuse, 0x10, RZ ;  /* 0x000000102c229819 */ /* 0x050fe200000006ff */
[C---:B------:R-:W-:Y:S01]  /*2dd0*/  @!P1 IMAD.U32 R40, R45.reuse, 0x10000, RZ ;  /* 0x000100002d289824 */ /* 0x040fe200078e00ff */
[----:B------:R-:W-:Y:S02]  /*2de0*/  @!P1 LOP3.LUT R43, R44, 0xffff0000, RZ, 0xc0, !PT ;  /* 0xffff00002c2b9812 */ /* 0x000fe400078ec0ff */
[----:B------:R-:W-:Y:S02]  /*2df0*/  @!P1 LOP3.LUT R45, R45, 0xffff0000, RZ, 0xc0, !PT ;  /* 0xffff00002d2d9812 */ /* 0x000fe400078ec0ff */
[C---:B-----5:R-:W-:Y:S02]  /*2e00*/  @!P1 LOP3.LUT R19, R36.reuse, 0xffff0000, RZ, 0xc0, !PT ;  /* 0xffff000024139812 */ /* 0x060fe400078ec0ff */
[----:B------:R-:W-:Y:S02]  /*2e10*/  @!P1 SHF.L.U32 R41, R36, 0x10, RZ ;  /* 0x0000001024299819 */ /* 0x000fe400000006ff */
[----:B---3--:R-:W-:Y:S01]  /*2e20*/  @!P1 LOP3.LUT R20, R38, 0xffff0000, RZ, 0xc0, !PT ;  /* 0xffff000026149812 */ /* 0x008fe200078ec0ff */
[----:B------:R-:W-:Y:S01]  /*2e30*/  @!P1 FMUL.FTZ R50, R19, R34 ;  /* 0x0000002213329220 */ /* 0x000fe20000410000 */
[----:B------:R-:W-:Y:S02]  /*2e40*/  @!P1 SHF.L.U32 R42, R39, 0x10, RZ ;  /* 0x00000010272a9819 */ /* 0x000fe400000006ff */
[C---:B--2---:R-:W-:Y:S01]  /*2e50*/  @!P1 SHF.L.U32 R13, R17.reuse, 0x10, RZ ;  /* 0x00000010110d9819 */ /* 0x044fe200000006ff */
[C---:B------:R-:W-:Y:S01]  /*2e60*/  @!P1 IMAD.U32 R18, R16.reuse, 0x10000, RZ ;  /* 0x0001000010129824 */ /* 0x040fe200078e00ff */
[----:B------:R-:W-:Y:S01]  /*2e70*/  @!P1 LOP3.LUT R16, R16, 0xffff0000, RZ, 0xc0, !PT ;  /* 0xffff000010109812 */ /* 0x000fe200078ec0ff */
[----:B------:R-:W-:Y:S01]  /*2e80*/  @!P1 FMUL.FTZ R54, R20, R40 ;  /* 0x0000002814369220 */ /* 0x000fe20000410000 */
[----:B------:R-:W-:Y:S01]  /*2e90*/  @!P1 LOP3.LUT R17, R17, 0xffff0000, RZ, 0xc0, !PT ;  /* 0xffff000011119812 */ /* 0x000fe200078ec0ff */
[-C--:B------:R-:W-:Y:S01]  /*2ea0*/  @!P1 FMUL.FTZ R5, R19, R18.reuse ;  /* 0x0000001213059220 */ /* 0x080fe20000410000 */
[----:B------:R-:W-:Y:S01]  /*2eb0*/  @!P1 LOP3.LUT R19, R37, 0xffff0000, RZ, 0xc0, !PT ;  /* 0xffff000025139812 */ /* 0x000fe200078ec0ff */
[----:B------:R-:W-:Y:S01]  /*2ec0*/  @!P1 FFMA.FTZ R50, R41, R18, -R50 ;  /* 0x0000001229329223 */ /* 0x000fe20000010832 */
[----:B------:R-:W-:Y:S01]  /*2ed0*/  @!P1 LOP3.LUT R18, R39, 0xffff0000, RZ, 0xc0, !PT ;  /* 0xffff000027129812 */ /* 0x000fe200078ec0ff */
[----:B------:R-:W-:Y:S01]  /*2ee0*/  @!P1 FFMA.FTZ R5, R34, R41, R5 ;  /* 0x0000002922059223 */ /* 0x000fe20000010005 */
[----:B------:R-:W-:Y:S01]  /*2ef0*/  @!P1 SHF.L.U32 R41, R37, 0x10, RZ ;  /* 0x0000001025299819 */ /* 0x000fe200000006ff */
[C---:B------:R-:W-:Y:S01]  /*2f00*/  @!P1 FMUL.FTZ R6, R19.reuse, R16 ;  /* 0x0000001013069220 */ /* 0x040fe20000410000 */
[----:B------:R-:W-:Y:S01]  /*2f10*/  @!P1 FMUL.FTZ R7, R20, R13 ;  /* 0x0000000d14079220 */ /* 0x000fe20000410000 */
[----:B------:R-:W-:Y:S01]  /*2f20*/  @!P1 FMUL.FTZ R51, R19, R43 ;  /* 0x0000002b13339220 */ /* 0x000fe20000410000 */
[----:B------:R-:W-:Y:S01]  /*2f30*/  @!P1 F2FP.BF16.F32.PACK_AB R50, R5, R50 ;  /* 0x000000320532923e */ /* 0x000fe200000010ff */
[----:B------:R-:W-:Y:S02]  /*2f40*/  @!P1 IMAD.U32 R34, R38, 0x10000, RZ ;  /* 0x0001000026229824 */ /* 0x000fe400078e00ff */
[C---:B------:R-:W-:Y:S01]  /*2f50*/  @!P1 FMUL.FTZ R53, R18.reuse, R45 ;  /* 0x0000002d12359220 */ /* 0x040fe20000410000 */
[----:B------:R-:W-:Y:S01]  /*2f60*/  @!P1 FMUL.FTZ R8, R18, R17 ;  /* 0x0000001112089220 */ /* 0x000fe20000410000 */
[----:B------:R-:W-:Y:S01]  /*2f70*/  @!P1 MOV R36, R50 ;  /* 0x0000003200249202 */ /* 0x000fe20000000f00 */
[----:B------:R-:W-:Y:S01]  /*2f80*/  @!P1 FFMA.FTZ R6, R43, R41, R6 ;  /* 0x000000292b069223 */ /* 0x000fe20000010006 */
[----:B------:R-:W-:Y:S01]  /*2f90*/  @!P1 FFMA.FTZ R51, R41, R16, -R51 ;  /* 0x0000001029339223 */ /* 0x000fe20000010833 */
[----:B------:R-:W-:Y:S01]  /*2fa0*/  @!P1 FFMA.FTZ R7, R40, R34, R7 ;  /* 0x0000002228079223 */ /* 0x000fe20000010007 */
[----:B------:R-:W-:Y:S01]  /*2fb0*/  @!P1 FFMA.FTZ R53, R42, R17, -R53 ;  /* 0x000000112a359223 */ /* 0x000fe20000010835 */
[----:B------:R-:W-:Y:S01]  /*2fc0*/  @!P1 FFMA.FTZ R8, R45, R42, R8 ;  /* 0x0000002a2d089223 */ /* 0x000fe20000010008 */
[----:B------:R-:W-:Y:S01]  /*2fd0*/  @!P1 FFMA.FTZ R54, R34, R13, -R54 ;  /* 0x0000000d22369223 */ /* 0x000fe20000010836 */
[----:B------:R-:W-:Y:S03]  /*2fe0*/  @!P1 F2FP.BF16.F32.PACK_AB R51, R6, R51 ;  /* 0x000000330633923e */ /* 0x000fe600000010ff */
[----:B------:R-:W-:Y:S02]  /*2ff0*/  @!P1 F2FP.BF16.F32.PACK_AB R53, R8, R53 ;  /* 0x000000350835923e */ /* 0x000fe400000010ff */
[----:B------:R-:W-:Y:S01]  /*3000*/  @!P1 F2FP.BF16.F32.PACK_AB R54, R7, R54 ;  /* 0x000000360736923e */ /* 0x000fe200000010ff */
[----:B------:R-:W-:Y:S01]  /*3010*/  @!P1 IMAD.MOV.U32 R37, RZ, RZ, R51 ;  /* 0x000000ffff259224 */ /* 0x000fe200078e0033 */
[----:B------:R-:W-:Y:S02]  /*3020*/  @!P1 MOV R39, R53 ;  /* 0x0000003500279202 */ /* 0x000fe40000000f00 */
[----:B------:R-:W-:Y:S05]  /*3030*/  @!P1 MOV R38, R54 ;  /* 0x0000003600269202 */ /* 0x000fea0000000f00 */
[----:B------:R4:W-:Y:S08]  /*3040*/  STG.E.128 desc[UR6][R100.64+0x80], R36 ;  /* 0x0000802464007986 */ /* 0x0009f0000c101d06 */
[----:B------:R-:W2:Y:S06]  /*3050*/  @!P0 LDG.E.64 R44, desc[UR6][R64.64+0x80] ;  /* 0x00008006402c8981 */ /* 0x000eac000c1e1b00 */
[----:B------:R-:W3:Y:S08]  /*3060*/  LDG.E.128 R20, desc[UR6][R30.64+0x100] ;  /* 0x000100061e147981 */ /* 0x000ef0000c1e1d00 */
[----:B------:R-:W5:Y:S01]  /*3070*/  @!P0 LDG.E.64 R16, desc[UR6][R32.64+0x80] ;  /* 0x0000800620108981 */ /* 0x000f62000c1e1b00 */
[C---:B--2---:R-:W-:Y:S01]  /*3080*/  @!P0 SHF.L.U32 R34, R44.reuse, 0x10, RZ ;  /* 0x000000102c228819 */ /* 0x044fe200000006ff */
[C---:B------:R-:W-:Y:S01]  /*3090*/  @!P0 IMAD.U32 R40, R45.reuse, 0x10000, RZ ;  /* 0x000100002d288824 */ /* 0x040fe200078e00ff */
[----:B------:R-:W-:Y:S02]  /*30a0*/  @!P0 LOP3.LUT R43, R44, 0xffff0000, RZ, 0xc0, !PT ;  /* 0xffff00002c2b8812 */ /* 0x000fe400078ec0ff */
[----:B------:R-:W-:Y:S02]  /*30b0*/  @!P0 LOP3.LUT R45, R45, 0xffff0000, RZ, 0xc0, !PT ;  /* 0xffff00002d2d8812 */ /* 0x000fe400078ec0ff */
[C---:B---3--:R-:W-:Y:S02]  /*30c0*/  @!P0 LOP3.LUT R19, R20.reuse, 0xffff0000, RZ, 0xc0, !PT ;  /* 0xffff000014138812 */ /* 0x048fe400078ec0ff */
[----:B------:R-:W-:Y:S02]  /*30d0*/  @!P0 SHF.L.U32 R41, R20, 0x10, RZ ;  /* 0x0000001014298819 */ /* 0x000fe400000006ff */
[----:B------:R-:W-:Y:S01]  /*30e0*/  @!P0 LOP3.LUT R24, R22, 0xffff0000, RZ, 0xc0, !PT ;  /* 0xffff000016188812 */ /* 0x000fe200078ec0ff */
[----:B------:R-:W-:Y:S01]  /*30f0*/  @!P0 FMUL.FTZ R50, R19, R34 ;  /* 0x0000002213328220 */ /* 0x000fe20000410000 */
[----:B------:R-:W-:Y:S02]  /*3100*/  @!P0 SHF.L.U32 R42, R23, 0x10, RZ ;  /* 0x00000010172a8819 */ /* 0x000fe400000006ff */
[C---:B-----5:R-:W-:Y:S01]  /*3110*/  @!P0 SHF.L.U32 R13, R17.reuse, 0x10, RZ ;  /* 0x00000010110d8819 */ /* 0x060fe200000006ff */
        /* <DEDUP_REMOVED lines=11> */
[----:B------:R-:W-:Y:S02]  /*31d0*/  @!P0 IMAD.U32 R34, R22, 0x10000, RZ ;  /* 0x0001000016228824 */ /* 0x000fe400078e00ff */
[----:B------:R-:W-:Y:S01]  /*31e0*/  @!P0 FMUL.FTZ R51, R19, R43 ;  /* 0x0000002b13338220 */ /* 0x000fe20000410000 */
[----:B------:R-:W-:Y:S01]  /*31f0*/  @!P0 F2FP.BF16.F32.PACK_AB R50, R9, R50 ;  /* 0x000000320932823e */ /* 0x000fe200000010ff */
[----:B------:R-:W-:Y:S01]  /*3200*/  @!P0 FMUL.FTZ R11, R24, R13 ;  /* 0x0000000d180b8220 */ /* 0x000fe20000410000 */
[C---:B------:R-:W-:Y:S01]  /*3210*/  @!P0 FMUL.FTZ R53, R18.reuse, R45 ;  /* 0x0000002d12358220 */ /* 0x040fe20000410000 */
[----:B------:R-:W-:Y:S01]  /*3220*/  @!P0 FMUL.FTZ R12, R18, R17 ;  /* 0x00000011120c8220 */ /* 0x000fe20000410000 */
[----:B------:R-:W-:Y:S01]  /*3230*/  @!P0 MOV R20, R50 ;  /* 0x0000003200148202 */ /* 0x000fe20000000f00 */
[----:B------:R-:W-:Y:S01]  /*3240*/  @!P0 FFMA.FTZ R10, R43, R41, R10 ;  /* 0x000000292b0a8223 */ /* 0x000fe2000001000a */
[----:B------:R-:W-:Y:S01]  /*3250*/  @!P0 FFMA.FTZ R51, R41, R16, -R51 ;  /* 0x0000001029338223 */ /* 0x000fe20000010833 */
[----:B------:R-:W-:Y:S01]  /*3260*/  @!P0 FFMA.FTZ R11, R40, R34, R11 ;  /* 0x00000022280b8223 */ /* 0x000fe2000001000b */
[----:B------:R-:W-:Y:S01]  /*3270*/  @!P0 FFMA.FTZ R54, R34, R13, -R54 ;  /* 0x0000000d22368223 */ /* 0x000fe20000010836 */
[----:B------:R-:W-:Y:S01]  /*3280*/  @!P0 FFMA.FTZ R53, R42, R17, -R53 ;  /* 0x000000112a358223 */ /* 0x000fe20000010835 */
[----:B------:R-:W-:Y:S01]  /*3290*/  @!P0 FFMA.FTZ R12, R45, R42, R12 ;  /* 0x0000002a2d0c8223 */ /* 0x000fe2000001000c */
[----:B------:R-:W-:Y:S02]  /*32a0*/  @!P0 F2FP.BF16.F32.PACK_AB R51, R10, R51 ;  /* 0x000000330a33823e */ /* 0x000fe400000010ff */
[----:B------:R-:W-:Y:S02]  /*32b0*/  @!P0 F2FP.BF16.F32.PACK_AB R54, R11, R54 ;  /* 0x000000360b36823e */ /* 0x000fe400000010ff */
[----:B------:R-:W-:Y:S01]  /*32c0*/  @!P0 F2FP.BF16.F32.PACK_AB R53, R12, R53 ;  /* 0x000000350c35823e */ /* 0x000fe200000010ff */
[----:B------:R-:W-:Y:S01]  /*32d0*/  @!P0 IMAD.MOV.U32 R21, RZ, RZ, R51 ;  /* 0x000000ffff158224 */ /* 0x000fe200078e0033 */
[----:B------:R-:W-:Y:S02]  /*32e0*/  @!P0 MOV R22, R54 ;  /* 0x0000003600168202 */ /* 0x000fe40000000f00 */
[----:B------:R-:W-:Y:S05]  /*32f0*/  @!P0 MOV R23, R53 ;  /* 0x0000003500178202 */ /* 0x000fea0000000f00 */
[----:B------:R4:W-:Y:S02]  /*3300*/  STG.E.128 desc[UR6][R100.64+0x100], R20 ;  /* 0x0001001464007986 */ /* 0x0009e4000c101d06 */
.L_x_2016:
[----:B-1-3--:R-:W-:Y:S05]  /*3310*/  BSYNC.RECONVERGENT B0 ;  /* 0x0000000000007941 */ /* 0x00afea0003800200 */
.L_x_2015:
[----:B------:R-:W-:Y:S04]  /*3320*/  BSSY.RECONVERGENT B0, `(.L_x_2017) ;  /* 0x000008d000007945 */ /* 0x000fe80003800200 */
[----:B------:R-:W-:Y:S05]  /*3330*/  @!P6 BRA `(.L_x_2018) ;  /* 0x00000008002ce947 */ /* 0x000fea0003800000 */
[----:B------:R-:W-:Y:S02]  /*3340*/  ISETP.GE.AND P0, PT, R28, R27, PT ;  /* 0x0000001b1c00720c */ /* 0x000fe40003f06270 */
[----:B------:R-:W-:Y:S02]  /*3350*/  LEA R50, P1, R117, R30, 0x1 ;  /* 0x0000001e75327211 */ /* 0x000fe400078208ff */
[----:B------:R-:W-:Y:S02]  /*3360*/  LEA R46, P2, R67, R100, 0x1 ;  /* 0x00000064432e7211 */ /* 0x000fe400078408ff */
[----:B------:R-:W-:Y:S02]  /*3370*/  LEA.HI.X R51, R117, R31, R115, 0x1, P1 ;  /* 0x0000001f75337211 */ /* 0x000fe400008f0c73 */
[----:B------:R-:W-:Y:S03]  /*3380*/  ISETP.GE.AND P1, PT, R26, R27, PT ;  /* 0x0000001b1a00720c */ /* 0x000fe60003f26270 */
[----:B----4-:R-:W3:Y:S08]  /*3390*/  LDG.E.128 R20, desc[UR6][R50.64] ;  /* 0x0000000632147981 */ /* 0x010ef0000c1e1d00 */
[----:B------:R-:W4:Y:S06]  /*33a0*/  @!P0 LDG.E.64 R44, desc[UR6][R48.64] ;  /* 0x00000006302c8981 */ /* 0x000f2c000c1e1b00 */
[----:B------:R-:W5:Y:S01]  /*33b0*/  @!P0 LDG.E.64 R16, desc[UR6][R14.64] ;  /* 0x000000060e108981 */ /* 0x000f62000c1e1b00 */
[C---:B---3--:R-:W-:Y:S01]  /*33c0*/  @!P0 LOP3.LUT R19, R20.reuse, 0xffff0000, RZ, 0xc0, !PT ;  /* 0xffff000014138812 */ /* 0x048fe200078ec0ff */
[----:B------:R-:W-:Y:S01]  /*33d0*/  @!P0 IMAD.U32 R42, R23, 0x10000, RZ ;  /* 0x00010000172a8824 */ /* 0x000fe200078e00ff */
[----:B------:R-:W-:Y:S02]  /*33e0*/  @!P0 SHF.L.U32 R41, R20, 0x10, RZ ;  /* 0x0000001014298819 */ /* 0x000fe400000006ff */
[C---:B------:R-:W-:Y:S02]  /*33f0*/  @!P0 LOP3.LUT R24, R22.reuse, 0xffff0000, RZ, 0xc0, !PT ;  /* 0xffff000016188812 */ /* 0x040fe400078ec0ff */
[----:B------:R-:W-:Y:S02]  /*3400*/  @!P0 SHF.L.U32 R40, R22, 0x10, RZ ;  /* 0x0000001016288819 */ /* 0x000fe400000006ff */
[C---:B----4-:R-:W-:Y:S01]  /*3410*/  @!P0 SHF.L.U32 R35, R44.reuse, 0x10, RZ ;  /* 0x000000102c238819 */ /* 0x050fe200000006ff */
[C---:B------:R-:W-:Y:S01]  /*3420*/  @!P0 IMAD.U32 R34, R45.reuse, 0x10000, RZ ;  /* 0x000100002d228824 */ /* 0x040fe200078e00ff */
[----:B------:R-:W-:Y:S02]  /*3430*/  @!P0 LOP3.LUT R43, R44, 0xffff0000, RZ, 0xc0, !PT ;  /* 0xffff00002c2b8812 */ /* 0x000fe400078ec0ff */
[----:B------:R-:W-:Y:S01]  /*3440*/  @!P0 LOP3.LUT R45, R45, 0xffff0000, RZ, 0xc0, !PT ;  /* 0xffff00002d2d8812 */ /* 0x000fe200078ec0ff */
[----:B------:R-:W-:Y:S01]  /*3450*/  @!P0 FMUL.FTZ R47, R19, R35 ;  /* 0x00000023132f8220 */ /* 0x000fe20000410000 */
[C---:B-----5:R-:W-:Y:S01]  /*3460*/  @!P0 SHF.L.U32 R18, R16.reuse, 0x10, RZ ;  /* 0x0000001010128819 */ /* 0x060fe200000006ff */
[C---:B------:R-:W-:Y:S01]  /*3470*/  @!P0 IMAD.U32 R13, R17.reuse, 0x10000, RZ ;  /* 0x00010000110d8824 */ /* 0x040fe200078e00ff */
[----:B------:R-:W-:Y:S01]  /*3480*/  @!P0 LOP3.LUT R16, R16, 0xffff0000, RZ, 0xc0, !PT ;  /* 0xffff000010108812 */ /* 0x000fe200078ec0ff */
[C---:B------:R-:W-:Y:S01]  /*3490*/  @!P0 FMUL.FTZ R54, R24.reuse, R34 ;  /* 0x0000002218368220 */ /* 0x040fe20000410000 */
[----:B------:R-:W-:Y:S01]  /*34a0*/  @!P0 LOP3.LUT R17, R17, 0xffff0000, RZ, 0xc0, !PT ;  /* 0xffff000011118812 */ /* 0x000fe200078ec0ff */
[-C--:B------:R-:W-:Y:S01]  /*34b0*/  @!P0 FMUL.FTZ R0, R19, R18.reuse ;  /* 0x0000001213008220 */ /* 0x080fe20000410000 */
[----:B------:R-:W-:Y:S01]  /*34c0*/  @!P0 LOP3.LUT R19, R21, 0xffff0000, RZ, 0xc0, !PT ;  /* 0xffff000015138812 */ /* 0x000fe200078ec0ff */
[----:B------:R-:W-:Y:S01]  /*34d0*/  @!P0 FFMA.FTZ R47, R41, R18, -R47 ;  /* 0x00000012292f8223 */ /* 0x000fe2000001082f */
[----:B------:R-:W-:Y:S01]  /*34e0*/  @!P0 LOP3.LUT R18, R23, 0xffff0000, RZ, 0xc0, !PT ;  /* 0xffff000017128812 */ /* 0x000fe200078ec0ff */
[----:B------:R-:W-:Y:S01]  /*34f0*/  @!P0 FFMA.FTZ R0, R35, R41, R0 ;  /* 0x0000002923008223 */ /* 0x000fe20000010000 */
[----:B------:R-:W-:Y:S02]  /*3500*/  @!P0 IMAD.U32 R35, R21, 0x10000, RZ ;  /* 0x0001000015238824 */ /* 0x000fe400078e00ff */
[C---:B------:R-:W-:Y:S01]  /*3510*/  @!P0 FMUL.FTZ R2, R19.reuse, R16 ;  /* 0x0000001013028220 */ /* 0x040fe20000410000 */
[----:B------:R-:W-:Y:S01]  /*3520*/  @!P0 FMUL.FTZ R3, R24, R13 ;  /* 0x0000000d18038220 */ /* 0x000fe20000410000 */
[----:B------:R-:W-:Y:S01]  /*3530*/  @!P0 FMUL.FTZ R53, R19, R43 ;  /* 0x0000002b13358220 */ /* 0x000fe20000410000 */
[----:B------:R-:W-:Y:S01]  /*3540*/  @!P0 F2FP.BF16.F32.PACK_AB R56, R0, R47 ;  /* 0x0000002f0038823e */ /* 0x000fe200000010ff */
[C---:B------:R-:W-:Y:S01]  /*3550*/  @!P0 FMUL.FTZ R4, R18.reuse, R17 ;  /* 0x0000001112048220 */ /* 0x040fe20000410000 */
[----:B------:R-:W-:Y:S01]  /*3560*/  LEA.HI.X R47, R67, R101, R76, 0x1, P2 ;  /* 0x00000065432f7211 */ /* 0x000fe200010f0c4c */
[----:B------:R-:W-:Y:S01]  /*3570*/  @!P0 FMUL.FTZ R55, R18, R45 ;  /* 0x0000002d12378220 */ /* 0x000fe20000410000 */
[----:B------:R-:W-:Y:S01]  /*3580*/  @!P0 MOV R20, R56 ;  /* 0x0000003800148202 */ /* 0x000fe20000000f00 */
[----:B------:R-:W-:Y:S01]  /*3590*/  @!P0 FFMA.FTZ R2, R43, R35, R2 ;  /* 0x000000232b028223 */ /* 0x000fe20000010002 */
[----:B------:R-:W-:Y:S01]  /*35a0*/  @!P0 FFMA.FTZ R3, R34, R40, R3 ;  /* 0x0000002822038223 */ /* 0x000fe20000010003 */
[----:B------:R-:W-:Y:S01]  /*35b0*/  @!P0 FFMA.FTZ R53, R35, R16, -R53 ;  /* 0x0000001023358223 */ /* 0x000fe20000010835 */
[----:B------:R-:W-:Y:S01]  /*35c0*/  @!P0 FFMA.FTZ R55, R42, R17, -R55 ;  /* 0x000000112a378223 */ /* 0x000fe20000010837 */
[----:B------:R-:W-:Y:S01]  /*35d0*/  @!P0 FFMA.FTZ R4, R45, R42, R4 ;  /* 0x0000002a2d048223 */ /* 0x000fe20000010004 */
[----:B------:R-:W-:Y:S02]  /*35e0*/  @!P0 FFMA.FTZ R54, R40, R13, -R54 ;  /* 0x0000000d28368223 */ /* 0x000fe40000010836 */
[----:B------:R-:W-:Y:S02]  /*35f0*/  @!P0 F2FP.BF16.F32.PACK_AB R53, R2, R53 ;  /* 0x000000350235823e */ /* 0x000fe400000010ff */
[----:B------:R-:W-:Y:S02]  /*3600*/  @!P0 F2FP.BF16.F32.PACK_AB R55, R4, R55 ;  /* 0x000000370437823e */ /* 0x000fe400000010ff */
[----:B------:R-:W-:Y:S01]  /*3610*/  @!P0 F2FP.BF16.F32.PACK_AB R54, R3, R54 ;  /* 0x000000360336823e */ /* 0x000fe200000010ff */
[----:B------:R-:W-:Y:S02]  /*3620*/  @!P0 IMAD.MOV.U32 R21, RZ, RZ, R53 ;  /* 0x000000ffff158224 */ /* 0x000fe400078e0035 */
[----:B------:R-:W-:Y:S01]  /*3630*/  @!P0 IMAD.MOV.U32 R23, RZ, RZ, R55 ;  /* 0x000000ffff178224 */ /* 0x000fe200078e0037 */
[----:B------:R-:W-:Y:S02]  /*3640*/  @!P0 MOV R22, R54 ;  /* 0x0000003600168202 */ /* 0x000fe40000000f00 */
[----:B------:R-:W-:Y:S03]  /*3650*/  ISETP.GE.AND P0, PT, R25, R27, PT ;  /* 0x0000001b1900720c */ /* 0x000fe60003f06270 */
[----:B------:R1:W-:Y:S08]  /*3660*/  STG.E.128 desc[UR6][R46.64], R20 ;  /* 0x000000142e007986 */ /* 0x0003f0000c101d06 */
[----:B------:R-:W3:Y:S06]  /*3670*/  @!P1 LDG.E.64 R42, desc[UR6][R48.64+0x40] ;  /* 0x00004006302a9981 */ /* 0x000eec000c1e1b00 */
[----:B------:R-:W4:Y:S08]  /*3680*/  LDG.E.128 R36, desc[UR6][R50.64+0x80] ;  /* 0x0000800632247981 */ /* 0x000f30000c1e1d00 */
[----:B------:R-:W5:Y:S01]  /*3690*/  @!P1 LDG.E.64 R16, desc[UR6][R14.64+0x40] ;  /* 0x000040060e109981 */ /* 0x000f62000c1e1b00 */
[C---:B---3--:R-:W-:Y:S01]  /*36a0*/  @!P1 SHF.L.U32 R34, R42.reuse, 0x10, RZ ;  /* 0x000000102a229819 */ /* 0x048fe200000006ff */
[C---:B------:R-:W-:Y:S01]  /*36b0*/  @!P1 IMAD.U32 R40, R43.reuse, 0x10000, RZ ;  /* 0x000100002b289824 */ /* 0x040fe200078e00ff */
[----:B------:R-:W-:Y:S02]  /*36c0*/  @!P1 LOP3.LUT R41, R42, 0xffff0000, RZ, 0xc0, !PT ;  /* 0xffff00002a299812 */ /* 0x000fe400078ec0ff */
[----:B------:R-:W-:Y:S02]  /*36d0*/  @!P1 LOP3.LUT R43, R43, 0xffff0000, RZ, 0xc0, !PT ;  /* 0xffff00002b2b9812 */ /* 0x000fe400078ec0ff */
[C---:B----4-:R-:W-:Y:S01]  /*36e0*/  @!P1 LOP3.LUT R19, R36.reuse, 0xffff0000, RZ, 0xc0, !PT ;  /* 0xffff000024139812 */ /* 0x050fe200078ec0ff */
[----:B------:R-:W-:Y:S01]  /*36f0*/  @!P1 IMAD.U32 R42, R39, 0x10000, RZ ;  /* 0x00010000272a9824 */ /* 0x000fe200078e00ff */
[----:B------:R-:W-:Y:S02]  /*3700*/  @!P1 SHF.L.U32 R35, R36, 0x10, RZ ;  /* 0x0000001024239819 */ /* 0x000fe400000006ff */
[----:B-1----:R-:W-:Y:S01]  /*3710*/  @!P1 LOP3.LUT R20, R38, 0xffff0000, RZ, 0xc0, !PT ;  /* 0xffff000026149812 */ /* 0x002fe200078ec0ff */
[----:B------:R-:W-:Y:S01]  /*3720*/  @!P1 FMUL.FTZ R54, R19, R34 ;  /* 0x0000002213369220 */ /* 0x000fe20000410000 */
[----:B-----5:R-:W-:Y:S03]  /*3730*/  @!P1 SHF.L.U32 R18, R16, 0x10, RZ ;  /* 0x0000001010129819 */ /* 0x020fe600000006ff */
        /* <DEDUP_REMOVED lines=9> */
[----:B------:R-:W-:Y:S01]  /*37d0*/  @!P1 SHF.L.U32 R34, R38, 0x10, RZ ;  /* 0x0000001026229819 */ /* 0x000fe200000006ff */
[----:B------:R-:W-:Y:S01]  /*37e0*/  @!P1 FMUL.FTZ R6, R19, R16 ;  /* 0x0000001013069220 */ /* 0x000fe20000410000 */
        /* <DEDUP_REMOVED lines=27> */
[C---:B----4-:R-:W-:Y:S02]  /*39a0*/  @!P0 LOP3.LUT R19, R20.reuse, 0xffff0000, RZ, 0xc0, !PT ;  /* 0xffff000014138812 */ /* 0x050fe400078ec0ff */
        /* <DEDUP_REMOVED lines=36> */
.L_x_2018:
[----:B------:R-:W-:Y:S05]  /*3bf0*/  BSYNC.RECONVERGENT B0 ;  /* 0x0000000000007941 */ /* 0x000fea0003800200 */
.L_x_2017:
[----:B------:R-:W-:Y:S04]  /*3c00*/  BSSY.RECONVERGENT B0, `(.L_x_2019) ;  /* 0x0000093000007945 */ /* 0x000fe80003800200 */
[----:B------:R-:W-:Y:S05]  /*3c10*/  @!P5 BRA `(.L_x_2020) ;  /* 0x000000080044d947 */ /* 0x000fea0003800000 */
[C---:B------:R-:W-:Y:S01]  /*3c20*/  LEA R18, P2, R91.reuse, R14, 0x5 ;  /* 0x0000000e5b127211 */ /* 0x040fe200078428ff */
[----:B------:R-:W3:Y:S01]  /*3c30*/  LDC.64 R54, c[0x0][0x4a8] ;  /* 0x00012a00ff367b82 */ /* 0x000ee20000000a00 */
[----:B------:R-:W-:Y:S02]  /*3c40*/  ISETP.GE.AND P0, PT, R28, R27, PT ;  /* 0x0000001b1c00720c */ /* 0x000fe40003f06270 */
[C---:B------:R-:W-:Y:S02]  /*3c50*/  LEA.HI.X.SX32 R19, R91.reuse, R15, 0x5, P2 ;  /* 0x0000000f5b137211 */ /* 0x040fe400010f2eff */
[C---:B------:R-:W-:Y:S04]  /*3c60*/  LEA R50, P1, R91.reuse, R48, 0x5 ;  /* 0x000000305b327211 */ /* 0x040fe800078228ff */
[----:B------:R-:W-:Y:S02]  /*3c70*/  LEA.HI.X.SX32 R51, R91, R49, 0x5, P1 ;  /* 0x000000315b337211 */ /* 0x000fe400008f2eff */
[----:B------:R-:W-:Y:S03]  /*3c80*/  ISETP.GE.AND P1, PT, R26, R27, PT ;  /* 0x0000001b1a00720c */ /* 0x000fe60003f26270 */
[----:B-1----:R-:W5:Y:S06]  /*3c90*/  @!P0 LDG.E.64 R46, desc[UR6][R50.64] ;  /* 0x00000006322e8981 */ /* 0x002f6c000c1e1b00 */
[----:B------:R-:W2:Y:S01]  /*3ca0*/  @!P0 LDG.E.64 R16, desc[UR6][R18.64] ;  /* 0x0000000612108981 */ /* 0x000ea2000c1e1b00 */
[C---:B---3--:R-:W-:Y:S04]  /*3cb0*/  LEA R56, P2, R54.reuse, R30, 0x6 ;  /* 0x0000001e36387211 */ /* 0x048fe800078430ff */
[----:B------:R-:W-:Y:S02]  /*3cc0*/  LEA.HI.X R57, R54, R31, R55, 0x6, P2 ;  /* 0x0000001f36397211 */ /* 0x000fe400010f3437 */
[----:B------:R-:W1:Y:S03]  /*3cd0*/  LDC.64 R54, c[0x0][0x3b8] ;  /* 0x0000ee00ff367b82 */ /* 0x000e660000000a00 */
[----:B----4-:R-:W3:Y:S01]  /*3ce0*/  LDG.E.128 R20, desc[UR6][R56.64] ;  /* 0x0000000638147981 */ /* 0x010ee2000c1e1d00 */
[----:B-1----:R-:W-:Y:S02]  /*3cf0*/  LEA R58, P2, R54, R100, 0x6 ;  /* 0x00000064363a7211 */ /* 0x002fe400078430ff */
[C---:B-----5:R-:W-:Y:S01]  /*3d00*/  @!P0 SHF.L.U32 R41, R46.reuse, 0x10, RZ ;  /* 0x000000102e298819 */ /* 0x060fe200000006ff */
[C---:B------:R-:W-:Y:S01]  /*3d10*/  @!P0 IMAD.U32 R40, R47.reuse, 0x10000, RZ ;  /* 0x000100002f288824 */ /* 0x040fe200078e00ff */
[----:B------:R-:W-:Y:S02]  /*3d20*/  @!P0 LOP3.LUT R45, R46, 0xffff0000, RZ, 0xc0, !PT ;  /* 0xffff00002e2d8812 */ /* 0x000fe400078ec0ff */
[----:B------:R-:W-:Y:S02]  /*3d30*/  @!P0 LOP3.LUT R47, R47, 0xffff0000, RZ, 0xc0, !PT ;  /* 0xffff00002f2f8812 */ /* 0x000fe400078ec0ff */
[C---:B--2---:R-:W-:Y:S01]  /*3d40*/  @!P0 SHF.L.U32 R24, R16.reuse, 0x10, RZ ;  /* 0x0000001010188819 */ /* 0x044fe200000006ff */
[C---:B------:R-:W-:Y:S01]  /*3d50*/  @!P0 IMAD.U32 R13, R17.reuse, 0x10000, RZ ;  /* 0x00010000110d8824 */ /* 0x040fe200078e00ff */
[----:B------:R-:W-:Y:S02]  /*3d60*/  @!P0 LOP3.LUT R16, R16, 0xffff0000, RZ, 0xc0, !PT ;  /* 0xffff000010108812 */ /* 0x000fe400078ec0ff */
[----:B------:R-:W-:Y:S02]  /*3d70*/  @!P0 LOP3.LUT R17, R17, 0xffff0000, RZ, 0xc0, !PT ;  /* 0xffff000011118812 */ /* 0x000fe400078ec0ff */
[C---:B---3--:R-:W-:Y:S01]  /*3d80*/  @!P0 LOP3.LUT R35, R20.reuse, 0xffff0000, RZ, 0xc0, !PT ;  /* 0xffff000014238812 */ /* 0x048fe200078ec0ff */
[----:B------:R-:W-:Y:S01]  /*3d90*/  @!P0 IMAD.U32 R44, R23, 0x10000, RZ ;  /* 0x00010000172c8824 */ /* 0x000fe200078e00ff */
[----:B------:R-:W-:Y:S02]  /*3da0*/  @!P0 SHF.L.U32 R43, R20, 0x10, RZ ;  /* 0x00000010142b8819 */ /* 0x000fe400000006ff */
[C---:B------:R-:W-:Y:S01]  /*3db0*/  @!P0 LOP3.LUT R34, R22.reuse, 0xffff0000, RZ, 0xc0, !PT ;  /* 0xffff000016228812 */ /* 0x040fe200078ec0ff */
[C---:B------:R-:W-:Y:S01]  /*3dc0*/  @!P0 FMUL.FTZ R53, R35.reuse, R41 ;  /* 0x0000002923358220 */ /* 0x040fe20000410000 */
[----:B------:R-:W-:Y:S01]  /*3dd0*/  @!P0 SHF.L.U32 R42, R22, 0x10, RZ ;  /* 0x00000010162a8819 */ /* 0x000fe200000006ff */
        /* <DEDUP_REMOVED lines=11> */
[----:B------:R-:W-:Y:S01]  /*3e90*/  @!P0 FMUL.FTZ R61, R24, R47 ;  /* 0x0000002f183d8220 */ /* 0x000fe20000410000 */
        /* <DEDUP_REMOVED lines=11> */
[----:B------:R-:W-:Y:S01]  /*3f50*/  @!P0 IMAD.MOV.U32 R21, RZ, RZ, R62 ;  /* 0x000000ffff158224 */ /* 0x000fe200078e003e */
[----:B------:R-:W-:Y:S01]  /*3f60*/  LEA.HI.X R59, R54, R101, R55, 0x6, P2 ;  /* 0x00000065363b7211 */ /* 0x000fe200010f3437 */
[----:B------:R-:W-:Y:S01]  /*3f70*/  @!P0 IMAD.MOV.U32 R23, RZ, RZ, R61 ;  /* 0x000000ffff178224 */ /* 0x000fe200078e003d */
[----:B------:R-:W-:Y:S02]  /*3f80*/  @!P0 MOV R22, R60 ;  /* 0x0000003c00168202 */ /* 0x000fe40000000f00 */
[----:B------:R-:W-:Y:S03]  /*3f90*/  ISETP.GE.AND P0, PT, R25, R27, PT ;  /* 0x0000001b1900720c */ /* 0x000fe60003f06270 */
[----:B------:R1:W-:Y:S08]  /*3fa0*/  STG.E.128 desc[UR6][R58.64], R20 ;  /* 0x000000143a007986 */ /* 0x0003f0000c101d06 */
[----:B------:R-:W2:Y:S06]  /*3fb0*/  @!P1 LDG.E.64 R16, desc[UR6][R18.64+0x40] ;  /* 0x0000400612109981 */ /* 0x000eac000c1e1b00 */
[----:B------:R-:W3:Y:S06]  /*3fc0*/  @!P1 LDG.E.64 R44, desc[UR6][R50.64+0x40] ;  /* 0x00004006322c9981 */ /* 0x000eec000c1e1b00 */
[----:B------:R-:W4:Y:S01]  /*3fd0*/  LDG.E.128 R36, desc[UR6][R56.64+0x80] ;  /* 0x0000800638247981 */ /* 0x000f22000c1e1d00 */
[C---:B--2---:R-:W-:Y:S01]  /*3fe0*/  @!P1 SHF.L.U32 R24, R16.reuse, 0x10, RZ ;  /* 0x0000001010189819 */ /* 0x044fe200000006ff */
[C---:B------:R-:W-:Y:S01]  /*3ff0*/  @!P1 IMAD.U32 R13, R17.reuse, 0x10000, RZ ;  /* 0x00010000110d9824 */ /* 0x040fe200078e00ff */
[----:B------:R-:W-:Y:S02]  /*4000*/  @!P1 LOP3.LUT R16, R16, 0xffff0000, RZ, 0xc0, !PT ;  /* 0xffff000010109812 */ /* 0x000fe400078ec0ff */
[----:B------:R-:W-:Y:S02]  /*4010*/  @!P1 LOP3.LUT R17, R17, 0xffff0000, RZ, 0xc0, !PT ;  /* 0xffff000011119812 */ /* 0x000fe400078ec0ff */
        /* <DEDUP_REMOVED lines=8> */
[C---:B------:R-:W-:Y:S01]  /*40a0*/  @!P1 FMUL.FTZ R54, R35.reuse, R40 ;  /* 0x0000002823369220 */ /* 0x040fe20000410000 */
[----:B------:R-:W-:Y:S01]  /*40b0*/  @!P1 LOP3.LUT R22, R38, 0xffff0000, RZ, 0xc0, !PT ;  /* 0xffff000026169812 */ /* 0x000fe200078ec0ff */
[-C--:B------:R-:W-:Y:S01]  /*40c0*/  @!P1 FMUL.FTZ R5, R35, R24.reuse ;  /* 0x0000001823059220 */ /* 0x080fe20000410000 */
[----:B------:R-:W-:Y:S01]  /*40d0*/  @!P1 LOP3.LUT R20, R39, 0xffff0000, RZ, 0xc0, !PT ;  /* 0xffff000027149812 */ /* 0x000fe200078ec0ff */
[----:B------:R-:W-:Y:S01]  /*40e0*/  @!P1 FFMA.FTZ R54, R41, R24, -R54 ;  /* 0x0000001829369223 */ /* 0x000fe20000010836 */
[----:B------:R-:W-:Y:S01]  /*40f0*/  @!P1 FMUL.FTZ R6, R21, R16 ;  /* 0x0000001015069220 */ /* 0x000fe20000410000 */
[----:B------:R-:W-:Y:S01]  /*4100*/  @!P1 FFMA.FTZ R5, R40, R41, R5 ;  /* 0x0000002928059223 */ /* 0x000fe20000010005 */
[----:B------:R-:W-:Y:S01]  /*4110*/  @!P1 SHF.L.U32 R40, R38, 0x10, RZ ;  /* 0x0000001026289819 */ /* 0x000fe200000006ff */
[----:B------:R-:W-:Y:S02]  /*4120*/  @!P1 IMAD.U32 R41, R37, 0x10000, RZ ;  /* 0x0001000025299824 */ /* 0x000fe400078e00ff */
        /* <DEDUP_REMOVED lines=18> */
[----:B------:R-:W-:Y:S05]  /*4250*/  @!P1 MOV R38, R60 ;  /* 0x0000003c00269202 */ /* 0x000fea0000000f00 */
[----:B------:R3:W-:Y:S08]  /*4260*/  STG.E.128 desc[UR6][R58.64+0x80], R36 ;  /* 0x000080243a007986 */ /* 0x0007f0000c101d06 */
[----:B------:R-:W2:Y:S06]  /*4270*/  @!P0 LDG.E.64 R50, desc[UR6][R50.64+0x80] ;  /* 0x0000800632328981 */ /* 0x000eac000c1e1b00 */
[----:B------:R-:W4:Y:S08]  /*4280*/  LDG.E.128 R20, desc[UR6][R56.64+0x100] ;  /* 0x0001000638147981 */ /* 0x000f30000c1e1d00 */
[----:B------:R1:W5:Y:S01]  /*4290*/  @!P0 LDG.E.64 R16, desc[UR6][R18.64+0x80] ;  /* 0x0000800612108981 */ /* 0x000362000c1e1b00 */
[C---:B--2---:R-:W-:Y:S01]  /*42a0*/  @!P0 SHF.L.U32 R40, R50.reuse, 0x10, RZ ;  /* 0x0000001032288819 */ /* 0x044fe200000006ff */
        /* <DEDUP_REMOVED lines=8> */
[----:B------:R-:W-:Y:S02]  /*4330*/  @!P0 LOP3.LUT R18, R23, 0xffff0000, RZ, 0xc0, !PT ;  /* 0xffff000017128812 */ /* 0x000fe400078ec0ff */
[C---:B-----5:R-:W-:Y:S01]  /*4340*/  @!P0 SHF.L.U32 R24, R16.reuse, 0x10, RZ ;  /* 0x0000001010188819 */ /* 0x060fe200000006ff */
[----:B------:R-:W-:Y:S01]  /*4350*/  @!P0 IMAD.U32 R13, R17, 0x10000, RZ ;  /* 0x00010000110d8824 */ /* 0x000fe200078e00ff */
[----:B------:R-:W-:Y:S01]  /*4360*/  @!P0 LOP3.LUT R16, R16, 0xffff0000, RZ, 0xc0, !PT ;  /* 0xffff000010108812 */ /* 0x000fe200078ec0ff */
[----:B------:R-:W-:Y:S01]  /*4370*/  @!P0 FMUL.FTZ R53, R19, R43 ;  /* 0x0000002b13358220 */ /* 0x000fe20000410000 */
[----:B------:R-:W-:Y:S01]  /*4380*/  @!P0 LOP3.LUT R17, R17, 0xffff0000, RZ, 0xc0, !PT ;  /* 0xffff000011118812 */ /* 0x000fe200078ec0ff */
[-C--:B------:R-:W-:Y:S01]  /*4390*/  @!P0 FMUL.FTZ R9, R35, R24.reuse ;  /* 0x0000001823098220 */ /* 0x080fe20000410000 */
[----:B------:R-:W-:Y:S01]  /*43a0*/  @!P0 FFMA.FTZ R54, R41, R24, -R54 ;  /* 0x0000001829368223 */ /* 0x000fe20000010836 */
[----:B------:R-:W-:Y:S01]  /*43b0*/  @!P0 LOP3.LUT R24, R22, 0xffff0000, RZ, 0xc0, !PT ;  /* 0xffff000016188812 */ /* 0x000fe200078ec0ff */
[----:B------:R-:W-:Y:S01]  /*43c0*/  @!P0 FMUL.FTZ R10, R19, R16 ;  /* 0x00000010130a8220 */ /* 0x000fe20000410000 */
[----:B------:R-:W-:Y:S01]  /*43d0*/  @!P0 FFMA.FTZ R9, R40, R41, R9 ;  /* 0x0000002928098223 */ /* 0x000fe20000010009 */
[----:B------:R-:W-:Y:S01]  /*43e0*/  @!P0 SHF.L.U32 R40, R22, 0x10, RZ ;  /* 0x0000001016288819 */ /* 0x000fe200000006ff */
[----:B------:R-:W-:Y:S02]  /*43f0*/  @!P0 IMAD.U32 R41, R21, 0x10000, RZ ;  /* 0x0001000015298824 */ /* 0x000fe400078e00ff */
[C---:B------:R-:W-:Y:S01]  /*4400*/  @!P0 FMUL.FTZ R11, R24.reuse, R13 ;  /* 0x0000000d180b8220 */ /* 0x040fe20000410000 */
[----:B------:R-:W-:Y:S01]  /*4410*/  @!P0 FMUL.FTZ R56, R24, R42 ;  /* 0x0000002a18388220 */ /* 0x000fe20000410000 */
[----:B------:R-:W-:Y:S01]  /*4420*/  @!P0 F2FP.BF16.F32.PACK_AB R54, R9, R54 ;  /* 0x000000360936823e */ /* 0x000fe200000010ff */
[C---:B------:R-:W-:Y:S01]  /*4430*/  @!P0 FMUL.FTZ R55, R18.reuse, R45 ;  /* 0x0000002d12378220 */ /* 0x040fe20000410000 */
        /* <DEDUP_REMOVED lines=15> */
.L_x_2020:
[----:B------:R-:W-:Y:S05]  /*4530*/  BSYNC.RECONVERGENT B0 ;  /* 0x0000000000007941 */ /* 0x000fea0003800200 */
.L_x_2019:
[----:B------:R-:W-:Y:S04]  /*4540*/  BSSY.RECONVERGENT B0, `(.L_x_2021) ;  /* 0x0000096000007945 */ /* 0x000fe80003800200 */
[----:B------:R-:W-:Y:S05]  /*4550*/  @!P4 BRA `(.L_x_2022) ;  /* 0x000000080050c947 */ /* 0x000fea0003800000 */
[----:B------:R-:W-:Y:S01]  /*4560*/  ISETP.GE.AND P0, PT, R28, R27, PT ;  /* 0x0000001b1c00720c */ /* 0x000fe20003f06270 */
[----:B-1----:R-:W1:Y:S01]  /*4570*/  LDC.64 R46, c[0x0][0x4a8] ;  /* 0x00012a00ff2e7b82 */ /* 0x002e620000000a00 */
[C---:B------:R-:W-:Y:S02]  /*4580*/  LEA R44, P1, R91.reuse, R48, 0x6 ;  /* 0x000000305b2c7211 */ /* 0x040fe400078230ff */
[C---:B------:R-:W-:Y:S02]  /*4590*/  LEA R34, P2, R91.reuse, R14, 0x6 ;  /* 0x0000000e5b227211 */ /* 0x040fe400078430ff */
[C---:B------:R-:W-:Y:S02]  /*45a0*/  LEA.HI.X.SX32 R45, R91.reuse, R49, 0x6, P1 ;  /* 0x000000315b2d7211 */ /* 0x040fe400008f36ff */
[----:B------:R-:W-:Y:S02]  /*45b0*/  LEA.HI.X.SX32 R35, R91, R15, 0x6, P2 ;  /* 0x0000000f5b237211 */ /* 0x000fe400010f36ff */
[----:B------:R-:W-:Y:S03]  /*45c0*/  ISETP.GE.AND P1, PT, R26, R27, PT ;  /* 0x0000001b1a00720c */ /* 0x000fe60003f26270 */
[----:B------:R-:W3:Y:S06]  /*45d0*/  @!P0 LDG.E.64 R42, desc[UR6][R44.64] ;  /* 0x000000062c2a8981 */ /* 0x000eec000c1e1b00 */
[----:B------:R-:W5:Y:S01]  /*45e0*/  @!P0 LDG.E.64 R14, desc[UR6][R34.64] ;  /* 0x00000006220e8981 */ /* 0x000f62000c1e1b00 */
[----:B---34-:R-:W-:Y:S01]  /*45f0*/  @!P0 SHF.L.U32 R36, R43, 0x10, RZ ;  /* 0x000000102b248819 */ /* 0x018fe200000006ff */
[----:B-1----:R-:W-:Y:S01]  /*4600*/  IMAD R47, R47, 0x60, RZ ;  /* 0x000000602f2f7824 */ /* 0x002fe200078e02ff */
[----:B------:R-:W-:Y:S01]  /*4610*/  @!P0 LOP3.LUT R41, R42, 0xffff0000, RZ, 0xc0, !PT ;  /* 0xffff00002a298812 */ /* 0x000fe200078ec0ff */
[----:B------:R-:W-:Y:S01]  /*4620*/  IMAD.WIDE.U32 R50, R46, 0x60, R30 ;  /* 0x000000602e327825 */ /* 0x000fe200078e001e */
[----:B------:R-:W-:Y:S02]  /*4630*/  @!P0 LOP3.LUT R43, R43, 0xffff0000, RZ, 0xc0, !PT ;  /* 0xffff00002b2b8812 */ /* 0x000fe400078ec0ff */
[----:B-----5:R-:W-:Y:S01]  /*4640*/  @!P0 SHF.L.U32 R13, R15, 0x10, RZ ;  /* 0x000000100f0d8819 */ /* 0x020fe200000006ff */
[----:B------:R-:W-:Y:S01]  /*4650*/  @!P0 IMAD.U32 R37, R42, 0x10000, RZ ;  /* 0x000100002a258824 */ /* 0x000fe200078e00ff */
[----:B------:R-:W-:Y:S01]  /*4660*/  IADD3 R51, PT, PT, R51, R47, RZ ;  /* 0x0000002f33337210 */ /* 0x000fe20007ffe0ff */
[C---:B------:R-:W-:Y:S01]  /*4670*/  @!P0 IMAD.U32 R16, R14.reuse, 0x10000, RZ ;  /* 0x000100000e108824 */ /* 0x040fe200078e00ff */
[----:B------:R-:W-:Y:S01]  /*4680*/  @!P0 LOP3.LUT R14, R14, 0xffff0000, RZ, 0xc0, !PT ;  /* 0xffff00000e0e8812 */ /* 0x000fe200078ec0ff */
[----:B------:R-:W1:Y:S01]  /*4690*/  LDC.64 R46, c[0x0][0x3b8] ;  /* 0x0000ee00ff2e7b82 */ /* 0x000e620000000a00 */
[----:B------:R-:W-:Y:S01]  /*46a0*/  @!P0 LOP3.LUT R15, R15, 0xffff0000, RZ, 0xc0, !PT ;  /* 0xffff00000f0f8812 */ /* 0x000fe200078ec0ff */
[----:B------:R-:W3:Y:S01]  /*46b0*/  LDG.E.128 R20, desc[UR6][R50.64] ;  /* 0x0000000632147981 */ /* 0x000ee2000c1e1d00 */
[----:B-1----:R-:W-:Y:S04]  /*46c0*/  IMAD.WIDE.U32 R60, R46, 0x60, R100 ;  /* 0x000000602e3c7825 */ /* 0x002fe800078e0064 */
[----:B------:R-:W-:Y:S01]  /*46d0*/  IMAD R56, R47, 0x60, RZ ;  /* 0x000000602f387824 */ /* 0x000fe200078e02ff */
[----:B------:R-:W-:Y:S03]  /*46e0*/  MOV R46, R60 ;  /* 0x0000003c002e7202 */ /* 0x000fe60000000f00 */
[----:B------:R-:W-:Y:S01]  /*46f0*/  IMAD.IADD R47, R61, 0x1, R56 ;  /* 0x000000013d2f7824 */ /* 0x000fe200078e0238 */
[C---:B---3--:R-:W-:Y:S01]  /*4700*/  @!P0 LOP3.LUT R17, R20.reuse, 0xffff0000, RZ, 0xc0, !PT ;  /* 0xffff000014118812 */ /* 0x048fe200078ec0ff */
[----:B------:R-:W-:Y:S01]  /*4710*/  @!P0 IMAD.U32 R39, R20, 0x10000, RZ ;  /* 0x0001000014278824 */ /* 0x000fe200078e00ff */
[C---:B------:R-:W-:Y:S01]  /*4720*/  @!P0 LOP3.LUT R18, R22.reuse, 0xffff0000, RZ, 0xc0, !PT ;  /* 0xffff000016128812 */ /* 0x040fe200078ec0ff */
[----:B------:R-:W-:Y:S01]  /*4730*/  @!P0 IMAD.U32 R38, R22, 0x10000, RZ ;  /* 0x0001000016268824 */ /* 0x000fe200078e00ff */
[----:B------:R-:W-:Y:S01]  /*4740*/  @!P0 SHF.L.U32 R40, R23, 0x10, RZ ;  /* 0x0000001017288819 */ /* 0x000fe200000006ff */
[C---:B------:R-:W-:Y:S01]  /*4750*/  @!P0 FMUL.FTZ R53, R17.reuse, R37 ;  /* 0x0000002511358220 */ /* 0x040fe20000410000 */
[-C--:B------:R-:W-:Y:S01]  /*4760*/  @!P0 FMUL.FTZ R0, R17, R16.reuse ;  /* 0x0000001011008220 */ /* 0x080fe20000410000 */
[----:B------:R-:W-:Y:S01]  /*4770*/  @!P0 LOP3.LUT R17, R21, 0xffff0000, RZ, 0xc0, !PT ;  /* 0xffff000015118812 */ /* 0x000fe200078ec0ff */
[----:B------:R-:W-:Y:S01]  /*4780*/  @!P0 FMUL.FTZ R3, R18, R13 ;  /* 0x0000000d12038220 */ /* 0x000fe20000410000 */
        /* <DEDUP_REMOVED lines=8> */
[----:B------:R-:W-:Y:S01]  /*4810*/  @!P0 FMUL.FTZ R4, R16, R15 ;  /* 0x0000000f10048220 */ /* 0x000fe20000410000 */
[----:B------:R-:W-:Y:S01]  /*4820*/  @!P0 FMUL.FTZ R54, R18, R36 ;  /* 0x0000002412368220 */ /* 0x000fe20000410000 */
[----:B------:R-:W-:Y:S01]  /*4830*/  @!P0 FFMA.FTZ R2, R41, R37, R2 ;  /* 0x0000002529028223 */ /* 0x000fe20000010002 */
[----:B------:R-:W-:Y:S01]  /*4840*/  @!P0 MOV R20, R53 ;  /* 0x0000003500148202 */ /* 0x000fe20000000f00 */
        /* <DEDUP_REMOVED lines=22> */
[----:B-1----:R-:W-:Y:S01]  /*49b0*/  @!P1 LOP3.LUT R21, R17, 0xffff0000, RZ, 0xc0, !PT ;  /* 0xffff000011159812 */ /* 0x002fe200078ec0ff */
[----:B------:R-:W-:Y:S01]  /*49c0*/  @!P1 FMUL.FTZ R54, R27, R36 ;  /* 0x000000241b369220 */ /* 0x000fe20000410000 */
[----:B------:R-:W-:Y:S02]  /*49d0*/  @!P1 LOP3.LUT R22, R18, 0xffff0000, RZ, 0xc0, !PT ;  /* 0xffff000012169812 */ /* 0x000fe400078ec0ff */
[----:B-----5:R-:W-:Y:S01]  /*49e0*/  @!P1 SHF.L.U32 R13, R15, 0x10, RZ ;  /* 0x000000100f0d9819 */ /* 0x020fe200000006ff */
[C---:B------:R-:W-:Y:S01]  /*49f0*/  @!P1 IMAD.U32 R24, R14.reuse, 0x10000, RZ ;  /* 0x000100000e189824 */ /* 0x040fe200078e00ff */
[----:B------:R-:W-:Y:S01]  /*4a00*/  @!P1 LOP3.LUT R14, R14, 0xffff0000, RZ, 0xc0, !PT ;  /* 0xffff00000e0e9812 */ /* 0x000fe200078ec0ff */
[----:B------:R-:W-:Y:S01]  /*4a10*/  @!P1 FMUL.FTZ R53, R21, R39 ;  /* 0x0000002715359220 */ /* 0x000fe20000410000 */
[----:B------:R-:W-:Y:S01]  /*4a20*/  @!P1 LOP3.LUT R15, R15, 0xffff0000, RZ, 0xc0, !PT ;  /* 0xffff00000f0f9812 */ /* 0x000fe200078ec0ff */
[-C--:B------:R-:W-:Y:S01]  /*4a30*/  @!P1 FMUL.FTZ R5, R27, R24.reuse ;  /* 0x000000181b059220 */ /* 0x080fe20000410000 */
[----:B------:R-:W-:Y:S01]  /*4a40*/  @!P1 LOP3.LUT R20, R19, 0xffff0000, RZ, 0xc0, !PT ;  /* 0xffff000013149812 */ /* 0x000fe200078ec0ff */
[----:B------:R-:W-:Y:S01]  /*4a50*/  @!P1 FFMA.FTZ R54, R37, R24, -R54 ;  /* 0x0000001825369223 */ /* 0x000fe20000010836 */
[----:B------:R-:W-:Y:S01]  /*4a60*/  @!P1 SHF.L.U32 R40, R19, 0x10, RZ ;  /* 0x0000001013289819 */ /* 0x000fe200000006ff */
[----:B------:R-:W-:Y:S01]  /*4a70*/  @!P1 FFMA.FTZ R5, R36, R37, R5 ;  /* 0x0000002524059223 */ /* 0x000fe20000010005 */
[----:B------:R-:W-:Y:S01]  /*4a80*/  @!P1 SHF.L.U32 R37, R17, 0x10, RZ ;  /* 0x0000001011259819 */ /* 0x000fe200000006ff */
[----:B------:R-:W-:Y:S01]  /*4a90*/  @!P1 FMUL.FTZ R6, R21, R14 ;  /* 0x0000000e15069220 */ /* 0x000fe20000410000 */
[----:B------:R-:W-:Y:S01]  /*4aa0*/  @!P1 FMUL.FTZ R7, R22, R13 ;  /* 0x0000000d16079220 */ /* 0x000fe20000410000 */
[----:B------:R-:W-:Y:S01]  /*4ab0*/  @!P1 IMAD.U32 R36, R18, 0x10000, RZ ;  /* 0x0001000012249824 */ /* 0x000fe200078e00ff */
        /* <DEDUP_REMOVED lines=42> */
[----:B------:R-:W-:Y:S02]  /*4d60*/  @!P0 IMAD.U32 R36, R22, 0x10000, RZ ;  /* 0x0001000016248824 */ /* 0x000fe400078e00ff */
[C---:B------:R-:W-:Y:S01]  /*4d70*/  @!P0 FMUL.FTZ R11, R18.reuse, R13 ;  /* 0x0000000d120b8220 */ /* 0x040fe20000410000 */
        /* <DEDUP_REMOVED lines=18> */
.L_x_2022:
[----:B------:R-:W-:Y:S05]  /*4ea0*/  BSYNC.RECONVERGENT B0 ;  /* 0x0000000000007941 */ /* 0x000fea0003800200 */
.L_x_2021:
[----:B------:R-:W1:Y:S01]  /*4eb0*/  LDC R27, c[0x0][0x450] ;  /* 0x00011400ff1b7b82 */ /* 0x000e620000000800 */
[----:B--2---:R-:W-:Y:S05]  /*4ec0*/  IMAD.U32 R3, R52, -0x20, RZ ;  /* 0xffffffe034037824 */ /* 0x004fea00078e00ff */
[C---:B------:R-:W-:Y:S02]  /*4ed0*/  LEA R32, P1, R3.reuse, R32, 0x1 ;  /* 0x0000002003207211 */ /* 0x040fe400078208ff */
[C---:B------:R-:W-:Y:S02]  /*4ee0*/  LEA R64, P0, R3.reuse, R64, 0x1 ;  /* 0x0000004003407211 */ /* 0x040fe400078008ff */
[C---:B------:R-:W-:Y:S02]  /*4ef0*/  LEA.HI.X.SX32 R33, R3.reuse, R33, 0x1, P1 ;  /* 0x0000002103217211 */ /* 0x040fe400008f0eff */
[----:B------:R-:W-:Y:S01]  /*4f00*/  LEA.HI.X.SX32 R65, R3, R65, 0x1, P0 ;  /* 0x0000004103417211 */ /* 0x000fe200000f0eff */
[----:B------:R-:W-:Y:S05]  /*4f10*/  BRA `(.L_x_2013) ;  /* 0x00000040006c7947 */ /* 0x000fea0003800000 */
.L_x_2014:
[----:B------:R-:W-:Y:S01]  /*4f20*/  LEA.HI R34, R27, R27, RZ, 0x1 ;  /* 0x0000001b1b227211 */ /* 0x000fe200078f08ff */
[----:B------:R-:W2:Y:S01]  /*4f30*/  LDC R99, c[0x0][0x450] ;  /* 0x00011400ff637b82 */ /* 0x000ea20000000800 */
[----:B------:R-:W-:Y:S01]  /*4f40*/  SHF.R.U32.HI R35, RZ, 0x1, R27 ;  /* 0x00000001ff237819 */ /* 0x000fe2000001161b */
[----:B------:R-:W-:Y:S01]  /*4f50*/  BSSY.RECONVERGENT B0, `(.L_x_2023) ;  /* 0x0000100000007945 */ /* 0x000fe20003800200 */
[----:B------:R-:W-:Y:S05]  /*4f60*/  SHF.R.S32.HI R34, RZ, 0x1, R34 ;  /* 0x00000001ff227819 */ /* 0x000fea0000011422 */
[----:B------:R-:W-:Y:S05]  /*4f70*/  IMAD.MOV R34, RZ, RZ, -R34 ;  /* 0x000000ffff227224 */ /* 0x000fea00078e0a22 */
[----:B------:R-:W-:Y:S01]  /*4f80*/  SHF.R.S32.HI R124, RZ, 0x1f, R34 ;  /* 0x0000001fff7c7819 */ /* 0x000fe20000011422 */
[----:B------:R-:W-:Y:S06]  /*4f90*/  @!P0 BRA `(.L_x_2024) ;  /* 0x0000000c00ec8947 */ /* 0x000fec0003800000 */
[C---:B------:R-:W-:Y:S01]  /*4fa0*/  ISETP.GE.AND P0, PT, R28.reuse, R27, PT ;  /* 0x0000001b1c00720c */ /* 0x040fe20003f06270 */
[----:B------:R-:W5:Y:S11]  /*4fb0*/  LDG.E.128 R68, desc[UR6][R30.64] ;  /* 0x000000061e447981 */ /* 0x000f76000c1e1d00 */
[----:B------:R-:W-:Y:S01]  /*4fc0*/  @!UPT UIADD3 URZ, UPT, UPT, URZ, URZ, URZ ;  /* 0x000000fffffff290 */ /* 0x000fe2000fffe0ff */
[----:B------:R-:W-:Y:S04]  /*4fd0*/  @!P0 ISETP.GE.U32.AND P1, PT, R28, R35, PT ;  /* 0x000000231c00820c */ /* 0x000fe80003f26070 */
[----:B------:R-:W-:Y:S02]  /*4fe0*/  @!P0 SEL R137, R34, RZ, P1 ;  /* 0x000000ff22898207 */ /* 0x000fe40000800000 */
[----:B------:R-:W-:Y:S02]  /*4ff0*/  @!P0 SEL R132, R124, RZ, P1 ;  /* 0x000000ff7c848207 */ /* 0x000fe40000800000 */
[----:B------:R-:W-:Y:S01]  /*5000*/  @!P0 SEL R37, R35, R34, !P1 ;  /* 0x0000002223258207 */ /* 0x000fe20004800000 */
[C---:B------:R-:W-:Y:S01]  /*5010*/  @!P0 IMAD.SHL.U32 R135, R137.reuse, 0x2, RZ ;  /* 0x0000000289878824 */ /* 0x040fe200078e00ff */
[----:B------:R-:W-:Y:S03]  /*5020*/  @!P0 SHF.L.U64.HI R132, R137, 0x1, R132 ;  /* 0x0000000189848819 */ /* 0x000fe60000010284 */
[----:B------:R-:W-:Y:S01]  /*5030*/  @!P0 IMAD.WIDE R40, R37, 0x2, R30 ;  /* 0x0000000225288825 */ /* 0x000fe200078e021e */
[C---:B------:R-:W-:Y:S05]  /*5040*/  @!P0 IADD3 R138, P1, PT, R135.reuse, R104, RZ ;  /* 0x00000068878a8210 */ /* 0x040fea0007f3e0ff */
[C---:B------:R-:W-:Y:S01]  /*5050*/  @!P0 IMAD.X R139, R132.reuse, 0x1, R105, P1 ;  /* 0x00000001848b8824 */ /* 0x040fe200008e0669 */
[----:B------:R-:W-:Y:S01]  /*5060*/  @!P0 IADD3 R52, P1, PT, R135, R106, RZ ;  /* 0x0000006a87348210 */ /* 0x000fe20007f3e0ff */
[----:B------:R-:W3:Y:S03]  /*5070*/  @!P0 LDG.E.128 R40, desc[UR6][R40.64] ;  /* 0x0000000628288981 */ /* 0x000ee6000c1e1d00 */
[----:B------:R-:W-:Y:S02]  /*5080*/  @!P0 IADD3.X R53, PT, PT, R132, R107, RZ, P1, !PT ;  /* 0x0000006b84358210 */ /* 0x000fe40000ffe4ff */
[----:B------:R-:W-:Y:S03]  /*5090*/  ISETP.GE.U32.OR P1, PT, R28, R35, P0 ;  /* 0x000000231c00720c */ /* 0x000fe60000726470 */
[----:B------:R-:W4:Y:S08]  /*50a0*/  @!P0 LDG.E.128 R136, desc[UR6][R138.64] ;  /* 0x000000068a888981 */ /* 0x000f30000c1e1d00 */
[----:B------:R5:W2:Y:S02]  /*50b0*/  @!P0 LDG.E.128 R60, desc[UR6][R52.64] ;  /* 0x00000006343c8981 */ /* 0x000aa4000c1e1d00 */
[C---:B-----5:R-:W-:Y:S02]  /*50c0*/  @!P0 SHF.L.U32 R53, R68.reuse, 0x10, RZ ;  /* 0x0000001044358819 */ /* 0x060fe400000006ff */
[----:B------:R-:W-:Y:S02]  /*50d0*/  @!P0 LOP3.LUT R55, R68, 0xffff0000, RZ, 0xc0, !PT ;  /* 0xffff000044378812 */ /* 0x000fe400078ec0ff */
[C---:B------:R-:W-:Y:S02]  /*50e0*/  @!P0 SHF.L.U32 R56, R69.reuse, 0x10, RZ ;  /* 0x0000001045388819 */ /* 0x040fe400000006ff */
[----:B------:R-:W-:Y:S02]  /*50f0*/  @!P0 LOP3.LUT R59, R69, 0xffff0000, RZ, 0xc0, !PT ;  /* 0xffff0000453b8812 */ /* 0x000fe400078ec0ff */
[C---:B---3--:R-:W-:Y:S01]  /*5100*/  @!P0 LOP3.LUT R46, R40.reuse, 0xffff0000, RZ, 0xc0, !PT ;  /* 0xffff0000282e8812 */ /* 0x048fe200078ec0ff */
[----:B------:R-:W-:Y:S01]  /*5110*/  @!P0 IMAD.U32 R47, R40, 0x10000, RZ ;  /* 0x00010000282f8824 */ /* 0x000fe200078e00ff */
[C---:B------:R-:W-:Y:S01]  /*5120*/  @!P0 LOP3.LUT R45, R41.reuse, 0xffff0000, RZ, 0xc0, !PT ;  /* 0xffff0000292d8812 */ /* 0x040fe200078ec0ff */
[----:B------:R-:W-:Y:S01]  /*5130*/  @!P0 IMAD.U32 R44, R41, 0x10000, RZ ;  /* 0x00010000292c8824 */ /* 0x000fe200078e00ff */
[C---:B------:R-:W-:Y:S01]  /*5140*/  @!P0 LOP3.LUT R37, R43.reuse, 0xffff0000, RZ, 0xc0, !PT ;  /* 0xffff00002b258812 */ /* 0x040fe200078ec0ff */
[----:B------:R-:W-:Y:S01]  /*5150*/  @!P0 IMAD.U32 R39, R43, 0x10000, RZ ;  /* 0x000100002b278824 */ /* 0x000fe200078e00ff */
[C---:B------:R-:W-:Y:S02]  /*5160*/  @!P0 SHF.L.U32 R41, R42.reuse, 0x10, RZ ;  /* 0x000000102a298819 */ /* 0x040fe400000006ff */
[----:B------:R-:W-:Y:S01]  /*5170*/  @!P0 LOP3.LUT R40, R42, 0xffff0000, RZ, 0xc0, !PT ;  /* 0xffff00002a288812 */ /* 0x000fe200078ec0ff */
[C---:B----4-:R-:W-:Y:S01]  /*5180*/  @!P0 IMAD.U32 R50, R136.reuse, 0x10000, RZ ;  /* 0x0001000088328824 */ /* 0x050fe200078e00ff */
[----:B------:R-:W-:Y:S01]  /*5190*/  @!P0 LOP3.LUT R51, R136, 0xffff0000, RZ, 0xc0, !PT ;  /* 0xffff000088338812 */ /* 0x000fe200078ec0ff */
[----:B------:R-:W-:Y:S01]  /*51a0*/  @!P0 IMAD.U32 R42, R138, 0x10000, RZ ;  /* 0x000100008a2a8824 */ /* 0x000fe200078e00ff */
[----:B------:R-:W-:Y:S01]  /*51b0*/  @!P0 SHF.L.U32 R49, R137, 0x10, RZ ;  /* 0x0000001089318819 */ /* 0x000fe200000006ff */
[----:B------:R-:W-:Y:S01]  /*51c0*/  @!P0 IMAD.U32 R38, R139, 0x10000, RZ ;  /* 0x000100008b268824 */ /* 0x000fe200078e00ff */
[----:B------:R-:W-:Y:S01]  /*51d0*/  @!P0 LOP3.LUT R48, R137, 0xffff0000, RZ, 0xc0, !PT ;  /* 0xffff000089308812 */ /* 0x000fe200078ec0ff */
[----:B------:R-:W-:Y:S01]  /*51e0*/  @!P1 FADD.FTZ R42, -R42, -RZ ;  /* 0x800000ff2a2a9221 */ /* 0x000fe20000010100 */
[----:B------:R-:W-:Y:S01]  /*51f0*/  @!P0 LOP3.LUT R43, R138, 0xffff0000, RZ, 0xc0, !PT ;  /* 0xffff00008a2b8812 */ /* 0x000fe200078ec0ff */
[----:B--2---:R-:W-:Y:S01]  /*5200*/  @!P0 IMAD.U32 R52, R60, 0x10000, RZ ;  /* 0x000100003c348824 */ /* 0x004fe200078e00ff */
[----:B------:R-:W-:Y:S01]  /*5210*/  @!P0 LOP3.LUT R36, R139, 0xffff0000, RZ, 0xc0, !PT ;  /* 0xffff00008b248812 */ /* 0x000fe200078ec0ff */
[----:B------:R-:W-:Y:S01]  /*5220*/  @!P1 FADD.FTZ R50, -R50, -RZ ;  /* 0x800000ff32329221 */ /* 0x000fe20000010100 */
[----:B------:R-:W-:Y:S01]  /*5230*/  @!P0 LOP3.LUT R54, R60, 0xffff0000, RZ, 0xc0, !PT ;  /* 0xffff00003c368812 */ /* 0x000fe200078ec0ff */
[----:B------:R-:W-:Y:S01]  /*5240*/  @!P1 FADD.FTZ R43, -R43, -RZ ;  /* 0x800000ff2b2b9221 */ /* 0x000fe20000010100 */
[----:B------:R-:W-:Y:S01]  /*5250*/  @!P0 LOP3.LUT R58, R61, 0xffff0000, RZ, 0xc0, !PT ;  /* 0xffff00003d3a8812 */ /* 0x000fe200078ec0ff */
[----:B------:R-:W-:Y:S01]  /*5260*/  @!P1 FADD.FTZ R51, -R51, -RZ ;  /* 0x800000ff33339221 */ /* 0x000fe20000010100 */
[----:B------:R-:W-:Y:S01]  /*5270*/  @!P1 FADD.FTZ R49, -R49, -RZ ;  /* 0x800000ff31319221 */ /* 0x000fe20000010100 */
[----:B------:R-:W-:Y:S01]  /*5280*/  @!P1 FADD.FTZ R48, -R48, -RZ ;  /* 0x800000ff30309221 */ /* 0x000fe20000010100 */
[----:B------:R-:W-:Y:S01]  /*5290*/  @!P1 FADD.FTZ R38, -R38, -RZ ;  /* 0x800000ff26269221 */ /* 0x000fe20000010100 */
[----:B------:R-:W-:Y:S01]  /*52a0*/  @!P1 FADD.FTZ R36, -R36, -RZ ;  /* 0x800000ff24249221 */ /* 0x000fe20000010100 */
[----:B------:R-:W-:Y:S01]  /*52b0*/  ISETP.GE.AND P1, PT, R26, R27, PT ;  /* 0x0000001b1a00720c */ /* 0x000fe20003f26270 */
[----:B------:R-:W-:Y:S01]  /*52c0*/  @!P0 FMUL.FTZ R0, R47, R50 ;  /* 0x000000322f008220 */ /* 0x000fe20000410000 */
[----:B------:R-:W-:Y:S01]  /*52d0*/  @!P0 FMUL.FTZ R2, R46, R51 ;  /* 0x000000332e028220 */ /* 0x000fe20000410000 */
[----:B------:R-:W-:Y:S02]  /*52e0*/  @!P0 IMAD.U32 R57, R61, 0x10000, RZ ;  /* 0x000100003d398824 */ /* 0x000fe400078e00ff */
[----:B------:R-:W-:Y:S01]  /*52f0*/  @!P0 FMUL.FTZ R3, R44, R49 ;  /* 0x000000312c038220 */ /* 0x000fe20000410000 */
[----:B------:R-:W-:Y:S01]  /*5300*/  @!P0 FMUL.FTZ R4, R45, R48 ;  /* 0x000000302d048220 */ /* 0x000fe20000410000 */
[----:B------:R-:W-:Y:S01]  /*5310*/  @!P0 FFMA.FTZ R0, R53, R52, R0 ;  /* 0x0000003435008223 */ /* 0x000fe20000010000 */
[----:B------:R-:W-:Y:S01]  /*5320*/  @!P0 FMUL.FTZ R5, R41, R42 ;  /* 0x0000002a29058220 */ /* 0x000fe20000410000 */
[C---:B------:R-:W-:Y:S02]  /*5330*/  @!P0 IMAD.U32 R53, R62.reuse, 0x10000, RZ ;  /* 0x000100003e358824 */ /* 0x040fe400078e00ff */
[----:B------:R-:W-:Y:S01]  /*5340*/  @!P0 FFMA.FTZ R2, R55, R54, R2 ;  /* 0x0000003637028223 */ /* 0x000fe20000010002 */
[----:B------:R-:W-:Y:S01]  /*5350*/  @!P0 LOP3.LUT R54, R62, 0xffff0000, RZ, 0xc0, !PT ;  /* 0xffff00003e368812 */ /* 0x000fe200078ec0ff */
[----:B------:R-:W-:Y:S01]  /*5360*/  @!P0 IMAD.U32 R52, R70, 0x10000, RZ ;  /* 0x0001000046348824 */ /* 0x000fe200078e00ff */
[----:B------:R-:W-:Y:S01]  /*5370*/  @!P0 SHF.L.U32 R55, R63, 0x10, RZ ;  /* 0x000000103f378819 */ /* 0x000fe200000006ff */
[----:B------:R-:W-:Y:S01]  /*5380*/  @!P0 FFMA.FTZ R3, R56, R57, R3 ;  /* 0x0000003938038223 */ /* 0x000fe20000010003 */
[----:B------:R-:W-:Y:S01]  /*5390*/  @!P1 IADD3 R136, P2, PT, R34, 0x40, RZ ;  /* 0x0000004022889810 */ /* 0x000fe20007f5e0ff */
[----:B------:R-:W-:Y:S01]  /*53a0*/  @!P0 FFMA.FTZ R4, R59, R58, R4 ;  /* 0x0000003a3b048223 */ /* 0x000fe20000010004 */
[----:B------:R-:W-:Y:S01]  /*53b0*/  @!P0 LOP3.LUT R56, R63, 0xffff0000, RZ, 0xc0, !PT ;  /* 0xffff00003f388812 */ /* 0x000fe200078ec0ff */
[----:B------:R-:W-:Y:S01]  /*53c0*/  @!P0 FFMA.FTZ R5, R52, R53, R5 ;  /* 0x0000003534058223 */ /* 0x000fe20000010005 */
[----:B------:R-:W-:Y:S01]  /*53d0*/  @!P0 LOP3.LUT R53, R70, 0xffff0000, RZ, 0xc0, !PT ;  /* 0xffff000046358812 */ /* 0x000fe200078ec0ff */
[----:B------:R-:W-:Y:S01]  /*53e0*/  @!P0 FMUL.FTZ R6, R40, R43 ;  /* 0x0000002b28068220 */ /* 0x000fe20000410000 */
[----:B------:R-:W-:Y:S01]  /*53f0*/  @!P0 LOP3.LUT R57, R71, 0xffff0000, RZ, 0xc0, !PT ;  /* 0xffff000047398812 */ /* 0x000fe200078ec0ff */
[----:B------:R-:W-:Y:S01]  /*5400*/  @!P0 FMUL.FTZ R7, R39, R38 ;  /* 0x0000002627078220 */ /* 0x000fe20000410000 */
[----:B------:R-:W-:Y:S01]  /*5410*/  @!P0 F2FP.BF16.F32.PACK_AB R135, R4, R3 ;  /* 0x000000030487823e */ /* 0x000fe200000010ff */
[----:B------:R-:W-:Y:S01]  /*5420*/  @!P0 IMAD.U32 R52, R71, 0x10000, RZ ;  /* 0x0001000047348824 */ /* 0x000fe200078e00ff */
[----:B------:R-:W-:Y:S01]  /*5430*/  @!P0 F2FP.BF16.F32.PACK_AB R132, R2, R0 ;  /* 0x000000000284823e */ /* 0x000fe200000010ff */
[----:B------:R-:W-:Y:S01]  /*5440*/  @!P0 FMUL.FTZ R8, R37, R36 ;  /* 0x0000002425088220 */ /* 0x000fe20000410000 */
[----:B------:R-:W-:Y:S01]  /*5450*/  @!P0 FFMA.FTZ R6, R53, R54, R6 ;  /* 0x0000003635068223 */ /* 0x000fe20000010006 */
[----:B------:R-:W-:Y:S01]  /*5460*/  @!P1 IMAD.X R137, RZ, RZ, R124, P2 ;  /* 0x000000ffff899224 */ /* 0x000fe200010e067c */
[----:B------:R-:W-:Y:S01]  /*5470*/  @!P1 ISETP.GE.U32.AND P2, PT, R26, R35, PT ;  /* 0x000000231a00920c */ /* 0x000fe20003f46070 */
[----:B------:R-:W-:Y:S01]  /*5480*/  @!P0 FFMA.FTZ R7, R52, R55, R7 ;  /* 0x0000003734078223 */ /* 0x000fe20000010007 */
[----:B------:R-:W-:Y:S01]  /*5490*/  @!P0 MOV R68, R132 ;  /* 0x0000008400448202 */ /* 0x000fe20000000f00 */
[----:B------:R-:W-:Y:S01]  /*54a0*/  @!P0 FFMA.FTZ R8, R57, R56, R8 ;  /* 0x0000003839088223 */ /* 0x000fe20000010008 */
[----:B------:R-:W-:Y:S01]  /*54b0*/  @!P1 SEL R136, R136, 0x40, P2 ;  /* 0x0000004088889807 */ /* 0x000fe20001000000 */
[----:B------:R-:W-:Y:S01]  /*54c0*/  @!P0 IMAD.MOV.U32 R69, RZ, RZ, R135 ;  /* 0x000000ffff458224 */ /* 0x000fe200078e0087 */
[----:B------:R-:W-:Y:S02]  /*54d0*/  @!P1 SEL R139, R137, RZ, P2 ;  /* 0x000000ff898b9207 */ /* 0x000fe40001000000 */
[----:B------:R-:W-:Y:S01]  /*54e0*/  @!P0 F2FP.BF16.F32.PACK_AB R137, R8, R7 ;  /* 0x000000070889823e */ /* 0x000fe200000010ff */
[----:B------:R-:W-:Y:S01]  /*54f0*/  @!P1 IMAD.SHL.U32 R135, R136, 0x2, RZ ;  /* 0x0000000288879824 */ /* 0x000fe200078e00ff */
[----:B------:R-:W-:Y:S02]  /*5500*/  @!P0 F2FP.BF16.F32.PACK_AB R138, R6, R5 ;  /* 0x00000005068a823e */ /* 0x000fe400000010ff */
[----:B------:R-:W-:Y:S01]  /*5510*/  @!P1 SHF.L.U64.HI R132, R136, 0x1, R139 ;  /* 0x0000000188849819 */ /* 0x000fe2000001028b */
[----:B------:R-:W-:Y:S01]  /*5520*/  @!P0 IMAD.MOV.U32 R71, RZ, RZ, R137 ;  /* 0x000000ffff478224 */ /* 0x000fe200078e0089 */
[----:B------:R-:W-:Y:S02]  /*5530*/  @!P0 MOV R70, R138 ;  /* 0x0000008a00468202 */ /* 0x000fe40000000f00 */
[----:B------:R-:W-:Y:S02]  /*5540*/  @!P1 SEL R37, R35, R34, !P2 ;  /* 0x0000002223259207 */ /* 0x000fe40005000000 */
[----:B------:R-:W-:Y:S01]  /*5550*/  @!P1 IADD3 R136, P0, PT, R135, R104, RZ ;  /* 0x0000006887889210 */ /* 0x000fe20007f1e0ff */
[----:B------:R2:W-:Y:S02]  /*5560*/  STG.E.128 desc[UR6][R100.64], R68 ;  /* 0x0000004464007986 */ /* 0x0005e4000c101d06 */
[----:B------:R-:W-:Y:S04]  /*5570*/  @!P1 IMAD.WIDE R38, R37, 0x2, R30 ;  /* 0x0000000225269825 */ /* 0x000fe800078e021e */
[C---:B------:R-:W-:Y:S01]  /*5580*/  @!P1 IMAD.X R137, R132.reuse, 0x1, R105, P0 ;  /* 0x0000000184899824 */ /* 0x040fe200000e0669 */
[----:B------:R-:W-:Y:S01]  /*5590*/  @!P1 IADD3 R52, P0, PT, R135, R106, RZ ;  /* 0x0000006a87349210 */ /* 0x000fe20007f1e0ff */
[----:B------:R-:W3:Y:S03]  /*55a0*/  @!P1 LDG.E.128 R40, desc[UR6][R38.64+0x80] ;  /* 0x0000800626289981 */ /* 0x000ee6000c1e1d00 */
[----:B------:R-:W-:Y:S02]  /*55b0*/  @!P1 IADD3.X R53, PT, PT, R132, R107, RZ, P0, !PT ;  /* 0x0000006b84359210 */ /* 0x000fe400007fe4ff */
[----:B------:R-:W-:Y:S03]  /*55c0*/  ISETP.GE.U32.OR P0, PT, R26, R35, P1 ;  /* 0x000000231a00720c */ /* 0x000fe60000f06470 */
[----:B------:R-:W4:Y:S08]  /*55d0*/  @!P1 LDG.E.128 R136, desc[UR6][R136.64] ;  /* 0x0000000688889981 */ /* 0x000f30000c1e1d00 */
[----:B------:R-:W5:Y:S08]  /*55e0*/  @!P1 LDG.E.128 R72, desc[UR6][R52.64] ;  /* 0x0000000634489981 */ /* 0x000f70000c1e1d00 */
[----:B------:R-:W2:Y:S01]  /*55f0*/  LDG.E.128 R60, desc[UR6][R30.64+0x80] ;  /* 0x000080061e3c7981 */ /* 0x000ea2000c1e1d00 */
        /* <DEDUP_REMOVED lines=8> */
[----:B----4-:R-:W-:Y:S01]  /*5680*/  @!P1 IMAD.U32 R42, R138, 0x10000, RZ ;  /* 0x000100008a2a9824 */ /* 0x010fe200078e00ff */
[C---:B------:R-:W-:Y:S01]  /*5690*/  @!P1 LOP3.LUT R51, R136.reuse, 0xffff0000, RZ, 0xc0, !PT ;  /* 0xffff000088339812 */ /* 0x040fe200078ec0ff */
[----:B------:R-:W-:Y:S01]  /*56a0*/  @!P1 IMAD.U32 R50, R136, 0x10000, RZ ;  /* 0x0001000088329824 */ /* 0x000fe200078e00ff */
[C---:B------:R-:W-:Y:S01]  /*56b0*/  @!P1 SHF.L.U32 R49, R137.reuse, 0x10, RZ ;  /* 0x0000001089319819 */ /* 0x040fe200000006ff */
[----:B------:R-:W-:Y:S01]  /*56c0*/  @!P0 FADD.FTZ R42, -R42, -RZ ;  /* 0x800000ff2a2a8221 */ /* 0x000fe20000010100 */
[----:B------:R-:W-:Y:S01]  /*56d0*/  @!P1 LOP3.LUT R48, R137, 0xffff0000, RZ, 0xc0, !PT ;  /* 0xffff000089309812 */ /* 0x000fe200078ec0ff */
        /* <DEDUP_REMOVED lines=8> */
[----:B------:R-:W-:Y:S01]  /*5760*/  @!P0 FADD.FTZ R51, -R51, -RZ ;  /* 0x800000ff33338221 */ /* 0x000fe20000010100 */
[----:B--2---:R-:W-:Y:S01]  /*5770*/  @!P1 LOP3.LUT R55, R60, 0xffff0000, RZ, 0xc0, !PT ;  /* 0xffff00003c379812 */ /* 0x004fe200078ec0ff */
[----:B------:R-:W-:Y:S01]  /*5780*/  @!P0 FADD.FTZ R49, -R49, -RZ ;  /* 0x800000ff31318221 */ /* 0x000fe20000010100 */
[----:B------:R-:W-:Y:S01]  /*5790*/  @!P1 SHF.L.U32 R57, R73, 0x10, RZ ;  /* 0x0000001049399819 */ /* 0x000fe200000006ff */
[----:B------:R-:W-:Y:S01]  /*57a0*/  @!P0 FADD.FTZ R48, -R48, -RZ ;  /* 0x800000ff30308221 */ /* 0x000fe20000010100 */
[----:B------:R-:W-:Y:S01]  /*57b0*/  @!P1 SHF.L.U32 R56, R61, 0x10, RZ ;  /* 0x000000103d389819 */ /* 0x000fe200000006ff */
[----:B------:R-:W-:Y:S01]  /*57c0*/  @!P0 FADD.FTZ R38, -R38, -RZ ;  /* 0x800000ff26268221 */ /* 0x000fe20000010100 */
[----:B------:R-:W-:Y:S01]  /*57d0*/  @!P1 LOP3.LUT R58, R73, 0xffff0000, RZ, 0xc0, !PT ;  /* 0xffff0000493a9812 */ /* 0x000fe200078ec0ff */
[----:B------:R-:W-:Y:S01]  /*57e0*/  @!P0 FADD.FTZ R36, -R36, -RZ ;  /* 0x800000ff24248221 */ /* 0x000fe20000010100 */
[----:B------:R-:W-:Y:S01]  /*57f0*/  ISETP.GE.AND P0, PT, R25, R27, PT ;  /* 0x0000001b1900720c */ /* 0x000fe20003f06270 */
[----:B------:R-:W-:Y:S01]  /*5800*/  @!P1 FMUL.FTZ R9, R47, R50 ;  /* 0x000000322f099220 */ /* 0x000fe20000410000 */
[----:B------:R-:W-:Y:S01]  /*5810*/  @!P1 LOP3.LUT R59, R61, 0xffff0000, RZ, 0xc0, !PT ;  /* 0xffff00003d3b9812 */ /* 0x000fe200078ec0ff */
[----:B------:R-:W-:Y:S02]  /*5820*/  @!P1 IMAD.U32 R52, R60, 0x10000, RZ ;  /* 0x000100003c349824 */ /* 0x000fe400078e00ff */
[----:B------:R-:W-:Y:S01]  /*5830*/  @!P1 FMUL.FTZ R10, R46, R51 ;  /* 0x000000332e0a9220 */ /* 0x000fe20000410000 */
[----:B------:R-:W-:Y:S01]  /*5840*/  @!P1 FMUL.FTZ R11, R44, R49 ;  /* 0x000000312c0b9220 */ /* 0x000fe20000410000 */
[----:B------:R-:W-:Y:S01]  /*5850*/  @!P1 FMUL.FTZ R12, R45, R48 ;  /* 0x000000302d0c9220 */ /* 0x000fe20000410000 */
[----:B------:R-:W-:Y:S01]  /*5860*/  @!P1 FFMA.FTZ R9, R52, R53, R9 ;  /* 0x0000003534099223 */ /* 0x000fe20000010009 */
[----:B------:R-:W-:Y:S01]  /*5870*/  @!P1 SHF.L.U32 R53, R74, 0x10, RZ ;  /* 0x000000104a359819 */ /* 0x000fe200000006ff */
[----:B------:R-:W-:Y:S02]  /*5880*/  @!P1 IMAD.U32 R52, R62, 0x10000, RZ ;  /* 0x000100003e349824 */ /* 0x000fe400078e00ff */
[----:B------:R-:W-:Y:S01]  /*5890*/  @!P1 FFMA.FTZ R10, R55, R54, R10 ;  /* 0x00000036370a9223 */ /* 0x000fe2000001000a */
[----:B------:R-:W-:Y:S01]  /*58a0*/  @!P1 LOP3.LUT R54, R74, 0xffff0000, RZ, 0xc0, !PT ;  /* 0xffff00004a369812 */ /* 0x000fe200078ec0ff */
[----:B------:R-:W-:Y:S01]  /*58b0*/  @!P1 FFMA.FTZ R11, R56, R57, R11 ;  /* 0x00000039380b9223 */ /* 0x000fe2000001000b */
[----:B------:R-:W-:Y:S01]  /*58c0*/  @!P0 IADD3 R137, P2, PT, R34, 0x80, RZ ;  /* 0x0000008022898810 */ /* 0x000fe20007f5e0ff */
[----:B------:R-:W-:Y:S01]  /*58d0*/  @!P1 FFMA.FTZ R12, R59, R58, R12 ;  /* 0x0000003a3b0c9223 */ /* 0x000fe2000001000c */
[----:B------:R-:W-:Y:S01]  /*58e0*/  @!P1 LOP3.LUT R56, R75, 0xffff0000, RZ, 0xc0, !PT ;  /* 0xffff00004b389812 */ /* 0x000fe200078ec0ff */
[----:B------:R-:W-:Y:S01]  /*58f0*/  @!P1 FFMA.FTZ R13, R52, R53, R13 ;  /* 0x00000035340d9223 */ /* 0x000fe2000001000d */
[----:B------:R-:W-:Y:S01]  /*5900*/  @!P1 LOP3.LUT R53, R62, 0xffff0000, RZ, 0xc0, !PT ;  /* 0xffff00003e359812 */ /* 0x000fe200078ec0ff */
[----:B------:R-:W-:Y:S01]  /*5910*/  @!P1 FMUL.FTZ R14, R40, R43 ;  /* 0x0000002b280e9220 */ /* 0x000fe20000410000 */
[----:B------:R-:W-:Y:S01]  /*5920*/  @!P1 SHF.L.U32 R52, R63, 0x10, RZ ;  /* 0x000000103f349819 */ /* 0x000fe200000006ff */
[----:B------:R-:W-:Y:S01]  /*5930*/  @!P1 IMAD.U32 R55, R75, 0x10000, RZ ;  /* 0x000100004b379824 */ /* 0x000fe200078e00ff */
[----:B------:R-:W-:Y:S01]  /*5940*/  @!P1 LOP3.LUT R57, R63, 0xffff0000, RZ, 0xc0, !PT ;  /* 0xffff00003f399812 */ /* 0x000fe200078ec0ff */
[----:B------:R-:W-:Y:S01]  /*5950*/  @!P1 FMUL.FTZ R15, R39, R38 ;  /* 0x00000026270f9220 */ /* 0x000fe20000410000 */
[----:B------:R-:W-:Y:S01]  /*5960*/  @!P1 F2FP.BF16.F32.PACK_AB R132, R10, R9 ;  /* 0x000000090a84923e */ /* 0x000fe200000010ff */
[----:B------:R-:W-:Y:S01]  /*5970*/  @!P1 FMUL.FTZ R16, R37, R36 ;  /* 0x0000002425109220 */ /* 0x000fe20000410000 */
[----:B------:R-:W-:Y:S01]  /*5980*/  @!P1 F2FP.BF16.F32.PACK_AB R135, R12, R11 ;  /* 0x0000000b0c87923e */ /* 0x000fe200000010ff */
        /* <DEDUP_REMOVED lines=9> */
[----:B------:R-:W-:Y:S02]  /*5a20*/  @!P1 F2FP.BF16.F32.PACK_AB R136, R14, R13 ;  /* 0x0000000d0e88923e */ /* 0x000fe400000010ff */
[----:B------:R-:W-:Y:S02]  /*5a30*/  @!P1 F2FP.BF16.F32.PACK_AB R139, R16, R15 ;  /* 0x0000000f108b923e */ /* 0x000fe400000010ff */
[C---:B------:R-:W-:Y:S01]  /*5a40*/  @!P0 SHF.L.U32 R141, R137.reuse, 0x1, RZ ;  /* 0x00000001898d8819 */ /* 0x040fe200000006ff */
[----:B------:R-:W-:Y:S01]  /*5a50*/  @!P1 IMAD.MOV.U32 R62, RZ, RZ, R136 ;  /* 0x000000ffff3e9224 */ /* 0x000fe200078e0088 */
[----:B------:R-:W-:Y:S02]  /*5a60*/  @!P1 MOV R63, R139 ;  /* 0x0000008b003f9202 */ /* 0x000fe40000000f00 */
[----:B------:R-:W-:Y:S02]  /*5a70*/  @!P0 SHF.L.U64.HI R140, R137, 0x1, R140 ;  /* 0x00000001898c8819 */ /* 0x000fe4000001028c */
[----:B------:R-:W-:Y:S01]  /*5a80*/  @!P0 IADD3 R136, P1, PT, R141, R104, RZ ;  /* 0x000000688d888210 */ /* 0x000fe20007f3e0ff */
[----:B------:R2:W-:Y:S01]  /*5a90*/  STG.E.128 desc[UR6][R100.64+0x80], R60 ;  /* 0x0000803c64007986 */ /* 0x0005e2000c101d06 */
[----:B------:R-:W-:Y:S03]  /*5aa0*/  @!P0 SEL R37, R35, R34, !P2 ;  /* 0x0000002223258207 */ /* 0x000fe60005000000 */
[C---:B------:R-:W-:Y:S01]  /*5ab0*/  @!P0 IMAD.X R137, R140.reuse, 0x1, R105, P1 ;  /* 0x000000018c898824 */ /* 0x040fe200008e0669 */
[----:B------:R-:W-:Y:S01]  /*5ac0*/  @!P0 IADD3 R52, P1, PT, R141, R106, RZ ;  /* 0x0000006a8d348210 */ /* 0x000fe20007f3e0ff */
[----:B------:R-:W-:Y:S02]  /*5ad0*/  @!P0 IMAD.WIDE R38, R37, 0x2, R30 ;  /* 0x0000000225268825 */ /* 0x000fe400078e021e */
[----:B------:R-:W3:Y:S01]  /*5ae0*/  LDG.E.128 R68, desc[UR6][R30.64+0x100] ;  /* 0x000100061e447981 */ /* 0x000ee2000c1e1d00 */
[----:B------:R-:W-:Y:S02]  /*5af0*/  @!P0 IADD3.X R53, PT, PT, R140, R107, RZ, P1, !PT ;  /* 0x0000006b8c358210 */ /* 0x000fe40000ffe4ff */
[----:B------:R-:W-:Y:S05]  /*5b00*/  ISETP.GE.U32.OR P1, PT, R25, R35, P0 ;  /* 0x000000231900720c */ /* 0x000fea0000726470 */
[----:B------:R-:W4:Y:S08]  /*5b10*/  @!P0 LDG.E.128 R136, desc[UR6][R136.64] ;  /* 0x0000000688888981 */ /* 0x000f30000c1e1d00 */
[----:B------:R-:W5:Y:S08]  /*5b20*/  @!P0 LDG.E.128 R40, desc[UR6][R38.64+0x100] ;  /* 0x0001000626288981 */ /* 0x000f70000c1e1d00 */
[----:B------:R1:W2:Y:S01]  /*5b30*/  @!P0 LDG.E.128 R72, desc[UR6][R52.64] ;  /* 0x0000000634488981 */ /* 0x0002a2000c1e1d00 */
[C---:B---3--:R-:W-:Y:S01]  /*5b40*/  @!P0 LOP3.LUT R55, R68.reuse, 0xffff0000, RZ, 0xc0, !PT ;  /* 0xffff000044378812 */ /* 0x048fe200078ec0ff */
[----:B-1----:R-:W-:Y:S01]  /*5b50*/  @!P0 IMAD.U32 R52, R68, 0x10000, RZ ;  /* 0x0001000044348824 */ /* 0x002fe200078e00ff */
[----:B------:R-:W-:Y:S02]  /*5b60*/  @!P0 SHF.L.U32 R56, R69, 0x10, RZ ;  /* 0x0000001045388819 */ /* 0x000fe400000006ff */
[C---:B----4-:R-:W-:Y:S01]  /*5b70*/  @!P0 LOP3.LUT R51, R136.reuse, 0xffff0000, RZ, 0xc0, !PT ;  /* 0xffff000088338812 */ /* 0x050fe200078ec0ff */
[----:B------:R-:W-:Y:S01]  /*5b80*/  @!P0 IMAD.U32 R50, R136, 0x10000, RZ ;  /* 0x0001000088328824 */ /* 0x000fe200078e00ff */
[C---:B------:R-:W-:Y:S02]  /*5b90*/  @!P0 SHF.L.U32 R49, R137.reuse, 0x10, RZ ;  /* 0x0000001089318819 */ /* 0x040fe400000006ff */
[----:B------:R-:W-:Y:S01]  /*5ba0*/  @!P0 LOP3.LUT R48, R137, 0xffff0000, RZ, 0xc0, !PT ;  /* 0xffff000089308812 */ /* 0x000fe200078ec0ff */
[----:B------:R-:W-:Y:S01]  /*5bb0*/  @!P1 FADD.FTZ R50, -R50, -RZ ;  /* 0x800000ff32329221 */ /* 0x000fe20000010100 */
[----:B------:R-:W-:Y:S01]  /*5bc0*/  @!P0 SHF.L.U32 R38, R139, 0x10, RZ ;  /* 0x000000108b268819 */ /* 0x000fe200000006ff */
[----:B------:R-:W-:Y:S01]  /*5bd0*/  @!P1 FADD.FTZ R51, -R51, -RZ ;  /* 0x800000ff33339221 */ /* 0x000fe20000010100 */
[C---:B-----5:R-:W-:Y:S01]  /*5be0*/  @!P0 LOP3.LUT R46, R40.reuse, 0xffff0000, RZ, 0xc0, !PT ;  /* 0xffff0000282e8812 */ /* 0x060fe200078ec0ff */
[----:B------:R-:W-:Y:S01]  /*5bf0*/  @!P0 IMAD.U32 R47, R40, 0x10000, RZ ;  /* 0x00010000282f8824 */ /* 0x000fe200078e00ff */
[----:B------:R-:W-:Y:S01]  /*5c00*/  @!P0 SHF.L.U32 R44, R41, 0x10, RZ ;  /* 0x00000010292c8819 */ /* 0x000fe200000006ff */
[----:B------:R-:W-:Y:S01]  /*5c10*/  @!P1 FADD.FTZ R49, -R49, -RZ ;  /* 0x800000ff31319221 */ /* 0x000fe20000010100 */
[----:B------:R-:W-:Y:S01]  /*5c20*/  @!P0 LOP3.LUT R45, R41, 0xffff0000, RZ, 0xc0, !PT ;  /* 0xffff0000292d8812 */ /* 0x000fe200078ec0ff */
[----:B------:R-:W-:Y:S01]  /*5c30*/  @!P0 FMUL.FTZ R17, R47, R50 ;  /* 0x000000322f118220 */ /* 0x000fe20000410000 */
[----:B------:R-:W-:Y:S01]  /*5c40*/  @!P0 LOP3.LUT R40, R42, 0xffff0000, RZ, 0xc0, !PT ;  /* 0xffff00002a288812 */ /* 0x000fe200078ec0ff */
[----:B------:R-:W-:Y:S01]  /*5c50*/  @!P0 FMUL.FTZ R18, R46, R51 ;  /* 0x000000332e128220 */ /* 0x000fe20000410000 */
[C---:B------:R-:W-:Y:S01]  /*5c60*/  @!P0 SHF.L.U32 R39, R43.reuse, 0x10, RZ ;  /* 0x000000102b278819 */ /* 0x040fe200000006ff */
[----:B--2---:R-:W-:Y:S01]  /*5c70*/  @!P0 IMAD.U32 R53, R72, 0x10000, RZ ;  /* 0x0001000048358824 */ /* 0x004fe200078e00ff */
[----:B------:R-:W-:Y:S01]  /*5c80*/  @!P0 LOP3.LUT R37, R43, 0xffff0000, RZ, 0xc0, !PT ;  /* 0xffff00002b258812 */ /* 0x000fe200078ec0ff */
[----:B------:R-:W-:Y:S01]  /*5c90*/  @!P0 IMAD.U32 R41, R42, 0x10000, RZ ;  /* 0x000100002a298824 */ /* 0x000fe200078e00ff */
[C---:B------:R-:W-:Y:S01]  /*5ca0*/  @!P0 LOP3.LUT R43, R138.reuse, 0xffff0000, RZ, 0xc0, !PT ;  /* 0xffff00008a2b8812 */ /* 0x040fe200078ec0ff */
[----:B------:R-:W-:Y:S01]  /*5cb0*/  @!P0 IMAD.U32 R42, R138, 0x10000, RZ ;  /* 0x000100008a2a8824 */ /* 0x000fe200078e00ff */
[----:B------:R-:W-:Y:S01]  /*5cc0*/  @!P0 LOP3.LUT R36, R139, 0xffff0000, RZ, 0xc0, !PT ;  /* 0xffff00008b248812 */ /* 0x000fe200078ec0ff */
[----:B------:R-:W-:Y:S01]  /*5cd0*/  @!P0 FFMA.FTZ R17, R52, R53, R17 ;  /* 0x0000003534118223 */ /* 0x000fe20000010011 */
[----:B------:R-:W-:Y:S01]  /*5ce0*/  @!P0 LOP3.LUT R54, R72, 0xffff0000, RZ, 0xc0, !PT ;  /* 0xffff000048368812 */ /* 0x000fe200078ec0ff */
[----:B------:R-:W-:Y:S01]  /*5cf0*/  @!P1 FADD.FTZ R48, -R48, -RZ ;  /* 0x800000ff30309221 */ /* 0x000fe20000010100 */
[C---:B------:R-:W-:Y:S01]  /*5d00*/  @!P0 SHF.L.U32 R57, R73.reuse, 0x10, RZ ;  /* 0x0000001049398819 */ /* 0x040fe200000006ff */
[----:B------:R-:W-:Y:S01]  /*5d10*/  @!P1 FADD.FTZ R42, -R42, -RZ ;  /* 0x800000ff2a2a9221 */ /* 0x000fe20000010100 */
[----:B------:R-:W-:Y:S01]  /*5d20*/  @!P0 LOP3.LUT R58, R73, 0xffff0000, RZ, 0xc0, !PT ;  /* 0xffff0000493a8812 */ /* 0x000fe200078ec0ff */
        /* <DEDUP_REMOVED lines=9> */
[----:B------:R-:W-:Y:S01]  /*5dc0*/  @!P0 SHF.L.U32 R54, R71, 0x10, RZ ;  /* 0x0000001047368819 */ /* 0x000fe200000006ff */
[----:B------:R-:W-:Y:S01]  /*5dd0*/  @!P1 FADD.FTZ R36, -R36, -RZ ;  /* 0x800000ff24249221 */ /* 0x000fe20000010100 */
[----:B------:R-:W-:Y:S01]  /*5de0*/  @!P0 LOP3.LUT R62, R75, 0xffff0000, RZ, 0xc0, !PT ;  /* 0xffff00004b3e8812 */ /* 0x000fe200078ec0ff */
[----:B------:R-:W-:Y:S01]  /*5df0*/  @!P0 IMAD.U32 R52, R70, 0x10000, RZ ;  /* 0x0001000046348824 */ /* 0x000fe200078e00ff */
[----:B------:R-:W-:Y:S01]  /*5e00*/  @!P0 F2FP.BF16.F32.PACK_AB R132, R18, R17 ;  /* 0x000000111284823e */ /* 0x000fe200000010ff */
        /* <DEDUP_REMOVED lines=20> */
.L_x_2024:
[----:B-1-3--:R-:W-:Y:S05]  /*5f50*/  BSYNC.RECONVERGENT B0 ;  /* 0x0000000000007941 */ /* 0x00afea0003800200 */
.L_x_2023:
[----:B------:R-:W-:Y:S04]  /*5f60*/  BSSY.RECONVERGENT B0, `(.L_x_2025) ;  /* 0x0000102000007945 */ /* 0x000fe80003800200 */
[----:B------:R-:W-:Y:S05]  /*5f70*/  @!P6 BRA `(.L_x_2026) ;  /* 0x000000100000e947 */ /* 0x000fea0003800000 */
[C---:B------:R-:W-:Y:S02]  /*5f80*/  ISETP.GE.AND P0, PT, R28.reuse, R27, PT ;  /* 0x0000001b1c00720c */ /* 0x040fe40003f06270 */
[C---:B----4-:R-:W-:Y:S04]  /*5f90*/  LEA R14, P2, R117.reuse, R30, 0x1 ;  /* 0x0000001e750e7211 */ /* 0x050fe800078408ff */
[----:B------:R-:W-:Y:S05]  /*5fa0*/  LEA.HI.X R15, R117, R31, R115, 0x1, P2 ;  /* 0x0000001f750f7211 */ /* 0x000fea00010f0c73 */
[----:B------:R-:W3:Y:S02]  /*5fb0*/  LDG.E.128 R48, desc[UR6][R14.64] ;  /* 0x000000060e307981 */ /* 0x000ee4000c1e1d00 */
[-C--:B------:R-:W-:Y:S04]  /*5fc0*/  @!P0 ISETP.GE.U32.AND P1, PT, R28, R35.reuse, PT ;  /* 0x000000231c00820c */ /* 0x080fe80003f26070 */
[----:B------:R-:W-:Y:S02]  /*5fd0*/  @!P0 SEL R0, R34, RZ, P1 ;  /* 0x000000ff22008207 */ /* 0x000fe40000800000 */
[----:B------:R-:W-:Y:S02]  /*5fe0*/  @!P0 SEL R3, R124, RZ, P1 ;  /* 0x000000ff7c038207 */ /* 0x000fe40000800000 */
[----:B------:R-:W-:Y:S02]  /*5ff0*/  @!P0 IADD3 R5, P2, PT, R125, R0, RZ ;  /* 0x000000007d058210 */ /* 0x000fe40007f5e0ff */
[----:B------:R-:W-:Y:S03]  /*6000*/  @!P0 SEL R9, R35, R34, !P1 ;  /* 0x0000002223098207 */ /* 0x000fe60004800000 */
[----:B------:R-:W-:Y:S01]  /*6010*/  @!P0 IMAD.X R0, R114, 0x1, R3, P2 ;  /* 0x0000000172008824 */ /* 0x000fe200010e0603 */
[----:B------:R-:W-:Y:S01]  /*6020*/  ISETP.GE.U32.OR P2, PT, R28, R35, P0 ;  /* 0x000000231c00720c */ /* 0x000fe20000746470 */
[----:B------:R-:W-:Y:S02]  /*6030*/  @!P0 IMAD.SHL.U32 R3, R5, 0x2, RZ ;  /* 0x0000000205038824 */ /* 0x000fe400078e00ff */
[----:B------:R-:W-:Y:S01]  /*6040*/  @!P0 IMAD.WIDE R18, R9, 0x2, R14 ;  /* 0x0000000209128825 */ /* 0x000fe200078e020e */
[----:B------:R-:W-:Y:S02]  /*6050*/  @!P0 SHF.L.U64.HI R0, R5, 0x1, R0 ;  /* 0x0000000105008819 */ /* 0x000fe40000010200 */
[C---:B------:R-:W-:Y:S03]  /*6060*/  @!P0 IADD3 R6, P1, PT, R3.reuse, R104, RZ ;  /* 0x0000006803068210 */ /* 0x040fe60007f3e0ff */
[----:B------:R-:W4:Y:S01]  /*6070*/  @!P0 LDG.E.128 R16, desc[UR6][R18.64] ;  /* 0x0000000612108981 */ /* 0x000f22000c1e1d00 */
[C---:B------:R-:W-:Y:S02]  /*6080*/  @!P0 IADD3.X R7, PT, PT, R0.reuse, R105, RZ, P1, !PT ;  /* 0x0000006900078210 */ /* 0x040fe40000ffe4ff */
[----:B------:R-:W-:Y:S05]  /*6090*/  @!P0 IADD3 R38, P1, PT, R3, R106, RZ ;  /* 0x0000006a03268210 */ /* 0x000fea0007f3e0ff */
[----:B------:R-:W5:Y:S01]  /*60a0*/  @!P0 LDG.E.128 R4, desc[UR6][R6.64] ;  /* 0x0000000606048981 */ /* 0x000f62000c1e1d00 */
[----:B------:R-:W-:Y:S01]  /*60b0*/  @!P0 IMAD.X R39, R0, 0x1, R107, P1 ;  /* 0x0000000100278824 */ /* 0x000fe200008e066b */
[----:B------:R-:W-:Y:S06]  /*60c0*/  ISETP.GE.AND P1, PT, R26, R27, PT ;  /* 0x0000001b1a00720c */ /* 0x000fec0003f26270 */
[----:B------:R3:W2:Y:S02]  /*60d0*/  @!P0 LDG.E.128 R44, desc[UR6][R38.64] ;  /* 0x00000006262c8981 */ /* 0x0006a4000c1e1d00 */
[C---:B---3--:R-:W-:Y:S01]  /*60e0*/  @!P0 SHF.L.U32 R39, R48.reuse, 0x10, RZ ;  /* 0x0000001030278819 */ /* 0x048fe200000006ff */
[C---:B------:R-:W-:Y:S01]  /*60f0*/  @!P0 IMAD.U32 R40, R49.reuse, 0x10000, RZ ;  /* 0x0001000031288824 */ /* 0x040fe200078e00ff */
[----:B------:R-:W-:Y:S02]  /*6100*/  @!P0 LOP3.LUT R41, R48, 0xffff0000, RZ, 0xc0, !PT ;  /* 0xffff000030298812 */ /* 0x000fe400078ec0ff */
[----:B------:R-:W-:Y:S02]  /*6110*/  @!P0 LOP3.LUT R43, R49, 0xffff0000, RZ, 0xc0, !PT ;  /* 0xffff0000312b8812 */ /* 0x000fe400078ec0ff */
[C---:B----4-:R-:W-:Y:S01]  /*6120*/  @!P0 LOP3.LUT R9, R19.reuse, 0xffff0000, RZ, 0xc0, !PT ;  /* 0xffff000013098812 */ /* 0x050fe200078ec0ff */
[----:B------:R-:W-:Y:S01]  /*6130*/  @!P0 IMAD.U32 R11, R19, 0x10000, RZ ;  /* 0x00010000130b8824 */ /* 0x000fe200078e00ff */
[C---:B------:R-:W-:Y:S01]  /*6140*/  @!P0 LOP3.LUT R21, R16.reuse, 0xffff0000, RZ, 0xc0, !PT ;  /* 0xffff000010158812 */ /* 0x040fe200078ec0ff */
[----:B------:R-:W-:Y:S01]  /*6150*/  @!P0 IMAD.U32 R22, R16, 0x10000, RZ ;  /* 0x0001000010168824 */ /* 0x000fe200078e00ff */
[C---:B------:R-:W-:Y:S01]  /*6160*/  @!P0 SHF.L.U32 R16, R17.reuse, 0x10, RZ ;  /* 0x0000001011108819 */ /* 0x040fe200000006ff */
[----:B------:R-:W-:Y:S01]  /*6170*/  @!P0 IMAD.U32 R13, R18, 0x10000, RZ ;  /* 0x00010000120d8824 */ /* 0x000fe200078e00ff */
[----:B------:R-:W-:Y:S02]  /*6180*/  @!P0 LOP3.LUT R20, R17, 0xffff0000, RZ, 0xc0, !PT ;  /* 0xffff000011148812 */ /* 0x000fe400078ec0ff */
[C---:B-----5:R-:W-:Y:S01]  /*6190*/  @!P0 SHF.L.U32 R37, R4.reuse, 0x10, RZ ;  /* 0x0000001004258819 */ /* 0x060fe200000006ff */
[C---:B------:R-:W-:Y:S01]  /*61a0*/  @!P0 IMAD.U32 R23, R5.reuse, 0x10000, RZ ;  /* 0x0001000005178824 */ /* 0x040fe200078e00ff */
[----:B------:R-:W-:Y:S02]  /*61b0*/  @!P0 LOP3.LUT R24, R4, 0xffff0000, RZ, 0xc0, !PT ;  /* 0xffff000004188812 */ /* 0x000fe400078ec0ff */
[----:B------:R-:W-:Y:S01]  /*61c0*/  @!P0 LOP3.LUT R19, R5, 0xffff0000, RZ, 0xc0, !PT ;  /* 0xffff000005138812 */ /* 0x000fe200078ec0ff */
[----:B------:R-:W-:Y:S01]  /*61d0*/  @!P2 FADD.FTZ R37, -R37, -RZ ;  /* 0x800000ff2525a221 */ /* 0x000fe20000010100 */
[----:B------:R-:W-:Y:S01]  /*61e0*/  @!P0 LOP3.LUT R12, R18, 0xffff0000, RZ, 0xc0, !PT ;  /* 0xffff0000120c8812 */ /* 0x000fe200078ec0ff */
[----:B------:R-:W-:Y:S01]  /*61f0*/  @!P2 FADD.FTZ R24, -R24, -RZ ;  /* 0x800000ff1818a221 */ /* 0x000fe20000010100 */
[----:B--2---:R-:W-:Y:S01]  /*6200*/  @!P0 LOP3.LUT R38, R44, 0xffff0000, RZ, 0xc0, !PT ;  /* 0xffff00002c268812 */ /* 0x004fe200078ec0ff */
[----:B------:R-:W-:Y:S01]  /*6210*/  @!P2 FADD.FTZ R23, -R23, -RZ ;  /* 0x800000ff1717a221 */ /* 0x000fe20000010100 */
[----:B------:R-:W-:Y:S01]  /*6220*/  @!P0 LOP3.LUT R17, R6, 0xffff0000, RZ, 0xc0, !PT ;  /* 0xffff000006118812 */ /* 0x000fe200078ec0ff */
[----:B------:R-:W-:Y:S01]  /*6230*/  @!P2 FADD.FTZ R19, -R19, -RZ ;  /* 0x800000ff1313a221 */ /* 0x000fe20000010100 */
[C---:B------:R-:W-:Y:S01]  /*6240*/  @!P0 SHF.L.U32 R10, R7.reuse, 0x10, RZ ;  /* 0x00000010070a8819 */ /* 0x040fe200000006ff */
[----:B------:R-:W-:Y:S01]  /*6250*/  @!P0 FMUL.FTZ R0, R22, R37 ;  /* 0x0000002516008220 */ /* 0x000fe20000410000 */
[----:B------:R-:W-:Y:S01]  /*6260*/  @!P0 LOP3.LUT R8, R7, 0xffff0000, RZ, 0xc0, !PT ;  /* 0xffff000007088812 */ /* 0x000fe200078ec0ff */
[----:B------:R-:W-:Y:S01]  /*6270*/  @!P0 IMAD.U32 R36, R44, 0x10000, RZ ;  /* 0x000100002c248824 */ /* 0x000fe200078e00ff */
[----:B------:R-:W-:Y:S01]  /*6280*/  @!P0 LOP3.LUT R44, R45, 0xffff0000, RZ, 0xc0, !PT ;  /* 0xffff00002d2c8812 */ /* 0x000fe200078ec0ff */
[----:B------:R-:W-:Y:S01]  /*6290*/  @!P0 FMUL.FTZ R2, R21, R24 ;  /* 0x0000001815028220 */ /* 0x000fe20000410000 */
[----:B------:R-:W-:Y:S01]  /*62a0*/  @!P0 FMUL.FTZ R3, R16, R23 ;  /* 0x0000001710038220 */ /* 0x000fe20000410000 */
[----:B------:R-:W-:Y:S02]  /*62b0*/  @!P0 IMAD.U32 R42, R45, 0x10000, RZ ;  /* 0x000100002d2a8824 */ /* 0x000fe400078e00ff */
[----:B------:R-:W-:Y:S01]  /*62c0*/  @!P0 FMUL.FTZ R4, R20, R19 ;  /* 0x0000001314048220 */ /* 0x000fe20000410000 */
[----:B------:R-:W-:Y:S01]  /*62d0*/  @!P0 FFMA.FTZ R0, R39, R36, R0 ;  /* 0x0000002427008223 */ /* 0x000fe20000010000 */
[----:B------:R-:W-:Y:S01]  /*62e0*/  @!P0 LOP3.LUT R39, R46, 0xffff0000, RZ, 0xc0, !PT ;  /* 0xffff00002e278812 */ /* 0x000fe200078ec0ff */
[----:B------:R-:W-:Y:S02]  /*62f0*/  @!P0 IMAD.U32 R18, R6, 0x10000, RZ ;  /* 0x0001000006128824 */ /* 0x000fe400078e00ff */
[----:B------:R-:W-:Y:S01]  /*6300*/  @!P0 FFMA.FTZ R2, R41, R38, R2 ;  /* 0x0000002629028223 */ /* 0x000fe20000010002 */
[----:B------:R-:W-:Y:S01]  /*6310*/  @!P0 SHF.L.U32 R38, R46, 0x10, RZ ;  /* 0x000000102e268819 */ /* 0x000fe200000006ff */
[----:B------:R-:W-:Y:S01]  /*6320*/  @!P0 FFMA.FTZ R3, R40, R42, R3 ;  /* 0x0000002a28038223 */ /* 0x000fe20000010003 */
[----:B------:R-:W-:Y:S01]  /*6330*/  @!P0 LOP3.LUT R42, R47, 0xffff0000, RZ, 0xc0, !PT ;  /* 0xffff00002f2a8812 */ /* 0x000fe200078ec0ff */
[----:B------:R-:W-:Y:S01]  /*6340*/  @!P0 FFMA.FTZ R4, R43, R44, R4 ;  /* 0x0000002c2b048223 */ /* 0x000fe20000010004 */
[----:B------:R-:W-:Y:S01]  /*6350*/  @!P0 F2FP.BF16.F32.PACK_AB R2, R2, R0 ;  /* 0x000000000202823e */ /* 0x000fe200000010ff */
[----:B------:R-:W-:Y:S01]  /*6360*/  @!P2 FADD.FTZ R18, -R18, -RZ ;  /* 0x800000ff1212a221 */ /* 0x000fe20000010100 */
[----:B------:R-:W-:Y:S01]  /*6370*/  @!P0 LOP3.LUT R41, R51, 0xffff0000, RZ, 0xc0, !PT ;  /* 0xffff000033298812 */ /* 0x000fe200078ec0ff */
[----:B------:R-:W-:Y:S01]  /*6380*/  @!P2 FADD.FTZ R17, -R17, -RZ ;  /* 0x800000ff1111a221 */ /* 0x000fe20000010100 */
[----:B------:R-:W-:Y:S01]  /*6390*/  @!P0 F2FP.BF16.F32.PACK_AB R53, R4, R3 ;  /* 0x000000030435823e */ /* 0x000fe200000010ff */
[----:B------:R-:W-:Y:S01]  /*63a0*/  @!P2 FADD.FTZ R10, -R10, -RZ ;  /* 0x800000ff0a0aa221 */ /* 0x000fe20000010100 */
[----:B------:R-:W-:Y:S01]  /*63b0*/  @!P0 LOP3.LUT R3, R50, 0xffff0000, RZ, 0xc0, !PT ;  /* 0xffff000032038812 */ /* 0x000fe200078ec0ff */
[----:B------:R-:W-:Y:S01]  /*63c0*/  @!P2 FADD.FTZ R8, -R8, -RZ ;  /* 0x800000ff0808a221 */ /* 0x000fe20000010100 */
[----:B------:R-:W-:Y:S01]  /*63d0*/  @!P1 ISETP.GE.U32.AND P2, PT, R26, R35, PT ;  /* 0x000000231a00920c */ /* 0x000fe20003f46070 */
[----:B------:R-:W-:Y:S01]  /*63e0*/  @!P0 FMUL.FTZ R5, R13, R18 ;  /* 0x000000120d058220 */ /* 0x000fe20000410000 */
[----:B------:R-:W-:Y:S02]  /*63f0*/  @!P0 IMAD.U32 R36, R50, 0x10000, RZ ;  /* 0x0001000032248824 */ /* 0x000fe400078e00ff */
[----:B------:R-:W-:Y:S01]  /*6400*/  @!P0 FMUL.FTZ R6, R12, R17 ;  /* 0x000000110c068220 */ /* 0x000fe20000410000 */
[----:B------:R-:W-:Y:S01]  /*6410*/  @!P1 SEL R4, R34, RZ, P2 ;  /* 0x000000ff22049207 */ /* 0x000fe20001000000 */
[----:B------:R-:W-:Y:S01]  /*6420*/  @!P0 FMUL.FTZ R7, R11, R10 ;  /* 0x0000000a0b078220 */ /* 0x000fe20000410000 */
[----:B------:R-:W-:Y:S01]  /*6430*/  @!P1 SEL R43, R124, RZ, P2 ;  /* 0x000000ff7c2b9207 */ /* 0x000fe20001000000 */
[----:B------:R-:W-:Y:S01]  /*6440*/  @!P0 IMAD.U32 R40, R47, 0x10000, RZ ;  /* 0x000100002f288824 */ /* 0x000fe200078e00ff */
[----:B------:R-:W-:Y:S01]  /*6450*/  @!P1 IADD3 R4, P6, PT, R125, R4, RZ ;  /* 0x000000047d049210 */ /* 0x000fe20007fde0ff */
[----:B------:R-:W-:Y:S02]  /*6460*/  @!P0 IMAD.U32 R0, R51, 0x10000, RZ ;  /* 0x0001000033008824 */ /* 0x000fe400078e00ff */
[----:B------:R-:W-:Y:S01]  /*6470*/  @!P0 FMUL.FTZ R8, R9, R8 ;  /* 0x0000000809088220 */ /* 0x000fe20000410000 */
[----:B------:R-:W-:Y:S01]  /*6480*/  @!P0 FFMA.FTZ R5, R36, R38, R5 ;  /* 0x0000002624058223 */ /* 0x000fe20000010005 */
[----:B------:R-:W-:Y:S01]  /*6490*/  @!P1 IADD3.X R43, PT, PT, R114, R43, RZ, P6, !PT ;  /* 0x0000002b722b9210 */ /* 0x000fe200037fe4ff */
[----:B------:R-:W-:Y:S01]  /*64a0*/  @!P0 FFMA.FTZ R6, R3, R39, R6 ;  /* 0x0000002703068223 */ /* 0x000fe20000010006 */
[----:B------:R-:W-:Y:S01]  /*64b0*/  LEA R60, P6, R67, R100, 0x1 ;  /* 0x00000064433c7211 */ /* 0x000fe200078c08ff */
[----:B------:R-:W-:Y:S01]  /*64c0*/  @!P0 FFMA.FTZ R7, R0, R40, R7 ;  /* 0x0000002800078223 */ /* 0x000fe20000010007 */
[----:B------:R-:W-:Y:S01]  /*64d0*/  @!P1 SEL R3, R35, R34, !P2 ;  /* 0x0000002223039207 */ /* 0x000fe20005000000 */
[----:B------:R-:W-:Y:S01]  /*64e0*/  @!P0 FFMA.FTZ R8, R41, R42, R8 ;  /* 0x0000002a29088223 */ /* 0x000fe20000010008 */
[----:B------:R-:W-:Y:S01]  /*64f0*/  @!P0 F2FP.BF16.F32.PACK_AB R6, R6, R5 ;  /* 0x000000050606823e */ /* 0x000fe200000010ff */
[----:B------:R-:W-:Y:S01]  /*6500*/  @!P0 IMAD.MOV.U32 R49, RZ, RZ, R53 ;  /* 0x000000ffff318224 */ /* 0x000fe200078e0035 */
[----:B------:R-:W-:Y:S01]  /*6510*/  LEA.HI.X R61, R67, R101, R76, 0x1, P6 ;  /* 0x00000065433d7211 */ /* 0x000fe200030f0c4c */
[----:B------:R-:W-:Y:S01]  /*6520*/  @!P0 IMAD.MOV.U32 R48, RZ, RZ, R2 ;  /* 0x000000ffff308224 */ /* 0x000fe200078e0002 */
[----:B------:R-:W-:Y:S01]  /*6530*/  @!P0 F2FP.BF16.F32.PACK_AB R7, R8, R7 ;  /* 0x000000070807823e */ /* 0x000fe200000010ff */
[----:B------:R-:W-:Y:S01]  /*6540*/  @!P0 IMAD.MOV.U32 R50, RZ, RZ, R6 ;  /* 0x000000ffff328224 */ /* 0x000fe200078e0006 */
[C---:B------:R-:W-:Y:S02]  /*6550*/  @!P1 SHF.L.U32 R53, R4.reuse, 0x1, RZ ;  /* 0x0000000104359819 */ /* 0x040fe400000006ff */
[----:B------:R-:W-:Y:S01]  /*6560*/  @!P1 SHF.L.U64.HI R0, R4, 0x1, R43 ;  /* 0x0000000104009819 */ /* 0x000fe2000001022b */
[----:B------:R-:W-:Y:S01]  /*6570*/  @!P0 IMAD.MOV.U32 R51, RZ, RZ, R7 ;  /* 0x000000ffff338224 */ /* 0x000fe200078e0007 */
[----:B------:R-:W-:Y:S01]  /*6580*/  @!P1 IADD3 R40, P0, PT, R53, R104, RZ ;  /* 0x0000006835289210 */ /* 0x000fe20007f1e0ff */
[----:B------:R-:W-:Y:S03]  /*6590*/  @!P1 IMAD.WIDE R4, R3, 0x2, R14 ;  /* 0x0000000203049825 */ /* 0x000fe600078e020e */
[C---:B------:R-:W-:Y:S01]  /*65a0*/  @!P1 IADD3.X R41, PT, PT, R0.reuse, R105, RZ, P0, !PT ;  /* 0x0000006900299210 */ /* 0x040fe200007fe4ff */
[----:B------:R1:W-:Y:S01]  /*65b0*/  STG.E.128 desc[UR6][R60.64], R48 ;  /* 0x000000303c007986 */ /* 0x0003e2000c101d06 */
[----:B------:R-:W-:Y:S05]  /*65c0*/  @!P1 IADD3 R38, P0, PT, R53, R106, RZ ;  /* 0x0000006a35269210 */ /* 0x000fea0007f1e0ff */
[----:B------:R-:W-:Y:S01]  /*65d0*/  @!P1 IMAD.X R39, R0, 0x1, R107, P0 ;  /* 0x0000000100279824 */ /* 0x000fe200000e066b */
[----:B------:R-:W-:Y:S01]  /*65e0*/  ISETP.GE.U32.OR P0, PT, R26, R35, P1 ;  /* 0x000000231a00720c */ /* 0x000fe20000f06470 */
[----:B------:R-:W2:Y:S08]  /*65f0*/  @!P1 LDG.E.128 R4, desc[UR6][R4.64+0x80] ;  /* 0x0000800604049981 */ /* 0x000eb0000c1e1d00 */
[----:B------:R-:W3:Y:S08]  /*6600*/  @!P1 LDG.E.128 R40, desc[UR6][R40.64+0x80] ;  /* 0x0000800628289981 */ /* 0x000ef0000c1e1d00 */
[----:B------:R-:W4:Y:S08]  /*6610*/  @!P1 LDG.E.128 R56, desc[UR6][R38.64+0x80] ;  /* 0x0000800626389981 */ /* 0x000f30000c1e1d00 */
[----:B------:R-:W5:Y:S01]  /*6620*/  LDG.E.128 R52, desc[UR6][R14.64+0x80] ;  /* 0x000080060e347981 */ /* 0x000f62000c1e1d00 */
[C---:B--2---:R-:W-:Y:S01]  /*6630*/  @!P1 LOP3.LUT R9, R7.reuse, 0xffff0000, RZ, 0xc0, !PT ;  /* 0xffff000007099812 */ /* 0x044fe200078ec0ff */
[----:B------:R-:W-:Y:S01]  /*6640*/  @!P1 IMAD.U32 R10, R7, 0x10000, RZ ;  /* 0x00010000070a9824 */ /* 0x000fe200078e00ff */
[C---:B------:R-:W-:Y:S01]  /*6650*/  @!P1 LOP3.LUT R2, R4.reuse, 0xffff0000, RZ, 0xc0, !PT ;  /* 0xffff000004029812 */ /* 0x040fe200078ec0ff */
[----:B------:R-:W-:Y:S01]  /*6660*/  @!P1 IMAD.U32 R0, R4, 0x10000, RZ ;  /* 0x0001000004009824 */ /* 0x000fe200078e00ff */
[C---:B------:R-:W-:Y:S02]  /*6670*/  @!P1 SHF.L.U32 R3, R5.reuse, 0x10, RZ ;  /* 0x0000001005039819 */ /* 0x040fe400000006ff */
[----:B------:R-:W-:Y:S01]  /*6680*/  @!P1 LOP3.LUT R4, R5, 0xffff0000, RZ, 0xc0, !PT ;  /* 0xffff000005049812 */ /* 0x000fe200078ec0ff */
[----:B------:R-:W-:Y:S01]  /*6690*/  @!P1 IMAD.U32 R5, R6, 0x10000, RZ ;  /* 0x0001000006059824 */ /* 0x000fe200078e00ff */
[C---:B---3--:R-:W-:Y:S01]  /*66a0*/  @!P1 SHF.L.U32 R19, R40.reuse, 0x10, RZ ;  /* 0x0000001028139819 */ /* 0x048fe200000006ff */
[C---:B------:R-:W-:Y:S01]  /*66b0*/  @!P1 IMAD.U32 R16, R41.reuse, 0x10000, RZ ;  /* 0x0001000029109824 */ /* 0x040fe200078e00ff */
[----:B------:R-:W-:Y:S01]  /*66c0*/  @!P1 LOP3.LUT R17, R40, 0xffff0000, RZ, 0xc0, !PT ;  /* 0xffff000028119812 */ /* 0x000fe200078ec0ff */
[C---:B------:R-:W-:Y:S01]  /*66d0*/  @!P1 IMAD.U32 R12, R42.reuse, 0x10000, RZ ;  /* 0x000100002a0c9824 */ /* 0x040fe200078e00ff */
[----:B------:R-:W-:Y:S01]  /*66e0*/  @!P1 LOP3.LUT R13, R41, 0xffff0000, RZ, 0xc0, !PT ;  /* 0xffff0000290d9812 */ /* 0x000fe200078ec0ff */
[----:B------:R-:W-:Y:S01]  /*66f0*/  @!P0 FADD.FTZ R19, -R19, -RZ ;  /* 0x800000ff13138221 */ /* 0x000fe20000010100 */
[----:B------:R-:W-:Y:S01]  /*6700*/  @!P1 LOP3.LUT R11, R42, 0xffff0000, RZ, 0xc0, !PT ;  /* 0xffff00002a0b9812 */ /* 0x000fe200078ec0ff */
[----:B------:R-:W-:Y:S01]  /*6710*/  @!P0 FADD.FTZ R17, -R17, -RZ ;  /* 0x800000ff11118221 */ /* 0x000fe20000010100 */
[C---:B------:R-:W-:Y:S01]  /*6720*/  @!P1 SHF.L.U32 R7, R43.reuse, 0x10, RZ ;  /* 0x000000102b079819 */ /* 0x040fe200000006ff */
[----:B----4-:R-:W-:Y:S01]  /*6730*/  @!P1 IMAD.U32 R36, R56, 0x10000, RZ ;  /* 0x0001000038249824 */ /* 0x010fe200078e00ff */
[----:B------:R-:W-:Y:S01]  /*6740*/  @!P1 LOP3.LUT R8, R43, 0xffff0000, RZ, 0xc0, !PT ;  /* 0xffff00002b089812 */ /* 0x000fe200078ec0ff */
[----:B------:R-:W-:Y:S01]  /*6750*/  @!P0 FADD.FTZ R16, -R16, -RZ ;  /* 0x800000ff10108221 */ /* 0x000fe20000010100 */
[----:B------:R-:W-:Y:S01]  /*6760*/  @!P1 LOP3.LUT R38, R56, 0xffff0000, RZ, 0xc0, !PT ;  /* 0xffff000038269812 */ /* 0x000fe200078ec0ff */
[----:B------:R-:W-:Y:S01]  /*6770*/  @!P0 FADD.FTZ R13, -R13, -RZ ;  /* 0x800000ff0d0d8221 */ /* 0x000fe20000010100 */
[----:B------:R-:W-:Y:S01]  /*6780*/  @!P1 LOP3.LUT R44, R57, 0xffff0000, RZ, 0xc0, !PT ;  /* 0xffff0000392c9812 */ /* 0x000fe200078ec0ff */
[----:B------:R-:W-:Y:S01]  /*6790*/  @!P0 FADD.FTZ R12, -R12, -RZ ;  /* 0x800000ff0c0c8221 */ /* 0x000fe20000010100 */
[----:B-----5:R-:W-:Y:S01]  /*67a0*/  @!P1 LOP3.LUT R41, R52, 0xffff0000, RZ, 0xc0, !PT ;  /* 0xffff000034299812 */ /* 0x020fe200078ec0ff */
[----:B------:R-:W-:Y:S01]  /*67b0*/  @!P0 FADD.FTZ R11, -R11, -RZ ;  /* 0x800000ff0b0b8221 */ /* 0x000fe20000010100 */
[----:B------:R-:W-:Y:S01]  /*67c0*/  @!P1 SHF.L.U32 R40, R53, 0x10, RZ ;  /* 0x0000001035289819 */ /* 0x000fe200000006ff */
[----:B------:R-:W-:Y:S01]  /*67d0*/  @!P0 FADD.FTZ R7, -R7, -RZ ;  /* 0x800000ff07078221 */ /* 0x000fe20000010100 */
[----:B------:R-:W-:Y:S01]  /*67e0*/  @!P1 LOP3.LUT R43, R53, 0xffff0000, RZ, 0xc0, !PT ;  /* 0xffff0000352b9812 */ /* 0x000fe200078ec0ff */
[----:B------:R-:W-:Y:S01]  /*67f0*/  @!P0 FADD.FTZ R8, -R8, -RZ ;  /* 0x800000ff08088221 */ /* 0x000fe20000010100 */
[----:B------:R-:W-:Y:S01]  /*6800*/  ISETP.GE.AND P0, PT, R25, R27, PT ;  /* 0x0000001b1900720c */ /* 0x000fe20003f06270 */
[----:B------:R-:W-:Y:S01]  /*6810*/  @!P1 FMUL.FTZ R0, R0, R19 ;  /* 0x0000001300009220 */ /* 0x000fe20000410000 */
[----:B------:R-:W-:Y:S01]  /*6820*/  @!P1 SHF.L.U32 R45, R58, 0x10, RZ ;  /* 0x000000103a2d9819 */ /* 0x000fe200000006ff */
[----:B------:R-:W-:Y:S01]  /*6830*/  @!P1 IMAD.U32 R39, R52, 0x10000, RZ ;  /* 0x0001000034279824 */ /* 0x000fe200078e00ff */
[----:B------:R-:W-:Y:S01]  /*6840*/  @!P1 LOP3.LUT R6, R6, 0xffff0000, RZ, 0xc0, !PT ;  /* 0xffff000006069812 */ /* 0x000fe200078ec0ff */
[----:B------:R-:W-:Y:S01]  /*6850*/  @!P1 FMUL.FTZ R2, R2, R17 ;  /* 0x0000001102029220 */ /* 0x000fe20000410000 */
[----:B------:R-:W-:Y:S01]  /*6860*/  @!P1 LOP3.LUT R46, R58, 0xffff0000, RZ, 0xc0, !PT ;  /* 0xffff00003a2e9812 */ /* 0x000fe200078ec0ff */
[----:B------:R-:W-:Y:S01]  /*6870*/  @!P1 IMAD.U32 R42, R57, 0x10000, RZ ;  /* 0x00010000392a9824 */ /* 0x000fe200078e00ff */
[----:B-1----:R-:W-:Y:S01]  /*6880*/  @!P1 LOP3.LUT R48, R59, 0xffff0000, RZ, 0xc0, !PT ;  /* 0xffff00003b309812 */ /* 0x002fe200078ec0ff */
[----:B------:R-:W-:Y:S01]  /*6890*/  @!P1 FMUL.FTZ R3, R3, R16 ;  /* 0x0000001003039220 */ /* 0x000fe20000410000 */
[----:B------:R-:W-:Y:S02]  /*68a0*/  @!P1 IMAD.U32 R47, R59, 0x10000, RZ ;  /* 0x000100003b2f9824 */ /* 0x000fe400078e00ff */
[----:B------:R-:W-:Y:S01]  /*68b0*/  @!P1 FFMA.FTZ R0, R39, R36, R0 ;  /* 0x0000002427009223 */ /* 0x000fe20000010000 */
[----:B------:R-:W-:Y:S01]  /*68c0*/  @!P1 LOP3.LUT R39, R54, 0xffff0000, RZ, 0xc0, !PT ;  /* 0xffff000036279812 */ /* 0x000fe200078ec0ff */
[----:B------:R-:W-:Y:S01]  /*68d0*/  @!P1 FFMA.FTZ R2, R41, R38, R2 ;  /* 0x0000002629029223 */ /* 0x000fe20000010002 */
[----:B------:R-:W-:Y:S01]  /*68e0*/  @!P0 ISETP.GE.U32.AND P2, PT, R25, R35, PT ;  /* 0x000000231900820c */ /* 0x000fe20003f46070 */
[----:B------:R-:W-:Y:S01]  /*68f0*/  @!P1 FFMA.FTZ R3, R40, R42, R3 ;  /* 0x0000002a28039223 */ /* 0x000fe20000010003 */
[----:B------:R-:W-:Y:S01]  /*6900*/  @!P1 FMUL.FTZ R4, R4, R13 ;  /* 0x0000000d04049220 */ /* 0x000fe20000410000 */
[----:B------:R-:W-:Y:S01]  /*6910*/  @!P1 FMUL.FTZ R5, R5, R12 ;  /* 0x0000000c05059220 */ /* 0x000fe20000410000 */
[----:B------:R-:W-:Y:S01]  /*6920*/  @!P0 SEL R40, R34, RZ, P2 ;  /* 0x000000ff22288207 */ /* 0x000fe20001000000 */
[----:B------:R-:W-:Y:S01]  /*6930*/  @!P1 IMAD.U32 R36, R54, 0x10000, RZ ;  /* 0x0001000036249824 */ /* 0x000fe200078e00ff */
[----:B------:R-:W-:Y:S01]  /*6940*/  @!P0 SEL R41, R124, RZ, P2 ;  /* 0x000000ff7c298207 */ /* 0x000fe20001000000 */
[----:B------:R-:W-:Y:S01]  /*6950*/  @!P1 FFMA.FTZ R4, R43, R44, R4 ;  /* 0x0000002c2b049223 */ /* 0x000fe20000010004 */
[----:B------:R-:W-:Y:S01]  /*6960*/  @!P0 IADD3 R57, P6, PT, R125, R40, RZ ;  /* 0x000000287d398210 */ /* 0x000fe20007fde0ff */
[----:B------:R-:W-:Y:S01]  /*6970*/  @!P1 FFMA.FTZ R5, R36, R45, R5 ;  /* 0x0000002d24059223 */ /* 0x000fe20000010005 */
[----:B------:R-:W-:Y:S01]  /*6980*/  @!P1 F2FP.BF16.F32.PACK_AB R0, R2, R0 ;  /* 0x000000000200923e */ /* 0x000fe200000010ff */
[----:B------:R-:W-:Y:S01]  /*6990*/  @!P1 FMUL.FTZ R6, R6, R11 ;  /* 0x0000000b06069220 */ /* 0x000fe20000410000 */
[----:B------:R-:W-:Y:S01]  /*69a0*/  @!P0 IADD3.X R36, PT, PT, R114, R41, RZ, P6, !PT ;  /* 0x0000002972248210 */ /* 0x000fe200037fe4ff */
[----:B------:R-:W-:Y:S01]  /*69b0*/  @!P1 FMUL.FTZ R7, R10, R7 ;  /* 0x000000070a079220 */ /* 0x000fe20000410000 */
[C---:B------:R-:W-:Y:S01]  /*69c0*/  @!P1 LOP3.LUT R41, R55.reuse, 0xffff0000, RZ, 0xc0, !PT ;  /* 0xffff000037299812 */ /* 0x040fe200078ec0ff */
[----:B------:R-:W-:Y:S01]  /*69d0*/  @!P1 IMAD.U32 R38, R55, 0x10000, RZ ;  /* 0x0001000037269824 */ /* 0x000fe200078e00ff */
[----:B------:R-:W-:Y:S01]  /*69e0*/  @!P1 F2FP.BF16.F32.PACK_AB R3, R4, R3 ;  /* 0x000000030403923e */ /* 0x000fe200000010ff */
[----:B------:R-:W-:Y:S01]  /*69f0*/  @!P1 FMUL.FTZ R8, R9, R8 ;  /* 0x0000000809089220 */ /* 0x000fe20000410000 */
[----:B------:R-:W-:Y:S01]  /*6a00*/  @!P0 SHF.L.U64.HI R36, R57, 0x1, R36 ;  /* 0x0000000139248819 */ /* 0x000fe20000010224 */
[----:B------:R-:W-:Y:S01]  /*6a10*/  @!P1 FFMA.FTZ R6, R39, R46, R6 ;  /* 0x0000002e27069223 */ /* 0x000fe20000010006 */
[----:B------:R-:W-:Y:S01]  /*6a20*/  @!P1 MOV R52, R0 ;  /* 0x0000000000349202 */ /* 0x000fe20000000f00 */
[----:B------:R-:W-:Y:S01]  /*6a30*/  @!P1 FFMA.FTZ R7, R38, R47, R7 ;  /* 0x0000002f26079223 */ /* 0x000fe20000010007 */
[----:B------:R-:W-:Y:S01]  /*6a40*/  @!P1 FFMA.FTZ R8, R41, R48, R8 ;  /* 0x0000003029089223 */ /* 0x000fe20000010008 */
[----:B------:R-:W-:Y:S01]  /*6a50*/  @!P0 IMAD.SHL.U32 R57, R57, 0x2, RZ ;  /* 0x0000000239398824 */ /* 0x000fe200078e00ff */
[----:B------:R-:W-:Y:S01]  /*6a60*/  @!P1 F2FP.BF16.F32.PACK_AB R6, R6, R5 ;  /* 0x000000050606923e */ /* 0x000fe200000010ff */
[----:B------:R-:W-:Y:S01]  /*6a70*/  @!P1 IMAD.MOV.U32 R53, RZ, RZ, R3 ;  /* 0x000000ffff359224 */ /* 0x000fe200078e0003 */
[----:B------:R-:W-:Y:S02]  /*6a80*/  @!P0 SEL R3, R35, R34, !P2 ;  /* 0x0000002223038207 */ /* 0x000fe40005000000 */
[----:B------:R-:W-:Y:S02]  /*6a90*/  @!P1 F2FP.BF16.F32.PACK_AB R7, R8, R7 ;  /* 0x000000070807923e */ /* 0x000fe400000010ff */
[----:B------:R-:W-:Y:S01]  /*6aa0*/  @!P1 MOV R54, R6 ;  /* 0x0000000600369202 */ /* 0x000fe20000000f00 */
[----:B------:R-:W-:Y:S01]  /*6ab0*/  @!P0 IMAD.WIDE R4, R3, 0x2, R14 ;  /* 0x0000000203048825 */ /* 0x000fe200078e020e */
[C---:B------:R-:W-:Y:S03]  /*6ac0*/  @!P0 IADD3 R40, P6, PT, R57.reuse, R104, RZ ;  /* 0x0000006839288210 */ /* 0x040fe60007fde0ff */
[----:B------:R-:W-:Y:S01]  /*6ad0*/  @!P1 IMAD.MOV.U32 R55, RZ, RZ, R7 ;  /* 0x000000ffff379224 */ /* 0x000fe200078e0007 */
[----:B------:R-:W-:Y:S01]  /*6ae0*/  @!P0 IADD3 R38, P1, PT, R57, R106, RZ ;  /* 0x0000006a39268210 */ /* 0x000fe20007f3e0ff */
[C---:B------:R-:W-:Y:S03]  /*6af0*/  @!P0 IMAD.X R41, R36.reuse, 0x1, R105, P6 ;  /* 0x0000000124298824 */ /* 0x040fe600030e0669 */
[----:B------:R-:W-:Y:S01]  /*6b00*/  @!P0 IADD3.X R39, PT, PT, R36, R107, RZ, P1, !PT ;  /* 0x0000006b24278210 */ /* 0x000fe20000ffe4ff */
[----:B------:R1:W-:Y:S01]  /*6b10*/  STG.E.128 desc[UR6][R60.64+0x80], R52 ;  /* 0x000080343c007986 */ /* 0x0003e2000c101d06 */
[----:B------:R-:W-:Y:S07]  /*6b20*/  ISETP.GE.U32.OR P1, PT, R25, R35, P0 ;  /* 0x000000231900720c */ /* 0x000fee0000726470 */
[----:B------:R-:W2:Y:S08]  /*6b30*/  @!P0 LDG.E.128 R40, desc[UR6][R40.64+0x100] ;  /* 0x0001000628288981 */ /* 0x000eb0000c1e1d00 */
[----:B------:R-:W3:Y:S08]  /*6b40*/  @!P0 LDG.E.128 R4, desc[UR6][R4.64+0x100] ;  /* 0x0001000604048981 */ /* 0x000ef0000c1e1d00 */
[----:B------:R-:W4:Y:S08]  /*6b50*/  @!P0 LDG.E.128 R44, desc[UR6][R38.64+0x100] ;  /* 0x00010006262c8981 */ /* 0x000f30000c1e1d00 */
[----:B------:R-:W5:Y:S01]  /*6b60*/  LDG.E.128 R56, desc[UR6][R14.64+0x100] ;  /* 0x000100060e387981 */ /* 0x000f62000c1e1d00 */
[C---:B--2---:R-:W-:Y:S01]  /*6b70*/  @!P0 LOP3.LUT R2, R40.reuse, 0xffff0000, RZ, 0xc0, !PT ;  /* 0xffff000028028812 */ /* 0x044fe200078ec0ff */
[----:B------:R-:W-:Y:S01]  /*6b80*/  @!P0 IMAD.U32 R0, R40, 0x10000, RZ ;  /* 0x0001000028008824 */ /* 0x000fe200078e00ff */
[C---:B------:R-:W-:Y:S01]  /*6b90*/  @!P0 SHF.L.U32 R3, R41.reuse, 0x10, RZ ;  /* 0x0000001029038819 */ /* 0x040fe200000006ff */
[----:B------:R-:W-:Y:S01]  /*6ba0*/  @!P0 IMAD.U32 R11, R42, 0x10000, RZ ;  /* 0x000100002a0b8824 */ /* 0x000fe200078e00ff */
[----:B------:R-:W-:Y:S01]  /*6bb0*/  @!P0 LOP3.LUT R13, R41, 0xffff0000, RZ, 0xc0, !PT ;  /* 0xffff0000290d8812 */ /* 0x000fe200078ec0ff */
[----:B------:R-:W-:Y:S01]  /*6bc0*/  @!P1 FADD.FTZ R0, -R0, -RZ ;  /* 0x800000ff00009221 */ /* 0x000fe20000010100 */
[----:B------:R-:W-:Y:S01]  /*6bd0*/  @!P0 LOP3.LUT R10, R42, 0xffff0000, RZ, 0xc0, !PT ;  /* 0xffff00002a0a8812 */ /* 0x000fe200078ec0ff */
[----:B------:R-:W-:Y:S01]  /*6be0*/  @!P1 FADD.FTZ R2, -R2, -RZ ;  /* 0x800000ff02029221 */ /* 0x000fe20000010100 */
[C---:B---3--:R-:W-:Y:S01]  /*6bf0*/  @!P0 LOP3.LUT R19, R4.reuse, 0xffff0000, RZ, 0xc0, !PT ;  /* 0xffff000004138812 */ /* 0x048fe200078ec0ff */
[----:B------:R-:W-:Y:S01]  /*6c00*/  @!P0 IMAD.U32 R21, R4, 0x10000, RZ ;  /* 0x0001000004158824 */ /* 0x000fe200078e00ff */
[----:B------:R-:W-:Y:S01]  /*6c10*/  @!P0 SHF.L.U32 R9, R43, 0x10, RZ ;  /* 0x000000102b098819 */ /* 0x000fe200000006ff */
[----:B------:R-:W-:Y:S01]  /*6c20*/  @!P1 FADD.FTZ R3, -R3, -RZ ;  /* 0x800000ff03039221 */ /* 0x000fe20000010100 */
[----:B------:R-:W-:Y:S01]  /*6c30*/  @!P0 SHF.L.U32 R4, R5, 0x10, RZ ;  /* 0x0000001005048819 */ /* 0x000fe200000006ff */
[----:B------:R-:W-:Y:S01]  /*6c40*/  @!P0 FMUL.FTZ R0, R21, R0 ;  /* 0x0000000015008220 */ /* 0x000fe20000410000 */
[----:B------:R-:W-:Y:S01]  /*6c50*/  @!P0 LOP3.LUT R8, R43, 0xffff0000, RZ, 0xc0, !PT ;  /* 0xffff00002b088812 */ /* 0x000fe200078ec0ff */
[----:B------:R-:W-:Y:S01]  /*6c60*/  @!P0 FMUL.FTZ R2, R19, R2 ;  /* 0x0000000213028220 */ /* 0x000fe20000410000 */
[----:B------:R-:W-:Y:S01]  /*6c70*/  @!P0 LOP3.LUT R16, R5, 0xffff0000, RZ, 0xc0, !PT ;  /* 0xffff000005108812 */ /* 0x000fe200078ec0ff */
[C---:B----4-:R-:W-:Y:S01]  /*6c80*/  @!P0 IMAD.U32 R36, R44.reuse, 0x10000, RZ ;  /* 0x000100002c248824 */ /* 0x050fe200078e00ff */
[----:B------:R-:W-:Y:S01]  /*6c90*/  @!P0 LOP3.LUT R38, R44, 0xffff0000, RZ, 0xc0, !PT ;  /* 0xffff00002c268812 */ /* 0x000fe200078ec0ff */
[----:B------:R-:W-:Y:S01]  /*6ca0*/  @!P0 FMUL.FTZ R3, R4, R3 ;  /* 0x0000000304038220 */ /* 0x000fe20000410000 */
[----:B------:R-:W-:Y:S01]  /*6cb0*/  @!P0 LOP3.LUT R17, R6, 0xffff0000, RZ, 0xc0, !PT ;  /* 0xffff000006118812 */ /* 0x000fe200078ec0ff */
[----:B------:R-:W-:Y:S01]  /*6cc0*/  @!P0 IMAD.U32 R44, R46, 0x10000, RZ ;  /* 0x000100002e2c8824 */ /* 0x000fe200078e00ff */
[----:B------:R-:W-:Y:S01]  /*6cd0*/  @!P0 SHF.L.U32 R12, R7, 0x10, RZ ;  /* 0x00000010070c8819 */ /* 0x000fe200000006ff */
[----:B------:R-:W-:Y:S01]  /*6ce0*/  @!P1 FADD.FTZ R13, -R13, -RZ ;  /* 0x800000ff0d0d9221 */ /* 0x000fe20000010100 */
[C---:B-----5:R-:W-:Y:S01]  /*6cf0*/  @!P0 LOP3.LUT R41, R56.reuse, 0xffff0000, RZ, 0xc0, !PT ;  /* 0xffff000038298812 */ /* 0x060fe200078ec0ff */
[----:B------:R-:W-:Y:S01]  /*6d00*/  @!P0 IMAD.U32 R39, R56, 0x10000, RZ ;  /* 0x0001000038278824 */ /* 0x000fe200078e00ff */
[----:B------:R-:W-:Y:S01]  /*6d10*/  @!P0 SHF.L.U32 R42, R45, 0x10, RZ ;  /* 0x000000102d2a8819 */ /* 0x000fe200000006ff */
[----:B------:R-:W-:Y:S01]  /*6d20*/  @!P0 IMAD.U32 R14, R6, 0x10000, RZ ;  /* 0x00010000060e8824 */ /* 0x000fe200078e00ff */
[----:B------:R-:W-:Y:S01]  /*6d30*/  @!P0 SHF.L.U32 R40, R57, 0x10, RZ ;  /* 0x0000001039288819 */ /* 0x000fe200000006ff */
[----:B------:R-:W-:Y:S01]  /*6d40*/  @!P1 FADD.FTZ R11, -R11, -RZ ;  /* 0x800000ff0b0b9221 */ /* 0x000fe20000010100 */
[----:B------:R-:W-:Y:S01]  /*6d50*/  @!P0 LOP3.LUT R15, R7, 0xffff0000, RZ, 0xc0, !PT ;  /* 0xffff0000070f8812 */ /* 0x000fe200078ec0ff */
[----:B------:R-:W-:Y:S01]  /*6d60*/  @!P0 FFMA.FTZ R0, R39, R36, R0 ;  /* 0x0000002427008223 */ /* 0x000fe20000010000 */
[----:B------:R-:W-:Y:S01]  /*6d70*/  @!P0 LOP3.LUT R43, R45, 0xffff0000, RZ, 0xc0, !PT ;  /* 0xffff00002d2b8812 */ /* 0x000fe200078ec0ff */
[----:B------:R-:W-:Y:S01]  /*6d80*/  @!P1 FADD.FTZ R10, -R10, -RZ ;  /* 0x800000ff0a0a9221 */ /* 0x000fe20000010100 */
        /* <DEDUP_REMOVED lines=9> */
[----:B------:R-:W-:Y:S01]  /*6e20*/  @!P0 IMAD.U32 R36, R58, 0x10000, RZ ;  /* 0x000100003a248824 */ /* 0x000fe200078e00ff */
[C---:B------:R-:W-:Y:S01]  /*6e30*/  @!P0 SHF.L.U32 R38, R59.reuse, 0x10, RZ ;  /* 0x000000103b268819 */ /* 0x040fe200000006ff */
[----:B------:R-:W-:Y:S01]  /*6e40*/  @!P0 FMUL.FTZ R5, R14, R11 ;  /* 0x0000000b0e058220 */ /* 0x000fe20000410000 */
[----:B------:R-:W-:Y:S01]  /*6e50*/  @!P0 LOP3.LUT R47, R59, 0xffff0000, RZ, 0xc0, !PT ;  /* 0xffff00003b2f8812 */ /* 0x000fe200078ec0ff */
[----:B------:R-:W-:Y:S01]  /*6e60*/  @!P0 FMUL.FTZ R6, R17, R10 ;  /* 0x0000000a11068220 */ /* 0x000fe20000410000 */
[----:B------:R-:W-:Y:S01]  /*6e70*/  @!P0 F2FP.BF16.F32.PACK_AB R0, R2, R0 ;  /* 0x000000000200823e */ /* 0x000fe200000010ff */
[----:B------:R-:W-:Y:S01]  /*6e80*/  @!P0 FFMA.FTZ R3, R40, R42, R3 ;  /* 0x0000002a28038223 */ /* 0x000fe20000010003 */
        /* <DEDUP_REMOVED lines=15> */
.L_x_2026:
[----:B------:R-:W-:Y:S05]  /*6f80*/  BSYNC.RECONVERGENT B0 ;  /* 0x0000000000007941 */ /* 0x000fea0003800200 */
.L_x_2025:
[----:B------:R-:W-:Y:S04]  /*6f90*/  BSSY.RECONVERGENT B0, `(.L_x_2027) ;  /* 0x0000105000007945 */ /* 0x000fe80003800200 */
[----:B------:R-:W-:Y:S05]  /*6fa0*/  @!P5 BRA `(.L_x_2028) ;  /* 0x00000010000cd947 */ /* 0x000fea0003800000 */
[C---:B------:R-:W-:Y:S01]  /*6fb0*/  ISETP.GE.AND P0, PT, R28.reuse, R27, PT ;  /* 0x0000001b1c00720c */ /* 0x040fe20003f06270 */
[----:B------:R-:W3:Y:S11]  /*6fc0*/  LDC.64 R2, c[0x0][0x4a8] ;  /* 0x00012a00ff027b82 */ /* 0x000ef60000000a00 */
[----:B------:R-:W-:Y:S01]  /*6fd0*/  @!UPT UIADD3 URZ, UPT, UPT, URZ, URZ, URZ ;  /* 0x000000fffffff290 */ /* 0x000fe2000fffe0ff */
[----:B------:R-:W-:Y:S04]  /*6fe0*/  @!P0 ISETP.GE.U32.AND P1, PT, R28, R35, PT ;  /* 0x000000231c00820c */ /* 0x000fe80003f26070 */
[----:B----4-:R-:W-:Y:S02]  /*6ff0*/  @!P0 SEL R7, R34, RZ, P1 ;  /* 0x000000ff22078207 */ /* 0x010fe40000800000 */
[----:B------:R-:W-:Y:S02]  /*7000*/  @!P0 SEL R9, R124, RZ, P1 ;  /* 0x000000ff7c098207 */ /* 0x000fe40000800000 */
[C---:B---3--:R-:W-:Y:S04]  /*7010*/  LEA R14, P2, R2.reuse, R30, 0x6 ;  /* 0x0000001e020e7211 */ /* 0x048fe800078430ff */
[----:B------:R-:W-:Y:S02]  /*7020*/  LEA.HI.X R15, R2, R31, R3, 0x6, P2 ;  /* 0x0000001f020f7211 */ /* 0x000fe400010f3403 */
[----:B------:R-:W-:Y:S02]  /*7030*/  @!P0 IADD3 R7, P2, PT, R118, R7, RZ ;  /* 0x0000000776078210 */ /* 0x000fe40007f5e0ff */
[----:B------:R-:W-:Y:S01]  /*7040*/  @!P0 SEL R3, R35, R34, !P1 ;  /* 0x0000002223038207 */ /* 0x000fe20004800000 */
[----:B------:R-:W3:Y:S02]  /*7050*/  LDG.E.128 R20, desc[UR6][R14.64] ;  /* 0x000000060e147981 */ /* 0x000ee4000c1e1d00 */
[----:B------:R-:W-:Y:S02]  /*7060*/  @!P0 IMAD.X R0, R112, 0x1, R9, P2 ;  /* 0x0000000170008824 */ /* 0x000fe400010e0609 */
        /* <DEDUP_REMOVED lines=9> */
[----:B------:R-:W-:Y:S06]  /*7100*/  ISETP.GE.U32.OR P1, PT, R28, R35, P0 ;  /* 0x000000231c00720c */ /* 0x000fec0000726470 */
[----:B------:R2:W3:Y:S01]  /*7110*/  @!P0 LDG.E.128 R36, desc[UR6][R12.64] ;  /* 0x000000060c248981 */ /* 0x0004e2000c1e1d00 */
[C---:B----4-:R-:W-:Y:S01]  /*7120*/  @!P0 LOP3.LUT R9, R7.reuse, 0xffff0000, RZ, 0xc0, !PT ;  /* 0xffff000007098812 */ /* 0x050fe200078ec0ff */
[----:B------:R-:W-:Y:S01]  /*7130*/  @!P0 IMAD.U32 R10, R7, 0x10000, RZ ;  /* 0x00010000070a8824 */ /* 0x000fe200078e00ff */
[C---:B------:R-:W-:Y:S01]  /*7140*/  @!P0 LOP3.LUT R2, R4.reuse, 0xffff0000, RZ, 0xc0, !PT ;  /* 0xffff000004028812 */ /* 0x040fe200078ec0ff */
[----:B------:R-:W-:Y:S01]  /*7150*/  @!P0 IMAD.U32 R0, R4, 0x10000, RZ ;  /* 0x0001000004008824 */ /* 0x000fe200078e00ff */
[C---:B------:R-:W-:Y:S02]  /*7160*/  @!P0 SHF.L.U32 R3, R5.reuse, 0x10, RZ ;  /* 0x0000001005038819 */ /* 0x040fe400000006ff */
[----:B------:R-:W-:Y:S01]  /*7170*/  @!P0 LOP3.LUT R4, R5, 0xffff0000, RZ, 0xc0, !PT ;  /* 0xffff000005048812 */ /* 0x000fe200078ec0ff */
[----:B------:R-:W-:Y:S01]  /*7180*/  @!P0 IMAD.U32 R5, R6, 0x10000, RZ ;  /* 0x0001000006058824 */ /* 0x000fe200078e00ff */
[C---:B-----5:R-:W-:Y:S01]  /*7190*/  @!P0 LOP3.LUT R11, R42.reuse, 0xffff0000, RZ, 0xc0, !PT ;  /* 0xffff00002a0b8812 */ /* 0x060fe200078ec0ff */
[----:B------:R-:W-:Y:S01]  /*71a0*/  @!P0 IMAD.U32 R16, R41, 0x10000, RZ ;  /* 0x0001000029108824 */ /* 0x000fe200078e00ff */
[----:B------:R-:W-:Y:S01]  /*71b0*/  @!P0 SHF.L.U32 R7, R43, 0x10, RZ ;  /* 0x000000102b078819 */ /* 0x000fe200000006ff */
[----:B--2---:R-:W-:Y:S01]  /*71c0*/  @!P0 IMAD.U32 R12, R42, 0x10000, RZ ;  /* 0x000100002a0c8824 */ /* 0x004fe200078e00ff */
[----:B------:R-:W-:Y:S01]  /*71d0*/  @!P0 SHF.L.U32 R19, R40, 0x10, RZ ;  /* 0x0000001028138819 */ /* 0x000fe200000006ff */
[----:B------:R-:W-:Y:S01]  /*71e0*/  @!P1 FADD.FTZ R11, -R11, -RZ ;  /* 0x800000ff0b0b9221 */ /* 0x000fe20000010100 */
[----:B------:R-:W-:Y:S01]  /*71f0*/  @!P0 LOP3.LUT R8, R43, 0xffff0000, RZ, 0xc0, !PT ;  /* 0xffff00002b088812 */ /* 0x000fe200078ec0ff */
[----:B------:R-:W-:Y:S01]  /*7200*/  @!P1 FADD.FTZ R7, -R7, -RZ ;  /* 0x800000ff07079221 */ /* 0x000fe20000010100 */
[----:B------:R-:W-:Y:S01]  /*7210*/  @!P0 LOP3.LUT R13, R41, 0xffff0000, RZ, 0xc0, !PT ;  /* 0xffff0000290d8812 */ /* 0x000fe200078ec0ff */
[----:B------:R-:W-:Y:S01]  /*7220*/  @!P1 FADD.FTZ R19, -R19, -RZ ;  /* 0x800000ff13139221 */ /* 0x000fe20000010100 */
[----:B------:R-:W-:Y:S01]  /*7230*/  @!P0 LOP3.LUT R6, R6, 0xffff0000, RZ, 0xc0, !PT ;  /* 0xffff000006068812 */ /* 0x000fe200078ec0ff */
[----:B------:R-:W-:Y:S01]  /*7240*/  @!P1 FADD.FTZ R16, -R16, -RZ ;  /* 0x800000ff10109221 */ /* 0x000fe20000010100 */
[----:B------:R-:W-:Y:S01]  /*7250*/  @!P0 LOP3.LUT R17, R40, 0xffff0000, RZ, 0xc0, !PT ;  /* 0xffff000028118812 */ /* 0x000fe200078ec0ff */
[----:B------:R-:W-:Y:S01]  /*7260*/  @!P1 FADD.FTZ R12, -R12, -RZ ;  /* 0x800000ff0c0c9221 */ /* 0x000fe20000010100 */
[----:B---3--:R-:W-:Y:S01]  /*7270*/  @!P0 SHF.L.U32 R18, R39, 0x10, RZ ;  /* 0x0000001027128819 */ /* 0x008fe200000006ff */
        /* <DEDUP_REMOVED lines=8> */
[----:B------:R-:W-:Y:S01]  /*7300*/  @!P0 LOP3.LUT R19, R39, 0xffff0000, RZ, 0xc0, !PT ;  /* 0xffff000027138812 */ /* 0x000fe200078ec0ff */
[----:B------:R-:W-:Y:S02]  /*7310*/  @!P0 IMAD.U32 R11, R20, 0x10000, RZ ;  /* 0x00010000140b8824 */ /* 0x000fe400078e00ff */
[----:B------:R-:W-:Y:S01]  /*7320*/  @!P0 FMUL.FTZ R3, R3, R16 ;  /* 0x0000001003038220 */ /* 0x000fe20000410000 */
[----:B------:R-:W-:Y:S01]  /*7330*/  @!P0 LOP3.LUT R16, R37, 0xffff0000, RZ, 0xc0, !PT ;  /* 0xffff000025108812 */ /* 0x000fe200078ec0ff */
[----:B------:R-:W-:Y:S01]  /*7340*/  @!P0 FMUL.FTZ R5, R5, R12 ;  /* 0x0000000c05058220 */ /* 0x000fe20000410000 */
[----:B------:R-:W-:Y:S01]  /*7350*/  @!P0 LOP3.LUT R12, R36, 0xffff0000, RZ, 0xc0, !PT ;  /* 0xffff0000240c8812 */ /* 0x000fe200078ec0ff */
[----:B------:R-:W-:Y:S01]  /*7360*/  @!P0 FMUL.FTZ R8, R9, R8 ;  /* 0x0000000809088220 */ /* 0x000fe20000410000 */
[----:B------:R-:W-:Y:S01]  /*7370*/  @!P0 SHF.L.U32 R9, R37, 0x10, RZ ;  /* 0x0000001025098819 */ /* 0x000fe200000006ff */
[----:B------:R-:W-:Y:S01]  /*7380*/  @!P0 FMUL.FTZ R4, R4, R13 ;  /* 0x0000000d04048220 */ /* 0x000fe20000410000 */
[----:B------:R-:W-:Y:S01]  /*7390*/  @!P0 LOP3.LUT R13, R20, 0xffff0000, RZ, 0xc0, !PT ;  /* 0xffff0000140d8812 */ /* 0x000fe200078ec0ff */
[----:B------:R-:W2:Y:S01]  /*73a0*/  LDC.64 R36, c[0x0][0x3b8] ;  /* 0x0000ee00ff247b82 */ /* 0x000ea20000000a00 */
[----:B------:R-:W-:Y:S01]  /*73b0*/  @!P1 ISETP.GE.U32.AND P2, PT, R26, R35, PT ;  /* 0x000000231a00920c */ /* 0x000fe20003f46070 */
[----:B------:R-:W-:Y:S01]  /*73c0*/  @!P0 FMUL.FTZ R2, R2, R17 ;  /* 0x0000001102028220 */ /* 0x000fe20000410000 */
[C---:B------:R-:W-:Y:S01]  /*73d0*/  @!P0 LOP3.LUT R17, R38.reuse, 0xffff0000, RZ, 0xc0, !PT ;  /* 0xffff000026118812 */ /* 0x040fe200078ec0ff */
[----:B------:R-:W-:Y:S01]  /*73e0*/  @!P0 FFMA.FTZ R0, R11, R10, R0 ;  /* 0x0000000a0b008223 */ /* 0x000fe20000010000 */
[C---:B------:R-:W-:Y:S01]  /*73f0*/  @!P0 LOP3.LUT R11, R21.reuse, 0xffff0000, RZ, 0xc0, !PT ;  /* 0xffff0000150b8812 */ /* 0x040fe200078ec0ff */
[----:B------:R-:W-:Y:S02]  /*7400*/  @!P0 IMAD.U32 R10, R21, 0x10000, RZ ;  /* 0x00010000150a8824 */ /* 0x000fe400078e00ff */
[----:B------:R-:W-:Y:S01]  /*7410*/  @!P0 FFMA.FTZ R2, R13, R12, R2 ;  /* 0x0000000c0d028223 */ /* 0x000fe20000010002 */
[----:B------:R-:W-:Y:S02]  /*7420*/  @!P0 IMAD.U32 R13, R38, 0x10000, RZ ;  /* 0x00010000260d8824 */ /* 0x000fe400078e00ff */
[----:B------:R-:W-:Y:S01]  /*7430*/  @!P0 FFMA.FTZ R3, R10, R9, R3 ;  /* 0x000000090a038223 */ /* 0x000fe20000010003 */
[----:B------:R-:W-:Y:S01]  /*7440*/  @!P0 LOP3.LUT R9, R22, 0xffff0000, RZ, 0xc0, !PT ;  /* 0xffff000016098812 */ /* 0x000fe200078ec0ff */
[----:B------:R-:W-:Y:S01]  /*7450*/  @!P0 FFMA.FTZ R4, R11, R16, R4 ;  /* 0x000000100b048223 */ /* 0x000fe20000010004 */
[----:B------:R-:W-:Y:S01]  /*7460*/  @!P0 F2FP.BF16.F32.PACK_AB R2, R2, R0 ;  /* 0x000000000202823e */ /* 0x000fe200000010ff */
[----:B------:R-:W-:Y:S02]  /*7470*/  @!P0 IMAD.U32 R12, R22, 0x10000, RZ ;  /* 0x00010000160c8824 */ /* 0x000fe400078e00ff */
[C---:B------:R-:W-:Y:S01]  /*7480*/  @!P0 IMAD.U32 R0, R23.reuse, 0x10000, RZ ;  /* 0x0001000017008824 */ /* 0x040fe200078e00ff */
[----:B------:R-:W-:Y:S01]  /*7490*/  @!P0 F2FP.BF16.F32.PACK_AB R11, R4, R3 ;  /* 0x00000003040b823e */ /* 0x000fe200000010ff */
[----:B------:R-:W-:Y:S01]  /*74a0*/  @!P0 FFMA.FTZ R5, R12, R13, R5 ;  /* 0x0000000d0c058223 */ /* 0x000fe20000010005 */
[----:B------:R-:W-:Y:S01]  /*74b0*/  @!P0 LOP3.LUT R3, R23, 0xffff0000, RZ, 0xc0, !PT ;  /* 0xffff000017038812 */ /* 0x000fe200078ec0ff */
[----:B------:R-:W-:Y:S01]  /*74c0*/  @!P0 FFMA.FTZ R6, R9, R17, R6 ;  /* 0x0000001109068223 */ /* 0x000fe20000010006 */
[----:B------:R-:W-:Y:S01]  /*74d0*/  @!P1 SEL R9, R34, RZ, P2 ;  /* 0x000000ff22099207 */ /* 0x000fe20001000000 */
[----:B------:R-:W-:Y:S01]  /*74e0*/  @!P0 IMAD.MOV.U32 R21, RZ, RZ, R11 ;  /* 0x000000ffff158224 */ /* 0x000fe200078e000b */
[----:B------:R-:W-:Y:S01]  /*74f0*/  @!P1 SEL R11, R124, RZ, P2 ;  /* 0x000000ff7c0b9207 */ /* 0x000fe20001000000 */
[----:B------:R-:W-:Y:S01]  /*7500*/  @!P0 FFMA.FTZ R7, R0, R18, R7 ;  /* 0x0000001200078223 */ /* 0x000fe20000010007 */
[----:B------:R-:W-:Y:S01]  /*7510*/  @!P1 IADD3 R9, P6, PT, R118, R9, RZ ;  /* 0x0000000976099210 */ /* 0x000fe20007fde0ff */
[----:B------:R-:W-:Y:S01]  /*7520*/  @!P0 FFMA.FTZ R8, R3, R19, R8 ;  /* 0x0000001303088223 */ /* 0x000fe20000010008 */
[----:B------:R-:W-:Y:S02]  /*7530*/  @!P0 F2FP.BF16.F32.PACK_AB R6, R6, R5 ;  /* 0x000000050606823e */ /* 0x000fe400000010ff */
[----:B--2---:R-:W-:Y:S01]  /*7540*/  LEA R48, P5, R36, R100, 0x6 ;  /* 0x0000006424307211 */ /* 0x004fe200078a30ff */
[----:B------:R-:W-:Y:S01]  /*7550*/  @!P1 IMAD.X R0, R112, 0x1, R11, P6 ;  /* 0x0000000170009824 */ /* 0x000fe200030e060b */
[----:B------:R-:W-:Y:S01]  /*7560*/  @!P0 F2FP.BF16.F32.PACK_AB R7, R8, R7 ;  /* 0x000000070807823e */ /* 0x000fe200000010ff */
[----:B------:R-:W-:Y:S01]  /*7570*/  @!P0 IMAD.MOV.U32 R22, RZ, RZ, R6 ;  /* 0x000000ffff168224 */ /* 0x000fe200078e0006 */
[----:B------:R-:W-:Y:S02]  /*7580*/  @!P0 MOV R20, R2 ;  /* 0x0000000200148202 */ /* 0x000fe40000000f00 */
[C---:B------:R-:W-:Y:S01]  /*7590*/  @!P1 SHF.L.U64.HI R0, R9.reuse, 0x1, R0 ;  /* 0x0000000109009819 */ /* 0x040fe20000010200 */
[----:B------:R-:W-:Y:S01]  /*75a0*/  @!P0 IMAD.MOV.U32 R23, RZ, RZ, R7 ;  /* 0x000000ffff178224 */ /* 0x000fe200078e0007 */
[----:B------:R-:W-:Y:S02]  /*75b0*/  LEA.HI.X R49, R36, R101, R37, 0x6, P5 ;  /* 0x0000006524317211 */ /* 0x000fe400028f3425 */
[----:B------:R-:W-:Y:S02]  /*75c0*/  @!P1 SHF.L.U32 R9, R9, 0x1, RZ ;  /* 0x0000000109099819 */ /* 0x000fe400000006ff */
[----:B------:R-:W-:Y:S01]  /*75d0*/  @!P1 SEL R3, R35, R34, !P2 ;  /* 0x0000002223039207 */ /* 0x000fe20005000000 */
[----:B------:R2:W-:Y:S01]  /*75e0*/  STG.E.128 desc[UR6][R48.64], R20 ;  /* 0x0000001430007986 */ /* 0x0005e2000c101d06 */
[----:B------:R-:W-:Y:S03]  /*75f0*/  @!P1 IADD3 R44, P0, PT, R9, R104, RZ ;  /* 0x00000068092c9210 */ /* 0x000fe60007f1e0ff */
[----:B------:R-:W-:Y:S01]  /*7600*/  @!P1 IMAD.WIDE R4, R3, 0x2, R14 ;  /* 0x0000000203049825 */ /* 0x000fe200078e020e */
[C---:B------:R-:W-:Y:S02]  /*7610*/  @!P1 IADD3.X R45, PT, PT, R0.reuse, R105, RZ, P0, !PT ;  /* 0x00000069002d9210 */ /* 0x040fe400007fe4ff */
[----:B------:R-:W-:Y:S01]  /*7620*/  @!P1 IADD3 R12, P0, PT, R9, R106, RZ ;  /* 0x0000006a090c9210 */ /* 0x000fe20007f1e0ff */
[----:B------:R-:W3:Y:S04]  /*7630*/  LDG.E.128 R36, desc[UR6][R14.64+0x80] ;  /* 0x000080060e247981 */ /* 0x000ee8000c1e1d00 */
[----:B------:R-:W-:Y:S01]  /*7640*/  @!P1 IMAD.X R13, R0, 0x1, R107, P0 ;  /* 0x00000001000d9824 */ /* 0x000fe200000e066b */
[----:B------:R-:W-:Y:S03]  /*7650*/  ISETP.GE.U32.OR P0, PT, R26, R35, P1 ;  /* 0x000000231a00720c */ /* 0x000fe60000f06470 */
[----:B------:R-:W4:Y:S08]  /*7660*/  @!P1 LDG.E.128 R4, desc[UR6][R4.64+0x80] ;  /* 0x0000800604049981 */ /* 0x000f30000c1e1d00 */
[----:B------:R-:W5:Y:S08]  /*7670*/  @!P1 LDG.E.128 R44, desc[UR6][R44.64+0x80] ;  /* 0x000080062c2c9981 */ /* 0x000f70000c1e1d00 */
[----:B------:R1:W2:Y:S01]  /*7680*/  @!P1 LDG.E.128 R40, desc[UR6][R12.64+0x80] ;  /* 0x000080060c289981 */ /* 0x0002a2000c1e1d00 */
[C---:B----4-:R-:W-:Y:S01]  /*7690*/  @!P1 LOP3.LUT R9, R7.reuse, 0xffff0000, RZ, 0xc0, !PT ;  /* 0xffff000007099812 */ /* 0x050fe200078ec0ff */
[----:B------:R-:W-:Y:S01]  /*76a0*/  @!P1 IMAD.U32 R10, R7, 0x10000, RZ ;  /* 0x00010000070a9824 */ /* 0x000fe200078e00ff */
[C---:B------:R-:W-:Y:S01]  /*76b0*/  @!P1 LOP3.LUT R2, R4.reuse, 0xffff0000, RZ, 0xc0, !PT ;  /* 0xffff000004029812 */ /* 0x040fe200078ec0ff */
[----:B------:R-:W-:Y:S01]  /*76c0*/  @!P1 IMAD.U32 R0, R4, 0x10000, RZ ;  /* 0x0001000004009824 */ /* 0x000fe200078e00ff */
[C---:B------:R-:W-:Y:S02]  /*76d0*/  @!P1 SHF.L.U32 R3, R5.reuse, 0x10, RZ ;  /* 0x0000001005039819 */ /* 0x040fe400000006ff */
[----:B------:R-:W-:Y:S01]  /*76e0*/  @!P1 LOP3.LUT R4, R5, 0xffff0000, RZ, 0xc0, !PT ;  /* 0xffff000005049812 */ /* 0x000fe200078ec0ff */
[----:B------:R-:W-:Y:S01]  /*76f0*/  @!P1 IMAD.U32 R5, R6, 0x10000, RZ ;  /* 0x0001000006059824 */ /* 0x000fe200078e00ff */
[C---:B-----5:R-:W-:Y:S01]  /*7700*/  @!P1 SHF.L.U32 R19, R44.reuse, 0x10, RZ ;  /* 0x000000102c139819 */ /* 0x060fe200000006ff */
[C---:B------:R-:W-:Y:S01]  /*7710*/  @!P1 IMAD.U32 R16, R45.reuse, 0x10000, RZ ;  /* 0x000100002d109824 */ /* 0x040fe200078e00ff */
[----:B------:R-:W-:Y:S01]  /*7720*/  @!P1 LOP3.LUT R17, R44, 0xffff0000, RZ, 0xc0, !PT ;  /* 0xffff00002c119812 */ /* 0x000fe200078ec0ff */
[C---:B-1----:R-:W-:Y:S01]  /*7730*/  @!P1 IMAD.U32 R12, R46.reuse, 0x10000, RZ ;  /* 0x000100002e0c9824 */ /* 0x042fe200078e00ff */
[----:B------:R-:W-:Y:S01]  /*7740*/  @!P1 LOP3.LUT R13, R45, 0xffff0000, RZ, 0xc0, !PT ;  /* 0xffff00002d0d9812 */ /* 0x000fe200078ec0ff */
[----:B------:R-:W-:Y:S01]  /*7750*/  @!P0 FADD.FTZ R19, -R19, -RZ ;  /* 0x800000ff13138221 */ /* 0x000fe20000010100 */
[----:B------:R-:W-:Y:S01]  /*7760*/  @!P1 LOP3.LUT R11, R46, 0xffff0000, RZ, 0xc0, !PT ;  /* 0xffff00002e0b9812 */ /* 0x000fe200078ec0ff */
[----:B------:R-:W-:Y:S01]  /*7770*/  @!P0 FADD.FTZ R17, -R17, -RZ ;  /* 0x800000ff11118221 */ /* 0x000fe20000010100 */
[----:B------:R-:W-:Y:S01]  /*7780*/  @!P1 SHF.L.U32 R7, R47, 0x10, RZ ;  /* 0x000000102f079819 */ /* 0x000fe200000006ff */
[----:B--2---:R-:W-:Y:S01]  /*7790*/  @!P1 IMAD.U32 R21, R43, 0x10000, RZ ;  /* 0x000100002b159824 */ /* 0x004fe200078e00ff */
        /* <DEDUP_REMOVED lines=10> */
[----:B------:R-:W-:Y:S01]  /*7840*/  @!P0 FADD.FTZ R8, -R8, -RZ ;  /* 0x800000ff08088221 */ /* 0x000fe20000010100 */
[----:B------:R-:W-:Y:S01]  /*7850*/  ISETP.GE.AND P0, PT, R25, R27, PT ;  /* 0x0000001b1900720c */ /* 0x000fe20003f06270 */
[----:B------:R-:W-:Y:S01]  /*7860*/  @!P1 FMUL.FTZ R0, R0, R19 ;  /* 0x0000001300009220 */ /* 0x000fe20000410000 */
[----:B------:R-:W-:Y:S01]  /*7870*/  @!P1 SHF.L.U32 R19, R42, 0x10, RZ ;  /* 0x000000102a139819 */ /* 0x000fe200000006ff */
[----:B------:R-:W-:Y:S01]  /*7880*/  @!P1 FMUL.FTZ R7, R10, R7 ;  /* 0x000000070a079220 */ /* 0x000fe20000410000 */
[----:B------:R-:W-:Y:S01]  /*7890*/  @!P1 FMUL.FTZ R8, R9, R8 ;  /* 0x0000000809089220 */ /* 0x000fe20000410000 */
[C---:B------:R-:W-:Y:S02]  /*78a0*/  @!P1 IMAD.U32 R10, R40.reuse, 0x10000, RZ ;  /* 0x00010000280a9824 */ /* 0x040fe400078e00ff */
[----:B------:R-:W-:Y:S01]  /*78b0*/  @!P1 FMUL.FTZ R5, R5, R12 ;  /* 0x0000000c05059220 */ /* 0x000fe20000410000 */
[----:B------:R-:W-:Y:S01]  /*78c0*/  @!P1 LOP3.LUT R12, R40, 0xffff0000, RZ, 0xc0, !PT ;  /* 0xffff0000280c9812 */ /* 0x000fe200078ec0ff */
[----:B------:R-:W-:Y:S01]  /*78d0*/  @!P1 FMUL.FTZ R6, R6, R11 ;  /* 0x0000000b06069220 */ /* 0x000fe20000410000 */
[C---:B---3--:R-:W-:Y:S01]  /*78e0*/  @!P1 LOP3.LUT R11, R36.reuse, 0xffff0000, RZ, 0xc0, !PT ;  /* 0xffff0000240b9812 */ /* 0x048fe200078ec0ff */
[----:B------:R-:W-:Y:S02]  /*78f0*/  @!P1 IMAD.U32 R9, R36, 0x10000, RZ ;  /* 0x0001000024099824 */ /* 0x000fe400078e00ff */
[----:B------:R-:W-:Y:S01]  /*7900*/  @!P1 FMUL.FTZ R3, R3, R16 ;  /* 0x0000001003039220 */ /* 0x000fe20000410000 */
[----:B------:R-:W-:Y:S01]  /*7910*/  @!P1 SHF.L.U32 R16, R37, 0x10, RZ ;  /* 0x0000001025109819 */ /* 0x000fe200000006ff */
[----:B------:R-:W-:Y:S01]  /*7920*/  @!P1 FMUL.FTZ R2, R2, R17 ;  /* 0x0000001102029220 */ /* 0x000fe20000410000 */
[----:B------:R-:W-:Y:S01]  /*7930*/  @!P0 ISETP.GE.U32.AND P2, PT, R25, R35, PT ;  /* 0x000000231900820c */ /* 0x000fe20003f46070 */
[----:B------:R-:W-:Y:S01]  /*7940*/  @!P1 FMUL.FTZ R4, R4, R13 ;  /* 0x0000000d04049220 */ /* 0x000fe20000410000 */
[----:B------:R-:W-:Y:S01]  /*7950*/  @!P1 LOP3.LUT R17, R37, 0xffff0000, RZ, 0xc0, !PT ;  /* 0xffff000025119812 */ /* 0x000fe200078ec0ff */
[----:B------:R-:W-:Y:S02]  /*7960*/  @!P1 IMAD.U32 R13, R41, 0x10000, RZ ;  /* 0x00010000290d9824 */ /* 0x000fe400078e00ff */
[----:B------:R-:W-:Y:S01]  /*7970*/  @!P1 FFMA.FTZ R0, R9, R10, R0 ;  /* 0x0000000a09009223 */ /* 0x000fe20000010000 */
[----:B------:R-:W-:Y:S01]  /*7980*/  @!P0 SEL R9, R34, RZ, P2 ;  /* 0x000000ff22098207 */ /* 0x000fe20001000000 */
[----:B------:R-:W-:Y:S01]  /*7990*/  @!P1 FFMA.FTZ R2, R11, R12, R2 ;  /* 0x0000000c0b029223 */ /* 0x000fe20000010002 */
[----:B------:R-:W-:Y:S01]  /*79a0*/  @!P0 SEL R11, R124, RZ, P2 ;  /* 0x000000ff7c0b8207 */ /* 0x000fe20001000000 */
[----:B------:R-:W-:Y:S01]  /*79b0*/  @!P1 FFMA.FTZ R3, R16, R13, R3 ;  /* 0x0000000d10039223 */ /* 0x000fe20000010003 */
[----:B------:R-:W-:Y:S01]  /*79c0*/  @!P1 FFMA.FTZ R4, R17, R18, R4 ;  /* 0x0000001211049223 */ /* 0x000fe20000010004 */
[----:B------:R-:W-:Y:S01]  /*79d0*/  @!P0 IADD3 R17, P5, PT, R118, R9, RZ ;  /* 0x0000000976118210 */ /* 0x000fe20007fbe0ff */
[C---:B------:R-:W-:Y:S01]  /*79e0*/  @!P1 IMAD.U32 R10, R38.reuse, 0x10000, RZ ;  /* 0x00010000260a9824 */ /* 0x040fe200078e00ff */
[----:B------:R-:W-:Y:S01]  /*79f0*/  @!P1 LOP3.LUT R9, R38, 0xffff0000, RZ, 0xc0, !PT ;  /* 0xffff000026099812 */ /* 0x000fe200078ec0ff */
[----:B------:R-:W-:Y:S01]  /*7a00*/  @!P1 IMAD.U32 R12, R39, 0x10000, RZ ;  /* 0x00010000270c9824 */ /* 0x000fe200078e00ff */
[----:B------:R-:W-:Y:S01]  /*7a10*/  @!P1 F2FP.BF16.F32.PACK_AB R3, R4, R3 ;  /* 0x000000030403923e */ /* 0x000fe200000010ff */
[----:B------:R-:W-:Y:S01]  /*7a20*/  @!P1 FFMA.FTZ R5, R10, R19, R5 ;  /* 0x000000130a059223 */ /* 0x000fe20000010005 */
[----:B------:R-:W-:Y:S01]  /*7a30*/  @!P0 IADD3.X R10, PT, PT, R112, R11, RZ, P5, !PT ;  /* 0x0000000b700a8210 */ /* 0x000fe20002ffe4ff */
[----:B------:R-:W-:Y:S01]  /*7a40*/  @!P1 FFMA.FTZ R6, R9, R20, R6 ;  /* 0x0000001409069223 */ /* 0x000fe20000010006 */
[----:B------:R-:W-:Y:S01]  /*7a50*/  @!P1 LOP3.LUT R11, R39, 0xffff0000, RZ, 0xc0, !PT ;  /* 0xffff0000270b9812 */ /* 0x000fe200078ec0ff */
[----:B------:R-:W-:Y:S01]  /*7a60*/  @!P1 FFMA.FTZ R7, R12, R21, R7 ;  /* 0x000000150c079223 */ /* 0x000fe20000010007 */
[----:B------:R-:W-:Y:S01]  /*7a70*/  @!P0 SHF.L.U64.HI R10, R17, 0x1, R10 ;  /* 0x00000001110a8819 */ /* 0x000fe2000001020a */
[----:B------:R-:W-:Y:S01]  /*7a80*/  @!P1 IMAD.MOV.U32 R37, RZ, RZ, R3 ;  /* 0x000000ffff259224 */ /* 0x000fe200078e0003 */
[----:B------:R-:W-:Y:S01]  /*7a90*/  @!P1 F2FP.BF16.F32.PACK_AB R0, R2, R0 ;  /* 0x000000000200923e */ /* 0x000fe200000010ff */
[----:B------:R-:W-:Y:S01]  /*7aa0*/  @!P1 FFMA.FTZ R8, R11, R22, R8 ;  /* 0x000000160b089223 */ /* 0x000fe20000010008 */
[----:B------:R-:W-:Y:S01]  /*7ab0*/  @!P1 F2FP.BF16.F32.PACK_AB R6, R6, R5 ;  /* 0x000000050606923e */ /* 0x000fe200000010ff */
[----:B------:R-:W-:Y:S01]  /*7ac0*/  @!P0 IMAD.SHL.U32 R17, R17, 0x2, RZ ;  /* 0x0000000211118824 */ /* 0x000fe200078e00ff */
[----:B------:R-:W-:Y:S02]  /*7ad0*/  @!P1 MOV R36, R0 ;  /* 0x0000000000249202 */ /* 0x000fe40000000f00 */
[----:B------:R-:W-:Y:S02]  /*7ae0*/  @!P1 F2FP.BF16.F32.PACK_AB R7, R8, R7 ;  /* 0x000000070807923e */ /* 0x000fe400000010ff */
[----:B------:R-:W-:Y:S02]  /*7af0*/  @!P1 MOV R38, R6 ;  /* 0x0000000600269202 */ /* 0x000fe40000000f00 */
[----:B------:R-:W-:Y:S01]  /*7b00*/  @!P0 IADD3 R20, P5, PT, R17, R104, RZ ;  /* 0x0000006811148210 */ /* 0x000fe20007fbe0ff */
[----:B------:R-:W-:Y:S01]  /*7b10*/  @!P1 IMAD.MOV.U32 R39, RZ, RZ, R7 ;  /* 0x000000ffff279224 */ /* 0x000fe200078e0007 */
[----:B------:R-:W-:Y:S02]  /*7b20*/  @!P0 SEL R3, R35, R34, !P2 ;  /* 0x0000002223038207 */ /* 0x000fe40005000000 */
[----:B------:R-:W-:Y:S01]  /*7b30*/  @!P0 IADD3 R16, P1, PT, R17, R106, RZ ;  /* 0x0000006a11108210 */ /* 0x000fe20007f3e0ff */
[C---:B------:R-:W-:Y:S01]  /*7b40*/  @!P0 IMAD.X R21, R10.reuse, 0x1, R105, P5 ;  /* 0x000000010a158824 */ /* 0x040fe200028e0669 */
[----:B------:R3:W-:Y:S01]  /*7b50*/  STG.E.128 desc[UR6][R48.64+0x80], R36 ;  /* 0x0000802430007986 */ /* 0x0007e2000c101d06 */
[----:B------:R-:W-:Y:S01]  /*7b60*/  @!P0 IMAD.WIDE R4, R3, 0x2, R14 ;  /* 0x0000000203048825 */ /* 0x000fe200078e020e */
[----:B------:R-:W-:Y:S02]  /*7b70*/  @!P0 IADD3.X R17, PT, PT, R10, R107, RZ, P1, !PT ;  /* 0x0000006b0a118210 */ /* 0x000fe40000ffe4ff */
[----:B------:R-:W-:Y:S04]  /*7b80*/  ISETP.GE.U32.OR P1, PT, R25, R35, P0 ;  /* 0x000000231900720c */ /* 0x000fe80000726470 */
[----:B------:R-:W2:Y:S08]  /*7b90*/  @!P0 LDG.E.128 R20, desc[UR6][R20.64+0x100] ;  /* 0x0001000614148981 */ /* 0x000eb0000c1e1d00 */
[----:B------:R-:W4:Y:S08]  /*7ba0*/  @!P0 LDG.E.128 R4, desc[UR6][R4.64+0x100] ;  /* 0x0001000604048981 */ /* 0x000f30000c1e1d00 */
[----:B------:R-:W5:Y:S08]  /*7bb0*/  @!P0 LDG.E.128 R44, desc[UR6][R16.64+0x100] ;  /* 0x00010006102c8981 */ /* 0x000f70000c1e1d00 */
[----:B------:R4:W3:Y:S01]  /*7bc0*/  LDG.E.128 R40, desc[UR6][R14.64+0x100] ;  /* 0x000100060e287981 */ /* 0x0008e2000c1e1d00 */
[C---:B--2---:R-:W-:Y:S01]  /*7bd0*/  @!P0 LOP3.LUT R10, R22.reuse, 0xffff0000, RZ, 0xc0, !PT ;  /* 0xffff0000160a8812 */ /* 0x044fe200078ec0ff */
[----:B------:R-:W-:Y:S01]  /*7be0*/  @!P0 IMAD.U32 R11, R22, 0x10000, RZ ;  /* 0x00010000160b8824 */ /* 0x000fe200078e00ff */
[----:B------:R-:W-:Y:S01]  /*7bf0*/  @!P0 SHF.L.U32 R9, R23, 0x10, RZ ;  /* 0x0000001017098819 */ /* 0x000fe200000006ff */
[C---:B------:R-:W-:Y:S01]  /*7c00*/  @!P0 IMAD.U32 R0, R20.reuse, 0x10000, RZ ;  /* 0x0001000014008824 */ /* 0x040fe200078e00ff */
[----:B------:R-:W-:Y:S01]  /*7c10*/  @!P0 SHF.L.U32 R3, R21, 0x10, RZ ;  /* 0x0000001015038819 */ /* 0x000fe200000006ff */
[----:B------:R-:W-:Y:S01]  /*7c20*/  @!P1 FADD.FTZ R11, -R11, -RZ ;  /* 0x800000ff0b0b9221 */ /* 0x000fe20000010100 */
[----:B------:R-:W-:Y:S01]  /*7c30*/  @!P0 LOP3.LUT R2, R20, 0xffff0000, RZ, 0xc0, !PT ;  /* 0xffff000014028812 */ /* 0x000fe200078ec0ff */
[----:B------:R-:W-:Y:S01]  /*7c40*/  @!P1 FADD.FTZ R9, -R9, -RZ ;  /* 0x800000ff09099221 */ /* 0x000fe20000010100 */
[----:B------:R-:W-:Y:S01]  /*7c50*/  @!P0 LOP3.LUT R13, R21, 0xffff0000, RZ, 0xc0, !PT ;  /* 0xffff0000150d8812 */ /* 0x000fe200078ec0ff */
[C---:B----4-:R-:W-:Y:S01]  /*7c60*/  @!P0 IMAD.U32 R14, R6.reuse, 0x10000, RZ ;  /* 0x00010000060e8824 */ /* 0x050fe200078e00ff */
[----:B------:R-:W-:Y:S01]  /*7c70*/  @!P0 LOP3.LUT R17, R6, 0xffff0000, RZ, 0xc0, !PT ;  /* 0xffff000006118812 */ /* 0x000fe200078ec0ff */
[----:B------:R-:W-:Y:S01]  /*7c80*/  @!P1 FADD.FTZ R10, -R10, -RZ ;  /* 0x800000ff0a0a9221 */ /* 0x000fe20000010100 */
[----:B------:R-:W-:Y:S01]  /*7c90*/  @!P0 SHF.L.U32 R12, R7, 0x10, RZ ;  /* 0x00000010070c8819 */ /* 0x000fe200000006ff */
[----:B------:R-:W-:Y:S01]  /*7ca0*/  @!P1 FADD.FTZ R13, -R13, -RZ ;  /* 0x800000ff0d0d9221 */ /* 0x000fe20000010100 */
[----:B------:R-:W-:Y:S01]  /*7cb0*/  @!P0 LOP3.LUT R8, R23, 0xffff0000, RZ, 0xc0, !PT ;  /* 0xffff000017088812 */ /* 0x000fe200078ec0ff */
[----:B------:R-:W-:Y:S01]  /*7cc0*/  @!P0 FMUL.FTZ R6, R17, R10 ;  /* 0x0000000a11068220 */ /* 0x000fe20000410000 */
[C---:B------:R-:W-:Y:S01]  /*7cd0*/  @!P0 LOP3.LUT R19, R4.reuse, 0xffff0000, RZ, 0xc0, !PT ;  /* 0xffff000004138812 */ /* 0x040fe200078ec0ff */
[----:B------:R-:W-:Y:S01]  /*7ce0*/  @!P0 IMAD.U32 R21, R4, 0x10000, RZ ;  /* 0x0001000004158824 */ /* 0x000fe200078e00ff */
[C---:B------:R-:W-:Y:S01]  /*7cf0*/  @!P0 SHF.L.U32 R4, R5.reuse, 0x10, RZ ;  /* 0x0000001005048819 */ /* 0x040fe200000006ff */
[----:B------:R-:W-:Y:S01]  /*7d00*/  @!P1 FADD.FTZ R0, -R0, -RZ ;  /* 0x800000ff00009221 */ /* 0x000fe20000010100 */
[----:B------:R-:W-:Y:S01]  /*7d10*/  @!P0 LOP3.LUT R16, R5, 0xffff0000, RZ, 0xc0, !PT ;  /* 0xffff000005108812 */ /* 0x000fe200078ec0ff */
[----:B------:R-:W-:Y:S01]  /*7d20*/  @!P1 FADD.FTZ R3, -R3, -RZ ;  /* 0x800000ff03039221 */ /* 0x000fe20000010100 */
[----:B------:R-:W-:Y:S01]  /*7d30*/  @!P0 LOP3.LUT R15, R7, 0xffff0000, RZ, 0xc0, !PT ;  /* 0xffff0000070f8812 */ /* 0x000fe200078ec0ff */
[----:B------:R-:W-:Y:S01]  /*7d40*/  @!P1 FADD.FTZ R2, -R2, -RZ ;  /* 0x800000ff02029221 */ /* 0x000fe20000010100 */
[----:B-----5:R-:W-:Y:S01]  /*7d50*/  @!P0 LOP3.LUT R17, R46, 0xffff0000, RZ, 0xc0, !PT ;  /* 0xffff00002e118812 */ /* 0x020fe200078ec0ff */
[----:B------:R-:W-:Y:S01]  /*7d60*/  @!P0 FMUL.FTZ R7, R12, R9 ;  /* 0x000000090c078220 */ /* 0x000fe20000410000 */
[----:B------:R-:W-:Y:S01]  /*7d70*/  @!P0 LOP3.LUT R12, R44, 0xffff0000, RZ, 0xc0, !PT ;  /* 0xffff00002c0c8812 */ /* 0x000fe200078ec0ff */
[----:B---3--:R-:W-:Y:S01]  /*7d80*/  @!P0 IMAD.U32 R9, R40, 0x10000, RZ ;  /* 0x0001000028098824 */ /* 0x008fe200078e00ff */
[----:B------:R-:W-:Y:S01]  /*7d90*/  @!P0 SHF.L.U32 R18, R47, 0x10, RZ ;  /* 0x000000102f128819 */ /* 0x000fe200000006ff */
[----:B------:R-:W-:Y:S01]  /*7da0*/  @!P0 FMUL.FTZ R5, R14, R11 ;  /* 0x0000000b0e058220 */ /* 0x000fe20000410000 */
[----:B------:R-:W-:Y:S01]  /*7db0*/  @!P0 LOP3.LUT R11, R40, 0xffff0000, RZ, 0xc0, !PT ;  /* 0xffff0000280b8812 */ /* 0x000fe200078ec0ff */
[----:B------:R-:W-:Y:S01]  /*7dc0*/  @!P0 IMAD.U32 R10, R44, 0x10000, RZ ;  /* 0x000100002c0a8824 */ /* 0x000fe200078e00ff */
[----:B------:R-:W-:Y:S01]  /*7dd0*/  @!P0 SHF.L.U32 R14, R41, 0x10, RZ ;  /* 0x00000010290e8819 */ /* 0x000fe200000006ff */
[----:B------:R-:W-:Y:S01]  /*7de0*/  @!P0 FMUL.FTZ R0, R21, R0 ;  /* 0x0000000015008220 */ /* 0x000fe20000410000 */
[----:B------:R-:W-:Y:S01]  /*7df0*/  @!P1 FADD.FTZ R8, -R8, -RZ ;  /* 0x800000ff08089221 */ /* 0x000fe20000010100 */
[----:B------:R-:W-:Y:S01]  /*7e00*/  @!P0 FMUL.FTZ R3, R4, R3 ;  /* 0x0000000304038220 */ /* 0x000fe20000410000 */
[----:B------:R-:W-:Y:S01]  /*7e10*/  @!P0 FMUL.FTZ R2, R19, R2 ;  /* 0x0000000213028220 */ /* 0x000fe20000410000 */
[----:B------:R-:W-:Y:S01]  /*7e20*/  @!P0 LOP3.LUT R19, R47, 0xffff0000, RZ, 0xc0, !PT ;  /* 0xffff00002f138812 */ /* 0x000fe200078ec0ff */
[----:B------:R-:W-:Y:S01]  /*7e30*/  @!P0 FMUL.FTZ R4, R16, R13 ;  /* 0x0000000d10048220 */ /* 0x000fe20000410000 */
[----:B------:R-:W-:Y:S01]  /*7e40*/  @!P0 SHF.L.U32 R13, R45, 0x10, RZ ;  /* 0x000000102d0d8819 */ /* 0x000fe200000006ff */
[----:B------:R-:W-:Y:S01]  /*7e50*/  @!P0 FFMA.FTZ R0, R9, R10, R0 ;  /* 0x0000000a09008223 */ /* 0x000fe20000010000 */
[----:B------:R-:W-:Y:S01]  /*7e60*/  @!P0 LOP3.LUT R9, R41, 0xffff0000, RZ, 0xc0, !PT ;  /* 0xffff000029098812 */ /* 0x000fe200078ec0ff */
[----:B------:R-:W-:Y:S01]  /*7e70*/  @!P0 FMUL.FTZ R8, R15, R8 ;  /* 0x000000080f088220 */ /* 0x000fe20000410000 */
[----:B------:R-:W-:Y:S01]  /*7e80*/  @!P0 LOP3.LUT R15, R45, 0xffff0000, RZ, 0xc0, !PT ;  /* 0xffff00002d0f8812 */ /* 0x000fe200078ec0ff */
[----:B------:R-:W-:Y:S01]  /*7e90*/  @!P0 FFMA.FTZ R2, R11, R12, R2 ;  /* 0x0000000c0b028223 */ /* 0x000fe20000010002 */
[C---:B------:R-:W-:Y:S01]  /*7ea0*/  @!P0 LOP3.LUT R11, R42.reuse, 0xffff0000, RZ, 0xc0, !PT ;  /* 0xffff00002a0b8812 */ /* 0x040fe200078ec0ff */
[----:B------:R-:W-:Y:S01]  /*7eb0*/  @!P0 IMAD.U32 R10, R42, 0x10000, RZ ;  /* 0x000100002a0a8824 */ /* 0x000fe200078e00ff */
[C---:B------:R-:W-:Y:S01]  /*7ec0*/  @!P0 SHF.L.U32 R12, R43.reuse, 0x10, RZ ;  /* 0x000000102b0c8819 */ /* 0x040fe200000006ff */
[----:B------:R-:W-:Y:S01]  /*7ed0*/  @!P0 IMAD.U32 R16, R46, 0x10000, RZ ;  /* 0x000100002e108824 */ /* 0x000fe200078e00ff */
[----:B------:R-:W-:Y:S01]  /*7ee0*/  @!P0 F2FP.BF16.F32.PACK_AB R0, R2, R0 ;  /* 0x000000000200823e */ /* 0x000fe200000010ff */
[----:B------:R-:W-:Y:S01]  /*7ef0*/  @!P0 FFMA.FTZ R3, R14, R13, R3 ;  /* 0x0000000d0e038223 */ /* 0x000fe20000010003 */
[----:B------:R-:W-:Y:S01]  /*7f00*/  @!P0 LOP3.LUT R13, R43, 0xffff0000, RZ, 0xc0, !PT ;  /* 0xffff00002b0d8812 */ /* 0x000fe200078ec0ff */
[----:B------:R-:W-:Y:S01]  /*7f10*/  @!P0 FFMA.FTZ R4, R9, R15, R4 ;  /* 0x0000000f09048223 */ /* 0x000fe20000010004 */
[----:B------:R-:W-:Y:S01]  /*7f20*/  @!P0 FFMA.FTZ R5, R10, R16, R5 ;  /* 0x000000100a058223 */ /* 0x000fe20000010005 */
[----:B------:R-:W-:Y:S01]  /*7f30*/  @!P0 FFMA.FTZ R6, R11, R17, R6 ;  /* 0x000000110b068223 */ /* 0x000fe20000010006 */
[----:B------:R-:W-:Y:S01]  /*7f40*/  @!P0 FFMA.FTZ R7, R12, R18, R7 ;  /* 0x000000120c078223 */ /* 0x000fe20000010007 */
[----:B------:R-:W-:Y:S01]  /*7f50*/  @!P0 FFMA.FTZ R8, R13, R19, R8 ;  /* 0x000000130d088223 */ /* 0x000fe20000010008 */
[----:B------:R-:W-:Y:S01]  /*7f60*/  @!P0 F2FP.BF16.F32.PACK_AB R3, R4, R3 ;  /* 0x000000030403823e */ /* 0x000fe200000010ff */
[----:B------:R-:W-:Y:S01]  /*7f70*/  @!P0 IMAD.MOV.U32 R40, RZ, RZ, R0 ;  /* 0x000000ffff288224 */ /* 0x000fe200078e0000 */
[----:B------:R-:W-:Y:S02]  /*7f80*/  @!P0 F2FP.BF16.F32.PACK_AB R5, R6, R5 ;  /* 0x000000050605823e */ /* 0x000fe400000010ff */
[----:B------:R-:W-:Y:S02]  /*7f90*/  @!P0 F2FP.BF16.F32.PACK_AB R8, R8, R7 ;  /* 0x000000070808823e */ /* 0x000fe400000010ff */
[----:B------:R-:W-:Y:S01]  /*7fa0*/  @!P0 MOV R41, R3 ;  /* 0x0000000300298202 */ /* 0x000fe20000000f00 */
[----:B------:R-:W-:Y:S01]  /*7fb0*/  @!P0 IMAD.MOV.U32 R42, RZ, RZ, R5 ;  /* 0x000000ffff2a8224 */ /* 0x000fe200078e0005 */
[----:B------:R-:W-:Y:S05]  /*7fc0*/  @!P0 MOV R43, R8 ;  /* 0x00000008002b8202 */ /* 0x000fea0000000f00 */
[----:B------:R3:W-:Y:S02]  /*7fd0*/  STG.E.128 desc[UR6][R48.64+0x100], R40 ;  /* 0x0001002830007986 */ /* 0x0007e4000c101d06 */
.L_x_2028:
[----:B------:R-:W-:Y:S05]  /*7fe0*/  BSYNC.RECONVERGENT B0 ;  /* 0x0000000000007941 */ /* 0x000fea0003800200 */
.L_x_2027:
[----:B------:R-:W-:Y:S04]  /*7ff0*/  BSSY.RECONVERGENT B0, `(.L_x_2029) ;  /* 0x0000107000007945 */ /* 0x000fe80003800200 */
[----:B------:R-:W-:Y:S05]  /*8000*/  @!P4 BRA `(.L_x_2030) ;  /* 0x000000100014c947 */ /* 0x000fea0003800000 */
[C---:B------:R-:W-:Y:S01]  /*8010*/  ISETP.GE.AND P0, PT, R28.reuse, R27, PT ;  /* 0x0000001b1c00720c */ /* 0x040fe20003f06270 */
[----:B----4-:R-:W4:Y:S11]  /*8020*/  LDC.64 R10, c[0x0][0x4a8] ;  /* 0x00012a00ff0a7b82 */ /* 0x010f360000000a00 */
[----:B------:R-:W-:Y:S01]  /*8030*/  @!UPT UIADD3 URZ, UPT, UPT, URZ, URZ, URZ ;  /* 0x000000fffffff290 */ /* 0x000fe2000fffe0ff */
[----:B------:R-:W-:Y:S04]  /*8040*/  @!P0 ISETP.GE.U32.AND P1, PT, R28, R35, PT ;  /* 0x000000231c00820c */ /* 0x000fe80003f26070 */
[----:B------:R-:W-:Y:S02]  /*8050*/  @!P0 SEL R5, R34, RZ, P1 ;  /* 0x000000ff22058207 */ /* 0x000fe40000800000 */
[----:B------:R-:W-:Y:S02]  /*8060*/  @!P0 SEL R9, R124, RZ, P1 ;  /* 0x000000ff7c098207 */ /* 0x000fe40000800000 */
[----:B------:R-:W-:Y:S01]  /*8070*/  @!P0 IADD3 R5, P2, PT, R120, R5, RZ ;  /* 0x0000000578058210 */ /* 0x000fe20007f5e0ff */
[----:B----4-:R-:W-:Y:S02]  /*8080*/  IMAD R3, R11, 0x60, RZ ;  /* 0x000000600b037824 */ /* 0x010fe400078e02ff */
[----:B------:R-:W-:Y:S04]  /*8090*/  IMAD.WIDE.U32 R10, R10, 0x60, R30 ;  /* 0x000000600a0a7825 */ /* 0x000fe800078e001e */
[----:B------:R-:W-:Y:S01]  /*80a0*/  @!P0 IMAD.X R0, R110, 0x1, R9, P2 ;  /* 0x000000016e008824 */ /* 0x000fe200010e0609 */
[----:B------:R-:W-:Y:S01]  /*80b0*/  @!P0 SHF.L.U32 R9, R5, 0x1, RZ ;  /* 0x0000000105098819 */ /* 0x000fe200000006ff */
[----:B------:R-:W-:Y:S01]  /*80c0*/  IMAD.IADD R11, R11, 0x1, R3 ;  /* 0x000000010b0b7824 */ /* 0x000fe200078e0203 */
[----:B------:R-:W-:Y:S02]  /*80d0*/  @!P0 SEL R3, R35, R34, !P1 ;  /* 0x0000002223038207 */ /* 0x000fe40004800000 */
[----:B------:R-:W-:Y:S02]  /*80e0*/  @!P0 SHF.L.U64.HI R0, R5, 0x1, R0 ;  /* 0x0000000105008819 */ /* 0x000fe40000010200 */
[----:B---3--:R-:W-:Y:S01]  /*80f0*/  @!P0 IADD3 R40, P1, PT, R9, R104, RZ ;  /* 0x0000006809288210 */ /* 0x008fe20007f3e0ff */
[----:B------:R-:W-:Y:S01]  /*8100*/  @!P0 IMAD.WIDE R6, R3, 0x2, R10 ;  /* 0x0000000203068825 */ /* 0x000fe200078e020a */
[----:B------:R-:W3:Y:S03]  /*8110*/  LDG.E.128 R20, desc[UR6][R10.64] ;  /* 0x000000060a147981 */ /* 0x000ee6000c1e1d00 */
[C---:B------:R-:W-:Y:S01]  /*8120*/  @!P0 IMAD.X R41, R0.reuse, 0x1, R105, P1 ;  /* 0x0000000100298824 */ /* 0x040fe200008e0669 */
[----:B------:R-:W-:Y:S04]  /*8130*/  @!P0 IADD3 R14, P1, PT, R9, R106, RZ ;  /* 0x0000006a090e8210 */ /* 0x000fe80007f3e0ff */
[----:B------:R-:W4:Y:S01]  /*8140*/  @!P0 LDG.E.128 R4, desc[UR6][R6.64] ;  /* 0x0000000606048981 */ /* 0x000f22000c1e1d00 */
[----:B------:R-:W-:Y:S01]  /*8150*/  @!P0 IMAD.X R15, R0, 0x1, R107, P1 ;  /* 0x00000001000f8824 */ /* 0x000fe200008e066b */
[----:B------:R-:W-:Y:S06]  /*8160*/  ISETP.GE.U32.OR P1, PT, R28, R35, P0 ;  /* 0x000000231c00720c */ /* 0x000fec0000726470 */
[----:B------:R-:W5:Y:S08]  /*8170*/  @!P0 LDG.E.128 R40, desc[UR6][R40.64] ;  /* 0x0000000628288981 */ /* 0x000f70000c1e1d00 */
[----:B------:R2:W3:Y:S01]  /*8180*/  @!P0 LDG.E.128 R36, desc[UR6][R14.64] ;  /* 0x000000060e248981 */ /* 0x0004e2000c1e1d00 */
[----:B----4-:R-:W-:Y:S01]  /*8190*/  @!P0 SHF.L.U32 R12, R7, 0x10, RZ ;  /* 0x00000010070c8819 */ /* 0x010fe200000006ff */
[----:B------:R-:W-:Y:S01]  /*81a0*/  @!P0 IMAD.U32 R3, R5, 0x10000, RZ ;  /* 0x0001000005038824 */ /* 0x000fe200078e00ff */
[----:B------:R-:W-:Y:S02]  /*81b0*/  @!P0 LOP3.LUT R9, R7, 0xffff0000, RZ, 0xc0, !PT ;  /* 0xffff000007098812 */ /* 0x000fe400078ec0ff */
[C---:B------:R-:W-:Y:S02]  /*81c0*/  @!P0 SHF.L.U32 R0, R4.reuse, 0x10, RZ ;  /* 0x0000001004008819 */ /* 0x040fe400000006ff */
[----:B------:R-:W-:Y:S02]  /*81d0*/  @!P0 LOP3.LUT R2, R4, 0xffff0000, RZ, 0xc0, !PT ;  /* 0xffff000004028812 */ /* 0x000fe400078ec0ff */
[C---:B-----5:R-:W-:Y:S01]  /*81e0*/  @!P0 LOP3.LUT R8, R43.reuse, 0xffff0000, RZ, 0xc0, !PT ;  /* 0xffff00002b088812 */ /* 0x060fe200078ec0ff */
[----:B------:R-:W-:Y:S01]  /*81f0*/  @!P0 IMAD.U32 R7, R43, 0x10000, RZ ;  /* 0x000100002b078824 */ /* 0x000fe200078e00ff */
[----:B--2---:R-:W-:Y:S01]  /*8200*/  @!P0 SHF.L.U32 R14, R42, 0x10, RZ ;  /* 0x000000102a0e8819 */ /* 0x004fe200000006ff */
[----:B------:R-:W-:Y:S01]  /*8210*/  @!P0 IMAD.U32 R19, R40, 0x10000, RZ ;  /* 0x0001000028138824 */ /* 0x000fe200078e00ff */
[----:B------:R-:W-:Y:S01]  /*8220*/  @!P0 LOP3.LUT R13, R42, 0xffff0000, RZ, 0xc0, !PT ;  /* 0xffff00002a0d8812 */ /* 0x000fe200078ec0ff */
[----:B------:R-:W-:Y:S01]  /*8230*/  @!P1 FADD.FTZ R7, -R7, -RZ ;  /* 0x800000ff07079221 */ /* 0x000fe20000010100 */
[----:B------:R-:W-:Y:S01]  /*8240*/  @!P0 LOP3.LUT R4, R5, 0xffff0000, RZ, 0xc0, !PT ;  /* 0xffff000005048812 */ /* 0x000fe200078ec0ff */
[----:B------:R-:W-:Y:S01]  /*8250*/  @!P0 IMAD.U32 R16, R41, 0x10000, RZ ;  /* 0x0001000029108824 */ /* 0x000fe200078e00ff */
[----:B------:R-:W-:Y:S01]  /*8260*/  @!P0 LOP3.LUT R17, R40, 0xffff0000, RZ, 0xc0, !PT ;  /* 0xffff000028118812 */ /* 0x000fe200078ec0ff */
[----:B------:R-:W-:Y:S01]  /*8270*/  @!P1 FADD.FTZ R19, -R19, -RZ ;  /* 0x800000ff13139221 */ /* 0x000fe20000010100 */
[----:B------:R-:W-:Y:S01]  /*8280*/  @!P0 LOP3.LUT R15, R41, 0xffff0000, RZ, 0xc0, !PT ;  /* 0xffff0000290f8812 */ /* 0x000fe200078ec0ff */
[----:B------:R-:W-:Y:S01]  /*8290*/  @!P1 FADD.FTZ R8, -R8, -RZ ;  /* 0x800000ff08089221 */ /* 0x000fe20000010100 */
[C---:B------:R-:W-:Y:S01]  /*82a0*/  @!P0 IMAD.U32 R5, R6.reuse, 0x10000, RZ ;  /* 0x0001000006058824 */ /* 0x040fe200078e00ff */
[----:B------:R-:W-:Y:S01]  /*82b0*/  @!P0 LOP3.LUT R6, R6, 0xffff0000, RZ, 0xc0, !PT ;  /* 0xffff000006068812 */ /* 0x000fe200078ec0ff */
[----:B------:R-:W-:Y:S01]  /*82c0*/  @!P1 FADD.FTZ R14, -R14, -RZ ;  /* 0x800000ff0e0e9221 */ /* 0x000fe20000010100 */
[----:B------:R-:W-:Y:S01]  /*82d0*/  @!P1 FADD.FTZ R13, -R13, -RZ ;  /* 0x800000ff0d0d9221 */ /* 0x000fe20000010100 */
[----:B------:R-:W-:Y:S01]  /*82e0*/  @!P0 FMUL.FTZ R7, R12, R7 ;  /* 0x000000070c078220 */ /* 0x000fe20000410000 */
[----:B---3--:R-:W-:Y:S01]  /*82f0*/  @!P0 SHF.L.U32 R12, R36, 0x10, RZ ;  /* 0x00000010240c8819 */ /* 0x008fe200000006ff */
[----:B------:R-:W-:Y:S01]  /*8300*/  @!P0 FMUL.FTZ R8, R9, R8 ;  /* 0x0000000809088220 */ /* 0x000fe20000410000 */
[----:B------:R-:W-:Y:S01]  /*8310*/  @!P0 FMUL.FTZ R0, R0, R19 ;  /* 0x0000001300008220 */ /* 0x000fe20000410000 */
[----:B------:R-:W-:Y:S01]  /*8320*/  @!P1 FADD.FTZ R17, -R17, -RZ ;  /* 0x800000ff11119221 */ /* 0x000fe20000010100 */
[----:B------:R-:W-:Y:S01]  /*8330*/  @!P1 FADD.FTZ R16, -R16, -RZ ;  /* 0x800000ff10109221 */ /* 0x000fe20000010100 */
[----:B------:R-:W-:Y:S01]  /*8340*/  @!P1 FADD.FTZ R15, -R15, -RZ ;  /* 0x800000ff0f0f9221 */ /* 0x000fe20000010100 */
[----:B------:R-:W-:Y:S01]  /*8350*/  ISETP.GE.AND P1, PT, R26, R27, PT ;  /* 0x0000001b1a00720c */ /* 0x000fe20003f26270 */
[----:B------:R-:W-:Y:S02]  /*8360*/  @!P0 IMAD.U32 R9, R20, 0x10000, RZ ;  /* 0x0001000014098824 */ /* 0x000fe400078e00ff */
[----:B------:R-:W-:Y:S01]  /*8370*/  @!P0 FMUL.FTZ R5, R5, R14 ;  /* 0x0000000e05058220 */ /* 0x000fe20000410000 */
[----:B------:R-:W-:Y:S01]  /*8380*/  @!P0 LOP3.LUT R14, R36, 0xffff0000, RZ, 0xc0, !PT ;  /* 0xffff0000240e8812 */ /* 0x000fe200078ec0ff */
[----:B------:R-:W-:Y:S01]  /*8390*/  @!P0 FMUL.FTZ R6, R6, R13 ;  /* 0x0000000d06068220 */ /* 0x000fe20000410000 */
[----:B------:R-:W-:Y:S01]  /*83a0*/  @!P0 LOP3.LUT R13, R20, 0xffff0000, RZ, 0xc0, !PT ;  /* 0xffff0000140d8812 */ /* 0x000fe200078ec0ff */
[----:B------:R-:W-:Y:S01]  /*83b0*/  @!P0 FMUL.FTZ R2, R2, R17 ;  /* 0x0000001102028220 */ /* 0x000fe20000410000 */
[----:B------:R-:W-:Y:S01]  /*83c0*/  @!P0 FMUL.FTZ R3, R3, R16 ;  /* 0x0000001003038220 */ /* 0x000fe20000410000 */
[----:B------:R-:W-:Y:S01]  /*83d0*/  @!P0 LOP3.LUT R16, R37, 0xffff0000, RZ, 0xc0, !PT ;  /* 0xffff000025108812 */ /* 0x000fe200078ec0ff */
[----:B------:R-:W-:Y:S01]  /*83e0*/  @!P0 FMUL.FTZ R4, R4, R15 ;  /* 0x0000000f04048220 */ /* 0x000fe20000410000 */
[----:B------:R-:W-:Y:S01]  /*83f0*/  @!P0 FFMA.FTZ R0, R9, R12, R0 ;  /* 0x0000000c09008223 */ /* 0x000fe20000010000 */
[----:B------:R-:W-:Y:S01]  /*8400*/  @!P0 LOP3.LUT R9, R21, 0xffff0000, RZ, 0xc0, !PT ;  /* 0xffff000015098812 */ /* 0x000fe200078ec0ff */
[----:B------:R-:W-:Y:S01]  /*8410*/  @!P0 IMAD.U32 R15, R37, 0x10000, RZ ;  /* 0x00010000250f8824 */ /* 0x000fe200078e00ff */
[----:B------:R-:W-:Y:S01]  /*8420*/  @!P1 ISETP.GE.U32.AND P2, PT, R26, R35, PT ;  /* 0x000000231a00920c */ /* 0x000fe20003f46070 */
[----:B------:R-:W-:Y:S01]  /*8430*/  @!P0 IMAD.U32 R12, R21, 0x10000, RZ ;  /* 0x00010000150c8824 */ /* 0x000fe200078e00ff */
[----:B------:R-:W2:Y:S01]  /*8440*/  LDC.64 R18, c[0x0][0x3b8] ;  /* 0x0000ee00ff127b82 */ /* 0x000ea20000000a00 */
[----:B------:R-:W-:Y:S01]  /*8450*/  @!P0 FFMA.FTZ R2, R13, R14, R2 ;  /* 0x0000000e0d028223 */ /* 0x000fe20000010002 */
[----:B------:R-:W-:Y:S01]  /*8460*/  @!P0 LOP3.LUT R13, R38, 0xffff0000, RZ, 0xc0, !PT ;  /* 0xffff0000260d8812 */ /* 0x000fe200078ec0ff */
[----:B------:R-:W-:Y:S01]  /*8470*/  @!P0 FFMA.FTZ R3, R12, R15, R3 ;  /* 0x0000000f0c038223 */ /* 0x000fe20000010003 */
[----:B------:R-:W-:Y:S01]  /*8480*/  @!P0 SHF.L.U32 R12, R22, 0x10, RZ ;  /* 0x00000010160c8819 */ /* 0x000fe200000006ff */
[----:B------:R-:W-:Y:S01]  /*8490*/  @!P0 FFMA.FTZ R4, R9, R16, R4 ;  /* 0x0000001009048223 */ /* 0x000fe20000010004 */
[----:B------:R-:W-:Y:S01]  /*84a0*/  @!P0 F2FP.BF16.F32.PACK_AB R2, R2, R0 ;  /* 0x000000000202823e */ /* 0x000fe200000010ff */
[----:B------:R-:W-:Y:S01]  /*84b0*/  @!P0 IMAD.U32 R9, R38, 0x10000, RZ ;  /* 0x0001000026098824 */ /* 0x000fe200078e00ff */
[----:B------:R-:W-:Y:S01]  /*84c0*/  @!P0 SHF.L.U32 R0, R23, 0x10, RZ ;  /* 0x0000001017008819 */ /* 0x000fe200000006ff */
[C---:B------:R-:W-:Y:S01]  /*84d0*/  @!P0 IMAD.U32 R14, R39.reuse, 0x10000, RZ ;  /* 0x00010000270e8824 */ /* 0x040fe200078e00ff */
[----:B------:R-:W-:Y:S01]  /*84e0*/  @!P0 F2FP.BF16.F32.PACK_AB R17, R4, R3 ;  /* 0x000000030411823e */ /* 0x000fe200000010ff */
[----:B------:R-:W-:Y:S01]  /*84f0*/  @!P0 FFMA.FTZ R5, R12, R9, R5 ;  /* 0x000000090c058223 */ /* 0x000fe20000010005 */
[----:B------:R-:W-:Y:S01]  /*8500*/  @!P0 LOP3.LUT R9, R22, 0xffff0000, RZ, 0xc0, !PT ;  /* 0xffff000016098812 */ /* 0x000fe200078ec0ff */
[----:B------:R-:W-:Y:S01]  /*8510*/  @!P0 IMAD.MOV.U32 R20, RZ, RZ, R2 ;  /* 0x000000ffff148224 */ /* 0x000fe200078e0002 */
[----:B------:R-:W-:Y:S01]  /*8520*/  @!P0 LOP3.LUT R15, R39, 0xffff0000, RZ, 0xc0, !PT ;  /* 0xffff0000270f8812 */ /* 0x000fe200078ec0ff */
[----:B------:R-:W-:Y:S01]  /*8530*/  @!P0 IMAD.MOV.U32 R21, RZ, RZ, R17 ;  /* 0x000000ffff158224 */ /* 0x000fe200078e0011 */
[----:B------:R-:W-:Y:S01]  /*8540*/  @!P0 LOP3.LUT R3, R23, 0xffff0000, RZ, 0xc0, !PT ;  /* 0xffff000017038812 */ /* 0x000fe200078ec0ff */
[----:B------:R-:W-:Y:S01]  /*8550*/  @!P0 FFMA.FTZ R6, R9, R13, R6 ;  /* 0x0000000d09068223 */ /* 0x000fe20000010006 */
[----:B------:R-:W-:Y:S01]  /*8560*/  @!P1 SEL R13, R34, RZ, P2 ;  /* 0x000000ff220d9207 */ /* 0x000fe20001000000 */
[----:B------:R-:W-:Y:S02]  /*8570*/  @!P0 FFMA.FTZ R7, R0, R14, R7 ;  /* 0x0000000e00078223 */ /* 0x000fe40000010007 */
[----:B------:R-:W-:Y:S01]  /*8580*/  @!P0 FFMA.FTZ R8, R3, R15, R8 ;  /* 0x0000000f03088223 */ /* 0x000fe20000010008 */
[----:B------:R-:W-:Y:S02]  /*8590*/  @!P1 SEL R3, R124, RZ, P2 ;  /* 0x000000ff7c039207 */ /* 0x000fe40001000000 */
[----:B------:R-:W-:Y:S01]  /*85a0*/  @!P1 IADD3 R13, P4, PT, R120, R13, RZ ;  /* 0x0000000d780d9210 */ /* 0x000fe20007f9e0ff */
[----:B--2---:R-:W-:Y:S01]  /*85b0*/  IMAD.WIDE.U32 R48, R18, 0x60, R100 ;  /* 0x0000006012307825 */ /* 0x004fe200078e0064 */
[----:B------:R-:W-:Y:S02]  /*85c0*/  @!P0 F2FP.BF16.F32.PACK_AB R6, R6, R5 ;  /* 0x000000050606823e */ /* 0x000fe400000010ff */
[----:B------:R-:W-:Y:S01]  /*85d0*/  @!P1 IADD3.X R0, PT, PT, R110, R3, RZ, P4, !PT ;  /* 0x000000036e009210 */ /* 0x000fe200027fe4ff */
[----:B------:R-:W-:Y:S01]  /*85e0*/  IMAD R19, R19, 0x60, RZ ;  /* 0x0000006013137824 */ /* 0x000fe200078e02ff */
[----:B------:R-:W-:Y:S01]  /*85f0*/  @!P0 F2FP.BF16.F32.PACK_AB R7, R8, R7 ;  /* 0x000000070807823e */ /* 0x000fe200000010ff */
[----:B------:R-:W-:Y:S01]  /*8600*/  @!P0 IMAD.MOV.U32 R22, RZ, RZ, R6 ;  /* 0x000000ffff168224 */ /* 0x000fe200078e0006 */
[----:B------:R-:W-:Y:S01]  /*8610*/  @!P1 SHF.L.U64.HI R0, R13, 0x1, R0 ;  /* 0x000000010d009819 */ /* 0x000fe20000010200 */
[----:B------:R-:W-:Y:S01]  /*8620*/  IMAD.IADD R49, R49, 0x1, R19 ;  /* 0x0000000131317824 */ /* 0x000fe200078e0213 */
[----:B------:R-:W-:Y:S02]  /*8630*/  @!P1 SHF.L.U32 R13, R13, 0x1, RZ ;  /* 0x000000010d0d9819 */ /* 0x000fe400000006ff */
[----:B------:R-:W-:Y:S02]  /*8640*/  @!P0 MOV R23, R7 ;  /* 0x0000000700178202 */ /* 0x000fe40000000f00 */
[----:B------:R-:W-:Y:S02]  /*8650*/  @!P1 SEL R3, R35, R34, !P2 ;  /* 0x0000002223039207 */ /* 0x000fe40005000000 */
[----:B------:R-:W-:Y:S01]  /*8660*/  @!P1 IADD3 R44, P0, PT, R13, R104, RZ ;  /* 0x000000680d2c9210 */ /* 0x000fe20007f1e0ff */
[----:B------:R2:W-:Y:S01]  /*8670*/  STG.E.128 desc[UR6][R48.64], R20 ;  /* 0x0000001430007986 */ /* 0x0005e2000c101d06 */
[----:B------:R-:W-:Y:S01]  /*8680*/  ISETP.GE.U32.OR P2, PT, R26, R35, P1 ;  /* 0x000000231a00720c */ /* 0x000fe20000f46470 */
[----:B------:R-:W-:Y:S04]  /*8690*/  @!P1 IMAD.WIDE R4, R3, 0x2, R10 ;  /* 0x0000000203049825 */ /* 0x000fe800078e020a */
[C---:B------:R-:W-:Y:S01]  /*86a0*/  @!P1 IMAD.X R45, R0.reuse, 0x1, R105, P0 ;  /* 0x00000001002d9824 */ /* 0x040fe200000e0669 */
[----:B------:R-:W-:Y:S01]  /*86b0*/  @!P1 IADD3 R12, P0, PT, R13, R106, RZ ;  /* 0x0000006a0d0c9210 */ /* 0x000fe20007f1e0ff */
[----:B------:R-:W3:Y:S03]  /*86c0*/  @!P1 LDG.E.128 R4, desc[UR6][R4.64+0x80] ;  /* 0x0000800604049981 */ /* 0x000ee6000c1e1d00 */
[----:B------:R-:W-:Y:S02]  /*86d0*/  @!P1 IADD3.X R13, PT, PT, R0, R107, RZ, P0, !PT ;  /* 0x0000006b000d9210 */ /* 0x000fe400007fe4ff */
[----:B------:R-:W-:Y:S03]  /*86e0*/  ISETP.GE.AND P0, PT, R25, R27, PT ;  /* 0x0000001b1900720c */ /* 0x000fe60003f06270 */
[----:B------:R-:W4:Y:S08]  /*86f0*/  @!P1 LDG.E.128 R44, desc[UR6][R44.64+0x80] ;  /* 0x000080062c2c9981 */ /* 0x000f30000c1e1d00 */
[----:B------:R5:W2:Y:S08]  /*8700*/  @!P1 LDG.E.128 R40, desc[UR6][R12.64+0x80] ;  /* 0x000080060c289981 */ /* 0x000ab0000c1e1d00 */
[----:B------:R-:W2:Y:S01]  /*8710*/  LDG.E.128 R36, desc[UR6][R10.64+0x80] ;  /* 0x000080060a247981 */ /* 0x000ea2000c1e1d00 */
[C---:B---3--:R-:W-:Y:S01]  /*8720*/  @!P1 SHF.L.U32 R8, R7.reuse, 0x10, RZ ;  /* 0x0000001007089819 */ /* 0x048fe200000006ff */
[C---:B------:R-:W-:Y:S01]  /*8730*/  @!P1 IMAD.U32 R0, R4.reuse, 0x10000, RZ ;  /* 0x0001000004009824 */ /* 0x040fe200078e00ff */
[----:B-----5:R-:W-:Y:S02]  /*8740*/  @!P1 LOP3.LUT R12, R7, 0xffff0000, RZ, 0xc0, !PT ;  /* 0xffff0000070c9812 */ /* 0x020fe400078ec0ff */
[----:B------:R-:W-:Y:S02]  /*8750*/  @!P1 LOP3.LUT R2, R4, 0xffff0000, RZ, 0xc0, !PT ;  /* 0xffff000004029812 */ /* 0x000fe400078ec0ff */
[----:B------:R-:W-:Y:S02]  /*8760*/  @!P1 SHF.L.U32 R3, R5, 0x10, RZ ;  /* 0x0000001005039819 */ /* 0x000fe400000006ff */
[C---:B----4-:R-:W-:Y:S01]  /*8770*/  @!P1 SHF.L.U32 R7, R47.reuse, 0x10, RZ ;  /* 0x000000102f079819 */ /* 0x050fe200000006ff */
[----:B------:R-:W-:Y:S01]  /*8780*/  @!P1 IMAD.U32 R14, R46, 0x10000, RZ ;  /* 0x000100002e0e9824 */ /* 0x000fe200078e00ff */
[----:B------:R-:W-:Y:S01]  /*8790*/  @!P1 LOP3.LUT R9, R47, 0xffff0000, RZ, 0xc0, !PT ;  /* 0xffff00002f099812 */ /* 0x000fe200078ec0ff */
[----:B------:R-:W-:Y:S01]  /*87a0*/  @!P1 IMAD.U32 R19, R44, 0x10000, RZ ;  /* 0x000100002c139824 */ /* 0x000fe200078e00ff */
[----:B------:R-:W-:Y:S01]  /*87b0*/  @!P1 LOP3.LUT R13, R46, 0xffff0000, RZ, 0xc0, !PT ;  /* 0xffff00002e0d9812 */ /* 0x000fe200078ec0ff */
[----:B------:R-:W-:Y:S01]  /*87c0*/  @!P2 FADD.FTZ R14, -R14, -RZ ;  /* 0x800000ff0e0ea221 */ /* 0x000fe20000010100 */
[----:B------:R-:W-:Y:S01]  /*87d0*/  @!P1 SHF.L.U32 R16, R45, 0x10, RZ ;  /* 0x000000102d109819 */ /* 0x000fe200000006ff */
[----:B------:R-:W-:Y:S01]  /*87e0*/  @!P2 FADD.FTZ R19, -R19, -RZ ;  /* 0x800000ff1313a221 */ /* 0x000fe20000010100 */
        /* <DEDUP_REMOVED lines=15> */
[----:B------:R-:W-:Y:S01]  /*88e0*/  @!P2 FADD.FTZ R17, -R17, -RZ ;  /* 0x800000ff1111a221 */ /* 0x000fe20000010100 */
[----:B------:R-:W-:Y:S01]  /*88f0*/  @!P0 ISETP.GE.U32.AND P2, PT, R25, R35, PT ;  /* 0x000000231900820c */ /* 0x000fe20003f46070 */
[----:B------:R-:W-:Y:S01]  /*8900*/  @!P1 FMUL.FTZ R8, R12, R9 ;  /* 0x000000090c089220 */ /* 0x000fe20000410000 */
[----:B------:R-:W-:Y:S02]  /*8910*/  @!P1 IMAD.U32 R12, R40, 0x10000, RZ ;  /* 0x00010000280c9824 */ /* 0x000fe400078e00ff */
[----:B------:R-:W-:Y:S01]  /*8920*/  @!P1 FMUL.FTZ R0, R0, R19 ;  /* 0x0000001300009220 */ /* 0x000fe20000410000 */
[----:B------:R-:W-:Y:S01]  /*8930*/  @!P1 FMUL.FTZ R5, R5, R14 ;  /* 0x0000000e05059220 */ /* 0x000fe20000410000 */
[----:B------:R-:W-:Y:S01]  /*8940*/  @!P1 LOP3.LUT R14, R40, 0xffff0000, RZ, 0xc0, !PT ;  /* 0xffff0000280e9812 */ /* 0x000fe200078ec0ff */
[----:B------:R-:W-:Y:S01]  /*8950*/  @!P1 FMUL.FTZ R6, R6, R13 ;  /* 0x0000000d06069220 */ /* 0x000fe20000410000 */
[C---:B------:R-:W-:Y:S01]  /*8960*/  @!P1 LOP3.LUT R13, R36.reuse, 0xffff0000, RZ, 0xc0, !PT ;  /* 0xffff0000240d9812 */ /* 0x040fe200078ec0ff */
[----:B------:R-:W-:Y:S02]  /*8970*/  @!P1 IMAD.U32 R9, R36, 0x10000, RZ ;  /* 0x0001000024099824 */ /* 0x000fe400078e00ff */
[----:B------:R-:W-:Y:S01]  /*8980*/  @!P1 FMUL.FTZ R3, R3, R16 ;  /* 0x0000001003039220 */ /* 0x000fe20000410000 */
[----:B------:R-:W-:Y:S01]  /*8990*/  @!P1 SHF.L.U32 R16, R37, 0x10, RZ ;  /* 0x0000001025109819 */ /* 0x000fe200000006ff */
[----:B------:R-:W-:Y:S01]  /*89a0*/  @!P1 FMUL.FTZ R4, R4, R15 ;  /* 0x0000000f04049220 */ /* 0x000fe20000410000 */
[----:B------:R-:W-:Y:S01]  /*89b0*/  @!P1 SHF.L.U32 R15, R41, 0x10, RZ ;  /* 0x00000010290f9819 */ /* 0x000fe200000006ff */
[----:B------:R-:W-:Y:S01]  /*89c0*/  @!P1 FMUL.FTZ R2, R2, R17 ;  /* 0x0000001102029220 */ /* 0x000fe20000410000 */
[----:B------:R-:W-:Y:S01]  /*89d0*/  @!P1 LOP3.LUT R17, R37, 0xffff0000, RZ, 0xc0, !PT ;  /* 0xffff000025119812 */ /* 0x000fe200078ec0ff */
[----:B------:R-:W-:Y:S01]  /*89e0*/  @!P1 FFMA.FTZ R0, R9, R12, R0 ;  /* 0x0000000c09009223 */ /* 0x000fe20000010000 */
[----:B------:R-:W-:Y:S01]  /*89f0*/  @!P0 SEL R9, R34, RZ, P2 ;  /* 0x000000ff22098207 */ /* 0x000fe20001000000 */
[----:B------:R-:W-:Y:S01]  /*8a00*/  @!P1 FFMA.FTZ R2, R13, R14, R2 ;  /* 0x0000000e0d029223 */ /* 0x000fe20000010002 */
[----:B------:R-:W-:Y:S01]  /*8a10*/  @!P0 SEL R13, R124, RZ, P2 ;  /* 0x000000ff7c0d8207 */ /* 0x000fe20001000000 */
[----:B------:R-:W-:Y:S01]  /*8a20*/  @!P1 FFMA.FTZ R3, R16, R15, R3 ;  /* 0x0000000f10039223 */ /* 0x000fe20000010003 */
[----:B------:R-:W-:Y:S01]  /*8a30*/  @!P1 SHF.L.U32 R14, R39, 0x10, RZ ;  /* 0x00000010270e9819 */ /* 0x000fe200000006ff */
[----:B------:R-:W-:Y:S01]  /*8a40*/  @!P1 FFMA.FTZ R4, R17, R18, R4 ;  /* 0x0000001211049223 */ /* 0x000fe20000010004 */
[----:B------:R-:W-:Y:S01]  /*8a50*/  @!P0 IADD3 R17, P4, PT, R120, R9, RZ ;  /* 0x0000000978118210 */ /* 0x000fe20007f9e0ff */
[----:B------:R-:W-:Y:S01]  /*8a60*/  @!P1 IMAD.U32 R19, R42, 0x10000, RZ ;  /* 0x000100002a139824 */ /* 0x000fe200078e00ff */
[C---:B------:R-:W-:Y:S01]  /*8a70*/  @!P1 LOP3.LUT R9, R38.reuse, 0xffff0000, RZ, 0xc0, !PT ;  /* 0xffff000026099812 */ /* 0x040fe200078ec0ff */
[----:B------:R-:W-:Y:S01]  /*8a80*/  @!P1 IMAD.U32 R12, R38, 0x10000, RZ ;  /* 0x00010000260c9824 */ /* 0x000fe200078e00ff */
[----:B------:R-:W-:Y:S02]  /*8a90*/  @!P1 F2FP.BF16.F32.PACK_AB R3, R4, R3 ;  /* 0x000000030403923e */ /* 0x000fe400000010ff */
[----:B------:R-:W-:Y:S01]  /*8aa0*/  @!P1 F2FP.BF16.F32.PACK_AB R0, R2, R0 ;  /* 0x000000000200923e */ /* 0x000fe200000010ff */
[----:B------:R-:W-:Y:S01]  /*8ab0*/  @!P1 FFMA.FTZ R5, R12, R19, R5 ;  /* 0x000000130c059223 */ /* 0x000fe20000010005 */
[----:B------:R-:W-:Y:S01]  /*8ac0*/  @!P0 IMAD.X R12, R110, 0x1, R13, P4 ;  /* 0x000000016e0c8824 */ /* 0x000fe200020e060d */
[----:B------:R-:W-:Y:S01]  /*8ad0*/  @!P1 LOP3.LUT R13, R39, 0xffff0000, RZ, 0xc0, !PT ;  /* 0xffff0000270d9812 */ /* 0x000fe200078ec0ff */
[----:B------:R-:W-:Y:S01]  /*8ae0*/  @!P1 FFMA.FTZ R6, R9, R20, R6 ;  /* 0x0000001409069223 */ /* 0x000fe20000010006 */
[----:B------:R-:W-:Y:S01]  /*8af0*/  @!P1 MOV R36, R0 ;  /* 0x0000000000249202 */ /* 0x000fe20000000f00 */
[----:B------:R-:W-:Y:S01]  /*8b00*/  @!P1 FFMA.FTZ R7, R14, R21, R7 ;  /* 0x000000150e079223 */ /* 0x000fe20000010007 */
[----:B------:R-:W-:Y:S01]  /*8b10*/  @!P0 SHF.L.U64.HI R12, R17, 0x1, R12 ;  /* 0x00000001110c8819 */ /* 0x000fe2000001020c */
[----:B------:R-:W-:Y:S01]  /*8b20*/  @!P1 FFMA.FTZ R8, R13, R22, R8 ;  /* 0x000000160d089223 */ /* 0x000fe20000010008 */
[----:B------:R-:W-:Y:S01]  /*8b30*/  @!P1 F2FP.BF16.F32.PACK_AB R6, R6, R5 ;  /* 0x000000050606923e */ /* 0x000fe200000010ff */
[----:B------:R-:W-:Y:S01]  /*8b40*/  @!P1 IMAD.MOV.U32 R37, RZ, RZ, R3 ;  /* 0x000000ffff259224 */ /* 0x000fe200078e0003 */
[----:B------:R-:W-:Y:S02]  /*8b50*/  @!P0 SHF.L.U32 R17, R17, 0x1, RZ ;  /* 0x0000000111118819 */ /* 0x000fe400000006ff */
        /* <DEDUP_REMOVED lines=11> */
[----:B------:R-:W3:Y:S08]  /*8c10*/  @!P0 LDG.E.128 R44, desc[UR6][R44.64+0x100] ;  /* 0x000100062c2c8981 */ /* 0x000ef0000c1e1d00 */
[----:B------:R-:W4:Y:S08]  /*8c20*/  @!P0 LDG.E.128 R4, desc[UR6][R4.64+0x100] ;  /* 0x0001000604048981 */ /* 0x000f30000c1e1d00 */
[----:B------:R4:W5:Y:S08]  /*8c30*/  @!P0 LDG.E.128 R40, desc[UR6][R16.64+0x100] ;  /* 0x0001000610288981 */ /* 0x000970000c1e1d00 */
[----:B------:R1:W2:Y:S01]  /*8c40*/  LDG.E.128 R20, desc[UR6][R10.64+0x100] ;  /* 0x000100060a147981 */ /* 0x0002a2000c1e1d00 */
[----:B---3--:R-:W-:Y:S01]  /*8c50*/  @!P0 SHF.L.U32 R9, R47, 0x10, RZ ;  /* 0x000000102f098819 */ /* 0x008fe200000006ff */
[----:B------:R-:W-:Y:S01]  /*8c60*/  @!P0 IMAD.U32 R13, R46, 0x10000, RZ ;  /* 0x000100002e0d8824 */ /* 0x000fe200078e00ff */
[----:B------:R-:W-:Y:S01]  /*8c70*/  @!P0 SHF.L.U32 R3, R45, 0x10, RZ ;  /* 0x000000102d038819 */ /* 0x000fe200000006ff */
[----:B------:R-:W-:Y:S01]  /*8c80*/  @!P0 IMAD.U32 R0, R44, 0x10000, RZ ;  /* 0x000100002c008824 */ /* 0x000fe200078e00ff */
        /* <DEDUP_REMOVED lines=8> */
[----:B----4-:R-:W-:Y:S01]  /*8d10*/  @!P0 LOP3.LUT R17, R4, 0xffff0000, RZ, 0xc0, !PT ;  /* 0xffff000004118812 */ /* 0x010fe200078ec0ff */
[----:B------:R-:W-:Y:S01]  /*8d20*/  @!P1 FADD.FTZ R14, -R14, -RZ ;  /* 0x800000ff0e0e9221 */ /* 0x000fe20000010100 */
[----:B-1----:R-:W-:Y:S01]  /*8d30*/  @!P0 SHF.L.U32 R10, R7, 0x10, RZ ;  /* 0x00000010070a8819 */ /* 0x002fe200000006ff */
[----:B------:R-:W-:Y:S01]  /*8d40*/  @!P0 IMAD.U32 R19, R4, 0x10000, RZ ;  /* 0x0001000004138824 */ /* 0x000fe200078e00ff */
[----:B------:R-:W-:Y:S01]  /*8d50*/  @!P0 SHF.L.U32 R4, R5, 0x10, RZ ;  /* 0x0000001005048819 */ /* 0x000fe200000006ff */
[----:B------:R-:W-:Y:S01]  /*8d60*/  @!P1 FADD.FTZ R0, -R0, -RZ ;  /* 0x800000ff00009221 */ /* 0x000fe20000010100 */
[----:B------:R-:W-:Y:S01]  /*8d70*/  @!P0 LOP3.LUT R15, R6, 0xffff0000, RZ, 0xc0, !PT ;  /* 0xffff0000060f8812 */ /* 0x000fe200078ec0ff */
[----:B------:R-:W-:Y:S01]  /*8d80*/  @!P1 FADD.FTZ R3, -R3, -RZ ;  /* 0x800000ff03039221 */ /* 0x000fe20000010100 */
[----:B------:R-:W-:Y:S01]  /*8d90*/  @!P0 LOP3.LUT R11, R7, 0xffff0000, RZ, 0xc0, !PT ;  /* 0xffff0000070b8812 */ /* 0x000fe200078ec0ff */
[----:B------:R-:W-:Y:S01]  /*8da0*/  @!P0 FMUL.FTZ R7, R10, R9 ;  /* 0x000000090a078220 */ /* 0x000fe20000410000 */
[----:B------:R-:W-:Y:S01]  /*8db0*/  @!P0 LOP3.LUT R5, R5, 0xffff0000, RZ, 0xc0, !PT ;  /* 0xffff000005058812 */ /* 0x000fe200078ec0ff */
[----:B------:R-:W-:Y:S01]  /*8dc0*/  @!P0 IMAD.U32 R16, R6, 0x10000, RZ ;  /* 0x0001000006108824 */ /* 0x000fe200078e00ff */
[----:B-----5:R-:W-:Y:S01]  /*8dd0*/  @!P0 SHF.L.U32 R18, R43, 0x10, RZ ;  /* 0x000000102b128819 */ /* 0x020fe200000006ff */
[----:B------:R-:W-:Y:S01]  /*8de0*/  @!P1 FADD.FTZ R2, -R2, -RZ ;  /* 0x800000ff02029221 */ /* 0x000fe20000010100 */
[C---:B--2---:R-:W-:Y:S02]  /*8df0*/  @!P0 IMAD.U32 R9, R20.reuse, 0x10000, RZ ;  /* 0x0001000014098824 */ /* 0x044fe400078e00ff */
[----:B------:R-:W-:Y:S01]  /*8e00*/  @!P0 FMUL.FTZ R8, R11, R8 ;  /* 0x000000080b088220 */ /* 0x000fe20000410000 */
[----:B------:R-:W-:Y:S01]  /*8e10*/  @!P0 LOP3.LUT R11, R20, 0xffff0000, RZ, 0xc0, !PT ;  /* 0xffff0000140b8812 */ /* 0x000fe200078ec0ff */
[----:B------:R-:W-:Y:S02]  /*8e20*/  @!P0 IMAD.U32 R10, R40, 0x10000, RZ ;  /* 0x00010000280a8824 */ /* 0x000fe400078e00ff */
[----:B------:R-:W-:Y:S01]  /*8e30*/  @!P0 FMUL.FTZ R0, R19, R0 ;  /* 0x0000000013008220 */ /* 0x000fe20000410000 */
[----:B------:R-:W-:Y:S01]  /*8e40*/  @!P0 LOP3.LUT R19, R43, 0xffff0000, RZ, 0xc0, !PT ;  /* 0xffff00002b138812 */ /* 0x000fe200078ec0ff */
[----:B------:R-:W-:Y:S01]  /*8e50*/  @!P0 FMUL.FTZ R3, R4, R3 ;  /* 0x0000000304038220 */ /* 0x000fe20000410000 */
[----:B------:R-:W-:Y:S01]  /*8e60*/  @!P0 FMUL.FTZ R6, R15, R12 ;  /* 0x0000000c0f068220 */ /* 0x000fe20000410000 */
[----:B------:R-:W-:Y:S01]  /*8e70*/  @!P0 LOP3.LUT R12, R40, 0xffff0000, RZ, 0xc0, !PT ;  /* 0xffff0000280c8812 */ /* 0x000fe200078ec0ff */
[----:B------:R-:W-:Y:S01]  /*8e80*/  @!P0 FMUL.FTZ R4, R5, R14 ;  /* 0x0000000e05048220 */ /* 0x000fe20000410000 */
[----:B------:R-:W-:Y:S01]  /*8e90*/  @!P0 SHF.L.U32 R14, R21, 0x10, RZ ;  /* 0x00000010150e8819 */ /* 0x000fe200000006ff */
[----:B------:R-:W-:Y:S01]  /*8ea0*/  @!P0 FMUL.FTZ R2, R17, R2 ;  /* 0x0000000211028220 */ /* 0x000fe20000410000 */
[C---:B------:R-:W-:Y:S01]  /*8eb0*/  @!P0 LOP3.LUT R15, R41.reuse, 0xffff0000, RZ, 0xc0, !PT ;  /* 0xffff0000290f8812 */ /* 0x040fe200078ec0ff */
[----:B------:R-:W-:Y:S01]  /*8ec0*/  @!P0 FMUL.FTZ R5, R16, R13 ;  /* 0x0000000d10058220 */ /* 0x000fe20000410000 */
[----:B------:R-:W-:Y:S01]  /*8ed0*/  @!P0 SHF.L.U32 R13, R41, 0x10, RZ ;  /* 0x00000010290d8819 */ /* 0x000fe200000006ff */
[----:B------:R-:W-:Y:S01]  /*8ee0*/  @!P0 FFMA.FTZ R0, R9, R10, R0 ;  /* 0x0000000a09008223 */ /* 0x000fe20000010000 */
[----:B------:R-:W-:Y:S01]  /*8ef0*/  @!P0 LOP3.LUT R9, R21, 0xffff0000, RZ, 0xc0, !PT ;  /* 0xffff000015098812 */ /* 0x000fe200078ec0ff */
[----:B------:R-:W-:Y:S01]  /*8f00*/  @!P0 FFMA.FTZ R2, R11, R12, R2 ;  /* 0x0000000c0b028223 */ /* 0x000fe20000010002 */
[----:B------:R-:W-:Y:S01]  /*8f10*/  @!P0 LOP3.LUT R17, R42, 0xffff0000, RZ, 0xc0, !PT ;  /* 0xffff00002a118812 */ /* 0x000fe200078ec0ff */
[C---:B------:R-:W-:Y:S01]  /*8f20*/  @!P0 IMAD.U32 R10, R22.reuse, 0x10000, RZ ;  /* 0x00010000160a8824 */ /* 0x040fe200078e00ff */
[----:B------:R-:W-:Y:S01]  /*8f30*/  @!P0 LOP3.LUT R11, R22, 0xffff0000, RZ, 0xc0, !PT ;  /* 0xffff0000160b8812 */ /* 0x000fe200078ec0ff */
[----:B------:R-:W-:Y:S01]  /*8f40*/  @!P0 IMAD.U32 R16, R42, 0x10000, RZ ;  /* 0x000100002a108824 */ /* 0x000fe200078e00ff */
[C---:B------:R-:W-:Y:S01]  /*8f50*/  @!P0 SHF.L.U32 R12, R23.reuse, 0x10, RZ ;  /* 0x00000010170c8819 */ /* 0x040fe200000006ff */
[----:B------:R-:W-:Y:S01]  /*8f60*/  @!P0 FFMA.FTZ R3, R14, R13, R3 ;  /* 0x0000000d0e038223 */ /* 0x000fe20000010003 */
[----:B------:R-:W-:Y:S01]  /*8f70*/  @!P0 LOP3.LUT R13, R23, 0xffff0000, RZ, 0xc0, !PT ;  /* 0xffff0000170d8812 */ /* 0x000fe200078ec0ff */
[----:B------:R-:W-:Y:S01]  /*8f80*/  @!P0 FFMA.FTZ R4, R9, R15, R4 ;  /* 0x0000000f09048223 */ /* 0x000fe20000010004 */
[----:B------:R-:W-:Y:S01]  /*8f90*/  @!P0 F2FP.BF16.F32.PACK_AB R0, R2, R0 ;  /* 0x000000000200823e */ /* 0x000fe200000010ff */
        /* <DEDUP_REMOVED lines=12> */
.L_x_2030:
[----:B------:R-:W-:Y:S05]  /*9060*/  BSYNC.RECONVERGENT B0 ;  /* 0x0000000000007941 */ /* 0x000fea0003800200 */
.L_x_2029:
[----:B------:R-:W1:Y:S01]  /*9070*/  LDC R27, c[0x0][0x450] ;  /* 0x00011400ff1b7b82 */ /* 0x000e620000000800 */
[----:B--2---:R-:W-:Y:S05]  /*9080*/  IMAD.U32 R99, R99, -0x20, RZ ;  /* 0xffffffe063637824 */ /* 0x004fea00078e00ff */
[C---:B------:R-:W-:Y:S02]  /*9090*/  LEA R106, P1, R99.reuse, R106, 0x1 ;  /* 0x0000006a636a7211 */ /* 0x040fe400078208ff */
[C---:B------:R-:W-:Y:S02]  /*90a0*/  LEA R104, P0, R99.reuse, R104, 0x1 ;  /* 0x0000006863687211 */ /* 0x040fe400078008ff */
[C---:B------:R-:W-:Y:S02]  /*90b0*/  LEA.HI.X.SX32 R107, R99.reuse, R107, 0x1, P1 ;  /* 0x0000006b636b7211 */ /* 0x040fe400008f0eff */
[----:B------:R-:W-:Y:S09]  /*90c0*/  LEA.HI.X.SX32 R105, R99, R105, 0x1, P0 ;  /* 0x0000006963697211 */ /* 0x000ff200000f0eff */
.L_x_2013:
[----:B------:R-:W-:Y:S05]  /*90d0*/  BSYNC.RECONVERGENT B1 ;  /* 0x0000000000017941 */ /* 0x000fea0003800200 */
.L_x_2011:
[----:B------:R-:W-:Y:S04]  /*90e0*/  ISETP.NE.U32.AND P2, PT, RZ, UR12, PT ;  /* 0x0000000cff007c0c */ /* 0x000fe8000bf45070 */
[----:B------:R-:W-:Y:S11]  /*90f0*/  ISETP.NE.AND.EX P2, PT, RZ, UR13, PT, P2 ;  /* 0x0000000dff007c0c */ /* 0x000ff6000bf45320 */
[----:B------:R-:W-:Y:S02]  /*9100*/  @!UPT UIADD3 URZ, UPT, UPT, URZ, URZ, URZ ;  /* 0x000000fffffff290 */ /* 0x000fe4000fffe0ff */
[----:B------:R-:W5:Y:S01]  /*9110*/  @!P2 LDC R2, c[0x0][0x3c0] ;  /* 0x0000f000ff02ab82 */ /* 0x000f620000000800 */
[----:B------:R-:W-:Y:S07]  /*9120*/  @!P2 IMAD.MOV.U32 R3, RZ, RZ, RZ ;  /* 0x000000ffff03a224 */ /* 0x000fee00078e00ff */
[----:B------:R-:W4:Y:S01]  /*9130*/  @!P2 LDC R0, c[0x0][0x3b8] ;  /* 0x0000ee00ff00ab82 */ /* 0x000f220000000800 */
[----:B------:R-:W-:Y:S01]  /*9140*/  @!P2 IADD3 R3, P0, PT, RZ, -R3, RZ ;  /* 0x80000003ff03a210 */ /* 0x000fe20007f1e0ff */
[----:B----4-:R-:W-:Y:S02]  /*9150*/  @!P2 IMAD.SHL.U32 R0, R0, 0x40, RZ ;  /* 0x000000400000a824 */ /* 0x010fe400078e00ff */
[----:B-----5:R-:W-:Y:S02]  /*9160*/  @!P2 IMAD.SHL.U32 R2, R2, 0x40, RZ ;  /* 0x000000400202a824 */ /* 0x020fe400078e00ff */
[----:B------:R-:W-:Y:S02]  /*9170*/  @!P2 IMAD.X R0, RZ, RZ, ~R0, P0 ;  /* 0x000000ffff00a224 */ /* 0x000fe400000e0e00 */
[----:B------:R-:W-:Y:S05]  /*9180*/  @!P2 IMAD.X R2, RZ, RZ, ~R2, P0 ;  /* 0x000000ffff02a224 */ /* 0x000fea00000e0e02 */
[C---:B--23--:R-:W-:Y:S02]  /*9190*/  @!P2 SHF.R.S64 R5, R3.reuse, 0x1f, R2 ;  /* 0x0000001f0305a819 */ /* 0x04cfe40000001002 */
        /* <DEDUP_REMOVED lines=9> */
[----:B------:R-:W2:Y:S01]  /*9230*/  LDC R3, c[0x0][0x4f0] ;  /* 0x00013c00ff037b82 */ /* 0x000ea20000000800 */
[----:B------:R-:W-:Y:S02]  /*9240*/  MOV R8, RZ ;  /* 0x000000ff00087202 */ /* 0x000fe40000000f00 */
[----:B------:R-:W-:Y:S02]  /*9250*/  IABS R4, R122 ;  /* 0x0000007a00047213 */ /* 0x000fe40000000000 */
[----:B--2---:R-:W-:Y:S04]  /*9260*/  IABS R0, R3 ;  /* 0x0000000300007213 */ /* 0x004fe80000000000 */
[----:B------:R-:W2:Y:S10]  /*9270*/  I2F.RP R7, R0 ;  /* 0x0000000000077306 */ /* 0x000eb40000209400 */
[----:B--2---:R-:W2:Y:S02]  /*9280*/  MUFU.RCP R2, R7 ;  /* 0x0000000700027308 */ /* 0x004ea40000001000 */
[----:B--2---:R-:W-:Y:S08]  /*9290*/  VIADD R6, R2, 0xffffffe ;  /* 0x0ffffffe02067836 */ /* 0x004ff00000000000 */
[----:B------:R-:W2:Y:S02]  /*92a0*/  F2I.FTZ.U32.TRUNC.NTZ R9, R6 ;  /* 0x0000000600097305 */ /* 0x000ea4000021f000 */
[--C-:B--2---:R-:W-:Y:S04]  /*92b0*/  IMAD.MOV R2, RZ, RZ, -R9.reuse ;  /* 0x000000ffff027224 */ /* 0x104fe800078e0a09 */
        /* <DEDUP_REMOVED lines=11> */
[----:B------:R-:W-:Y:S01]  /*9370*/  @!P4 IADD3 R5, PT, PT, R5, 0x1, RZ ;  /* 0x000000010505c810 */ /* 0x000fe20007ffe0ff */
[----:B------:R-:W-:Y:S01]  /*9380*/  @!P4 IMAD.IADD R4, R4, 0x1, -R0 ;  /* 0x000000010404c824 */ /* 0x000fe200078e0a00 */
[-C--:B------:R-:W-:Y:S01]  /*9390*/  @!P0 IADD3 R2, PT, PT, R2, -R0.reuse, RZ ;  /* 0x8000000002028210 */ /* 0x080fe20007ffe0ff */
[----:B------:R-:W-:Y:S01]  /*93a0*/  @!P0 VIADD R7, R7, 0x1 ;  /* 0x0000000107078836 */ /* 0x000fe20000000000 */
[----:B------:R-:W-:Y:S02]  /*93b0*/  ISETP.NE.AND P0, PT, R3, RZ, PT ;  /* 0x000000ff0300720c */ /* 0x000fe40003f05270 */
[-C--:B------:R-:W-:Y:S02]  /*93c0*/  ISETP.GE.U32.AND P5, PT, R2, R0.reuse, PT ;  /* 0x000000000200720c */ /* 0x080fe40003fa6070 */
[----:B------:R-:W-:Y:S02]  /*93d0*/  ISETP.GE.U32.AND P6, PT, R4, R0, PT ;  /* 0x000000000400720c */ /* 0x000fe40003fc6070 */
[-C--:B------:R-:W-:Y:S02]  /*93e0*/  LOP3.LUT R0, R116, R3.reuse, RZ, 0x3c, !PT ;  /* 0x0000000374007212 */ /* 0x080fe400078e3cff */
[-C--:B------:R-:W-:Y:S02]  /*93f0*/  LOP3.LUT R2, R122, R3.reuse, RZ, 0x3c, !PT ;  /* 0x000000037a027212 */ /* 0x080fe400078e3cff */
[----:B------:R-:W-:Y:S02]  /*9400*/  ISETP.GE.AND P1, PT, R0, RZ, PT ;  /* 0x000000ff0000720c */ /* 0x000fe40003f26270 */
[----:B------:R-:W-:Y:S02]  /*9410*/  ISETP.GE.AND P2, PT, R2, RZ, PT ;  /* 0x000000ff0200720c */ /* 0x000fe40003f46270 */
[----:B------:R-:W-:Y:S01]  /*9420*/  LOP3.LUT R0, RZ, R3, RZ, 0x33, !PT ;  /* 0x00000003ff007212 */ /* 0x000fe200078e33ff */
[----:B------:R-:W-:Y:S02]  /*9430*/  @P5 VIADD R7, R7, 0x1 ;  /* 0x0000000107075836 */ /* 0x000fe40000000000 */
[----:B------:R-:W-:Y:S06]  /*9440*/  @P6 IADD3 R5, PT, PT, R5, 0x1, RZ ;  /* 0x0000000105056810 */ /* 0x000fec0007ffe0ff */
[----:B------:R-:W-:Y:S02]  /*9450*/  @!P1 IMAD.MOV R7, RZ, RZ, -R7 ;  /* 0x000000ffff079224 */ /* 0x000fe400078e0a07 */
[----:B------:R-:W-:Y:S03]  /*9460*/  @!P2 IADD3 R5, PT, PT, -R5, RZ, RZ ;  /* 0x000000ff0505a210 */ /* 0x000fe60007ffe1ff */
[C---:B------:R-:W-:Y:S02]  /*9470*/  SEL R2, R0.reuse, R7, !P0 ;  /* 0x0000000700027207 */ /* 0x040fe40004000000 */
[----:B------:R-:W-:Y:S02]  /*9480*/  SEL R5, R0, R5, !P0 ;  /* 0x0000000500057207 */ /* 0x000fe40004000000 */
[CC--:B------:R-:W-:Y:S02]  /*9490*/  LEA R8, P1, R2.reuse, R200.reuse, 0x2 ;  /* 0x000000c802087211 */ /* 0x0c0fe400078210ff */
[C---:B------:R-:W-:Y:S01]  /*94a0*/  LEA R12, P0, R5.reuse, R200, 0x2 ;  /* 0x000000c8050c7211 */ /* 0x040fe200078010ff */
[C---:B------:R-:W-:Y:S01]  /*94b0*/  IMAD.IADD R0, R5.reuse, 0x1, -R2 ;  /* 0x0000000105007824 */ /* 0x040fe200078e0a02 */
[-C--:B------:R-:W-:Y:S02]  /*94c0*/  LEA.HI.X.SX32 R9, R2, R201.reuse, 0x2, P1 ;  /* 0x000000c902097211 */ /* 0x080fe400008f16ff */
[----:B------:R-:W-:Y:S01]  /*94d0*/  LEA.HI.X.SX32 R13, R5, R201, 0x2, P0 ;  /* 0x000000c9050d7211 */ /* 0x000fe200000f16ff */
[----:B------:R-:W-:Y:S02]  /*94e0*/  IMAD R0, R0, R3, -0x40 ;  /* 0xffffffc000007424 */ /* 0x000fe400078e0203 */
[----:B------:R-:W2:Y:S02]  /*94f0*/  LDG.E R7, desc[UR6][R8.64] ;  /* 0x0000000608077981 */ /* 0x000ea4000c1e1900 */
[----:B------:R-:W-:Y:S01]  /*9500*/  IMAD.WIDE.U32 R10, R0, UR14, RZ ;  /* 0x0000000e000a7c25 */ /* 0x000fe2000f8e00ff */
[----:B------:R-:W-:Y:S01]  /*9510*/  SHF.R.S32.HI R5, RZ, 0x1f, R0 ;  /* 0x0000001fff057819 */ /* 0x000fe20000011400 */
[----:B------:R-:W2:Y:S02]  /*9520*/  LDG.E R4, desc[UR6][R12.64] ;  /* 0x000000060c047981 */ /* 0x000ea4000c1e1900 */
[----:B--2---:R-:W-:Y:S02]  /*9530*/  IADD3 R7, PT, PT, R7, -R4, RZ ;  /* 0x8000000407077210 */ /* 0x004fe40007ffe0ff */
[C---:B------:R-:W-:Y:S02]  /*9540*/  IMAD R4, R5.reuse, UR14, RZ ;  /* 0x0000000e05047c24 */ /* 0x040fe4000f8e02ff */
[----:B------:R-:W-:Y:S01]  /*9550*/  IMAD R5, R5, UR4, RZ ;  /* 0x0000000405057c24 */ /* 0x000fe2000f8e02ff */
[----:B------:R-:W-:Y:S01]  /*9560*/  SHF.R.S32.HI R6, RZ, 0x1f, R7 ;  /* 0x0000001fff067819 */ /* 0x000fe20000011407 */
[C---:B------:R-:W-:Y:S04]  /*9570*/  IMAD.WIDE.U32 R8, R7.reuse, UR8, RZ ;  /* 0x0000000807087c25 */ /* 0x040fe8000f8e00ff */
[----:B------:R-:W-:Y:S02]  /*9580*/  IMAD R2, R6, UR8, RZ ;  /* 0x0000000806027c24 */ /* 0x000fe4000f8e02ff */
[----:B------:R-:W-:Y:S02]  /*9590*/  IMAD R4, R0, UR15, R4 ;  /* 0x0000000f00047c24 */ /* 0x000fe4000f8e0204 */
[----:B------:R-:W-:Y:S02]  /*95a0*/  IMAD R2, R7, UR9, R2 ;  /* 0x0000000907027c24 */ /* 0x000fe4000f8e0202 */
[----:B------:R-:W-:Y:S02]  /*95b0*/  IMAD.IADD R11, R11, 0x1, R4 ;  /* 0x000000010b0b7824 */ /* 0x000fe400078e0204 */
[----:B------:R-:W-:Y:S01]  /*95c0*/  IMAD R6, R6, UR10, RZ ;  /* 0x0000000a06067c24 */ /* 0x000fe2000f8e02ff */
[----:B------:R-:W-:Y:S01]  /*95d0*/  IADD3 R9, PT, PT, R9, R2, RZ ;  /* 0x0000000209097210 */ /* 0x000fe20007ffe0ff */
[C---:B------:R-:W-:Y:S04]  /*95e0*/  IMAD.WIDE.U32 R10, R7.reuse, UR10, R10 ;  /* 0x0000000a070a7c25 */ /* 0x040fe8000f8e000a */
[----:B------:R-:W-:Y:S01]  /*95f0*/  IMAD.WIDE.U32 R8, R0, UR4, R8 ;  /* 0x0000000400087c25 */ /* 0x000fe2000f8e0008 */
[----:B------:R-:W-:Y:S03]  /*9600*/  LEA R98, P1, R10, R98, 0x1 ;  /* 0x000000620a627211 */ /* 0x000fe600078208ff */
[----:B------:R-:W-:Y:S01]  /*9610*/  IMAD R6, R7, UR11, R6 ;  /* 0x0000000b07067c24 */ /* 0x000fe2000f8e0206 */
[----:B------:R-:W-:Y:S01]  /*9620*/  LEA R100, P0, R8, R100, 0x1 ;  /* 0x0000006408647211 */ /* 0x000fe200078008ff */
[----:B------:R-:W-:Y:S02]  /*9630*/  IMAD R5, R0, UR5, R5 ;  /* 0x0000000500057c24 */ /* 0x000fe4000f8e0205 */
[----:B------:R-:W-:Y:S03]  /*9640*/  IMAD.IADD R6, R11, 0x1, R6 ;  /* 0x000000010b067824 */ /* 0x000fe600078e0206 */
[----:B------:R-:W-:Y:S02]  /*9650*/  IADD3 R5, PT, PT, R9, R5, RZ ;  /* 0x0000000509057210 */ /* 0x000fe40007ffe0ff */
[----:B------:R-:W-:Y:S02]  /*9660*/  LEA.HI.X R97, R10, R97, R6, 0x1, P1 ;  /* 0x000000610a617211 */ /* 0x000fe400008f0c06 */
[----:B------:R-:W-:Y:S07]  /*9670*/  LEA.HI.X R101, R8, R101, R5, 0x1, P0 ;  /* 0x0000006508657211 */ /* 0x000fee00000f0c05 */
.L_x_2031:
[----:B------:R-:W-:Y:S02]  /*9680*/  IADD3 R102, P1, PT, R102, R109, RZ ;  /* 0x0000006d66667210 */ /* 0x000fe40007f3e0ff */
[----:B------:R-:W-:Y:S03]  /*9690*/  IADD3 R30, P0, PT, R30, R113, RZ ;  /* 0x000000711e1e7210 */ /* 0x000fe60007f1e0ff */
[----:B------:R-:W-:Y:S02]  /*96a0*/  IMAD.X R103, R103, 0x1, R108, P1 ;  /* 0x0000000167677824 */ /* 0x000fe400008e066c */
[----:B------:R-:W-:Y:S01]  /*96b0*/  IMAD.X R31, R31, 0x1, R111, P0 ;  /* 0x000000011f1f7824 */ /* 0x000fe200000e066f */
[----:B------:R-:W-:Y:S07]  /*96c0*/  @P3 BRA `(.L_x_2032) ;  /* 0xffffff8c00203947 */ /* 0x000fee000383ffff */
.L_x_2010:
[----:B------:R-:W2:Y:S01]  /*96d0*/  LDC R31, c[0x0][0x450] ;  /* 0x00011400ff1f7b82 */ /* 0x000ea20000000800 */
[----:B------:R-:W-:Y:S01]  /*96e0*/  LOP3.LUT R0, R95, 0x1f8, RZ, 0xc0, !PT ;  /* 0x000001f85f007812 */ /* 0x000fe200078ec0ff */
[----:B------:R-:W-:Y:S01]  /*96f0*/  UMOV UR4, 0x400 ;  /* 0x0000040000047882 */ /* 0x000fe20000000000 */
[----:B------:R-:W-:Y:S02]  /*9700*/  BSSY.RECONVERGENT B2, `(.L_x_2033) ;  /* 0x0000716000027945 */ /* 0x000fe40003800200 */
[----:B------:R-:W-:-:S03]  /*9710*/  LOP3.LUT R0, R0, 0x38, R77, 0x78, !PT ;  /* 0x0000003800007812 */ /* 0x000fc600078e784d */
[----:B------:R-:W3:Y:S01]  /*9720*/  S2UR UR5, SR_CgaCtaId ;  /* 0x00000000000579c3 */ /* 0x000ee20000008800 */
[----:B------:R-:W-:-:S07]  /*9730*/  LOP3.LUT R95, R0, 0x1e00, R95, 0xf8, !PT ;  /* 0x00001e00005f7812 */ /* 0x000fce00078ef85f */
[----:B------:R-:W4:Y:S08]  /*9740*/  LDC.64 R2, c[0x0][0x3b0] ;  /* 0x0000ec00ff027b82 */ /* 0x000f300000000a00 */
[----:B------:R-:W-:Y:S01]  /*9750*/  BAR.SYNC.DEFER_BLOCKING 0x0 ;  /* 0x0000000000007b1d */ /* 0x000fe20000010000 */
[----:B--2---:R-:W-:Y:S01]  /*9760*/  ISETP.NE.AND P0, PT, R31, RZ, PT ;  /* 0x000000ff1f00720c */ /* 0x004fe20003f05270 */
[----:B---3--:R-:W-:-:S06]  /*9770*/  ULEA UR5, UR5, UR4, 0x18 ;  /* 0x0000000405057291 */ /* 0x008fcc000f8ec0ff */
[----:B------:R-:W-:Y:S02]  /*9780*/  LEA R207, R95, UR5, 0x1 ;  /* 0x000000055fcf7c11 */ /* 0x000fe4000f8e08ff */
[C---:B----4-:R-:W-:Y:S01]  /*9790*/  SHF.L.U64.HI R43, R2.reuse, 0x4, R3 ;  /* 0x00000004022b7819 */ /* 0x050fe20000010203 */
[----:B------:R-:W-:-:S03]  /*97a0*/  IMAD.SHL.U32 R45, R2, 0x10, RZ ;  /* 0x00000010022d7824 */ /* 0x000fc600078e00ff */
[----:B------:R-:W-:Y:S05]  /*97b0*/  @P0 BRA `(.L_x_2034) ;  /* 0x0000000000b00947 */ /* 0x000fea0003800000 */
[----:B------:R-:W2:Y:S01]  /*97c0*/  LDCU.64 UR8, c[0x0][0x380] ;  /* 0x00007000ff0877ac */ /* 0x000ea20008000a00 */
[----:B------:R-:W-:Y:S01]  /*97d0*/  IMAD.IADD R5, R199, 0x1, -R80 ;  /* 0x00000001c7057824 */ /* 0x000fe200078e0a50 */
[----:B------:R-:W-:Y:S01]  /*97e0*/  BSSY.RECONVERGENT B0, `(.L_x_2035) ;  /* 0x000001e000007945 */ /* 0x000fe20003800200 */
[C---:B-1----:R-:W-:Y:S02]  /*97f0*/  VIADD R36, R128.reuse, 0x10 ;  /* 0x0000001080247836 */ /* 0x042fe40000000000 */
[C---:B------:R-:W-:Y:S01]  /*9800*/  VIADD R38, R128.reuse, 0x20 ;  /* 0x0000002080267836 */ /* 0x040fe20000000000 */
[CC--:B------:R-:W-:Y:S01]  /*9810*/  ISETP.GE.AND P2, PT, R128.reuse, R5.reuse, PT ;  /* 0x000000058000720c */ /* 0x0c0fe20003f46270 */
[----:B------:R-:W-:Y:S01]  /*9820*/  VIADD R42, R128, 0x30 ;  /* 0x00000030802a7836 */ /* 0x000fe20000000000 */
[----:B------:R-:W-:Y:S02]  /*9830*/  ISETP.GE.AND P1, PT, R36, R5, PT ;  /* 0x000000052400720c */ /* 0x000fe40003f26270 */
[----:B--2---:R-:W-:-:S04]  /*9840*/  LEA R6, P0, R126, UR8, 0x1 ;  /* 0x000000087e067c11 */ /* 0x004fc8000f8008ff */
[----:B------:R-:W-:-:S07]  /*9850*/  LEA.HI.X R7, R126, UR9, R85, 0x1, P0 ;  /* 0x000000097e077c11 */ /* 0x000fce00080f0c55 */
[C---:B------:R-:W-:Y:S01]  /*9860*/  @!P1 LEA R8, P0, R45.reuse, R6, 0x1 ;  /* 0x000000062d089211 */ /* 0x040fe200078008ff */
[----:B------:R-:W-:Y:S01]  /*9870*/  @!PT LDS RZ, [RZ] ;  /* 0x00000000fffff984 */ /* 0x000fe20000000800 */
[----:B------:R-:W-:Y:S01]  /*9880*/  @!PT LDS RZ, [RZ] ;  /* 0x00000000fffff984 */ /* 0x000fe20000000800 */
[----:B------:R-:W-:Y:S01]  /*9890*/  @!PT LDS RZ, [RZ] ;  /* 0x00000000fffff984 */ /* 0x000fe20000000800 */
[----:B------:R1:W-:Y:S03]  /*98a0*/  @!P2 LDGSTS.E.BYPASS.LTC128B.128 [R207], desc[UR6][R6.64] ;  /* 0x0000000006cfafae */ /* 0x0003e6000b981a06 */
[----:B-----5:R-:W-:Y:S02]  /*98b0*/  @!P1 LEA.HI.X R9, R45, R7, R43, 0x1, P0 ;  /* 0x000000072d099211 */ /* 0x020fe400000f0c2b */
[-C--:B------:R-:W-:Y:S01]  /*98c0*/  ISETP.GE.AND P0, PT, R38, R5.reuse, PT ;  /* 0x000000052600720c */ /* 0x080fe20003f06270 */
[----:B------:R1:W-:Y:S04]  /*98d0*/  @!P2 LDGSTS.E.BYPASS.LTC128B.128 [R207+0x2000], desc[UR6][R6.64+0x80] ;  /* 0x0200008006cfafae */ /* 0x0003e8000b981a06 */
[----:B------:R1:W-:Y:S04]  /*98e0*/  @!P2 LDGSTS.E.BYPASS.LTC128B.128 [R207+0x4000], desc[UR6][R6.64+0x100] ;  /* 0x0400010006cfafae */ /* 0x0003e8000b981a06 */
[----:B------:R1:W-:Y:S04]  /*98f0*/  @!P1 LDGSTS.E.BYPASS.LTC128B.128 [R207+0x800], desc[UR6][R8.64] ;  /* 0x0080000008cf9fae */ /* 0x0003e8000b981a06 */
[----:B------:R1:W-:Y:S04]  /*9900*/  @!P1 LDGSTS.E.BYPASS.LTC128B.128 [R207+0x2800], desc[UR6][R8.64+0x80] ;  /* 0x0280008008cf9fae */ /* 0x0003e8000b981a06 */
[----:B------:R1:W-:Y:S01]  /*9910*/  @!P1 LDGSTS.E.BYPASS.LTC128B.128 [R207+0x4800], desc[UR6][R8.64+0x100] ;  /* 0x0480010008cf9fae */ /* 0x0003e2000b981a06 */
[----:B------:R-:W-:Y:S01]  /*9920*/  ISETP.GE.AND P1, PT, R42, R5, PT ;  /* 0x000000052a00720c */ /* 0x000fe20003f26270 */
[----:B------:R-:W-:-:S12]  /*9930*/  @P0 BRA `(.L_x_2036) ;  /* 0x0000000000200947 */ /* 0x000fd80003800000 */
[----:B------:R-:W-:-:S04]  /*9940*/  LEA R4, P0, R2, R6, 0x6 ;  /* 0x0000000602047211 */ /* 0x000fc800078030ff */
[----:B------:R-:W-:-:S05]  /*9950*/  LEA.HI.X R5, R2, R7, R3, 0x6, P0 ;  /* 0x0000000702057211 */ /* 0x000fca00000f3403 */
[----:B------:R-:W-:Y:S01]  /*9960*/  @!PT LDS RZ, [RZ] ;  /* 0x00000000fffff984 */ /* 0x000fe20000000800 */
[----:B------:R-:W-:Y:S01]  /*9970*/  @!PT LDS RZ, [RZ] ;  /* 0x00000000fffff984 */ /* 0x000fe20000000800 */
[----:B------:R-:W-:Y:S01]  /*9980*/  @!PT LDS RZ, [RZ] ;  /* 0x00000000fffff984 */ /* 0x000fe20000000800 */
[----:B------:R2:W-:Y:S04]  /*9990*/  LDGSTS.E.BYPASS.LTC128B.128 [R207+0x1000], desc[UR6][R4.64] ;  /* 0x0100000004cf7fae */ /* 0x0005e8000b981a06 */
[----:B------:R2:W-:Y:S04]  /*99a0*/  LDGSTS.E.BYPASS.LTC128B.128 [R207+0x3000], desc[UR6][R4.64+0x80] ;  /* 0x0300008004cf7fae */ /* 0x0005e8000b981a06 */
[----:B------:R2:W-:Y:S02]  /*99b0*/  LDGSTS.E.BYPASS.LTC128B.128 [R207+0x5000], desc[UR6][R4.64+0x100] ;  /* 0x0500010004cf7fae */ /* 0x0005e4000b981a06 */
.L_x_2036:
[----:B------:R-:W-:Y:S05]  /*99c0*/  BSYNC.RECONVERGENT B0 ;  /* 0x0000000000007941 */ /* 0x000fea0003800200 */
.L_x_2035:
[----:B------:R-:W-:Y:S05]  /*99d0*/  @P1 BRA `(.L_x_2037) ;  /* 0x0000006c00a01947 */ /* 0x000fea0003800000 */
[----:B------:R-:W-:Y:S02]  /*99e0*/  IMAD R3, R3, 0x60, RZ ;  /* 0x0000006003037824 */ /* 0x000fe400078e02ff */
[----:B-1----:R-:W-:-:S05]  /*99f0*/  IMAD.WIDE.U32 R6, R2, 0x60, R6 ;  /* 0x0000006002067825 */ /* 0x002fca00078e0006 */
[----:B------:R-:W-:-:S05]  /*9a00*/  IADD3 R7, PT, PT, R7, R3, RZ ;  /* 0x0000000307077210 */ /* 0x000fca0007ffe0ff */
[----:B------:R-:W-:Y:S01]  /*9a10*/  @!PT LDS RZ, [RZ] ;  /* 0x00000000fffff984 */ /* 0x000fe20000000800 */
[----:B------:R-:W-:Y:S01]  /*9a20*/  @!PT LDS RZ, [RZ] ;  /* 0x00000000fffff984 */ /* 0x000fe20000000800 */
[----:B------:R-:W-:Y:S01]  /*9a30*/  @!PT LDS RZ, [RZ] ;  /* 0x00000000fffff984 */ /* 0x000fe20000000800 */
[----:B------:R3:W-:Y:S04]  /*9a40*/  LDGSTS.E.BYPASS.LTC128B.128 [R207+0x1800], desc[UR6][R6.64] ;  /* 0x0180000006cf7fae */ /* 0x0007e8000b981a06 */
[----:B------:R3:W-:Y:S04]  /*9a50*/  LDGSTS.E.BYPASS.LTC128B.128 [R207+0x3800], desc[UR6][R6.64+0x80] ;  /* 0x0380008006cf7fae */ /* 0x0007e8000b981a06 */
[----:B------:R3:W-:Y:S01]  /*9a60*/  LDGSTS.E.BYPASS.LTC128B.128 [R207+0x5800], desc[UR6][R6.64+0x100] ;  /* 0x0580010006cf7fae */ /* 0x0007e2000b981a06 */
[----:B------:R-:W-:Y:S05]  /*9a70*/  BRA `(.L_x_2037) ;  /* 0x0000006c00787947 */ /* 0x000fea0003800000 */
.L_x_2034:
[----:B------:R-:W2:Y:S01]  /*9a80*/  LDCU.64 UR8, c[0x0][0x470] ;  /* 0x00008e00ff0877ac */ /* 0x000ea20008000a00 */
[----:B------:R-:W-:Y:S01]  /*9a90*/  IMAD.MOV.U32 R0, RZ, RZ, RZ ;  /* 0x000000ffff007224 */ /* 0x000fe200078e00ff */
[----:B--2---:R-:W-:-:S04]  /*9aa0*/  ISETP.NE.U32.AND P0, PT, RZ, UR8, PT ;  /* 0x00000008ff007c0c */ /* 0x004fc8000bf05070 */
[----:B------:R-:W-:Y:S01]  /*9ab0*/  ISETP.NE.AND.EX P0, PT, RZ, UR9, PT, P0 ;  /* 0x00000009ff007c0c */ /* 0x000fe2000bf05300 */
[----:B------:R-:W2:Y:S01]  /*9ac0*/  LDCU.U8 UR4, c[0x0][0x533] ;  /* 0x0000a660ff0477ac */ /* 0x000ea20008000000 */
[----:B------:R-:W3:Y:S11]  /*9ad0*/  LDCU.64 UR8, c[0x0][0x380] ;  /* 0x00007000ff0877ac */ /* 0x000ef60008000a00 */
[----:B------:R-:W4:Y:S01]  /*9ae0*/  @P0 LDG.E R0, desc[UR6][R130.64] ;  /* 0x0000000682000981 */ /* 0x000f22000c1e1900 */
[----:B-1----:R-:W-:Y:S01]  /*9af0*/  IMAD.SHL.U32 R39, R91, 0x10, RZ ;  /* 0x000000105b277824 */ /* 0x002fe200078e00ff */
[----:B--2---:R-:W-:Y:S01]  /*9b00*/  UISETP.NE.AND UP0, UPT, UR4, URZ, UPT ;  /* 0x000000ff0400728c */ /* 0x004fe2000bf05270 */
[----:B---3--:R-:W-:-:S04]  /*9b10*/  LEA R40, P0, R126, UR8, 0x1 ;  /* 0x000000087e287c11 */ /* 0x008fc8000f8008ff */
[----:B------:R-:W-:Y:S02]  /*9b20*/  LEA.HI.X R41, R126, UR9, R85, 0x1, P0 ;  /* 0x000000097e297c11 */ /* 0x000fe400080f0c55 */
[----:B----4-:R-:W-:-:S05]  /*9b30*/  IADD3 R0, PT, PT, R0, R87, R80 ;  /* 0x0000005700007210 */ /* 0x010fca0007ffe050 */
        /* <DEDUP_REMOVED lines=11> */
[----:B------:R1:W5:Y:S01]  /*9bf0*/  LDG.E.128 R12, desc[UR6][R40.64+0x80] ;  /* 0x00008006280c7981 */ /* 0x000362000c1e1d00 */
[----:B------:R-:W2:Y:S03]  /*9c00*/  LDCU.64 UR10, c[0x0][0x4c8] ;  /* 0x00009900ff0a77ac */ /* 0x000ea60008000a00 */
[----:B-----5:R1:W5:Y:S01]  /*9c10*/  LDG.E.128 R8, desc[UR6][R40.64+0x100] ;  /* 0x0001000628087981 */ /* 0x020362000c1e1d00 */
[----:B------:R-:W3:Y:S03]  /*9c20*/  LDCU.64 UR8, c[0x0][0x4d0] ;  /* 0x00009a00ff0877ac */ /* 0x000ee60008000a00 */
[----:B------:R1:W5:Y:S01]  /*9c30*/  LDG.E.128 R20, desc[UR6][R40.64] ;  /* 0x0000000628147981 */ /* 0x000362000c1e1d00 */
[----:B------:R-:W-:Y:S01]  /*9c40*/  ISETP.GE.AND P2, PT, R28, R31, PT ;  /* 0x0000001f1c00720c */ /* 0x000fe20003f46270 */
[C---:B------:R-:W-:Y:S01]  /*9c50*/  IMAD.SHL.U32 R48, R16.reuse, 0x2, RZ ;  /* 0x0000000210307824 */ /* 0x040fe200078e00ff */
[----:B------:R-:W-:Y:S01]  /*9c60*/  SHF.L.U64.HI R0, R16, 0x1, R18 ;  /* 0x0000000110007819 */ /* 0x000fe20000010212 */
[----:B------:R-:W-:Y:S03]  /*9c70*/  BSSY.RECONVERGENT B0, `(.L_x_2041) ;  /* 0x000002c000007945 */ /* 0x000fe60003800200 */
[----:B--2---:R-:W-:-:S02]  /*9c80*/  IADD3 R36, P1, PT, R48, UR10, RZ ;  /* 0x0000000a30247c10 */ /* 0x004fc4000ff3e0ff */
[----:B---3--:R-:W-:Y:S02]  /*9c90*/  IADD3 R48, P0, PT, R48, UR8, RZ ;  /* 0x0000000830307c10 */ /* 0x008fe4000ff1e0ff */
[C---:B------:R-:W-:Y:S02]  /*9ca0*/  IADD3.X R37, PT, PT, R0.reuse, UR11, RZ, P1, !PT ;  /* 0x0000000b00257c10 */ /* 0x040fe40008ffe4ff */
[----:B------:R-:W-:Y:S01]  /*9cb0*/  IADD3.X R49, PT, PT, R0, UR9, RZ, P0, !PT ;  /* 0x0000000900317c10 */ /* 0x000fe200087fe4ff */
[----:B------:R-:W-:Y:S08]  /*9cc0*/  @P2 BRA `(.L_x_2042) ;  /* 0x0000000000982947 */ /* 0x000ff00003800000 */
        /* <DEDUP_REMOVED lines=25> */
[C---:B------:R-:W-:Y:S01]  /*9e60*/  FMUL.FTZ R0, R33.reuse, R4 ;  /* 0x0000000421007220 */ /* 0x040fe20000410000 */
        /* <DEDUP_REMOVED lines=12> */
.L_x_2042:
[----:B------:R-:W-:Y:S05]  /*9f30*/  BSYNC.RECONVERGENT B0 ;  /* 0x0000000000007941 */ /* 0x000fea0003800200 */
.L_x_2041:
[----:B-----5:R2:W-:Y:S01]  /*9f40*/  STS.128 [R207], R20 ;  /* 0x00000014cf007388 */ /* 0x0205e20000000c00 */
[----:B------:R-:W-:Y:S01]  /*9f50*/  LOP3.LUT R0, R28, 0x40, RZ, 0xfc, !PT ;  /* 0x000000401c007812 */ /* 0x000fe200078efcff */
[----:B------:R-:W-:Y:S03]  /*9f60*/  BSSY.RECONVERGENT B0, `(.L_x_2043) ;  /* 0x000002a000007945 */ /* 0x000fe60003800200 */
[----:B------:R-:W-:-:S13]  /*9f70*/  ISETP.GE.AND P0, PT, R0, R31, PT ;  /* 0x0000001f0000720c */ /* 0x000fda0003f06270 */
[----:B------:R-:W-:Y:S05]  /*9f80*/  @P0 BRA `(.L_x_2044) ;  /* 0x00000000009c0947 */ /* 0x000fea0003800000 */
[----:B------:R-:W3:Y:S04]  /*9f90*/  LDG.E.64 R4, desc[UR6][R48.64+0x40] ;  /* 0x0000400630047981 */ /* 0x000ee8000c1e1b00 */
[----:B------:R-:W4:Y:S01]  /*9fa0*/  LDG.E.64 R6, desc[UR6][R36.64+0x40] ;  /* 0x0000400624067981 */ /* 0x000f22000c1e1b00 */
[C---:B------:R-:W-:Y:S01]  /*9fb0*/  LOP3.LUT R0, R13.reuse, 0xffff0000, RZ, 0xc0, !PT ;  /* 0xffff00000d007812 */ /* 0x040fe200078ec0ff */
[----:B------:R-:W-:Y:S01]  /*9fc0*/  IMAD.U32 R25, R14, 0x10000, RZ ;  /* 0x000100000e197824 */ /* 0x000fe200078e00ff */
[----:B------:R-:W-:Y:S02]  /*9fd0*/  SHF.L.U32 R19, R13, 0x10, RZ ;  /* 0x000000100d137819 */ /* 0x000fe400000006ff */
[C---:B------:R-:W-:Y:S02]  /*9fe0*/  SHF.L.U32 R24, R15.reuse, 0x10, RZ ;  /* 0x000000100f187819 */ /* 0x040fe400000006ff */
[----:B--2---:R-:W-:-:S02]  /*9ff0*/  LOP3.LUT R22, R15, 0xffff0000, RZ, 0xc0, !PT ;  /* 0xffff00000f167812 */ /* 0x004fc400078ec0ff */
[C---:B------:R-:W-:Y:S02]  /*a000*/  SHF.L.U32 R13, R12.reuse, 0x10, RZ ;  /* 0x000000100c0d7819 */ /* 0x040fe400000006ff */
[----:B------:R-:W-:Y:S02]  /*a010*/  LOP3.LUT R26, R12, 0xffff0000, RZ, 0xc0, !PT ;  /* 0xffff00000c1a7812 */ /* 0x000fe400078ec0ff */
[----:B------:R-:W-:Y:S02]  /*a020*/  LOP3.LUT R14, R14, 0xffff0000, RZ, 0xc0, !PT ;  /* 0xffff00000e0e7812 */ /* 0x000fe400078ec0ff */
[----:B---3--:R-:W-:Y:S02]  /*a030*/  LOP3.LUT R20, R4, 0xffff0000, RZ, 0xc0, !PT ;  /* 0xffff000004147812 */ /* 0x008fe400078ec0ff */
[C---:B------:R-:W-:Y:S01]  /*a040*/  LOP3.LUT R15, R5.reuse, 0xffff0000, RZ, 0xc0, !PT ;  /* 0xffff0000050f7812 */ /* 0x040fe200078ec0ff */
[----:B------:R-:W-:Y:S01]  /*a050*/  IMAD.U32 R5, R5, 0x10000, RZ ;  /* 0x0001000005057824 */ /* 0x000fe200078e00ff */
[----:B----4-:R-:W-:Y:S01]  /*a060*/  LOP3.LUT R23, R6, 0xffff0000, RZ, 0xc0, !PT ;  /* 0xffff000006177812 */ /* 0x010fe200078ec0ff */
[-C--:B------:R-:W-:Y:S01]  /*a070*/  FMUL.FTZ R12, R0, R20.reuse ;  /* 0x00000014000c7220 */ /* 0x080fe20000410000 */
        /* <DEDUP_REMOVED lines=9> */
[----:B------:R-:W-:Y:S01]  /*a110*/  SHF.L.U32 R7, R7, 0x10, RZ ;  /* 0x0000001007077819 */ /* 0x000fe200000006ff */
[----:B------:R-:W-:Y:S01]  /*a120*/  FMUL.FTZ R0, R26, R4 ;  /* 0x000000041a007220 */ /* 0x000fe20000410000 */
[----:B------:R-:W-:Y:S01]  /*a130*/  FMUL.FTZ R20, R14, R5 ;  /* 0x000000050e147220 */ /* 0x000fe20000410000 */
[----:B------:R-:W-:Y:S01]  /*a140*/  FFMA.FTZ R24, R24, R15, R19 ;  /* 0x0000000f18187223 */ /* 0x000fe20000010013 */
[-C--:B------:R-:W-:Y:S01]  /*a150*/  FMUL.FTZ R15, R26, R6.reuse ;  /* 0x000000061a0f7220 */ /* 0x080fe20000410000 */
[-C--:B------:R-:W-:Y:S01]  /*a160*/  FMUL.FTZ R14, R14, R7.reuse ;  /* 0x000000070e0e7220 */ /* 0x080fe20000410000 */
[----:B------:R-:W-:Y:S01]  /*a170*/  FFMA.FTZ R0, R13, R6, -R0 ;  /* 0x000000060d007223 */ /* 0x000fe20000010800 */
[----:B------:R-:W-:Y:S01]  /*a180*/  FFMA.FTZ R20, R25, R7, -R20 ;  /* 0x0000000719147223 */ /* 0x000fe20000010814 */
[----:B------:R-:W-:Y:S01]  /*a190*/  FFMA.FTZ R15, R13, R4, R15 ;  /* 0x000000040d0f7223 */ /* 0x000fe2000001000f */
[----:B------:R-:W-:Y:S01]  /*a1a0*/  FFMA.FTZ R5, R25, R5, R14 ;  /* 0x0000000519057223 */ /* 0x000fe2000001000e */
[----:B------:R-:W-:-:S02]  /*a1b0*/  F2FP.BF16.F32.PACK_AB R24, R24, R33 ;  /* 0x000000211818723e */ /* 0x000fc400000010ff */
[----:B------:R-:W-:Y:S02]  /*a1c0*/  F2FP.BF16.F32.PACK_AB R13, R27, R12 ;  /* 0x0000000c1b0d723e */ /* 0x000fe400000010ff */
[----:B------:R-:W-:Y:S02]  /*a1d0*/  F2FP.BF16.F32.PACK_AB R12, R15, R0 ;  /* 0x000000000f0c723e */ /* 0x000fe400000010ff */
[----:B------:R-:W-:Y:S02]  /*a1e0*/  F2FP.BF16.F32.PACK_AB R14, R5, R20 ;  /* 0x00000014050e723e */ /* 0x000fe400000010ff */
[----:B------:R-:W-:Y:S02]  /*a1f0*/  MOV R15, R24 ;  /* 0x00000018000f7202 */ /* 0x000fe40000000f00 */
.L_x_2044:
[----:B------:R-:W-:Y:S05]  /*a200*/  BSYNC.RECONVERGENT B0 ;  /* 0x0000000000007941 */ /* 0x000fea0003800200 */
.L_x_2043:
[----:B------:R3:W-:Y:S01]  /*a210*/  STS.128 [R207+0x2000], R12 ;  /* 0x0020000ccf007388 */ /* 0x0007e20000000c00 */
[----:B------:R-:W-:Y:S01]  /*a220*/  LOP3.LUT R0, R28, 0x80, RZ, 0xfc, !PT ;  /* 0x000000801c007812 */ /* 0x000fe200078efcff */
[----:B------:R-:W-:Y:S03]  /*a230*/  BSSY.RECONVERGENT B0, `(.L_x_2045) ;  /* 0x0000029000007945 */ /* 0x000fe60003800200 */
[----:B------:R-:W-:-:S13]  /*a240*/  ISETP.GE.AND P0, PT, R0, R31, PT ;  /* 0x0000001f0000720c */ /* 0x000fda0003f06270 */
[----:B------:R-:W-:Y:S05]  /*a250*/  @P0 BRA `(.L_x_2046) ;  /* 0x0000000000980947 */ /* 0x000fea0003800000 */
[----:B------:R-:W4:Y:S04]  /*a260*/  LDG.E.64 R4, desc[UR6][R48.64+0x80] ;  /* 0x0000800630047981 */ /* 0x000f28000c1e1b00 */
[----:B------:R-:W5:Y:S01]  /*a270*/  LDG.E.64 R6, desc[UR6][R36.64+0x80] ;  /* 0x0000800624067981 */ /* 0x000f62000c1e1b00 */
[C---:B------:R-:W-:Y:S01]  /*a280*/  LOP3.LUT R0, R9.reuse, 0xffff0000, RZ, 0xc0, !PT ;  /* 0xffff000009007812 */ /* 0x040fe200078ec0ff */
[----:B--2---:R-:W-:Y:S01]  /*a290*/  IMAD.U32 R20, R10, 0x10000, RZ ;  /* 0x000100000a147824 */ /* 0x004fe200078e00ff */
[----:B---3--:R-:W-:Y:S02]  /*a2a0*/  SHF.L.U32 R12, R9, 0x10, RZ ;  /* 0x00000010090c7819 */ /* 0x008fe400000006ff */
[C---:B------:R-:W-:Y:S02]  /*a2b0*/  SHF.L.U32 R9, R8.reuse, 0x10, RZ ;  /* 0x0000001008097819 */ /* 0x040fe400000006ff */
[----:B------:R-:W-:-:S02]  /*a2c0*/  LOP3.LUT R22, R8, 0xffff0000, RZ, 0xc0, !PT ;  /* 0xffff000008167812 */ /* 0x000fc400078ec0ff */
[C---:B------:R-:W-:Y:S02]  /*a2d0*/  SHF.L.U32 R21, R11.reuse, 0x10, RZ ;  /* 0x000000100b157819 */ /* 0x040fe400000006ff */
[----:B------:R-:W-:Y:S02]  /*a2e0*/  LOP3.LUT R19, R11, 0xffff0000, RZ, 0xc0, !PT ;  /* 0xffff00000b137812 */ /* 0x000fe400078ec0ff */
[----:B------:R-:W-:Y:S02]  /*a2f0*/  LOP3.LUT R23, R10, 0xffff0000, RZ, 0xc0, !PT ;  /* 0xffff00000a177812 */ /* 0x000fe400078ec0ff */
[----:B----4-:R-:W-:Y:S02]  /*a300*/  LOP3.LUT R13, R4, 0xffff0000, RZ, 0xc0, !PT ;  /* 0xffff0000040d7812 */ /* 0x010fe400078ec0ff */
[----:B------:R-:W-:Y:S02]  /*a310*/  LOP3.LUT R8, R5, 0xffff0000, RZ, 0xc0, !PT ;  /* 0xffff000005087812 */ /* 0x000fe400078ec0ff */
[----:B-----5:R-:W-:Y:S01]  /*a320*/  LOP3.LUT R15, R6, 0xffff0000, RZ, 0xc0, !PT ;  /* 0xffff0000060f7812 */ /* 0x020fe200078ec0ff */
        /* <DEDUP_REMOVED lines=14> */
[-C--:B------:R-:W-:Y:S01]  /*a410*/  FMUL.FTZ R8, R22, R4.reuse ;  /* 0x0000000416087220 */ /* 0x080fe20000410000 */
[C---:B------:R-:W-:Y:S01]  /*a420*/  FMUL.FTZ R13, R23.reuse, R5 ;  /* 0x00000005170d7220 */ /* 0x040fe20000410000 */
[-C--:B------:R-:W-:Y:S01]  /*a430*/  FMUL.FTZ R12, R23, R7.reuse ;  /* 0x00000007170c7220 */ /* 0x080fe20000410000 */
[C---:B------:R-:W-:Y:S01]  /*a440*/  FFMA.FTZ R15, R9.reuse, R4, R15 ;  /* 0x00000004090f7223 */ /* 0x040fe2000001000f */
[----:B------:R-:W-:Y:S01]  /*a450*/  FFMA.FTZ R8, R9, R6, -R8 ;  /* 0x0000000609087223 */ /* 0x000fe20000010808 */
[C---:B------:R-:W-:Y:S01]  /*a460*/  FFMA.FTZ R13, R20.reuse, R7, -R13 ;  /* 0x00000007140d7223 */ /* 0x040fe2000001080d */
[----:B------:R-:W-:Y:S01]  /*a470*/  FFMA.FTZ R12, R20, R5, R12 ;  /* 0x00000005140c7223 */ /* 0x000fe2000001000c */
[----:B------:R-:W-:-:S02]  /*a480*/  F2FP.BF16.F32.PACK_AB R9, R0, R11 ;  /* 0x0000000b0009723e */ /* 0x000fc400000010ff */
[----:B------:R-:W-:Y:S02]  /*a490*/  F2FP.BF16.F32.PACK_AB R11, R21, R10 ;  /* 0x0000000a150b723e */ /* 0x000fe400000010ff */
[----:B------:R-:W-:Y:S02]  /*a4a0*/  F2FP.BF16.F32.PACK_AB R8, R15, R8 ;  /* 0x000000080f08723e */ /* 0x000fe400000010ff */
[----:B------:R-:W-:Y:S02]  /*a4b0*/  F2FP.BF16.F32.PACK_AB R10, R12, R13 ;  /* 0x0000000d0c0a723e */ /* 0x000fe400000010ff */
.L_x_2046:
[----:B------:R-:W-:Y:S05]  /*a4c0*/  BSYNC.RECONVERGENT B0 ;  /* 0x0000000000007941 */ /* 0x000fea0003800200 */
.L_x_2045:
[----:B------:R4:W-:Y:S02]  /*a4d0*/  STS.128 [R207+0x4000], R8 ;  /* 0x00400008cf007388 */ /* 0x0009e40000000c00 */
.L_x_2040:
[----:B------:R-:W-:Y:S05]  /*a4e0*/  BSYNC.RECONVERGENT B1 ;  /* 0x0000000000017941 */ /* 0x000fea0003800200 */
.L_x_2039:
[----:B------:R-:W-:Y:S01]  /*a4f0*/  IADD3 R36, PT, PT, R128, 0x10, RZ ;  /* 0x0000001080247810 */ /* 0x000fe20007ffe0ff */
[----:B------:R-:W-:Y:S03]  /*a500*/  BSSY.RECONVERGENT B1, `(.L_x_2047) ;  /* 0x00000aa000017945 */ /* 0x000fe60003800200 */
[----:B------:R-:W-:-:S13]  /*a510*/  ISETP.GE.AND P0, PT, R36, R17, PT ;  /* 0x000000112400720c */ /* 0x000fda0003f06270 */
[----:B------:R-:W-:Y:S05]  /*a520*/  @P0 BRA `(.L_x_2048) ;  /* 0x00000008009c0947 */ /* 0x000fea0003800000 */
[----:B------:R-:W-:-:S04]  /*a530*/  LEA R4, P0, R45, R40, 0x1 ;  /* 0x000000282d047211 */ /* 0x000fc800078008ff */
[----:B------:R-:W-:-:S05]  /*a540*/  LEA.HI.X R5, R45, R41, R43, 0x1, P0 ;  /* 0x000000292d057211 */ /* 0x000fca00000f0c2b */
[----:B---3--:R3:W5:Y:S04]  /*a550*/  LDG.E.128 R12, desc[UR6][R4.64+0x80] ;  /* 0x00008006040c7981 */ /* 0x008768000c1e1d00 */
[----:B----45:R3:W5:Y:S04]  /*a560*/  LDG.E.128 R8, desc[UR6][R4.64+0x100] ;  /* 0x0001000604087981 */ /* 0x030768000c1e1d00 */
[----:B--2---:R3:W5:Y:S01]  /*a570*/  LDG.E.128 R20, desc[UR6][R4.64] ;  /* 0x0000000604147981 */ /* 0x004762000c1e1d00 */
[----:B------:R-:W-:Y:S01]  /*a580*/  ISETP.GE.AND P0, PT, R28, R31, PT ;  /* 0x0000001f1c00720c */ /* 0x000fe20003f06270 */
[----:B------:R-:W-:-:S12]  /*a590*/  BSSY.RECONVERGENT B0, `(.L_x_2049) ;  /* 0x0000032000007945 */ /* 0x000fd80003800200 */
[----:B------:R-:W-:Y:S05]  /*a5a0*/  @P0 BRA `(.L_x_2050) ;  /* 0x0000000000c00947 */ /* 0x000fea0003800000 */
[----:B------:R-:W2:Y:S01]  /*a5b0*/  LDCU.64 UR10, c[0x0][0x4c8] ;  /* 0x00009900ff0a77ac */ /* 0x000ea20008000a00 */
[C---:B---3--:R-:W-:Y:S01]  /*a5c0*/  IADD3 R5, P0, PT, R39.reuse, R16, RZ ;  /* 0x0000001027057210 */ /* 0x048fe20007f1e0ff */
[----:B------:R-:W3:Y:S03]  /*a5d0*/  LDCU.64 UR8, c[0x0][0x4d0] ;  /* 0x00009a00ff0877ac */ /* 0x000ee60008000a00 */
[----:B------:R-:W-:Y:S01]  /*a5e0*/  LEA.HI.X.SX32 R0, R39, R18, 0x1, P0 ;  /* 0x0000001227007211 */ /* 0x000fe200000f0eff */
[----:B------:R-:W-:-:S03]  /*a5f0*/  IMAD.SHL.U32 R4, R5, 0x2, RZ ;  /* 0x0000000205047824 */ /* 0x000fc600078e00ff */
[----:B------:R-:W-:Y:S02]  /*a600*/  SHF.L.U64.HI R0, R5, 0x1, R0 ;  /* 0x0000000105007819 */ /* 0x000fe40000010200 */
[C---:B--2---:R-:W-:Y:S02]  /*a610*/  IADD3 R6, P1, PT, R4.reuse, UR10, RZ ;  /* 0x0000000a04067c10 */ /* 0x044fe4000ff3e0ff */
[----:B---3--:R-:W-:Y:S02]  /*a620*/  IADD3 R4, P0, PT, R4, UR8, RZ ;  /* 0x0000000804047c10 */ /* 0x008fe4000ff1e0ff */
[C---:B------:R-:W-:Y:S02]  /*a630*/  IADD3.X R7, PT, PT, R0.reuse, UR11, RZ, P1, !PT ;  /* 0x0000000b00077c10 */ /* 0x040fe40008ffe4ff */
[----:B------:R-:W-:-:S04]  /*a640*/  IADD3.X R5, PT, PT, R0, UR9, RZ, P0, !PT ;  /* 0x0000000900057c10 */ /* 0x000fc800087fe4ff */
[----:B------:R-:W2:Y:S04]  /*a650*/  LDG.E.64 R6, desc[UR6][R6.64] ;  /* 0x0000000606067981 */ /* 0x000ea8000c1e1b00 */
[----:B------:R-:W3:Y:S01]  /*a660*/  LDG.E.64 R4, desc[UR6][R4.64] ;  /* 0x0000000604047981 */ /* 0x000ee2000c1e1b00 */
[C---:B-----5:R-:W-:Y:S01]  /*a670*/  LOP3.LUT R0, R21.reuse, 0xffff0000, RZ, 0xc0, !PT ;  /* 0xffff000015007812 */ /* 0x060fe200078ec0ff */
[----:B------:R-:W-:Y:S01]  /*a680*/  IMAD.U32 R19, R21, 0x10000, RZ ;  /* 0x0001000015137824 */ /* 0x000fe200078e00ff */
[C---:B------:R-:W-:Y:S01]  /*a690*/  LOP3.LUT R26, R23.reuse, 0xffff0000, RZ, 0xc0, !PT ;  /* 0xffff0000171a7812 */ /* 0x040fe200078ec0ff */
[----:B------:R-:W-:Y:S01]  /*a6a0*/  IMAD.U32 R30, R23, 0x10000, RZ ;  /* 0x00010000171e7824 */ /* 0x000fe200078e00ff */
[C---:B------:R-:W-:Y:S02]  /*a6b0*/  SHF.L.U32 R21, R20.reuse, 0x10, RZ ;  /* 0x0000001014157819 */ /* 0x040fe400000006ff */
[----:B------:R-:W-:-:S02]  /*a6c0*/  LOP3.LUT R33, R20, 0xffff0000, RZ, 0xc0, !PT ;  /* 0xffff000014217812 */ /* 0x000fc400078ec0ff */
[C---:B------:R-:W-:Y:S02]  /*a6d0*/  SHF.L.U32 R32, R22.reuse, 0x10, RZ ;  /* 0x0000001016207819 */ /* 0x040fe400000006ff */
[----:B------:R-:W-:Y:S02]  /*a6e0*/  LOP3.LUT R22, R22, 0xffff0000, RZ, 0xc0, !PT ;  /* 0xffff000016167812 */ /* 0x000fe400078ec0ff */
[----:B--2---:R-:W-:Y:S02]  /*a6f0*/  LOP3.LUT R27, R6, 0xffff0000, RZ, 0xc0, !PT ;  /* 0xffff0000061b7812 */ /* 0x004fe400078ec0ff */
[----:B---3--:R-:W-:-:S03]  /*a700*/  LOP3.LUT R24, R4, 0xffff0000, RZ, 0xc0, !PT ;  /* 0xffff000004187812 */ /* 0x008fc600078ec0ff */
[C---:B------:R-:W-:Y:S01]  /*a710*/  FMUL.FTZ R35, R0.reuse, R27 ;  /* 0x0000001b00237220 */ /* 0x040fe20000410000 */
[----:B------:R-:W-:Y:S02]  /*a720*/  LOP3.LUT R23, R5, 0xffff0000, RZ, 0xc0, !PT ;  /* 0xffff000005177812 */ /* 0x000fe400078ec0ff */
[----:B------:R-:W-:Y:S01]  /*a730*/  LOP3.LUT R25, R7, 0xffff0000, RZ, 0xc0, !PT ;  /* 0xffff000007197812 */ /* 0x000fe200078ec0ff */
[-C--:B------:R-:W-:Y:S01]  /*a740*/  FMUL.FTZ R20, R0, R24.reuse ;  /* 0x0000001800147220 */ /* 0x080fe20000410000 */
[C---:B------:R-:W-:Y:S01]  /*a750*/  FFMA.FTZ R35, R19.reuse, R24, R35 ;  /* 0x0000001813237223 */ /* 0x040fe20000010023 */
[C---:B------:R-:W-:Y:S02]  /*a760*/  FMUL.FTZ R37, R26.reuse, R23 ;  /* 0x000000171a257220 */ /* 0x040fe40000410000 */
[----:B------:R-:W-:Y:S01]  /*a770*/  FFMA.FTZ R20, R19, R27, -R20 ;  /* 0x0000001b13147223 */ /* 0x000fe20000010814 */
[-C--:B------:R-:W-:Y:S01]  /*a780*/  FMUL.FTZ R19, R26, R25.reuse ;  /* 0x000000191a137220 */ /* 0x080fe20000410000 */
[----:B------:R-:W-:Y:S01]  /*a790*/  IMAD.U32 R4, R4, 0x10000, RZ ;  /* 0x0001000004047824 */ /* 0x000fe200078e00ff */
[----:B------:R-:W-:Y:S01]  /*a7a0*/  SHF.L.U32 R6, R6, 0x10, RZ ;  /* 0x0000001006067819 */ /* 0x000fe200000006ff */
[----:B------:R-:W-:Y:S01]  /*a7b0*/  IMAD.U32 R5, R5, 0x10000, RZ ;  /* 0x0001000005057824 */ /* 0x000fe200078e00ff */
[----:B------:R-:W-:Y:S01]  /*a7c0*/  SHF.L.U32 R7, R7, 0x10, RZ ;  /* 0x0000001007077819 */ /* 0x000fe200000006ff */
[C---:B------:R-:W-:Y:S01]  /*a7d0*/  FFMA.FTZ R37, R30.reuse, R25, -R37 ;  /* 0x000000191e257223 */ /* 0x040fe20000010825 */
[----:B------:R-:W-:Y:S01]  /*a7e0*/  FFMA.FTZ R30, R30, R23, R19 ;  /* 0x000000171e1e7223 */ /* 0x000fe20000010013 */
[C---:B------:R-:W-:Y:S01]  /*a7f0*/  FMUL.FTZ R0, R33.reuse, R4 ;  /* 0x0000000421007220 */ /* 0x040fe20000410000 */
        /* <DEDUP_REMOVED lines=11> */
.L_x_2050:
[----:B------:R-:W-:Y:S05]  /*a8b0*/  BSYNC.RECONVERGENT B0 ;  /* 0x0000000000007941 */ /* 0x000fea0003800200 */
.L_x_2049:
[----:B-----5:R2:W-:Y:S01]  /*a8c0*/  STS.128 [R207+0x800], R20 ;  /* 0x00080014cf007388 */ /* 0x0205e20000000c00 */
[----:B------:R-:W-:Y:S01]  /*a8d0*/  LOP3.LUT R0, R28, 0x40, RZ, 0xfc, !PT ;  /* 0x000000401c007812 */ /* 0x000fe200078efcff */
[----:B------:R-:W-:Y:S03]  /*a8e0*/  BSSY.RECONVERGENT B0, `(.L_x_2051) ;  /* 0x0000034000007945 */ /* 0x000fe60003800200 */
[----:B------:R-:W-:-:S13]  /*a8f0*/  ISETP.GE.AND P0, PT, R0, R31, PT ;  /* 0x0000001f0000720c */ /* 0x000fda0003f06270 */
[----:B------:R-:W-:Y:S05]  /*a900*/  @P0 BRA `(.L_x_2052) ;  /* 0x0000000000c40947 */ /* 0x000fea0003800000 */
[----:B------:R-:W4:Y:S01]  /*a910*/  LDCU.64 UR10, c[0x0][0x4c8] ;  /* 0x00009900ff0a77ac */ /* 0x000f220008000a00 */
[C---:B---3--:R-:W-:Y:S01]  /*a920*/  IADD3 R5, P0, PT, R39.reuse, R16, RZ ;  /* 0x0000001027057210 */ /* 0x048fe20007f1e0ff */
[----:B------:R-:W3:Y:S03]  /*a930*/  LDCU.64 UR8, c[0x0][0x4d0] ;  /* 0x00009a00ff0877ac */ /* 0x000ee60008000a00 */
[----:B------:R-:W-:Y:S01]  /*a940*/  LEA.HI.X.SX32 R4, R39, R18, 0x1, P0 ;  /* 0x0000001227047211 */ /* 0x000fe200000f0eff */
[----:B------:R-:W-:-:S03]  /*a950*/  IMAD.SHL.U32 R0, R5, 0x2, RZ ;  /* 0x0000000205007824 */ /* 0x000fc600078e00ff */
[----:B------:R-:W-:Y:S02]  /*a960*/  SHF.L.U64.HI R4, R5, 0x1, R4 ;  /* 0x0000000105047819 */ /* 0x000fe40000010204 */
[C---:B----4-:R-:W-:Y:S02]  /*a970*/  IADD3 R6, P1, PT, R0.reuse, UR10, RZ ;  /* 0x0000000a00067c10 */ /* 0x050fe4000ff3e0ff */
[----:B---3--:R-:W-:Y:S02]  /*a980*/  IADD3 R32, P0, PT, R0, UR8, RZ ;  /* 0x0000000800207c10 */ /* 0x008fe4000ff1e0ff */
[C---:B------:R-:W-:Y:S02]  /*a990*/  IADD3.X R7, PT, PT, R4.reuse, UR11, RZ, P1, !PT ;  /* 0x0000000b04077c10 */ /* 0x040fe40008ffe4ff */
[----:B------:R-:W-:-:S04]  /*a9a0*/  IADD3.X R33, PT, PT, R4, UR9, RZ, P0, !PT ;  /* 0x0000000904217c10 */ /* 0x000fc800087fe4ff */
[----:B------:R-:W3:Y:S04]  /*a9b0*/  LDG.E.64 R6, desc[UR6][R6.64+0x40] ;  /* 0x0000400606067981 */ /* 0x000ee8000c1e1b00 */
[----:B------:R-:W4:Y:S01]  /*a9c0*/  LDG.E.64 R4, desc[UR6][R32.64+0x40] ;  /* 0x0000400620047981 */ /* 0x000f22000c1e1b00 */
[C---:B------:R-:W-:Y:S01]  /*a9d0*/  LOP3.LUT R0, R13.reuse, 0xffff0000, RZ, 0xc0, !PT ;  /* 0xffff00000d007812 */ /* 0x040fe200078ec0ff */
[----:B------:R-:W-:Y:S01]  /*a9e0*/  IMAD.U32 R19, R13, 0x10000, RZ ;  /* 0x000100000d137824 */ /* 0x000fe200078e00ff */
[C---:B--2---:R-:W-:Y:S01]  /*a9f0*/  LOP3.LUT R22, R15.reuse, 0xffff0000, RZ, 0xc0, !PT ;  /* 0xffff00000f167812 */ /* 0x044fe200078ec0ff */
[----:B------:R-:W-:Y:S01]  /*aa00*/  IMAD.U32 R24, R15, 0x10000, RZ ;  /* 0x000100000f187824 */ /* 0x000fe200078e00ff */
[C---:B------:R-:W-:Y:S02]  /*aa10*/  SHF.L.U32 R13, R12.reuse, 0x10, RZ ;  /* 0x000000100c0d7819 */ /* 0x040fe400000006ff */
[----:B------:R-:W-:-:S02]  /*aa20*/  LOP3.LUT R26, R12, 0xffff0000, RZ, 0xc0, !PT ;  /* 0xffff00000c1a7812 */ /* 0x000fc400078ec0ff */
[C---:B------:R-:W-:Y:S02]  /*aa30*/  SHF.L.U32 R25, R14.reuse, 0x10, RZ ;  /* 0x000000100e197819 */ /* 0x040fe400000006ff */
[----:B------:R-:W-:Y:S02]  /*aa40*/  LOP3.LUT R14, R14, 0xffff0000, RZ, 0xc0, !PT ;  /* 0xffff00000e0e7812 */ /* 0x000fe400078ec0ff */
[----:B---3--:R-:W-:Y:S02]  /*aa50*/  LOP3.LUT R23, R6, 0xffff0000, RZ, 0xc0, !PT ;  /* 0xffff000006177812 */ /* 0x008fe400078ec0ff */
[----:B----4-:R-:W-:-:S03]  /*aa60*/  LOP3.LUT R20, R4, 0xffff0000, RZ, 0xc0, !PT ;  /* 0xffff000004147812 */ /* 0x010fc600078ec0ff */
[C---:B------:R-:W-:Y:S01]  /*aa70*/  FMUL.FTZ R27, R0.reuse, R23 ;  /* 0x00000017001b7220 */ /* 0x040fe20000410000 */
[----:B------:R-:W-:Y:S02]  /*aa80*/  LOP3.LUT R15, R5, 0xffff0000, RZ, 0xc0, !PT ;  /* 0xffff0000050f7812 */ /* 0x000fe400078ec0ff */
[----:B------:R-:W-:Y:S01]  /*aa90*/  LOP3.LUT R21, R7, 0xffff0000, RZ, 0xc0, !PT ;  /* 0xffff000007157812 */ /* 0x000fe200078ec0ff */
[-C--:B------:R-:W-:Y:S01]  /*aaa0*/  FMUL.FTZ R12, R0, R20.reuse ;  /* 0x00000014000c7220 */ /* 0x080fe20000410000 */
[C---:B------:R-:W-:Y:S01]  /*aab0*/  FFMA.FTZ R27, R19.reuse, R20, R27 ;  /* 0x00000014131b7223 */ /* 0x040fe2000001001b */
[----:B------:R-:W-:Y:S01]  /*aac0*/  FMUL.FTZ R33, R22, R15 ;  /* 0x0000000f16217220 */ /* 0x000fe20000410000 */
[----:B------:R-:W-:Y:S01]  /*aad0*/  SHF.L.U32 R6, R6, 0x10, RZ ;  /* 0x0000001006067819 */ /* 0x000fe200000006ff */
[----:B------:R-:W-:Y:S01]  /*aae0*/  FFMA.FTZ R12, R19, R23, -R12 ;  /* 0x00000017130c7223 */ /* 0x000fe2000001080c */
[----:B------:R-:W-:Y:S01]  /*aaf0*/  FMUL.FTZ R19, R22, R21 ;  /* 0x0000001516137220 */ /* 0x000fe20000410000 */
[----:B------:R-:W-:Y:S01]  /*ab00*/  IMAD.U32 R4, R4, 0x10000, RZ ;  /* 0x0001000004047824 */ /* 0x000fe200078e00ff */
[----:B------:R-:W-:Y:S01]  /*ab10*/  SHF.L.U32 R7, R7, 0x10, RZ ;  /* 0x0000001007077819 */ /* 0x000fe200000006ff */
[----:B------:R-:W-:-:S02]  /*ab20*/  IMAD.U32 R5, R5, 0x10000, RZ ;  /* 0x0001000005057824 */ /* 0x000fc400078e00ff */
[C---:B------:R-:W-:Y:S01]  /*ab30*/  FFMA.FTZ R33, R24.reuse, R21, -R33 ;  /* 0x0000001518217223 */ /* 0x040fe20000010821 */
[----:B------:R-:W-:Y:S01]  /*ab40*/  FFMA.FTZ R24, R24, R15, R19 ;  /* 0x0000000f18187223 */ /* 0x000fe20000010013 */
[C---:B------:R-:W-:Y:S01]  /*ab50*/  FMUL.FTZ R0, R26.reuse, R4 ;  /* 0x000000041a007220 */ /* 0x040fe20000410000 */
[-C--:B------:R-:W-:Y:S01]  /*ab60*/  FMUL.FTZ R15, R26, R6.reuse ;  /* 0x000000061a0f7220 */ /* 0x080fe20000410000 */
[C---:B------:R-:W-:Y:S01]  /*ab70*/  FMUL.FTZ R20, R14.reuse, R5 ;  /* 0x000000050e147220 */ /* 0x040fe20000410000 */
[-C--:B------:R-:W-:Y:S01]  /*ab80*/  FMUL.FTZ R14, R14, R7.reuse ;  /* 0x000000070e0e7220 */ /* 0x080fe20000410000 */
        /* <DEDUP_REMOVED lines=9> */
.L_x_2052:
[----:B------:R-:W-:Y:S05]  /*ac20*/  BSYNC.RECONVERGENT B0 ;  /* 0x0000000000007941 */ /* 0x000fea0003800200 */
.L_x_2051:
[----:B------:R4:W-:Y:S01]  /*ac30*/  STS.128 [R207+0x2800], R12 ;  /* 0x0028000ccf007388 */ /* 0x0009e20000000c00 */
[----:B------:R-:W-:Y:S01]  /*ac40*/  LOP3.LUT R0, R28, 0x80, RZ, 0xfc, !PT ;  /* 0x000000801c007812 */ /* 0x000fe200078efcff */
[----:B------:R-:W-:Y:S03]  /*ac50*/  BSSY.RECONVERGENT B0, `(.L_x_2053) ;  /* 0x0000033000007945 */ /* 0x000fe60003800200 */
[----:B------:R-:W-:-:S13]  /*ac60*/  ISETP.GE.AND P0, PT, R0, R31, PT ;  /* 0x0000001f0000720c */ /* 0x000fda0003f06270 */
[----:B------:R-:W-:Y:S05]  /*ac70*/  @P0 BRA `(.L_x_2054) ;  /* 0x0000000000c00947 */ /* 0x000fea0003800000 */
[----:B------:R-:W5:Y:S01]  /*ac80*/  LDCU.64 UR10, c[0x0][0x4c8] ;  /* 0x00009900ff0a77ac */ /* 0x000f620008000a00 */
[C---:B------:R-:W-:Y:S01]  /*ac90*/  IADD3 R0, P0, PT, R39.reuse, R16, RZ ;  /* 0x0000001027007210 */ /* 0x040fe20007f1e0ff */
[----:B------:R-:W1:Y:S03]  /*aca0*/  LDCU.64 UR8, c[0x0][0x4d0] ;  /* 0x00009a00ff0877ac */ /* 0x000e660008000a00 */
[----:B------:R-:W-:Y:S01]  /*acb0*/  LEA.HI.X.SX32 R39, R39, R18, 0x1, P0 ;  /* 0x0000001227277211 */ /* 0x000fe200000f0eff */
[----:B---3--:R-:W-:-:S03]  /*acc0*/  IMAD.SHL.U32 R4, R0, 0x2, RZ ;  /* 0x0000000200047824 */ /* 0x008fc600078e00ff */
[----:B------:R-:W-:Y:S02]  /*acd0*/  SHF.L.U64.HI R39, R0, 0x1, R39 ;  /* 0x0000000100277819 */ /* 0x000fe40000010227 */
[C---:B-----5:R-:W-:Y:S02]  /*ace0*/  IADD3 R6, P1, PT, R4.reuse, UR10, RZ ;  /* 0x0000000a04067c10 */ /* 0x060fe4000ff3e0ff */
[----:B-1----:R-:W-:Y:S02]  /*acf0*/  IADD3 R4, P0, PT, R4, UR8, RZ ;  /* 0x0000000804047c10 */ /* 0x002fe4000ff1e0ff */
[C---:B------:R-:W-:Y:S02]  /*ad00*/  IADD3.X R7, PT, PT, R39.reuse, UR11, RZ, P1, !PT ;  /* 0x0000000b27077c10 */ /* 0x040fe40008ffe4ff */
[----:B------:R-:W-:-:S04]  /*ad10*/  IADD3.X R5, PT, PT, R39, UR9, RZ, P0, !PT ;  /* 0x0000000927057c10 */ /* 0x000fc800087fe4ff */
[----:B------:R-:W3:Y:S04]  /*ad20*/  LDG.E.64 R6, desc[UR6][R6.64+0x80] ;  /* 0x0000800606067981 */ /* 0x000ee8000c1e1b00 */
[----:B------:R-:W5:Y:S01]  /*ad30*/  LDG.E.64 R4, desc[UR6][R4.64+0x80] ;  /* 0x0000800604047981 */ /* 0x000f62000c1e1b00 */
[C---:B------:R-:W-:Y:S01]  /*ad40*/  LOP3.LUT R0, R9.reuse, 0xffff0000, RZ, 0xc0, !PT ;  /* 0xffff000009007812 */ /* 0x040fe200078ec0ff */
[----:B----4-:R-:W-:Y:S01]  /*ad50*/  IMAD.U32 R12, R9, 0x10000, RZ ;  /* 0x00010000090c7824 */ /* 0x010fe200078e00ff */
[C---:B------:R-:W-:Y:S01]  /*ad60*/  SHF.L.U32 R9, R8.reuse, 0x10, RZ ;  /* 0x0000001008097819 */ /* 0x040fe200000006ff */
[C---:B--2---:R-:W-:Y:S01]  /*ad70*/  IMAD.U32 R21, R11.reuse, 0x10000, RZ ;  /* 0x000100000b157824 */ /* 0x044fe200078e00ff */
[----:B------:R-:W-:Y:S02]  /*ad80*/  LOP3.LUT R22, R8, 0xffff0000, RZ, 0xc0, !PT ;  /* 0xffff000008167812 */ /* 0x000fe400078ec0ff */
[----:B------:R-:W-:-:S02]  /*ad90*/  LOP3.LUT R19, R11, 0xffff0000, RZ, 0xc0, !PT ;  /* 0xffff00000b137812 */ /* 0x000fc400078ec0ff */
[C---:B------:R-:W-:Y:S02]  /*ada0*/  SHF.L.U32 R20, R10.reuse, 0x10, RZ ;  /* 0x000000100a147819 */ /* 0x040fe400000006ff */
[----:B------:R-:W-:Y:S02]  /*adb0*/  LOP3.LUT R23, R10, 0xffff0000, RZ, 0xc0, !PT ;  /* 0xffff00000a177812 */ /* 0x000fe400078ec0ff */
[----:B---3--:R-:W-:Y:S02]  /*adc0*/  LOP3.LUT R15, R6, 0xffff0000, RZ, 0xc0, !PT ;  /* 0xffff0000060f7812 */ /* 0x008fe400078ec0ff */
[----:B-----5:R-:W-:Y:S02]  /*add0*/  LOP3.LUT R13, R4, 0xffff0000, RZ, 0xc0, !PT ;  /* 0xffff0000040d7812 */ /* 0x020fe400078ec0ff */
        /* <DEDUP_REMOVED lines=9> */
[----:B------:R-:W-:Y:S01]  /*ae70*/  SHF.L.U32 R7, R7, 0x10, RZ ;  /* 0x0000001007077819 */ /* 0x000fe200000006ff */
[----:B------:R-:W-:-:S02]  /*ae80*/  IMAD.U32 R4, R4, 0x10000, RZ ;  /* 0x0001000004047824 */ /* 0x000fc400078e00ff */
[----:B------:R-:W-:Y:S02]  /*ae90*/  IMAD.U32 R5, R5, 0x10000, RZ ;  /* 0x0001000005057824 */ /* 0x000fe400078e00ff */
        /* <DEDUP_REMOVED lines=14> */
.L_x_2054:
[----:B------:R-:W-:Y:S05]  /*af80*/  BSYNC.RECONVERGENT B0 ;  /* 0x0000000000007941 */ /* 0x000fea0003800200 */
.L_x_2053:
[----:B------:R1:W-:Y:S02]  /*af90*/  STS.128 [R207+0x4800], R8 ;  /* 0x00480008cf007388 */ /* 0x0003e40000000c00 */
.L_x_2048:
[----:B------:R-:W-:Y:S05]  /*afa0*/  BSYNC.RECONVERGENT B1 ;  /* 0x0000000000017941 */ /* 0x000fea0003800200 */
.L_x_2047:
[----:B------:R-:W-:Y:S01]  /*afb0*/  IADD3 R38, PT, PT, R128, 0x20, RZ ;  /* 0x0000002080267810 */ /* 0x000fe20007ffe0ff */
[----:B------:R-:W-:Y:S03]  /*afc0*/  BSSY.RECONVERGENT B1, `(.L_x_2055) ;  /* 0x00000aa000017945 */ /* 0x000fe60003800200 */
[----:B------:R-:W-:-:S13]  /*afd0*/  ISETP.GE.AND P0, PT, R38, R17, PT ;  /* 0x000000112600720c */ /* 0x000fda0003f06270 */
[----:B------:R-:W-:Y:S05]  /*afe0*/  @P0 BRA `(.L_x_2056) ;  /* 0x00000008009c0947 */ /* 0x000fea0003800000 */
[----:B---3--:R-:W-:-:S04]  /*aff0*/  LEA R4, P0, R2, R40, 0x6 ;  /* 0x0000002802047211 */ /* 0x008fc800078030ff */
[----:B------:R-:W-:-:S05]  /*b000*/  LEA.HI.X R5, R2, R41, R3, 0x6, P0 ;  /* 0x0000002902057211 */ /* 0x000fca00000f3403 */
[----:B----4-:R3:W5:Y:S04]  /*b010*/  LDG.E.128 R12, desc[UR6][R4.64+0x80] ;  /* 0x00008006040c7981 */ /* 0x010768000c1e1d00 */
[----:B-1---5:R3:W5:Y:S04]  /*b020*/  LDG.E.128 R8, desc[UR6][R4.64+0x100] ;  /* 0x0001000604087981 */ /* 0x022768000c1e1d00 */
[----:B--2---:R3:W5:Y:S01]  /*b030*/  LDG.E.128 R20, desc[UR6][R4.64] ;  /* 0x0000000604147981 */ /* 0x004762000c1e1d00 */
[----:B------:R-:W-:Y:S01]  /*b040*/  ISETP.GE.AND P0, PT, R28, R31, PT ;  /* 0x0000001f1c00720c */ /* 0x000fe20003f06270 */
[----:B------:R-:W-:Y:S01]  /*b050*/  BSSY.RECONVERGENT B0, `(.L_x_2057) ;  /* 0x0000033000007945 */ /* 0x000fe20003800200 */
[----:B------:R-:W-:-:S11]  /*b060*/  IMAD.SHL.U32 R19, R91, 0x20, RZ ;  /* 0x000000205b137824 */ /* 0x000fd600078e00ff */
[----:B------:R-:W-:Y:S05]  /*b070*/  @P0 BRA `(.L_x_2058) ;  /* 0x0000000000c00947 */ /* 0x000fea0003800000 */
[----:B------:R-:W1:Y:S01]  /*b080*/  LDCU.64 UR10, c[0x0][0x4c8] ;  /* 0x00009900ff0a77ac */ /* 0x000e620008000a00 */
[C---:B---3--:R-:W-:Y:S01]  /*b090*/  IADD3 R5, P0, PT, R19.reuse, R16, RZ ;  /* 0x0000001013057210 */ /* 0x048fe20007f1e0ff */
        /* <DEDUP_REMOVED lines=46> */
.L_x_2058:
[----:B------:R-:W-:Y:S05]  /*b380*/  BSYNC.RECONVERGENT B0 ;  /* 0x0000000000007941 */ /* 0x000fea0003800200 */
.L_x_2057:
[----:B-----5:R1:W-:Y:S01]  /*b390*/  STS.128 [R207+0x1000], R20 ;  /* 0x00100014cf007388 */ /* 0x0203e20000000c00 */
[----:B------:R-:W-:Y:S01]  /*b3a0*/  LOP3.LUT R0, R28, 0x40, RZ, 0xfc, !PT ;  /* 0x000000401c007812 */ /* 0x000fe200078efcff */
[----:B------:R-:W-:Y:S03]  /*b3b0*/  BSSY.RECONVERGENT B0, `(.L_x_2059) ;  /* 0x0000033000007945 */ /* 0x000fe60003800200 */
[----:B------:R-:W-:-:S13]  /*b3c0*/  ISETP.GE.AND P0, PT, R0, R31, PT ;  /* 0x0000001f0000720c */ /* 0x000fda0003f06270 */
        /* <DEDUP_REMOVED lines=13> */
[C---:B------:R-:W-:Y:S01]  /*b4a0*/  LOP3.LUT R0, R13.reuse, 0xffff0000, RZ, 0xc0, !PT ;  /* 0xffff00000d007812 */ /* 0x040fe200078ec0ff */
[----:B-1----:R-:W-:Y:S01]  /*b4b0*/  IMAD.U32 R20, R13, 0x10000, RZ ;  /* 0x000100000d147824 */ /* 0x002fe200078e00ff */
        /* <DEDUP_REMOVED lines=34> */
.L_x_2060:
[----:B------:R-:W-:Y:S05]  /*b6e0*/  BSYNC.RECONVERGENT B0 ;  /* 0x0000000000007941 */ /* 0x000fea0003800200 */
.L_x_2059:
[----:B------:R2:W-:Y:S01]  /*b6f0*/  STS.128 [R207+0x3000], R12 ;  /* 0x0030000ccf007388 */ /* 0x0005e20000000c00 */
[----:B------:R-:W-:Y:S01]  /*b700*/  LOP3.LUT R0, R28, 0x80, RZ, 0xfc, !PT ;  /* 0x000000801c007812 */ /* 0x000fe200078efcff */
[----:B------:R-:W-:Y:S03]  /*b710*/  BSSY.RECONVERGENT B0, `(.L_x_2061) ;  /* 0x0000033000007945 */ /* 0x000fe60003800200 */
[----:B------:R-:W-:-:S13]  /*b720*/  ISETP.GE.AND P0, PT, R0, R31, PT ;  /* 0x0000001f0000720c */ /* 0x000fda0003f06270 */
[----:B------:R-:W-:Y:S05]  /*b730*/  @P0 BRA `(.L_x_2062) ;  /* 0x0000000000c00947 */ /* 0x000fea0003800000 */
[----:B------:R-:W4:Y:S01]  /*b740*/  LDCU.64 UR10, c[0x0][0x4c8] ;  /* 0x00009900ff0a77ac */ /* 0x000f220008000a00 */
[C---:B------:R-:W-:Y:S01]  /*b750*/  IADD3 R0, P0, PT, R19.reuse, R16, RZ ;  /* 0x0000001013007210 */ /* 0x040fe20007f1e0ff */
[----:B------:R-:W5:Y:S03]  /*b760*/  LDCU.64 UR8, c[0x0][0x4d0] ;  /* 0x00009a00ff0877ac */ /* 0x000f660008000a00 */
[----:B------:R-:W-:Y:S01]  /*b770*/  LEA.HI.X.SX32 R19, R19, R18, 0x1, P0 ;  /* 0x0000001213137211 */ /* 0x000fe200000f0eff */
[----:B---3--:R-:W-:-:S03]  /*b780*/  IMAD.SHL.U32 R4, R0, 0x2, RZ ;  /* 0x0000000200047824 */ /* 0x008fc600078e00ff */
[----:B------:R-:W-:Y:S02]  /*b790*/  SHF.L.U64.HI R19, R0, 0x1, R19 ;  /* 0x0000000100137819 */ /* 0x000fe40000010213 */
[C---:B----4-:R-:W-:Y:S02]  /*b7a0*/  IADD3 R6, P1, PT, R4.reuse, UR10, RZ ;  /* 0x0000000a04067c10 */ /* 0x050fe4000ff3e0ff */
[----:B-----5:R-:W-:Y:S02]  /*b7b0*/  IADD3 R4, P0, PT, R4, UR8, RZ ;  /* 0x0000000804047c10 */ /* 0x020fe4000ff1e0ff */
[C---:B------:R-:W-:Y:S02]  /*b7c0*/  IADD3.X R7, PT, PT, R19.reuse, UR11, RZ, P1, !PT ;  /* 0x0000000b13077c10 */ /* 0x040fe40008ffe4ff */
[----:B------:R-:W-:-:S04]  /*b7d0*/  IADD3.X R5, PT, PT, R19, UR9, RZ, P0, !PT ;  /* 0x0000000913057c10 */ /* 0x000fc800087fe4ff */
[----:B------:R-:W3:Y:S04]  /*b7e0*/  LDG.E.64 R6, desc[UR6][R6.64+0x80] ;  /* 0x0000800606067981 */ /* 0x000ee8000c1e1b00 */
[----:B------:R-:W4:Y:S01]  /*b7f0*/  LDG.E.64 R4, desc[UR6][R4.64+0x80] ;  /* 0x0000800604047981 */ /* 0x000f22000c1e1b00 */
[C---:B------:R-:W-:Y:S01]  /*b800*/  LOP3.LUT R0, R9.reuse, 0xffff0000, RZ, 0xc0, !PT ;  /* 0xffff000009007812 */ /* 0x040fe200078ec0ff */
[----:B--2---:R-:W-:Y:S01]  /*b810*/  IMAD.U32 R12, R9, 0x10000, RZ ;  /* 0x00010000090c7824 */ /* 0x004fe200078e00ff */
[C---:B------:R-:W-:Y:S01]  /*b820*/  SHF.L.U32 R9, R8.reuse, 0x10, RZ ;  /* 0x0000001008097819 */ /* 0x040fe200000006ff */
[C---:B-1----:R-:W-:Y:S01]  /*b830*/  IMAD.U32 R21, R11.reuse, 0x10000, RZ ;  /* 0x000100000b157824 */ /* 0x042fe200078e00ff */
[----:B------:R-:W-:Y:S02]  /*b840*/  LOP3.LUT R22, R8, 0xffff0000, RZ, 0xc0, !PT ;  /* 0xffff000008167812 */ /* 0x000fe400078ec0ff */
[----:B------:R-:W-:-:S02]  /*b850*/  LOP3.LUT R19, R11, 0xffff0000, RZ, 0xc0, !PT ;  /* 0xffff00000b137812 */ /* 0x000fc400078ec0ff */
[C---:B------:R-:W-:Y:S02]  /*b860*/  SHF.L.U32 R20, R10.reuse, 0x10, RZ ;  /* 0x000000100a147819 */ /* 0x040fe400000006ff */
[----:B------:R-:W-:Y:S02]  /*b870*/  LOP3.LUT R23, R10, 0xffff0000, RZ, 0xc0, !PT ;  /* 0xffff00000a177812 */ /* 0x000fe400078ec0ff */
[----:B---3--:R-:W-:Y:S02]  /*b880*/  LOP3.LUT R15, R6, 0xffff0000, RZ, 0xc0, !PT ;  /* 0xffff0000060f7812 */ /* 0x008fe400078ec0ff */
        /* <DEDUP_REMOVED lines=27> */
.L_x_2062:
[----:B------:R-:W-:Y:S05]  /*ba40*/  BSYNC.RECONVERGENT B0 ;  /* 0x0000000000007941 */ /* 0x000fea0003800200 */
.L_x_2061:
[----:B------:R4:W-:Y:S02]  /*ba50*/  STS.128 [R207+0x5000], R8 ;  /* 0x00500008cf007388 */ /* 0x0009e40000000c00 */
.L_x_2056:
[----:B------:R-:W-:Y:S05]  /*ba60*/  BSYNC.RECONVERGENT B1 ;  /* 0x0000000000017941 */ /* 0x000fea0003800200 */
.L_x_2055:
[----:B------:R-:W-:-:S04]  /*ba70*/  IADD3 R42, PT, PT, R128, 0x30, RZ ;  /* 0x00000030802a7810 */ /* 0x000fc80007ffe0ff */
[----:B------:R-:W-:-:S13]  /*ba80*/  ISETP.GE.AND P0, PT, R42, R17, PT ;  /* 0x000000112a00720c */ /* 0x000fda0003f06270 */
[----:B------:R-:W-:Y:S05]  /*ba90*/  @P0 BRA `(.L_x_2037) ;  /* 0x0000004c00700947 */ /* 0x000fea0003800000 */
[----:B-1----:R-:W-:-:S04]  /*baa0*/  IMAD.WIDE.U32 R40, R2, 0x60, R40 ;  /* 0x0000006002287825 */ /* 0x002fc800078e0028 */
[----:B------:R-:W-:Y:S01]  /*bab0*/  IMAD R3, R3, 0x60, RZ ;  /* 0x0000006003037824 */ /* 0x000fe200078e02ff */
[----:B------:R-:W-:-:S04]  /*bac0*/  MOV R2, R40 ;  /* 0x0000002800027202 */ /* 0x000fc80000000f00 */
[----:B------:R-:W-:-:S05]  /*bad0*/  IADD3 R3, PT, PT, R3, R41, RZ ;  /* 0x0000002903037210 */ /* 0x000fca0007ffe0ff */
[----:B--234-:R1:W5:Y:S04]  /*bae0*/  LDG.E.128 R12, desc[UR6][R2.64+0x80] ;  /* 0x00008006020c7981 */ /* 0x01c368000c1e1d00 */
[----:B-----5:R1:W5:Y:S04]  /*baf0*/  LDG.E.128 R8, desc[UR6][R2.64+0x100] ;  /* 0x0001000602087981 */ /* 0x020368000c1e1d00 */
[----:B------:R1:W5:Y:S01]  /*bb00*/  LDG.E.128 R20, desc[UR6][R2.64] ;  /* 0x0000000602147981 */ /* 0x000362000c1e1d00 */
[----:B------:R-:W-:Y:S01]  /*bb10*/  ISETP.GE.AND P0, PT, R28, R31, PT ;  /* 0x0000001f1c00720c */ /* 0x000fe20003f06270 */
[----:B------:R-:W-:Y:S01]  /*bb20*/  BSSY.RECONVERGENT B0, `(.L_x_2063) ;  /* 0x0000034000007945 */ /* 0x000fe20003800200 */
[----:B------:R-:W-:-:S11]  /*bb30*/  IMAD R91, R91, 0x30, RZ ;  /* 0x000000305b5b7824 */ /* 0x000fd600078e02ff */
[----:B------:R-:W-:Y:S05]  /*bb40*/  @P0 BRA `(.L_x_2064) ;  /* 0x0000000000c40947 */ /* 0x000fea0003800000 */
[----:B------:R-:W2:Y:S01]  /*bb50*/  LDCU.64 UR10, c[0x0][0x4c8] ;  /* 0x00009900ff0a77ac */ /* 0x000ea20008000a00 */
[C---:B-1----:R-:W-:Y:S01]  /*bb60*/  IADD3 R3, P0, PT, R91.reuse, R16, RZ ;  /* 0x000000105b037210 */ /* 0x042fe20007f1e0ff */
[----:B------:R-:W1:Y:S03]  /*bb70*/  LDCU.64 UR8, c[0x0][0x4d0] ;  /* 0x00009a00ff0877ac */ /* 0x000e660008000a00 */
[----:B------:R-:W-:Y:S01]  /*bb80*/  LEA.HI.X.SX32 R0, R91, R18, 0x1, P0 ;  /* 0x000000125b007211 */ /* 0x000fe200000f0eff */
[----:B------:R-:W-:-:S03]  /*bb90*/  IMAD.SHL.U32 R2, R3, 0x2, RZ ;  /* 0x0000000203027824 */ /* 0x000fc600078e00ff */
[----:B------:R-:W-:Y:S02]  /*bba0*/  SHF.L.U64.HI R0, R3, 0x1, R0 ;  /* 0x0000000103007819 */ /* 0x000fe40000010200 */
[C---:B--2---:R-:W-:Y:S02]  /*bbb0*/  IADD3 R4, P1, PT, R2.reuse, UR10, RZ ;  /* 0x0000000a02047c10 */ /* 0x044fe4000ff3e0ff */
[----:B-1----:R-:W-:Y:S02]  /*bbc0*/  IADD3 R2, P0, PT, R2, UR8, RZ ;  /* 0x0000000802027c10 */ /* 0x002fe4000ff1e0ff */
        /* <DEDUP_REMOVED lines=13> */
[----:B---3--:R-:W-:Y:S02]  /*bca0*/  LOP3.LUT R21, R2, 0xffff0000, RZ, 0xc0, !PT ;  /* 0xffff000002157812 */ /* 0x008fe400078ec0ff */
[C---:B------:R-:W-:Y:S01]  /*bcb0*/  LOP3.LUT R19, R3.reuse, 0xffff0000, RZ, 0xc0, !PT ;  /* 0xffff000003137812 */ /* 0x040fe200078ec0ff */
[----:B------:R-:W-:Y:S01]  /*bcc0*/  IMAD.U32 R3, R3, 0x10000, RZ ;  /* 0x0001000003037824 */ /* 0x000fe200078e00ff */
[C---:B------:R-:W-:Y:S01]  /*bcd0*/  LOP3.LUT R20, R5.reuse, 0xffff0000, RZ, 0xc0, !PT ;  /* 0xffff000005147812 */ /* 0x040fe200078ec0ff */
[C---:B------:R-:W-:Y:S01]  /*bce0*/  FMUL.FTZ R17, R0.reuse, R21 ;  /* 0x0000001500117220 */ /* 0x040fe20000410000 */
[----:B------:R-:W-:Y:S01]  /*bcf0*/  FMUL.FTZ R0, R0, R23 ;  /* 0x0000001700007220 */ /* 0x000fe20000410000 */
[----:B------:R-:W-:Y:S01]  /*bd00*/  SHF.L.U32 R5, R5, 0x10, RZ ;  /* 0x0000001005057819 */ /* 0x000fe200000006ff */
[----:B------:R-:W-:Y:S01]  /*bd10*/  IMAD.U32 R2, R2, 0x10000, RZ ;  /* 0x0001000002027824 */ /* 0x000fe200078e00ff */
[----:B------:R-:W-:Y:S01]  /*bd20*/  SHF.L.U32 R4, R4, 0x10, RZ ;  /* 0x0000001004047819 */ /* 0x000fe200000006ff */
[----:B------:R-:W-:Y:S01]  /*bd30*/  FMUL.FTZ R22, R24, R19 ;  /* 0x0000001318167220 */ /* 0x000fe20000410000 */
[C---:B------:R-:W-:Y:S01]  /*bd40*/  FFMA.FTZ R0, R6.reuse, R21, R0 ;  /* 0x0000001506007223 */ /* 0x040fe20000010000 */
[----:B------:R-:W-:Y:S01]  /*bd50*/  FFMA.FTZ R17, R6, R23, -R17 ;  /* 0x0000001706117223 */ /* 0x000fe20000010811 */
[----:B------:R-:W-:Y:S01]  /*bd60*/  FMUL.FTZ R24, R24, R20 ;  /* 0x0000001418187220 */ /* 0x000fe20000410000 */
[C---:B------:R-:W-:Y:S01]  /*bd70*/  FMUL.FTZ R21, R30.reuse, R3 ;  /* 0x000000031e157220 */ /* 0x040fe20000410000 */
[C---:B------:R-:W-:Y:S01]  /*bd80*/  FMUL.FTZ R6, R27.reuse, R2 ;  /* 0x000000021b067220 */ /* 0x040fe20000410000 */
[----:B------:R-:W-:Y:S01]  /*bd90*/  FMUL.FTZ R30, R30, R5 ;  /* 0x000000051e1e7220 */ /* 0x000fe20000410000 */
[----:B------:R-:W-:Y:S01]  /*bda0*/  FMUL.FTZ R27, R27, R4 ;  /* 0x000000041b1b7220 */ /* 0x000fe20000410000 */
[C---:B------:R-:W-:Y:S01]  /*bdb0*/  FFMA.FTZ R22, R25.reuse, R20, -R22 ;  /* 0x0000001419167223 */ /* 0x040fe20000010816 */
        /* <DEDUP_REMOVED lines=10> */
.L_x_2064:
[----:B------:R-:W-:Y:S05]  /*be60*/  BSYNC.RECONVERGENT B0 ;  /* 0x0000000000007941 */ /* 0x000fea0003800200 */
.L_x_2063:
[----:B-----5:R2:W-:Y:S01]  /*be70*/  STS.128 [R207+0x1800], R20 ;  /* 0x00180014cf007388 */ /* 0x0205e20000000c00 */
[----:B------:R-:W-:Y:S01]  /*be80*/  LOP3.LUT R0, R28, 0x40, RZ, 0xfc, !PT ;  /* 0x000000401c007812 */ /* 0x000fe200078efcff */
[----:B------:R-:W-:Y:S03]  /*be90*/  BSSY.RECONVERGENT B0, `(.L_x_2065) ;  /* 0x0000034000007945 */ /* 0x000fe60003800200 */
[----:B------:R-:W-:-:S13]  /*bea0*/  ISETP.GE.AND P0, PT, R0, R31, PT ;  /* 0x0000001f0000720c */ /* 0x000fda0003f06270 */
[----:B------:R-:W-:Y:S05]  /*beb0*/  @P0 BRA `(.L_x_2066) ;  /* 0x0000000000c40947 */ /* 0x000fea0003800000 */
[----:B------:R-:W3:Y:S01]  /*bec0*/  LDCU.64 UR10, c[0x0][0x4c8] ;  /* 0x00009900ff0a77ac */ /* 0x000ee20008000a00 */
[C---:B-1----:R-:W-:Y:S01]  /*bed0*/  IADD3 R3, P0, PT, R91.reuse, R16, RZ ;  /* 0x000000105b037210 */ /* 0x042fe20007f1e0ff */
[----:B------:R-:W1:Y:S03]  /*bee0*/  LDCU.64 UR8, c[0x0][0x4d0] ;  /* 0x00009a00ff0877ac */ /* 0x000e660008000a00 */
[----:B------:R-:W-:Y:S01]  /*bef0*/  LEA.HI.X.SX32 R2, R91, R18, 0x1, P0 ;  /* 0x000000125b027211 */ /* 0x000fe200000f0eff */
[----:B------:R-:W-:-:S03]  /*bf00*/  IMAD.SHL.U32 R0, R3, 0x2, RZ ;  /* 0x0000000203007824 */ /* 0x000fc600078e00ff */
[----:B------:R-:W-:Y:S02]  /*bf10*/  SHF.L.U64.HI R2, R3, 0x1, R2 ;  /* 0x0000000103027819 */ /* 0x000fe40000010202 */
[C---:B---3--:R-:W-:Y:S02]  /*bf20*/  IADD3 R4, P1, PT, R0.reuse, UR10, RZ ;  /* 0x0000000a00047c10 */ /* 0x048fe4000ff3e0ff */
[----:B-1----:R-:W-:Y:S02]  /*bf30*/  IADD3 R24, P0, PT, R0, UR8, RZ ;  /* 0x0000000800187c10 */ /* 0x002fe4000ff1e0ff */
[C---:B------:R-:W-:Y:S02]  /*bf40*/  IADD3.X R5, PT, PT, R2.reuse, UR11, RZ, P1, !PT ;  /* 0x0000000b02057c10 */ /* 0x040fe40008ffe4ff */
[----:B------:R-:W-:-:S04]  /*bf50*/  IADD3.X R25, PT, PT, R2, UR9, RZ, P0, !PT ;  /* 0x0000000902197c10 */ /* 0x000fc800087fe4ff */
[----:B------:R-:W3:Y:S04]  /*bf60*/  LDG.E.64 R4, desc[UR6][R4.64+0x40] ;  /* 0x0000400604047981 */ /* 0x000ee8000c1e1b00 */
[----:B------:R1:W4:Y:S01]  /*bf70*/  LDG.E.64 R2, desc[UR6][R24.64+0x40] ;  /* 0x0000400618027981 */ /* 0x000322000c1e1b00 */
[C---:B--2---:R-:W-:Y:S01]  /*bf80*/  IMAD.U32 R21, R15.reuse, 0x10000, RZ ;  /* 0x000100000f157824 */ /* 0x044fe200078e00ff */
[----:B------:R-:W-:Y:S02]  /*bf90*/  LOP3.LUT R20, R15, 0xffff0000, RZ, 0xc0, !PT ;  /* 0xffff00000f147812 */ /* 0x000fe400078ec0ff */
[----:B------:R-:W-:Y:S02]  /*bfa0*/  LOP3.LUT R0, R13, 0xffff0000, RZ, 0xc0, !PT ;  /* 0xffff00000d007812 */ /* 0x000fe400078ec0ff */
[----:B------:R-:W-:-:S02]  /*bfb0*/  SHF.L.U32 R7, R12, 0x10, RZ ;  /* 0x000000100c077819 */ /* 0x000fc400000006ff */
[----:B------:R-:W-:Y:S01]  /*bfc0*/  LOP3.LUT R23, R12, 0xffff0000, RZ, 0xc0, !PT ;  /* 0xffff00000c177812 */ /* 0x000fe200078ec0ff */
[----:B------:R-:W-:Y:S01]  /*bfd0*/  IMAD.U32 R6, R13, 0x10000, RZ ;  /* 0x000100000d067824 */ /* 0x000fe200078e00ff */
[C---:B------:R-:W-:Y:S02]  /*bfe0*/  SHF.L.U32 R22, R14.reuse, 0x10, RZ ;  /* 0x000000100e167819 */ /* 0x040fe400000006ff */
[----:B-1----:R-:W-:Y:S02]  /*bff0*/  LOP3.LUT R24, R14, 0xffff0000, RZ, 0xc0, !PT ;  /* 0xffff00000e187812 */ /* 0x002fe400078ec0ff */
[----:B---3--:R-:W-:Y:S02]  /*c000*/  LOP3.LUT R19, R4, 0xffff0000, RZ, 0xc0, !PT ;  /* 0xffff000004137812 */ /* 0x008fe400078ec0ff */
[----:B----4-:R-:W-:Y:S02]  /*c010*/  LOP3.LUT R15, R2, 0xffff0000, RZ, 0xc0, !PT ;  /* 0xffff0000020f7812 */ /* 0x010fe400078ec0ff */
[----:B------:R-:W-:-:S02]  /*c020*/  LOP3.LUT R12, R3, 0xffff0000, RZ, 0xc0, !PT ;  /* 0xffff0000030c7812 */ /* 0x000fc400078ec0ff */
[----:B------:R-:W-:Y:S01]  /*c030*/  LOP3.LUT R17, R5, 0xffff0000, RZ, 0xc0, !PT ;  /* 0xffff000005117812 */ /* 0x000fe200078ec0ff */
[C---:B------:R-:W-:Y:S01]  /*c040*/  FMUL.FTZ R13, R0.reuse, R15 ;  /* 0x0000000f000d7220 */ /* 0x040fe20000410000 */
[----:B------:R-:W-:Y:S01]  /*c050*/  FMUL.FTZ R0, R0, R19 ;  /* 0x0000001300007220 */ /* 0x000fe20000410000 */
[CC--:B------:R-:W-:Y:S01]  /*c060*/  FMUL.FTZ R14, R20.reuse, R12.reuse ;  /* 0x0000000c140e7220 */ /* 0x0c0fe20000410000 */
[----:B------:R-:W-:Y:S01]  /*c070*/  IMAD.U32 R3, R3, 0x10000, RZ ;  /* 0x0001000003037824 */ /* 0x000fe200078e00ff */
[----:B------:R-:W-:Y:S01]  /*c080*/  SHF.L.U32 R5, R5, 0x10, RZ ;  /* 0x0000001005057819 */ /* 0x000fe200000006ff */
[----:B------:R-:W-:Y:S01]  /*c090*/  FMUL.FTZ R20, R20, R17 ;  /* 0x0000001114147220 */ /* 0x000fe20000410000 */
[----:B------:R-:W-:Y:S01]  /*c0a0*/  IMAD.U32 R2, R2, 0x10000, RZ ;  /* 0x0001000002027824 */ /* 0x000fe200078e00ff */
[----:B------:R-:W-:Y:S01]  /*c0b0*/  SHF.L.U32 R4, R4, 0x10, RZ ;  /* 0x0000001004047819 */ /* 0x000fe200000006ff */
[C---:B------:R-:W-:Y:S01]  /*c0c0*/  FFMA.FTZ R0, R6.reuse, R15, R0 ;  /* 0x0000000f06007223 */ /* 0x040fe20000010000 */
[----:B------:R-:W-:Y:S01]  /*c0d0*/  FFMA.FTZ R13, R6, R19, -R13 ;  /* 0x00000013060d7223 */ /* 0x000fe2000001080d */
        /* <DEDUP_REMOVED lines=15> */
.L_x_2066:
[----:B------:R-:W-:Y:S05]  /*c1d0*/  BSYNC.RECONVERGENT B0 ;  /* 0x0000000000007941 */ /* 0x000fea0003800200 */
.L_x_2065:
[----:B------:R3:W-:Y:S01]  /*c1e0*/  STS.128 [R207+0x3800], R12 ;  /* 0x0038000ccf007388 */ /* 0x0007e20000000c00 */
[----:B------:R-:W-:Y:S01]  /*c1f0*/  LOP3.LUT R28, R28, 0x80, RZ, 0xfc, !PT ;  /* 0x000000801c1c7812 */ /* 0x000fe200078efcff */
[----:B------:R-:W-:Y:S03]  /*c200*/  BSSY.RECONVERGENT B0, `(.L_x_2067) ;  /* 0x0000034000007945 */ /* 0x000fe60003800200 */
[----:B------:R-:W-:-:S13]  /*c210*/  ISETP.GE.AND P0, PT, R28, R31, PT ;  /* 0x0000001f1c00720c */ /* 0x000fda0003f06270 */
[----:B------:R-:W-:Y:S05]  /*c220*/  @P0 BRA `(.L_x_2068) ;  /* 0x0000000000c40947 */ /* 0x000fea0003800000 */
[----:B------:R-:W1:Y:S01]  /*c230*/  LDCU.64 UR8, c[0x0][0x4d0] ;  /* 0x00009a00ff0877ac */ /* 0x000e620008000a00 */
[C---:B------:R-:W-:Y:S01]  /*c240*/  IADD3 R16, P0, PT, R91.reuse, R16, RZ ;  /* 0x000000105b107210 */ /* 0x040fe20007f1e0ff */
[----:B------:R-:W4:Y:S03]  /*c250*/  LDCU.64 UR10, c[0x0][0x4c8] ;  /* 0x00009900ff0a77ac */ /* 0x000f260008000a00 */
[----:B------:R-:W-:Y:S01]  /*c260*/  LEA.HI.X.SX32 R91, R91, R18, 0x1, P0 ;  /* 0x000000125b5b7211 */ /* 0x000fe200000f0eff */
[----:B------:R-:W-:-:S03]  /*c270*/  IMAD.SHL.U32 R0, R16, 0x2, RZ ;  /* 0x0000000210007824 */ /* 0x000fc600078e00ff */
[----:B------:R-:W-:Y:S02]  /*c280*/  SHF.L.U64.HI R91, R16, 0x1, R91 ;  /* 0x00000001105b7819 */ /* 0x000fe4000001025b */
[C---:B-1----:R-:W-:Y:S02]  /*c290*/  IADD3 R2, P0, PT, R0.reuse, UR8, RZ ;  /* 0x0000000800027c10 */ /* 0x042fe4000ff1e0ff */
[----:B----4-:R-:W-:Y:S02]  /*c2a0*/  IADD3 R4, P1, PT, R0, UR10, RZ ;  /* 0x0000000a00047c10 */ /* 0x010fe4000ff3e0ff */
[C---:B------:R-:W-:Y:S02]  /*c2b0*/  IADD3.X R3, PT, PT, R91.reuse, UR9, RZ, P0, !PT ;  /* 0x000000095b037c10 */ /* 0x040fe400087fe4ff */
[----:B------:R-:W-:-:S04]  /*c2c0*/  IADD3.X R5, PT, PT, R91, UR11, RZ, P1, !PT ;  /* 0x0000000b5b057c10 */ /* 0x000fc80008ffe4ff */
[----:B------:R-:W4:Y:S04]  /*c2d0*/  LDG.E.64 R2, desc[UR6][R2.64+0x80] ;  /* 0x0000800602027981 */ /* 0x000f28000c1e1b00 */
[----:B------:R-:W5:Y:S01]  /*c2e0*/  LDG.E.64 R4, desc[UR6][R4.64+0x80] ;  /* 0x0000800604047981 */ /* 0x000f62000c1e1b00 */
[C---:B------:R-:W-:Y:S01]  /*c2f0*/  IMAD.U32 R17, R11.reuse, 0x10000, RZ ;  /* 0x000100000b117824 */ /* 0x040fe200078e00ff */
[----:B---3--:R-:W-:Y:S01]  /*c300*/  LOP3.LUT R15, R11, 0xffff0000, RZ, 0xc0, !PT ;  /* 0xffff00000b0f7812 */ /* 0x008fe200078ec0ff */
[C---:B------:R-:W-:Y:S01]  /*c310*/  IMAD.U32 R6, R9.reuse, 0x10000, RZ ;  /* 0x0001000009067824 */ /* 0x040fe200078e00ff */
[----:B------:R-:W-:Y:S02]  /*c320*/  LOP3.LUT R0, R9, 0xffff0000, RZ, 0xc0, !PT ;  /* 0xffff000009007812 */ /* 0x000fe400078ec0ff */
[----:B------:R-:W-:-:S02]  /*c330*/  SHF.L.U32 R7, R8, 0x10, RZ ;  /* 0x0000001008077819 */ /* 0x000fc400000006ff */
[----:B------:R-:W-:Y:S02]  /*c340*/  LOP3.LUT R16, R8, 0xffff0000, RZ, 0xc0, !PT ;  /* 0xffff000008107812 */ /* 0x000fe400078ec0ff */
[C---:B------:R-:W-:Y:S02]  /*c350*/  SHF.L.U32 R14, R10.reuse, 0x10, RZ ;  /* 0x000000100a0e7819 */ /* 0x040fe400000006ff */
[----:B------:R-:W-:Y:S02]  /*c360*/  LOP3.LUT R18, R10, 0xffff0000, RZ, 0xc0, !PT ;  /* 0xffff00000a127812 */ /* 0x000fe400078ec0ff */
[C---:B----4-:R-:W-:Y:S01]  /*c370*/  LOP3.LUT R11, R2.reuse, 0xffff0000, RZ, 0xc0, !PT ;  /* 0xffff0000020b7812 */ /* 0x050fe200078ec0ff */
[----:B------:R-:W-:Y:S01]  /*c380*/  IMAD.U32 R2, R2, 0x10000, RZ ;  /* 0x0001000002027824 */ /* 0x000fe200078e00ff */
[C---:B------:R-:W-:Y:S01]  /*c390*/  LOP3.LUT R8, R3.reuse, 0xffff0000, RZ, 0xc0, !PT ;  /* 0xffff000003087812 */ /* 0x040fe200078ec0ff */
[----:B------:R-:W-:Y:S01]  /*c3a0*/  IMAD.U32 R3, R3, 0x10000, RZ ;  /* 0x0001000003037824 */ /* 0x000fe200078e00ff */
[----:B-----5:R-:W-:Y:S01]  /*c3b0*/  LOP3.LUT R13, R4, 0xffff0000, RZ, 0xc0, !PT ;  /* 0xffff0000040d7812 */ /* 0x020fe200078ec0ff */
[C---:B------:R-:W-:Y:S01]  /*c3c0*/  FMUL.FTZ R9, R0.reuse, R11 ;  /* 0x0000000b00097220 */ /* 0x040fe20000410000 */
        /* <DEDUP_REMOVED lines=9> */
[C---:B------:R-:W-:Y:S01]  /*c460*/  FMUL.FTZ R11, R18.reuse, R3 ;  /* 0x00000003120b7220 */ /* 0x040fe20000410000 */
[-C--:B------:R-:W-:Y:S01]  /*c470*/  FMUL.FTZ R18, R18, R5.reuse ;  /* 0x0000000512127220 */ /* 0x080fe20000410000 */
[C---:B------:R-:W-:Y:S01]  /*c480*/  FMUL.FTZ R13, R16.reuse, R4 ;  /* 0x00000004100d7220 */ /* 0x040fe20000410000 */
[----:B------:R-:W-:Y:S01]  /*c490*/  FFMA.FTZ R17, R17, R8, R6 ;  /* 0x0000000811117223 */ /* 0x000fe20000010006 */
[-C--:B------:R-:W-:Y:S01]  /*c4a0*/  FMUL.FTZ R6, R16, R2.reuse ;  /* 0x0000000210067220 */ /* 0x080fe20000410000 */
[C---:B------:R-:W-:Y:S01]  /*c4b0*/  FFMA.FTZ R11, R14.reuse, R5, -R11 ;  /* 0x000000050e0b7223 */ /* 0x040fe2000001080b */
[----:B------:R-:W-:Y:S01]  /*c4c0*/  FFMA.FTZ R18, R14, R3, R18 ;  /* 0x000000030e127223 */ /* 0x000fe20000010012 */
[C---:B------:R-:W-:Y:S01]  /*c4d0*/  FFMA.FTZ R13, R7.reuse, R2, R13 ;  /* 0x00000002070d7223 */ /* 0x040fe2000001000d */
[----:B------:R-:W-:Y:S01]  /*c4e0*/  FFMA.FTZ R6, R7, R4, -R6 ;  /* 0x0000000407067223 */ /* 0x000fe20000010806 */
[----:B------:R-:W-:-:S02]  /*c4f0*/  F2FP.BF16.F32.PACK_AB R17, R17, R10 ;  /* 0x0000000a1111723e */ /* 0x000fc400000010ff */
[----:B------:R-:W-:Y:S02]  /*c500*/  F2FP.BF16.F32.PACK_AB R10, R18, R11 ;  /* 0x0000000b120a723e */ /* 0x000fe400000010ff */
[----:B------:R-:W-:Y:S01]  /*c510*/  F2FP.BF16.F32.PACK_AB R9, R0, R9 ;  /* 0x000000090009723e */ /* 0x000fe200000010ff */
[----:B------:R-:W-:Y:S01]  /*c520*/  IMAD.MOV.U32 R11, RZ, RZ, R17 ;  /* 0x000000ffff0b7224 */ /* 0x000fe200078e0011 */
[----:B------:R-:W-:Y:S02]  /*c530*/  F2FP.BF16.F32.PACK_AB R8, R13, R6 ;  /* 0x000000060d08723e */ /* 0x000fe400000010ff */
.L_x_2068:
[----:B------:R-:W-:Y:S05]  /*c540*/  BSYNC.RECONVERGENT B0 ;  /* 0x0000000000007941 */ /* 0x000fea0003800200 */
.L_x_2067:
[----:B------:R4:W-:Y:S01]  /*c550*/  STS.128 [R207+0x5800], R8 ;  /* 0x00580008cf007388 */ /* 0x0009e20000000c00 */
[----:B------:R-:W-:Y:S05]  /*c560*/  BRA `(.L_x_2037) ;  /* 0x0000004000bc7947 */ /* 0x000fea0003800000 */
.L_x_2038:
        /* <DEDUP_REMOVED lines=9> */
[----:B-----5:R1:W5:Y:S04]  /*c600*/  LDG.E.128 R8, desc[UR6][R40.64+0x80] ;  /* 0x0000800628087981 */ /* 0x020368000c1e1d00 */
[----:B------:R1:W5:Y:S04]  /*c610*/  LDG.E.128 R4, desc[UR6][R40.64+0x100] ;  /* 0x0001000628047981 */ /* 0x000368000c1e1d00 */
        /* <DEDUP_REMOVED lines=33> */
[C---:B------:R-:W-:Y:S01]  /*c830*/  SHF.L.U32 R12, R13.reuse, 0x10, RZ ;  /* 0x000000100d0c7819 */ /* 0x040fe200000006ff */
[----:B----4-:R-:W-:Y:S01]  /*c840*/  IMAD.U32 R53, R20, 0x10000, RZ ;  /* 0x0001000014357824 */ /* 0x010fe200078e00ff */
[----:B------:R-:W-:Y:S01]  /*c850*/  LOP3.LUT R49, R13, 0xffff0000, RZ, 0xc0, !PT ;  /* 0xffff00000d317812 */ /* 0x000fe200078ec0ff */
[----:B------:R-:W-:Y:S01]  /*c860*/  IMAD.U32 R55, R22, 0x10000, RZ ;  /* 0x0001000016377824 */ /* 0x000fe200078e00ff */
[----:B------:R-:W-:Y:S01]  /*c870*/  LOP3.LUT R14, R14, 0xffff0000, RZ, 0xc0, !PT ;  /* 0xffff00000e0e7812 */ /* 0x000fe200078ec0ff */
[----:B------:R-:W-:Y:S01]  /*c880*/  @!P1 FADD.FTZ R27, -R27, -RZ ;  /* 0x800000ff1b1b9221 */ /* 0x000fe20000010100 */
[C---:B------:R-:W-:Y:S01]  /*c890*/  SHF.L.U32 R13, R15.reuse, 0x10, RZ ;  /* 0x000000100f0d7819 */ /* 0x040fe200000006ff */
[----:B------:R-:W-:Y:S01]  /*c8a0*/  @!P1 FADD.FTZ R12, -R12, -RZ ;  /* 0x800000ff0c0c9221 */ /* 0x000fe20000010100 */
[----:B------:R-:W-:Y:S01]  /*c8b0*/  LOP3.LUT R15, R15, 0xffff0000, RZ, 0xc0, !PT ;  /* 0xffff00000f0f7812 */ /* 0x000fe200078ec0ff */
[----:B------:R-:W-:Y:S01]  /*c8c0*/  @!P1 FADD.FTZ R14, -R14, -RZ ;  /* 0x800000ff0e0e9221 */ /* 0x000fe20000010100 */
[----:B------:R-:W-:Y:S01]  /*c8d0*/  SHF.L.U32 R51, R21, 0x10, RZ ;  /* 0x0000001015337819 */ /* 0x000fe200000006ff */
[----:B------:R-:W-:Y:S01]  /*c8e0*/  @!P1 FADD.FTZ R13, -R13, -RZ ;  /* 0x800000ff0d0d9221 */ /* 0x000fe20000010100 */
[----:B------:R-:W-:Y:S01]  /*c8f0*/  LOP3.LUT R50, R21, 0xffff0000, RZ, 0xc0, !PT ;  /* 0xffff000015327812 */ /* 0x000fe200078ec0ff */
[----:B------:R-:W-:Y:S01]  /*c900*/  @!P1 FADD.FTZ R15, -R15, -RZ ;  /* 0x800000ff0f0f9221 */ /* 0x000fe20000010100 */
[----:B------:R-:W-:Y:S01]  /*c910*/  LOP3.LUT R21, R22, 0xffff0000, RZ, 0xc0, !PT ;  /* 0xffff000016157812 */ /* 0x000fe200078ec0ff */
[----:B------:R-:W-:Y:S01]  /*c920*/  @!P1 FADD.FTZ R46, -R46, -RZ ;  /* 0x800000ff2e2e9221 */ /* 0x000fe20000010100 */
[----:B------:R-:W-:Y:S01]  /*c930*/  LOP3.LUT R20, R20, 0xffff0000, RZ, 0xc0, !PT ;  /* 0xffff000014147812 */ /* 0x000fe200078ec0ff */
[----:B------:R-:W-:Y:S01]  /*c940*/  @!P1 FADD.FTZ R49, -R49, -RZ ;  /* 0x800000ff31319221 */ /* 0x000fe20000010100 */
[----:B------:R-:W-:Y:S01]  /*c950*/  SHF.L.U32 R22, R23, 0x10, RZ ;  /* 0x0000001017167819 */ /* 0x000fe200000006ff */
[----:B------:R-:W-:Y:S01]  /*c960*/  FMUL.FTZ R51, R51, R12 ;  /* 0x0000000c33337220 */ /* 0x000fe20000410000 */
[----:B------:R-:W-:Y:S01]  /*c970*/  LOP3.LUT R52, R23, 0xffff0000, RZ, 0xc0, !PT ;  /* 0xffff000017347812 */ /* 0x000fe200078ec0ff */
[----:B------:R-:W-:Y:S01]  /*c980*/  FMUL.FTZ R27, R20, R27 ;  /* 0x0000001b141b7220 */ /* 0x000fe20000410000 */
[----:B------:R-:W-:Y:S01]  /*c990*/  @!P1 FADD.FTZ R48, -R48, -RZ ;  /* 0x800000ff30309221 */ /* 0x000fe20000010100 */
[----:B------:R-:W-:Y:S01]  /*c9a0*/  FMUL.FTZ R21, R21, R14 ;  /* 0x0000000e15157220 */ /* 0x000fe20000410000 */
[----:B------:R-:W-:Y:S01]  /*c9b0*/  FMUL.FTZ R22, R22, R13 ;  /* 0x0000000d16167220 */ /* 0x000fe20000410000 */
[C---:B--2---:R-:W-:Y:S01]  /*c9c0*/  IMAD.U32 R14, R16.reuse, 0x10000, RZ ;  /* 0x00010000100e7824 */ /* 0x044fe200078e00ff */
[----:B------:R-:W-:Y:S01]  /*c9d0*/  LOP3.LUT R13, R16, 0xffff0000, RZ, 0xc0, !PT ;  /* 0xffff0000100d7812 */ /* 0x000fe200078ec0ff */
[----:B------:R-:W-:Y:S01]  /*c9e0*/  FMUL.FTZ R52, R52, R15 ;  /* 0x0000000f34347220 */ /* 0x000fe20000410000 */
[----:B------:R-:W-:Y:S01]  /*c9f0*/  SHF.L.U32 R12, R17, 0x10, RZ ;  /* 0x00000010110c7819 */ /* 0x000fe200000006ff */
[----:B------:R-:W-:Y:S01]  /*ca00*/  FMUL.FTZ R53, R53, R46 ;  /* 0x0000002e35357220 */ /* 0x000fe20000410000 */
[----:B------:R-:W-:Y:S01]  /*ca10*/  LOP3.LUT R20, R17, 0xffff0000, RZ, 0xc0, !PT ;  /* 0xffff000011147812 */ /* 0x000fe200078ec0ff */
[C---:B------:R-:W-:Y:S01]  /*ca20*/  IMAD.U32 R17, R18.reuse, 0x10000, RZ ;  /* 0x0001000012117824 */ /* 0x040fe200078e00ff */
[----:B------:R-:W-:Y:S01]  /*ca30*/  LOP3.LUT R16, R18, 0xffff0000, RZ, 0xc0, !PT ;  /* 0xffff000012107812 */ /* 0x000fe200078ec0ff */
[----:B------:R-:W-:Y:S01]  /*ca40*/  FMUL.FTZ R49, R50, R49 ;  /* 0x0000003132317220 */ /* 0x000fe20000410000 */
[----:B------:R-:W-:Y:S01]  /*ca50*/  SHF.L.U32 R15, R19, 0x10, RZ ;  /* 0x00000010130f7819 */ /* 0x000fe200000006ff */
        /* <DEDUP_REMOVED lines=14> */
.L_x_2072:
[----:B------:R-:W-:Y:S05]  /*cb40*/  BSYNC.RECONVERGENT B0 ;  /* 0x0000000000007941 */ /* 0x000fea0003800200 */
.L_x_2071:
[----:B-----5:R2:W-:Y:S01]  /*cb50*/  STS.128 [R207], R24 ;  /* 0x00000018cf007388 */ /* 0x0205e20000000c00 */
[----:B------:R-:W-:Y:S01]  /*cb60*/  LOP3.LUT R12, R28, 0x40, RZ, 0xfc, !PT ;  /* 0x000000401c0c7812 */ /* 0x000fe200078efcff */
[----:B------:R-:W-:Y:S03]  /*cb70*/  BSSY.RECONVERGENT B0, `(.L_x_2073) ;  /* 0x0000052000007945 */ /* 0x000fe60003800200 */
[----:B------:R-:W-:-:S13]  /*cb80*/  ISETP.GE.AND P0, PT, R12, R31, PT ;  /* 0x0000001f0c00720c */ /* 0x000fda0003f06270 */
[----:B------:R-:W-:Y:S05]  /*cb90*/  @P0 BRA `(.L_x_2074) ;  /* 0x00000004003c0947 */ /* 0x000fea0003800000 */
[----:B------:R-:W3:Y:S01]  /*cba0*/  LDCU.64 UR8, c[0x0][0x4d0] ;  /* 0x00009a00ff0877ac */ /* 0x000ee20008000a00 */
        /* <DEDUP_REMOVED lines=8> */
[----:B---3--:R-:W-:-:S04]  /*cc30*/  IADD3 R12, P0, PT, R17, UR8, RZ ;  /* 0x00000008110c7c10 */ /* 0x008fc8000ff1e0ff */
[----:B------:R-:W-:Y:S01]  /*cc40*/  IADD3.X R13, PT, PT, R16, UR9, RZ, P0, !PT ;  /* 0x00000009100d7c10 */ /* 0x000fe200087fe4ff */
[----:B------:R-:W3:Y:S01]  /*cc50*/  LDCU.64 UR8, c[0x0][0x4c8] ;  /* 0x00009900ff0877ac */ /* 0x000ee20008000a00 */
[----:B------:R-:W-:-:S04]  /*cc60*/  IMAD.WIDE R20, R19, 0x2, R40 ;  /* 0x0000000213147825 */ /* 0x000fc800078e0228 */
[----:B------:R-:W4:Y:S04]  /*cc70*/  LDG.E.128 R12, desc[UR6][R12.64+0x80] ;  /* 0x000080060c0c7981 */ /* 0x000f28000c1e1d00 */
[----:B------:R-:W5:Y:S01]  /*cc80*/  LDG.E.128 R20, desc[UR6][R20.64+0x80] ;  /* 0x0000800614147981 */ /* 0x000f62000c1e1d00 */
[----:B---3--:R-:W-:-:S04]  /*cc90*/  IADD3 R18, P0, PT, R17, UR8, RZ ;  /* 0x0000000811127c10 */ /* 0x008fc8000ff1e0ff */
[----:B------:R-:W-:-:S06]  /*cca0*/  IADD3.X R19, PT, PT, R16, UR9, RZ, P0, !PT ;  /* 0x0000000910137c10 */ /* 0x000fcc00087fe4ff */
[----:B------:R-:W3:Y:S01]  /*ccb0*/  LDG.E.128 R16, desc[UR6][R18.64+0x80] ;  /* 0x0000800612107981 */ /* 0x000ee2000c1e1d00 */
[C---:B--2---:R-:W-:Y:S01]  /*ccc0*/  SHF.L.U32 R25, R8.reuse, 0x10, RZ ;  /* 0x0000001008197819 */ /* 0x044fe200000006ff */
[C---:B------:R-:W-:Y:S01]  /*ccd0*/  IMAD.U32 R27, R9.reuse, 0x10000, RZ ;  /* 0x00010000091b7824 */ /* 0x040fe200078e00ff */
[----:B------:R-:W-:Y:S01]  /*cce0*/  LOP3.LUT R24, R8, 0xffff0000, RZ, 0xc0, !PT ;  /* 0xffff000008187812 */ /* 0x000fe200078ec0ff */
[C---:B------:R-:W-:Y:S01]  /*ccf0*/  IMAD.U32 R26, R10.reuse, 0x10000, RZ ;  /* 0x000100000a1a7824 */ /* 0x040fe200078e00ff */
[----:B------:R-:W-:Y:S02]  /*cd00*/  LOP3.LUT R8, R9, 0xffff0000, RZ, 0xc0, !PT ;  /* 0xffff000009087812 */ /* 0x000fe400078ec0ff */
[C---:B------:R-:W-:Y:S02]  /*cd10*/  LOP3.LUT R9, R11.reuse, 0xffff0000, RZ, 0xc0, !PT ;  /* 0xffff00000b097812 */ /* 0x040fe400078ec0ff */
[----:B------:R-:W-:Y:S02]  /*cd20*/  SHF.L.U32 R38, R11, 0x10, RZ ;  /* 0x000000100b267819 */ /* 0x000fe400000006ff */
[----:B------:R-:W-:Y:S01]  /*cd30*/  LOP3.LUT R10, R10, 0xffff0000, RZ, 0xc0, !PT ;  /* 0xffff00000a0a7812 */ /* 0x000fe200078ec0ff */
[----:B----4-:R-:W-:Y:S01]  /*cd40*/  IMAD.U32 R36, R12, 0x10000, RZ ;  /* 0x000100000c247824 */ /* 0x010fe200078e00ff */
[----:B------:R-:W-:Y:S01]  /*cd50*/  SHF.L.U32 R42, R14, 0x10, RZ ;  /* 0x000000100e2a7819 */ /* 0x000fe200000006ff */
[----:B------:R-:W-:Y:S01]  /*cd60*/  IMAD.U32 R11, R13, 0x10000, RZ ;  /* 0x000100000d0b7824 */ /* 0x000fe200078e00ff */
[----:B------:R-:W-:Y:S01]  /*cd70*/  LOP3.LUT R12, R12, 0xffff0000, RZ, 0xc0, !PT ;  /* 0xffff00000c0c7812 */ /* 0x000fe200078ec0ff */
[----:B------:R-:W-:Y:S01]  /*cd80*/  @!P1 FADD.FTZ R36, -R36, -RZ ;  /* 0x800000ff24249221 */ /* 0x000fe20000010100 */
[----:B------:R-:W-:Y:S01]  /*cd90*/  LOP3.LUT R14, R14, 0xffff0000, RZ, 0xc0, !PT ;  /* 0xffff00000e0e7812 */ /* 0x000fe200078ec0ff */
[----:B------:R-:W-:Y:S01]  /*cda0*/  @!P1 FADD.FTZ R11, -R11, -RZ ;  /* 0x800000ff0b0b9221 */ /* 0x000fe20000010100 */
[----:B------:R-:W-:Y:S01]  /*cdb0*/  LOP3.LUT R44, R13, 0xffff0000, RZ, 0xc0, !PT ;  /* 0xffff00000d2c7812 */ /* 0x000fe200078ec0ff */
[----:B------:R-:W-:Y:S01]  /*cdc0*/  IMAD.U32 R13, R15, 0x10000, RZ ;  /* 0x000100000f0d7824 */ /* 0x000fe200078e00ff */
[----:B-----5:R-:W-:Y:S01]  /*cdd0*/  SHF.L.U32 R49, R20, 0x10, RZ ;  /* 0x0000001014317819 */ /* 0x020fe200000006ff */
[----:B------:R-:W-:Y:S01]  /*cde0*/  @!P1 FADD.FTZ R12, -R12, -RZ ;  /* 0x800000ff0c0c9221 */ /* 0x000fe20000010100 */
[----:B------:R-:W-:Y:S01]  /*cdf0*/  LOP3.LUT R47, R20, 0xffff0000, RZ, 0xc0, !PT ;  /* 0xffff0000142f7812 */ /* 0x000fe200078ec0ff */
[C---:B------:R-:W-:Y:S01]  /*ce00*/  IMAD.U32 R20, R21.reuse, 0x10000, RZ ;  /* 0x0001000015147824 */ /* 0x040fe200078e00ff */
[----:B------:R-:W-:Y:S01]  /*ce10*/  LOP3.LUT R53, R21, 0xffff0000, RZ, 0xc0, !PT ;  /* 0xffff000015357812 */ /* 0x000fe200078ec0ff */
[----:B------:R-:W-:Y:S01]  /*ce20*/  @!P1 FADD.FTZ R14, -R14, -RZ ;  /* 0x800000ff0e0e9221 */ /* 0x000fe20000010100 */
[C---:B------:R-:W-:Y:S01]  /*ce30*/  LOP3.LUT R21, R22.reuse, 0xffff0000, RZ, 0xc0, !PT ;  /* 0xffff000016157812 */ /* 0x040fe200078ec0ff */
[----:B------:R-:W-:Y:S01]  /*ce40*/  @!P1 FADD.FTZ R13, -R13, -RZ ;  /* 0x800000ff0d0d9221 */ /* 0x000fe20000010100 */
[----:B------:R-:W-:Y:S01]  /*ce50*/  LOP3.LUT R15, R15, 0xffff0000, RZ, 0xc0, !PT ;  /* 0xffff00000f0f7812 */ /* 0x000fe200078ec0ff */
[----:B------:R-:W-:Y:S01]  /*ce60*/  FMUL.FTZ R47, R47, R12 ;  /* 0x0000000c2f2f7220 */ /* 0x000fe20000410000 */
[----:B------:R-:W-:Y:S01]  /*ce70*/  SHF.L.U32 R51, R22, 0x10, RZ ;  /* 0x0000001016337819 */ /* 0x000fe200000006ff */
[C---:B------:R-:W-:Y:S01]  /*ce80*/  IMAD.U32 R22, R23.reuse, 0x10000, RZ ;  /* 0x0001000017167824 */ /* 0x040fe200078e00ff */
[----:B------:R-:W-:Y:S01]  /*ce90*/  LOP3.LUT R46, R23, 0xffff0000, RZ, 0xc0, !PT ;  /* 0xffff0000172e7812 */ /* 0x000fe200078ec0ff */
[----:B------:R-:W-:Y:S01]  /*cea0*/  FMUL.FTZ R21, R21, R14 ;  /* 0x0000000e15157220 */ /* 0x000fe20000410000 */
[----:B------:R-:W-:Y:S01]  /*ceb0*/  @!P1 FADD.FTZ R44, -R44, -RZ ;  /* 0x800000ff2c2c9221 */ /* 0x000fe20000010100 */
[----:B------:R-:W-:Y:S01]  /*cec0*/  @!P1 FADD.FTZ R15, -R15, -RZ ;  /* 0x800000ff0f0f9221 */ /* 0x000fe20000010100 */
[C---:B---3--:R-:W-:Y:S01]  /*ced0*/  SHF.L.U32 R14, R16.reuse, 0x10, RZ ;  /* 0x00000010100e7819 */ /* 0x048fe200000006ff */
[----:B------:R-:W-:Y:S01]  /*cee0*/  FMUL.FTZ R36, R49, R36 ;  /* 0x0000002431247220 */ /* 0x000fe20000410000 */
[----:B------:R-:W-:Y:S01]  /*cef0*/  LOP3.LUT R12, R16, 0xffff0000, RZ, 0xc0, !PT ;  /* 0xffff0000100c7812 */ /* 0x000fe200078ec0ff */
[----:B------:R-:W-:Y:S01]  /*cf00*/  FMUL.FTZ R20, R20, R11 ;  /* 0x0000000b14147220 */ /* 0x000fe20000410000 */
[----:B------:R-:W-:Y:S01]  /*cf10*/  @!P1 FADD.FTZ R42, -R42, -RZ ;  /* 0x800000ff2a2a9221 */ /* 0x000fe20000010100 */
[----:B------:R-:W-:Y:S01]  /*cf20*/  FMUL.FTZ R13, R22, R13 ;  /* 0x0000000d160d7220 */ /* 0x000fe20000410000 */
[C---:B------:R-:W-:Y:S01]  /*cf30*/  IMAD.U32 R11, R17.reuse, 0x10000, RZ ;  /* 0x00010000110b7824 */ /* 0x040fe200078e00ff */
[----:B------:R-:W-:Y:S01]  /*cf40*/  LOP3.LUT R22, R17, 0xffff0000, RZ, 0xc0, !PT ;  /* 0xffff000011167812 */ /* 0x000fe200078ec0ff */
[----:B------:R-:W-:Y:S01]  /*cf50*/  FMUL.FTZ R53, R53, R44 ;  /* 0x0000002c35357220 */ /* 0x000fe20000410000 */
[----:B------:R-:W-:Y:S01]  /*cf60*/  SHF.L.U32 R17, R18, 0x10, RZ ;  /* 0x0000001012117819 */ /* 0x000fe200000006ff */
[----:B------:R-:W-:Y:S01]  /*cf70*/  FMUL.FTZ R46, R46, R15 ;  /* 0x0000000f2e2e7220 */ /* 0x000fe20000410000 */
[----:B------:R-:W-:Y:S01]  /*cf80*/  LOP3.LUT R16, R18, 0xffff0000, RZ, 0xc0, !PT ;  /* 0xffff000012107812 */ /* 0x000fe200078ec0ff */
[----:B------:R-:W-:Y:S01]  /*cf90*/  FMUL.FTZ R51, R51, R42 ;  /* 0x0000002a33337220 */ /* 0x000fe20000410000 */
[C---:B------:R-:W-:Y:S01]  /*cfa0*/  LOP3.LUT R18, R19.reuse, 0xffff0000, RZ, 0xc0, !PT ;  /* 0xffff000013127812 */ /* 0x040fe200078ec0ff */
[----:B------:R-:W-:-:S02]  /*cfb0*/  IMAD.U32 R15, R19, 0x10000, RZ ;  /* 0x00010000130f7824 */ /* 0x000fc400078e00ff */
        /* <DEDUP_REMOVED lines=8> */
[----:B------:R-:W-:Y:S02]  /*d040*/  F2FP.BF16.F32.PACK_AB R14, R47, R14 ;  /* 0x0000000e2f0e723e */ /* 0x000fe400000010ff */
[----:B------:R-:W-:-:S02]  /*d050*/  F2FP.BF16.F32.PACK_AB R9, R8, R11 ;  /* 0x0000000b0809723e */ /* 0x000fc400000010ff */
[----:B------:R-:W-:Y:S02]  /*d060*/  F2FP.BF16.F32.PACK_AB R10, R10, R17 ;  /* 0x000000110a0a723e */ /* 0x000fe400000010ff */
[----:B------:R-:W-:Y:S02]  /*d070*/  F2FP.BF16.F32.PACK_AB R11, R18, R13 ;  /* 0x0000000d120b723e */ /* 0x000fe400000010ff */
[----:B------:R-:W-:Y:S02]  /*d080*/  MOV R8, R14 ;  /* 0x0000000e00087202 */ /* 0x000fe40000000f00 */
.L_x_2074:
[----:B------:R-:W-:Y:S05]  /*d090*/  BSYNC.RECONVERGENT B0 ;  /* 0x0000000000007941 */ /* 0x000fea0003800200 */
.L_x_2073:
[----:B------:R3:W-:Y:S01]  /*d0a0*/  STS.128 [R207+0x2000], R8 ;  /* 0x00200008cf007388 */ /* 0x0007e20000000c00 */
[----:B------:R-:W-:Y:S01]  /*d0b0*/  LOP3.LUT R12, R28, 0x80, RZ, 0xfc, !PT ;  /* 0x000000801c0c7812 */ /* 0x000fe200078efcff */
[----:B------:R-:W-:Y:S03]  /*d0c0*/  BSSY.RECONVERGENT B0, `(.L_x_2075) ;  /* 0x0000053000007945 */ /* 0x000fe60003800200 */
[----:B------:R-:W-:-:S13]  /*d0d0*/  ISETP.GE.AND P0, PT, R12, R31, PT ;  /* 0x0000001f0c00720c */ /* 0x000fda0003f06270 */
[----:B------:R-:W-:Y:S05]  /*d0e0*/  @P0 BRA `(.L_x_2076) ;  /* 0x0000000400400947 */ /* 0x000fea0003800000 */
[----:B------:R-:W4:Y:S01]  /*d0f0*/  LDCU.64 UR8, c[0x0][0x4d0] ;  /* 0x00009a00ff0877ac */ /* 0x000f220008000a00 */
[----:B------:R-:W-:-:S04]  /*d100*/  ISETP.GE.U32.AND P1, PT, R12, R37, PT ;  /* 0x000000250c00720c */ /* 0x000fc80003f26070 */
[----:B---3--:R-:W-:Y:S02]  /*d110*/  SEL R9, R34, RZ, P1 ;  /* 0x000000ff22097207 */ /* 0x008fe40000800000 */
        /* <DEDUP_REMOVED lines=15> */
[C---:B------:R-:W-:Y:S01]  /*d210*/  SHF.L.U32 R21, R4.reuse, 0x10, RZ ;  /* 0x0000001004157819 */ /* 0x040fe200000006ff */
[C---:B------:R-:W-:Y:S01]  /*d220*/  IMAD.U32 R23, R5.reuse, 0x10000, RZ ;  /* 0x0001000005177824 */ /* 0x040fe200078e00ff */
[----:B------:R-:W-:Y:S01]  /*d230*/  LOP3.LUT R20, R4, 0xffff0000, RZ, 0xc0, !PT ;  /* 0xffff000004147812 */ /* 0x000fe200078ec0ff */
[C---:B------:R-:W-:Y:S01]  /*d240*/  IMAD.U32 R22, R6.reuse, 0x10000, RZ ;  /* 0x0001000006167824 */ /* 0x040fe200078e00ff */
[----:B------:R-:W-:Y:S02]  /*d250*/  LOP3.LUT R4, R5, 0xffff0000, RZ, 0xc0, !PT ;  /* 0xffff000005047812 */ /* 0x000fe400078ec0ff */
[C---:B------:R-:W-:Y:S02]  /*d260*/  LOP3.LUT R5, R7.reuse, 0xffff0000, RZ, 0xc0, !PT ;  /* 0xffff000007057812 */ /* 0x040fe400078ec0ff */
[----:B--2---:R-:W-:Y:S02]  /*d270*/  SHF.L.U32 R25, R7, 0x10, RZ ;  /* 0x0000001007197819 */ /* 0x004fe400000006ff */
[----:B------:R-:W-:Y:S01]  /*d280*/  LOP3.LUT R6, R6, 0xffff0000, RZ, 0xc0, !PT ;  /* 0xffff000006067812 */ /* 0x000fe200078ec0ff */
[C---:B----4-:R-:W-:Y:S01]  /*d290*/  IMAD.U32 R24, R8.reuse, 0x10000, RZ ;  /* 0x0001000008187824 */ /* 0x050fe200078e00ff */
[----:B------:R-:W-:Y:S01]  /*d2a0*/  LOP3.LUT R8, R8, 0xffff0000, RZ, 0xc0, !PT ;  /* 0xffff000008087812 */ /* 0x000fe200078ec0ff */
[----:B------:R-:W-:Y:S01]  /*d2b0*/  IMAD.U32 R26, R10, 0x10000, RZ ;  /* 0x000100000a1a7824 */ /* 0x000fe200078e00ff */
[C---:B------:R-:W-:Y:S01]  /*d2c0*/  SHF.L.U32 R7, R9.reuse, 0x10, RZ ;  /* 0x0000001009077819 */ /* 0x040fe200000006ff */
[----:B-----5:R-:W-:Y:S01]  /*d2d0*/  IMAD.U32 R49, R16, 0x10000, RZ ;  /* 0x0001000010317824 */ /* 0x020fe200078e00ff */
        /* <DEDUP_REMOVED lines=14> */
[----:B------:R-:W-:Y:S01]  /*d3c0*/  LOP3.LUT R17, R18, 0xffff0000, RZ, 0xc0, !PT ;  /* 0xffff000012117812 */ /* 0x000fe200078ec0ff */
[----:B------:R-:W-:Y:S01]  /*d3d0*/  FMUL.FTZ R47, R47, R8 ;  /* 0x000000082f2f7220 */ /* 0x000fe20000410000 */
[C---:B------:R-:W-:Y:S01]  /*d3e0*/  SHF.L.U32 R18, R19.reuse, 0x10, RZ ;  /* 0x0000001013127819 */ /* 0x040fe200000006ff */
[----:B------:R-:W-:Y:S01]  /*d3f0*/  FMUL.FTZ R16, R16, R7 ;  /* 0x0000000710107220 */ /* 0x000fe20000410000 */
[----:B------:R-:W-:Y:S01]  /*d400*/  LOP3.LUT R38, R19, 0xffff0000, RZ, 0xc0, !PT ;  /* 0xffff000013267812 */ /* 0x000fe200078ec0ff */
[----:B------:R-:W-:Y:S01]  /*d410*/  @!P1 FADD.FTZ R10, -R10, -RZ ;  /* 0x800000ff0a0a9221 */ /* 0x000fe20000010100 */
[----:B---3--:R-:W-:Y:S01]  /*d420*/  LOP3.LUT R8, R12, 0xffff0000, RZ, 0xc0, !PT ;  /* 0xffff00000c087812 */ /* 0x008fe200078ec0ff */
[----:B------:R-:W-:Y:S01]  /*d430*/  FMUL.FTZ R18, R18, R9 ;  /* 0x0000000912127220 */ /* 0x000fe20000410000 */
[----:B------:R-:W-:Y:S01]  /*d440*/  SHF.L.U32 R7, R13, 0x10, RZ ;  /* 0x000000100d077819 */ /* 0x000fe200000006ff */
[----:B------:R-:W-:Y:S01]  /*d450*/  FMUL.FTZ R24, R49, R24 ;  /* 0x0000001831187220 */ /* 0x000fe20000410000 */
[----:B------:R-:W-:Y:S01]  /*d460*/  IMAD.U32 R9, R12, 0x10000, RZ ;  /* 0x000100000c097824 */ /* 0x000fe200078e00ff */
[----:B------:R-:W-:Y:S01]  /*d470*/  LOP3.LUT R13, R13, 0xffff0000, RZ, 0xc0, !PT ;  /* 0xffff00000d0d7812 */ /* 0x000fe200078ec0ff */
[----:B------:R-:W-:Y:S01]  /*d480*/  FMUL.FTZ R27, R36, R27 ;  /* 0x0000001b241b7220 */ /* 0x000fe20000410000 */
[----:B------:R-:W-:Y:S01]  /*d490*/  @!P1 FADD.FTZ R26, -R26, -RZ ;  /* 0x800000ff1a1a9221 */ /* 0x000fe20000010100 */
[----:B------:R-:W-:Y:S01]  /*d4a0*/  FMUL.FTZ R38, R38, R11 ;  /* 0x0000000b26267220 */ /* 0x000fe20000410000 */
[----:B------:R-:W-:Y:S01]  /*d4b0*/  FMUL.FTZ R17, R17, R10 ;  /* 0x0000000a11117220 */ /* 0x000fe20000410000 */
[C---:B------:R-:W-:Y:S01]  /*d4c0*/  IMAD.U32 R12, R14.reuse, 0x10000, RZ ;  /* 0x000100000e0c7824 */ /* 0x040fe200078e00ff */
[----:B------:R-:W-:Y:S01]  /*d4d0*/  LOP3.LUT R11, R14, 0xffff0000, RZ, 0xc0, !PT ;  /* 0xffff00000e0b7812 */ /* 0x000fe200078ec0ff */
[----:B------:R-:W-:Y:S01]  /*d4e0*/  FFMA.FTZ R9, R21, R9, R24 ;  /* 0x0000000915097223 */ /* 0x000fe20000010018 */
[C---:B------:R-:W-:Y:S01]  /*d4f0*/  SHF.L.U32 R10, R15.reuse, 0x10, RZ ;  /* 0x000000100f0a7819 */ /* 0x040fe200000006ff */
[----:B------:R-:W-:Y:S01]  /*d500*/  FFMA.FTZ R8, R20, R8, R47 ;  /* 0x0000000814087223 */ /* 0x000fe2000001002f */
        /* <DEDUP_REMOVED lines=10> */
[----:B------:R-:W-:Y:S01]  /*d5b0*/  F2FP.BF16.F32.PACK_AB R7, R5, R10 ;  /* 0x0000000a0507723e */ /* 0x000fe200000010ff */
[----:B------:R-:W-:Y:S01]  /*d5c0*/  IMAD.MOV.U32 R4, RZ, RZ, R8 ;  /* 0x000000ffff047224 */ /* 0x000fe200078e0008 */
[----:B------:R-:W-:Y:S02]  /*d5d0*/  F2FP.BF16.F32.PACK_AB R6, R11, R12 ;  /* 0x0000000c0b06723e */ /* 0x000fe400000010ff */
[----:B------:R-:W-:Y:S02]  /*d5e0*/  MOV R5, R9 ;  /* 0x0000000900057202 */ /* 0x000fe40000000f00 */
.L_x_2076:
[----:B------:R-:W-:Y:S05]  /*d5f0*/  BSYNC.RECONVERGENT B0 ;  /* 0x0000000000007941 */ /* 0x000fea0003800200 */
.L_x_2075:
[----:B------:R4:W-:Y:S02]  /*d600*/  STS.128 [R207+0x4000], R4 ;  /* 0x00400004cf007388 */ /* 0x0009e40000000c00 */
.L_x_2070:
[----:B------:R-:W-:Y:S05]  /*d610*/  BSYNC.RECONVERGENT B1 ;  /* 0x0000000000017941 */ /* 0x000fea0003800200 */
.L_x_2069:
[----:B------:R-:W-:Y:S01]  /*d620*/  IADD3 R36, PT, PT, R128, 0x10, RZ ;  /* 0x0000001080247810 */ /* 0x000fe20007ffe0ff */
[----:B------:R-:W-:Y:S03]  /*d630*/  BSSY.RECONVERGENT B1, `(.L_x_2077) ;  /* 0x0000109000017945 */ /* 0x000fe60003800200 */
[----:B------:R-:W-:-:S13]  /*d640*/  ISETP.GE.AND P0, PT, R36, R33, PT ;  /* 0x000000212400720c */ /* 0x000fda0003f06270 */
[----:B------:R-:W-:Y:S05]  /*d650*/  @P0 BRA `(.L_x_2078) ;  /* 0x0000001000180947 */ /* 0x000fea0003800000 */
[----:B------:R-:W-:-:S04]  /*d660*/  LEA R50, P0, R45, R40, 0x1 ;  /* 0x000000282d327211 */ /* 0x000fc800078008ff */
[----:B------:R-:W-:-:S05]  /*d670*/  LEA.HI.X R51, R45, R41, R43, 0x1, P0 ;  /* 0x000000292d337211 */ /* 0x000fca00000f0c2b */
[----:B---3-5:R3:W5:Y:S04]  /*d680*/  LDG.E.128 R8, desc[UR6][R50.64+0x80] ;  /* 0x0000800632087981 */ /* 0x028768000c1e1d00 */
[----:B----4-:R3:W5:Y:S04]  /*d690*/  LDG.E.128 R4, desc[UR6][R50.64+0x100] ;  /* 0x0001000632047981 */ /* 0x010768000c1e1d00 */
[----:B--2---:R3:W5:Y:S01]  /*d6a0*/  LDG.E.128 R24, desc[UR6][R50.64] ;  /* 0x0000000632187981 */ /* 0x004762000c1e1d00 */
[----:B------:R-:W-:Y:S01]  /*d6b0*/  ISETP.GE.AND P0, PT, R28, R31, PT ;  /* 0x0000001f1c00720c */ /* 0x000fe20003f06270 */
[----:B------:R-:W-:-:S12]  /*d6c0*/  BSSY.RECONVERGENT B0, `(.L_x_2079) ;  /* 0x0000051000007945 */ /* 0x000fd80003800200 */
[----:B------:R-:W-:Y:S05]  /*d6d0*/  @P0 BRA `(.L_x_2080) ;  /* 0x00000004003c0947 */ /* 0x000fea0003800000 */
[----:B------:R-:W2:Y:S01]  /*d6e0*/  LDCU.64 UR8, c[0x0][0x4d0] ;  /* 0x00009a00ff0877ac */ /* 0x000ea20008000a00 */
        /* <DEDUP_REMOVED lines=26> */
[----:B----4-:R-:W-:Y:S01]  /*d890*/  SHF.L.U32 R45, R12, 0x10, RZ ;  /* 0x000000100c2d7819 */ /* 0x010fe200000006ff */
        /* <DEDUP_REMOVED lines=51> */
.L_x_2080:
[----:B------:R-:W-:Y:S05]  /*dbd0*/  BSYNC.RECONVERGENT B0 ;  /* 0x0000000000007941 */ /* 0x000fea0003800200 */
.L_x_2079:
[----:B-----5:R2:W-:Y:S01]  /*dbe0*/  STS.128 [R207+0x800], R24 ;  /* 0x00080018cf007388 */ /* 0x0205e20000000c00 */
[----:B------:R-:W-:Y:S01]  /*dbf0*/  LOP3.LUT R12, R28, 0x40, RZ, 0xfc, !PT ;  /* 0x000000401c0c7812 */ /* 0x000fe200078efcff */
[----:B------:R-:W-:Y:S03]  /*dc00*/  BSSY.RECONVERGENT B0, `(.L_x_2081) ;  /* 0x0000053000007945 */ /* 0x000fe60003800200 */
[----:B------:R-:W-:-:S13]  /*dc10*/  ISETP.GE.AND P0, PT, R12, R31, PT ;  /* 0x0000001f0c00720c */ /* 0x000fda0003f06270 */
        /* <DEDUP_REMOVED lines=15> */
[----:B------:R-:W5:Y:S04]  /*dd10*/  LDG.E.128 R12, desc[UR6][R12.64+0x80] ;  /* 0x000080060c0c7981 */ /* 0x000f68000c1e1d00 */
[----:B------:R-:W3:Y:S01]  /*dd20*/  LDG.E.128 R20, desc[UR6][R20.64+0x80] ;  /* 0x0000800614147981 */ /* 0x000ee2000c1e1d00 */
[----:B----4-:R-:W-:-:S04]  /*dd30*/  IADD3 R18, P1, PT, R17, UR8, RZ ;  /* 0x0000000811127c10 */ /* 0x010fc8000ff3e0ff */
[----:B------:R-:W-:-:S06]  /*dd40*/  IADD3.X R19, PT, PT, R16, UR9, RZ, P1, !PT ;  /* 0x0000000910137c10 */ /* 0x000fcc0008ffe4ff */
[----:B------:R-:W4:Y:S01]  /*dd50*/  LDG.E.128 R16, desc[UR6][R18.64+0x80] ;  /* 0x0000800612107981 */ /* 0x000f22000c1e1d00 */
[C---:B--2---:R-:W-:Y:S01]  /*dd60*/  IMAD.U32 R25, R8.reuse, 0x10000, RZ ;  /* 0x0001000008197824 */ /* 0x044fe200078e00ff */
[----:B------:R-:W-:Y:S01]  /*dd70*/  LOP3.LUT R24, R8, 0xffff0000, RZ, 0xc0, !PT ;  /* 0xffff000008187812 */ /* 0x000fe200078ec0ff */
[----:B------:R-:W-:Y:S01]  /*dd80*/  IMAD.U32 R42, R11, 0x10000, RZ ;  /* 0x000100000b2a7824 */ /* 0x000fe200078e00ff */
[C---:B------:R-:W-:Y:S01]  /*dd90*/  LOP3.LUT R8, R9.reuse, 0xffff0000, RZ, 0xc0, !PT ;  /* 0xffff000009087812 */ /* 0x040fe200078ec0ff */
[C---:B------:R-:W-:Y:S01]  /*dda0*/  IMAD.U32 R26, R10.reuse, 0x10000, RZ ;  /* 0x000100000a1a7824 */ /* 0x040fe200078e00ff */
[----:B------:R-:W-:Y:S02]  /*ddb0*/  SHF.L.U32 R27, R9, 0x10, RZ ;  /* 0x00000010091b7819 */ /* 0x000fe400000006ff */
[----:B------:R-:W-:Y:S02]  /*ddc0*/  LOP3.LUT R9, R11, 0xffff0000, RZ, 0xc0, !PT ;  /* 0xffff00000b097812 */ /* 0x000fe400078ec0ff */
[----:B------:R-:W-:-:S02]  /*ddd0*/  LOP3.LUT R10, R10, 0xffff0000, RZ, 0xc0, !PT ;  /* 0xffff00000a0a7812 */ /* 0x000fc400078ec0ff */
[----:B-----5:R-:W-:Y:S01]  /*dde0*/  SHF.L.U32 R38, R12, 0x10, RZ ;  /* 0x000000100c267819 */ /* 0x020fe200000006ff */
[----:B------:R-:W-:Y:S01]  /*ddf0*/  IMAD.U32 R43, R14, 0x10000, RZ ;  /* 0x000100000e2b7824 */ /* 0x000fe200078e00ff */
[----:B------:R-:W-:Y:S01]  /*de00*/  LOP3.LUT R12, R12, 0xffff0000, RZ, 0xc0, !PT ;  /* 0xffff00000c0c7812 */ /* 0x000fe200078ec0ff */
[C---:B------:R-:W-:Y:S01]  /*de10*/  IMAD.U32 R11, R13.reuse, 0x10000, RZ ;  /* 0x000100000d0b7824 */ /* 0x040fe200078e00ff */
[----:B------:R-:W-:Y:S01]  /*de20*/  LOP3.LUT R14, R14, 0xffff0000, RZ, 0xc0, !PT ;  /* 0xffff00000e0e7812 */ /* 0x000fe200078ec0ff */
[----:B---3--:R-:W-:Y:S01]  /*de30*/  IMAD.U32 R47, R20, 0x10000, RZ ;  /* 0x00010000142f7824 */ /* 0x008fe200078e00ff */
[----:B------:R-:W-:Y:S01]  /*de40*/  LOP3.LUT R44, R13, 0xffff0000, RZ, 0xc0, !PT ;  /* 0xffff00000d2c7812 */ /* 0x000fe200078ec0ff */
[----:B------:R-:W-:Y:S01]  /*de50*/  @!P0 FADD.FTZ R12, -R12, -RZ ;  /* 0x800000ff0c0c8221 */ /* 0x000fe20000010100 */
[----:B------:R-:W-:Y:S01]  /*de60*/  SHF.L.U32 R13, R15, 0x10, RZ ;  /* 0x000000100f0d7819 */ /* 0x000fe200000006ff */
        /* <DEDUP_REMOVED lines=8> */
[----:B------:R-:W-:Y:S01]  /*def0*/  @!P0 FADD.FTZ R13, -R13, -RZ ;  /* 0x800000ff0d0d8221 */ /* 0x000fe20000010100 */
[----:B------:R-:W-:Y:S01]  /*df00*/  SHF.L.U32 R46, R22, 0x10, RZ ;  /* 0x00000010162e7819 */ /* 0x000fe200000006ff */
[C---:B------:R-:W-:Y:S01]  /*df10*/  IMAD.U32 R22, R23.reuse, 0x10000, RZ ;  /* 0x0001000017167824 */ /* 0x040fe200078e00ff */
[----:B------:R-:W-:Y:S01]  /*df20*/  LOP3.LUT R48, R23, 0xffff0000, RZ, 0xc0, !PT ;  /* 0xffff000017307812 */ /* 0x000fe200078ec0ff */
[----:B------:R-:W-:Y:S01]  /*df30*/  FMUL.FTZ R45, R45, R12 ;  /* 0x0000000c2d2d7220 */ /* 0x000fe20000410000 */
[----:B------:R-:W-:Y:S01]  /*df40*/  FMUL.FTZ R21, R21, R14 ;  /* 0x0000000e15157220 */ /* 0x000fe20000410000 */
[----:B------:R-:W-:Y:S01]  /*df50*/  @!P0 FADD.FTZ R44, -R44, -RZ ;  /* 0x800000ff2c2c8221 */ /* 0x000fe20000010100 */
[----:B------:R-:W-:Y:S01]  /*df60*/  @!P0 FADD.FTZ R15, -R15, -RZ ;  /* 0x800000ff0f0f8221 */ /* 0x000fe20000010100 */
[C---:B----4-:R-:W-:Y:S01]  /*df70*/  SHF.L.U32 R14, R16.reuse, 0x10, RZ ;  /* 0x00000010100e7819 */ /* 0x050fe200000006ff */
        /* <DEDUP_REMOVED lines=27> */
.L_x_2082:
[----:B------:R-:W-:Y:S05]  /*e130*/  BSYNC.RECONVERGENT B0 ;  /* 0x0000000000007941 */ /* 0x000fea0003800200 */
.L_x_2081:
[----:B------:R4:W-:Y:S01]  /*e140*/  STS.128 [R207+0x2800], R8 ;  /* 0x00280008cf007388 */ /* 0x0009e20000000c00 */
[----:B------:R-:W-:Y:S01]  /*e150*/  LOP3.LUT R12, R28, 0x80, RZ, 0xfc, !PT ;  /* 0x000000801c0c7812 */ /* 0x000fe200078efcff */
[----:B------:R-:W-:Y:S03]  /*e160*/  BSSY.RECONVERGENT B0, `(.L_x_2083) ;  /* 0x0000054000007945 */ /* 0x000fe60003800200 */
[----:B------:R-:W-:-:S13]  /*e170*/  ISETP.GE.AND P0, PT, R12, R31, PT ;  /* 0x0000001f0c00720c */ /* 0x000fda0003f06270 */
[----:B------:R-:W-:Y:S05]  /*e180*/  @P0 BRA `(.L_x_2084) ;  /* 0x0000000400440947 */ /* 0x000fea0003800000 */
[----:B------:R-:W-:Y:S01]  /*e190*/  ISETP.GE.U32.AND P0, PT, R12, R37, PT ;  /* 0x000000250c00720c */ /* 0x000fe20003f06070 */
[----:B------:R-:W5:Y:S01]  /*e1a0*/  LDCU.64 UR8, c[0x0][0x4d0] ;  /* 0x00009a00ff0877ac */ /* 0x000f620008000a00 */
[--C-:B----4-:R-:W-:Y:S02]  /*e1b0*/  SHF.R.S32.HI R9, RZ, 0x1f, R39.reuse ;  /* 0x0000001fff097819 */ /* 0x110fe40000011427 */
[----:B------:R-:W-:Y:S02]  /*e1c0*/  SEL R12, R34, RZ, P0 ;  /* 0x000000ff220c7207 */ /* 0x000fe40000000000 */
[----:B------:R-:W-:Y:S02]  /*e1d0*/  SEL R8, R35, RZ, P0 ;  /* 0x000000ff23087207 */ /* 0x000fe40000000000 */
[----:B------:R-:W-:Y:S02]  /*e1e0*/  IADD3 R12, P2, P1, R12, R0, R39 ;  /* 0x000000000c0c7210 */ /* 0x000fe4000795e027 */
[----:B------:R-:W-:-:S02]  /*e1f0*/  SEL R15, R37, R34, !P0 ;  /* 0x00000022250f7207 */ /* 0x000fc40004000000 */
[----:B------:R-:W-:Y:S01]  /*e200*/  IADD3.X R9, PT, PT, R8, R30, R9, P2, P1 ;  /* 0x0000001e08097210 */ /* 0x000fe200017e2409 */
[----:B------:R-:W-:-:S03]  /*e210*/  IMAD.SHL.U32 R13, R12, 0x2, RZ ;  /* 0x000000020c0d7824 */ /* 0x000fc600078e00ff */
[----:B------:R-:W-:Y:S02]  /*e220*/  SHF.L.U64.HI R12, R12, 0x1, R9 ;  /* 0x000000010c0c7819 */ /* 0x000fe40000010209 */
[----:B-----5:R-:W-:-:S04]  /*e230*/  IADD3 R8, P1, PT, R13, UR8, RZ ;  /* 0x000000080d087c10 */ /* 0x020fc8000ff3e0ff */
        /* <DEDUP_REMOVED lines=8> */
[C---:B------:R-:W-:Y:S01]  /*e2c0*/  IMAD.U32 R21, R4.reuse, 0x10000, RZ ;  /* 0x0001000004157824 */ /* 0x040fe200078e00ff */
[----:B------:R-:W-:Y:S01]  /*e2d0*/  LOP3.LUT R20, R4, 0xffff0000, RZ, 0xc0, !PT ;  /* 0xffff000004147812 */ /* 0x000fe200078ec0ff */
[----:B--2---:R-:W-:Y:S01]  /*e2e0*/  IMAD.U32 R25, R7, 0x10000, RZ ;  /* 0x0001000007197824 */ /* 0x004fe200078e00ff */
[C---:B------:R-:W-:Y:S01]  /*e2f0*/  LOP3.LUT R4, R5.reuse, 0xffff0000, RZ, 0xc0, !PT ;  /* 0xffff000005047812 */ /* 0x040fe200078ec0ff */
[C---:B------:R-:W-:Y:S01]  /*e300*/  IMAD.U32 R22, R6.reuse, 0x10000, RZ ;  /* 0x0001000006167824 */ /* 0x040fe200078e00ff */
[----:B------:R-:W-:Y:S02]  /*e310*/  SHF.L.U32 R23, R5, 0x10, RZ ;  /* 0x0000001005177819 */ /* 0x000fe400000006ff */
[----:B------:R-:W-:Y:S02]  /*e320*/  LOP3.LUT R5, R7, 0xffff0000, RZ, 0xc0, !PT ;  /* 0xffff000007057812 */ /* 0x000fe400078ec0ff */
[----:B------:R-:W-:-:S02]  /*e330*/  LOP3.LUT R6, R6, 0xffff0000, RZ, 0xc0, !PT ;  /* 0xffff000006067812 */ /* 0x000fc400078ec0ff */
[C---:B-----5:R-:W-:Y:S01]  /*e340*/  SHF.L.U32 R24, R8.reuse, 0x10, RZ ;  /* 0x0000001008187819 */ /* 0x060fe200000006ff */
[C---:B------:R-:W-:Y:S01]  /*e350*/  IMAD.U32 R7, R9.reuse, 0x10000, RZ ;  /* 0x0001000009077824 */ /* 0x040fe200078e00ff */
[----:B------:R-:W-:Y:S01]  /*e360*/  LOP3.LUT R8, R8, 0xffff0000, RZ, 0xc0, !PT ;  /* 0xffff000008087812 */ /* 0x000fe200078ec0ff */
[----:B------:R-:W-:Y:S01]  /*e370*/  IMAD.U32 R26, R10, 0x10000, RZ ;  /* 0x000100000a1a7824 */ /* 0x000fe200078e00ff */
[----:B------:R-:W-:Y:S01]  /*e380*/  LOP3.LUT R27, R9, 0xffff0000, RZ, 0xc0, !PT ;  /* 0xffff0000091b7812 */ /* 0x000fe200078ec0ff */
[----:B---3--:R-:W-:Y:S01]  /*e390*/  IMAD.U32 R43, R16, 0x10000, RZ ;  /* 0x00010000102b7824 */ /* 0x008fe200078e00ff */
[C---:B------:R-:W-:Y:S01]  /*e3a0*/  SHF.L.U32 R9, R11.reuse, 0x10, RZ ;  /* 0x000000100b097819 */ /* 0x040fe200000006ff */
[----:B------:R-:W-:Y:S01]  /*e3b0*/  @!P0 FADD.FTZ R8, -R8, -RZ ;  /* 0x800000ff08088221 */ /* 0x000fe20000010100 */
[----:B------:R-:W-:Y:S01]  /*e3c0*/  LOP3.LUT R11, R11, 0xffff0000, RZ, 0xc0, !PT ;  /* 0xffff00000b0b7812 */ /* 0x000fe200078ec0ff */
        /* <DEDUP_REMOVED lines=13> */
[----:B------:R-:W-:Y:S01]  /*e4a0*/  FMUL.FTZ R39, R39, R8 ;  /* 0x0000000827277220 */ /* 0x000fe20000410000 */
[----:B------:R-:W-:Y:S01]  /*e4b0*/  FMUL.FTZ R16, R16, R7 ;  /* 0x0000000710107220 */ /* 0x000fe20000410000 */
[----:B------:R-:W-:Y:S01]  /*e4c0*/  @!P0 FADD.FTZ R10, -R10, -RZ ;  /* 0x800000ff0a0a8221 */ /* 0x000fe20000010100 */
[----:B------:R-:W-:Y:S01]  /*e4d0*/  FMUL.FTZ R18, R18, R9 ;  /* 0x0000000912127220 */ /* 0x000fe20000410000 */
[C---:B----4-:R-:W-:Y:S01]  /*e4e0*/  LOP3.LUT R8, R12.reuse, 0xffff0000, RZ, 0xc0, !PT ;  /* 0xffff00000c087812 */ /* 0x050fe200078ec0ff */
[----:B------:R-:W-:Y:S01]  /*e4f0*/  FMUL.FTZ R24, R43, R24 ;  /* 0x000000182b187220 */ /* 0x000fe20000410000 */
[C---:B------:R-:W-:Y:S01]  /*e500*/  SHF.L.U32 R7, R13.reuse, 0x10, RZ ;  /* 0x000000100d077819 */ /* 0x040fe200000006ff */
        /* <DEDUP_REMOVED lines=25> */
.L_x_2084:
[----:B------:R-:W-:Y:S05]  /*e6a0*/  BSYNC.RECONVERGENT B0 ;  /* 0x0000000000007941 */ /* 0x000fea0003800200 */
.L_x_2083:
[----:B------:R1:W-:Y:S02]  /*e6b0*/  STS.128 [R207+0x4800], R4 ;  /* 0x00480004cf007388 */ /* 0x0003e40000000c00 */
.L_x_2078:
[----:B------:R-:W-:Y:S05]  /*e6c0*/  BSYNC.RECONVERGENT B1 ;  /* 0x0000000000017941 */ /* 0x000fea0003800200 */
.L_x_2077:
[----:B------:R-:W-:Y:S01]  /*e6d0*/  IADD3 R38, PT, PT, R128, 0x20, RZ ;  /* 0x0000002080267810 */ /* 0x000fe20007ffe0ff */
[----:B------:R-:W-:Y:S03]  /*e6e0*/  BSSY.RECONVERGENT B1, `(.L_x_2085) ;  /* 0x000010c000017945 */ /* 0x000fe60003800200 */
[----:B------:R-:W-:-:S13]  /*e6f0*/  ISETP.GE.AND P0, PT, R38, R33, PT ;  /* 0x000000212600720c */ /* 0x000fda0003f06270 */
[----:B------:R-:W-:Y:S05]  /*e700*/  @P0 BRA `(.L_x_2086) ;  /* 0x0000001000240947 */ /* 0x000fea0003800000 */
[----:B------:R-:W-:-:S04]  /*e710*/  LEA R54, P0, R2, R40, 0x6 ;  /* 0x0000002802367211 */ /* 0x000fc800078030ff */
[----:B------:R-:W-:-:S05]  /*e720*/  LEA.HI.X R55, R2, R41, R3, 0x6, P0 ;  /* 0x0000002902377211 */ /* 0x000fca00000f3403 */
[----:B---345:R3:W5:Y:S04]  /*e730*/  LDG.E.128 R8, desc[UR6][R54.64+0x80] ;  /* 0x0000800636087981 */ /* 0x038768000c1e1d00 */
[----:B-1----:R3:W5:Y:S04]  /*e740*/  LDG.E.128 R4, desc[UR6][R54.64+0x100] ;  /* 0x0001000636047981 */ /* 0x002768000c1e1d00 */
[----:B--2---:R3:W5:Y:S01]  /*e750*/  LDG.E.128 R24, desc[UR6][R54.64] ;  /* 0x0000000636187981 */ /* 0x004762000c1e1d00 */
[----:B------:R-:W-:Y:S01]  /*e760*/  ISETP.GE.AND P0, PT, R28, R31, PT ;  /* 0x0000001f1c00720c */ /* 0x000fe20003f06270 */
[----:B------:R-:W-:Y:S01]  /*e770*/  BSSY.RECONVERGENT B0, `(.L_x_2087) ;  /* 0x0000053000007945 */ /* 0x000fe20003800200 */
[----:B------:R-:W-:-:S11]  /*e780*/  IMAD.SHL.U32 R39, R32, 0x20, RZ ;  /* 0x0000002020277824 */ /* 0x000fd600078e00ff */
        /* <DEDUP_REMOVED lines=19> */
[----:B------:R-:W3:Y:S01]  /*e8c0*/  LDG.E.128 R16, desc[UR6][R18.64] ;  /* 0x0000000612107981 */ /* 0x000ee2000c1e1d00 */
        /* <DEDUP_REMOVED lines=31> */
[----:B---3--:R-:W-:Y:S01]  /*eac0*/  LOP3.LUT R23, R17, 0xffff0000, RZ, 0xc0, !PT ;  /* 0xffff000011177812 */ /* 0x008fe200078ec0ff */
        /* <DEDUP_REMOVED lines=29> */
.L_x_2088:
[----:B------:R-:W-:Y:S05]  /*eca0*/  BSYNC.RECONVERGENT B0 ;  /* 0x0000000000007941 */ /* 0x000fea0003800200 */
.L_x_2087:
[----:B-----5:R1:W-:Y:S01]  /*ecb0*/  STS.128 [R207+0x1000], R24 ;  /* 0x00100018cf007388 */ /* 0x0203e20000000c00 */
[----:B------:R-:W-:Y:S01]  /*ecc0*/  LOP3.LUT R12, R28, 0x40, RZ, 0xfc, !PT ;  /* 0x000000401c0c7812 */ /* 0x000fe200078efcff */
[----:B------:R-:W-:Y:S03]  /*ecd0*/  BSSY.RECONVERGENT B0, `(.L_x_2089) ;  /* 0x0000054000007945 */ /* 0x000fe60003800200 */
[----:B------:R-:W-:-:S13]  /*ece0*/  ISETP.GE.AND P0, PT, R12, R31, PT ;  /* 0x0000001f0c00720c */ /* 0x000fda0003f06270 */
        /* <DEDUP_REMOVED lines=16> */
[----:B------:R-:W5:Y:S01]  /*edf0*/  LDG.E.128 R20, desc[UR6][R20.64+0x80] ;  /* 0x0000800614147981 */ /* 0x000f62000c1e1d00 */
[----:B--2---:R-:W-:-:S04]  /*ee00*/  IADD3 R18, P1, PT, R17, UR8, RZ ;  /* 0x0000000811127c10 */ /* 0x004fc8000ff3e0ff */
[----:B------:R-:W-:-:S06]  /*ee10*/  IADD3.X R19, PT, PT, R16, UR9, RZ, P1, !PT ;  /* 0x0000000910137c10 */ /* 0x000fcc0008ffe4ff */
[----:B------:R-:W2:Y:S01]  /*ee20*/  LDG.E.128 R16, desc[UR6][R18.64+0x80] ;  /* 0x0000800612107981 */ /* 0x000ea2000c1e1d00 */
[C---:B-1----:R-:W-:Y:S01]  /*ee30*/  IMAD.U32 R25, R8.reuse, 0x10000, RZ ;  /* 0x0001000008197824 */ /* 0x042fe200078e00ff */
[----:B------:R-:W-:Y:S01]  /*ee40*/  LOP3.LUT R24, R8, 0xffff0000, RZ, 0xc0, !PT ;  /* 0xffff000008187812 */ /* 0x000fe200078ec0ff */
[----:B------:R-:W-:Y:S01]  /*ee50*/  IMAD.U32 R43, R11, 0x10000, RZ ;  /* 0x000100000b2b7824 */ /* 0x000fe200078e00ff */
[C---:B------:R-:W-:Y:S01]  /*ee60*/  LOP3.LUT R8, R9.reuse, 0xffff0000, RZ, 0xc0, !PT ;  /* 0xffff000009087812 */ /* 0x040fe200078ec0ff */
[C---:B------:R-:W-:Y:S01]  /*ee70*/  IMAD.U32 R26, R10.reuse, 0x10000, RZ ;  /* 0x000100000a1a7824 */ /* 0x040fe200078e00ff */
[----:B------:R-:W-:Y:S02]  /*ee80*/  SHF.L.U32 R27, R9, 0x10, RZ ;  /* 0x00000010091b7819 */ /* 0x000fe400000006ff */
[----:B------:R-:W-:Y:S02]  /*ee90*/  LOP3.LUT R9, R11, 0xffff0000, RZ, 0xc0, !PT ;  /* 0xffff00000b097812 */ /* 0x000fe400078ec0ff */
[----:B------:R-:W-:-:S02]  /*eea0*/  LOP3.LUT R10, R10, 0xffff0000, RZ, 0xc0, !PT ;  /* 0xffff00000a0a7812 */ /* 0x000fc400078ec0ff */
[C---:B----4-:R-:W-:Y:S01]  /*eeb0*/  SHF.L.U32 R42, R12.reuse, 0x10, RZ ;  /* 0x000000100c2a7819 */ /* 0x050fe200000006ff */
[C---:B------:R-:W-:Y:S01]  /*eec0*/  IMAD.U32 R11, R13.reuse, 0x10000, RZ ;  /* 0x000100000d0b7824 */ /* 0x040fe200078e00ff */
[----:B------:R-:W-:Y:S01]  /*eed0*/  LOP3.LUT R12, R12, 0xffff0000, RZ, 0xc0, !PT ;  /* 0xffff00000c0c7812 */ /* 0x000fe200078ec0ff */
[----:B------:R-:W-:Y:S01]  /*eee0*/  IMAD.U32 R44, R14, 0x10000, RZ ;  /* 0x000100000e2c7824 */ /* 0x000fe200078e00ff */
[----:B------:R-:W-:Y:S01]  /*eef0*/  LOP3.LUT R45, R13, 0xffff0000, RZ, 0xc0, !PT ;  /* 0xffff00000d2d7812 */ /* 0x000fe200078ec0ff */
[----:B-----5:R-:W-:Y:S01]  /*ef00*/  IMAD.U32 R49, R20, 0x10000, RZ ;  /* 0x0001000014317824 */ /* 0x020fe200078e00ff */
        /* <DEDUP_REMOVED lines=20> */
[C---:B--2---:R-:W-:Y:S01]  /*f050*/  LOP3.LUT R12, R16.reuse, 0xffff0000, RZ, 0xc0, !PT ;  /* 0xffff0000100c7812 */ /* 0x044fe200078ec0ff */
        /* <DEDUP_REMOVED lines=27> */
.L_x_2090:
[----:B------:R-:W-:Y:S05]  /*f210*/  BSYNC.RECONVERGENT B0 ;  /* 0x0000000000007941 */ /* 0x000fea0003800200 */
.L_x_2089:
[----:B------:R2:W-:Y:S01]  /*f220*/  STS.128 [R207+0x3000], R8 ;  /* 0x00300008cf007388 */ /* 0x0005e20000000c00 */
[----:B------:R-:W-:Y:S01]  /*f230*/  LOP3.LUT R12, R28, 0x80, RZ, 0xfc, !PT ;  /* 0x000000801c0c7812 */ /* 0x000fe200078efcff */
[----:B------:R-:W-:Y:S03]  /*f240*/  BSSY.RECONVERGENT B0, `(.L_x_2091) ;  /* 0x0000054000007945 */ /* 0x000fe60003800200 */
[----:B------:R-:W-:-:S13]  /*f250*/  ISETP.GE.AND P0, PT, R12, R31, PT ;  /* 0x0000001f0c00720c */ /* 0x000fda0003f06270 */
[----:B------:R-:W-:Y:S05]  /*f260*/  @P0 BRA `(.L_x_2092) ;  /* 0x0000000400440947 */ /* 0x000fea0003800000 */
[----:B------:R-:W-:Y:S01]  /*f270*/  ISETP.GE.U32.AND P0, PT, R12, R37, PT ;  /* 0x000000250c00720c */ /* 0x000fe20003f06070 */
[----:B------:R-:W4:Y:S01]  /*f280*/  LDCU.64 UR8, c[0x0][0x4d0] ;  /* 0x00009a00ff0877ac */ /* 0x000f220008000a00 */
        /* <DEDUP_REMOVED lines=17> */
[C---:B------:R-:W-:Y:S01]  /*f3a0*/  IMAD.U32 R21, R4.reuse, 0x10000, RZ ;  /* 0x0001000004157824 */ /* 0x040fe200078e00ff */
[----:B------:R-:W-:Y:S01]  /*f3b0*/  LOP3.LUT R20, R4, 0xffff0000, RZ, 0xc0, !PT ;  /* 0xffff000004147812 */ /* 0x000fe200078ec0ff */
[----:B-1----:R-:W-:Y:S01]  /*f3c0*/  IMAD.U32 R25, R7, 0x10000, RZ ;  /* 0x0001000007197824 */ /* 0x002fe200078e00ff */
        /* <DEDUP_REMOVED lines=59> */
.L_x_2092:
[----:B------:R-:W-:Y:S05]  /*f780*/  BSYNC.RECONVERGENT B0 ;  /* 0x0000000000007941 */ /* 0x000fea0003800200 */
.L_x_2091:
[----:B------:R4:W-:Y:S02]  /*f790*/  STS.128 [R207+0x5000], R4 ;  /* 0x00500004cf007388 */ /* 0x0009e40000000c00 */
.L_x_2086:
[----:B------:R-:W-:Y:S05]  /*f7a0*/  BSYNC.RECONVERGENT B1 ;  /* 0x0000000000017941 */ /* 0x000fea0003800200 */
.L_x_2085:
[----:B------:R-:W-:-:S04]  /*f7b0*/  IADD3 R42, PT, PT, R128, 0x30, RZ ;  /* 0x00000030802a7810 */ /* 0x000fc80007ffe0ff */
[----:B------:R-:W-:-:S13]  /*f7c0*/  ISETP.GE.AND P0, PT, R42, R33, PT ;  /* 0x000000212a00720c */ /* 0x000fda0003f06270 */
[----:B------:R-:W-:Y:S05]  /*f7d0*/  @P0 BRA `(.L_x_2037) ;  /* 0x0000001000200947 */ /* 0x000fea0003800000 */
[----:B------:R-:W-:-:S04]  /*f7e0*/  IMAD.WIDE.U32 R48, R2, 0x60, R40 ;  /* 0x0000006002307825 */ /* 0x000fc800078e0028 */
[----:B------:R-:W-:-:S05]  /*f7f0*/  IMAD R3, R3, 0x60, RZ ;  /* 0x0000006003037824 */ /* 0x000fca00078e02ff */
[----:B------:R-:W-:-:S05]  /*f800*/  IADD3 R49, PT, PT, R3, R49, RZ ;  /* 0x0000003103317210 */ /* 0x000fca0007ffe0ff */
[----:B--2345:R2:W5:Y:S04]  /*f810*/  LDG.E.128 R8, desc[UR6][R48.64+0x80] ;  /* 0x0000800630087981 */ /* 0x03c568000c1e1d00 */
[----:B-1----:R2:W5:Y:S04]  /*f820*/  LDG.E.128 R4, desc[UR6][R48.64+0x100] ;  /* 0x0001000630047981 */ /* 0x002568000c1e1d00 */
[----:B------:R2:W5:Y:S01]  /*f830*/  LDG.E.128 R12, desc[UR6][R48.64] ;  /* 0x00000006300c7981 */ /* 0x000562000c1e1d00 */
[----:B------:R-:W-:Y:S01]  /*f840*/  ISETP.GE.AND P0, PT, R28, R31, PT ;  /* 0x0000001f1c00720c */ /* 0x000fe20003f06270 */
[----:B------:R-:W-:Y:S01]  /*f850*/  BSSY.RECONVERGENT B0, `(.L_x_2093) ;  /* 0x0000054000007945 */ /* 0x000fe20003800200 */
[----:B------:R-:W-:-:S11]  /*f860*/  IMAD R3, R32, 0x30, RZ ;  /* 0x0000003020037824 */ /* 0x000fd600078e02ff */
        /* <DEDUP_REMOVED lines=15> */
[----:B------:R-:W3:Y:S04]  /*f960*/  LDG.E.128 R16, desc[UR6][R16.64] ;  /* 0x0000000610107981 */ /* 0x000ee8000c1e1d00 */
[----:B------:R-:W4:Y:S01]  /*f970*/  LDG.E.128 R24, desc[UR6][R24.64] ;  /* 0x0000000618187981 */ /* 0x000f22000c1e1d00 */
[----:B-1----:R-:W-:-:S04]  /*f980*/  IADD3 R20, P1, PT, R20, UR8, RZ ;  /* 0x0000000814147c10 */ /* 0x002fc8000ff3e0ff */
        /* <DEDUP_REMOVED lines=10> */
[----:B---3--:R-:W-:Y:S01]  /*fa30*/  SHF.L.U32 R40, R16, 0x10, RZ ;  /* 0x0000001010287819 */ /* 0x008fe200000006ff */
[C---:B------:R-:W-:Y:S01]  /*fa40*/  IMAD.U32 R15, R17.reuse, 0x10000, RZ ;  /* 0x00010000110f7824 */ /* 0x040fe200078e00ff */
[----:B------:R-:W-:Y:S01]  /*fa50*/  LOP3.LUT R44, R17, 0xffff0000, RZ, 0xc0, !PT ;  /* 0xffff0000112c7812 */ /* 0x000fe200078ec0ff */
[----:B------:R-:W-:Y:S01]  /*fa60*/  IMAD.U32 R43, R18, 0x10000, RZ ;  /* 0x00010000122b7824 */ /* 0x000fe200078e00ff */
[----:B------:R-:W-:Y:S01]  /*fa70*/  LOP3.LUT R16, R16, 0xffff0000, RZ, 0xc0, !PT ;  /* 0xffff000010107812 */ /* 0x000fe200078ec0ff */
[----:B----4-:R-:W-:Y:S01]  /*fa80*/  IMAD.U32 R47, R24, 0x10000, RZ ;  /* 0x00010000182f7824 */ /* 0x010fe200078e00ff */
        /* <DEDUP_REMOVED lines=20> */
[----:B--2---:R-:W-:Y:S01]  /*fbd0*/  SHF.L.U32 R15, R21, 0x10, RZ ;  /* 0x00000010150f7819 */ /* 0x004fe200000006ff */
        /* <DEDUP_REMOVED lines=9> */
[----:B------:R-:W-:Y:S01]  /*fc70*/  SHF.L.U32 R18, R23, 0x10, RZ ;  /* 0x0000001017127819 */ /* 0x000fe200000006ff */
        /* <DEDUP_REMOVED lines=17> */
.L_x_2094:
[----:B------:R-:W-:Y:S05]  /*fd90*/  BSYNC.RECONVERGENT B0 ;  /* 0x0000000000007941 */ /* 0x000fea0003800200 */
.L_x_2093:
[----:B-----5:R1:W-:Y:S01]  /*fda0*/  STS.128 [R207+0x1800], R12 ;  /* 0x0018000ccf007388 */ /* 0x0203e20000000c00 */
[----:B------:R-:W-:Y:S01]  /*fdb0*/  LOP3.LUT R2, R28, 0x40, RZ, 0xfc, !PT ;  /* 0x000000401c027812 */ /* 0x000fe200078efcff */
[----:B------:R-:W-:Y:S03]  /*fdc0*/  BSSY.RECONVERGENT B0, `(.L_x_2095) ;  /* 0x0000052000007945 */ /* 0x000fe60003800200 */
[----:B------:R-:W-:-:S13]  /*fdd0*/  ISETP.GE.AND P0, PT, R2, R31, PT ;  /* 0x0000001f0200720c */ /* 0x000fda0003f06270 */
[----:B------:R-:W-:Y:S05]  /*fde0*/  @P0 BRA `(.L_x_2096) ;  /* 0x00000004003c0947 */ /* 0x000fea0003800000 */
[----:B------:R-:W3:Y:S01]  /*fdf0*/  LDCU.64 UR8, c[0x0][0x4d0] ;  /* 0x00009a00ff0877ac */ /* 0x000ee20008000a00 */
[----:B------:R-:W-:Y:S02]  /*fe00*/  ISETP.GE.U32.AND P0, PT, R2, R37, PT ;  /* 0x000000250200720c */ /* 0x000fe40003f06070 */
[--C-:B-1----:R-:W-:Y:S02]  /*fe10*/  SHF.R.S32.HI R13, RZ, 0x1f, R3.reuse ;  /* 0x0000001fff0d7819 */ /* 0x102fe40000011403 */
[----:B------:R-:W-:Y:S02]  /*fe20*/  SEL R2, R34, RZ, P0 ;  /* 0x000000ff22027207 */ /* 0x000fe40000000000 */
[----:B------:R-:W-:Y:S02]  /*fe30*/  SEL R12, R35, RZ, P0 ;  /* 0x000000ff230c7207 */ /* 0x000fe40000000000 */
[----:B------:R-:W-:Y:S02]  /*fe40*/  IADD3 R2, P2, P1, R2, R0, R3 ;  /* 0x0000000002027210 */ /* 0x000fe4000795e003 */
[----:B------:R-:W-:-:S02]  /*fe50*/  SEL R17, R37, R34, !P0 ;  /* 0x0000002225117207 */ /* 0x000fc40004000000 */
[----:B------:R-:W-:Y:S01]  /*fe60*/  IADD3.X R13, PT, PT, R12, R30, R13, P2, P1 ;  /* 0x0000001e0c0d7210 */ /* 0x000fe200017e240d */
[----:B------:R-:W-:-:S03]  /*fe70*/  IMAD.SHL.U32 R16, R2, 0x2, RZ ;  /* 0x0000000202107824 */ /* 0x000fc600078e00ff */
[----:B------:R-:W-:Y:S02]  /*fe80*/  SHF.L.U64.HI R2, R2, 0x1, R13 ;  /* 0x0000000102027819 */ /* 0x000fe4000001020d */
[----:B---3--:R-:W-:-:S04]  /*fe90*/  IADD3 R12, P1, PT, R16, UR8, RZ ;  /* 0x00000008100c7c10 */ /* 0x008fc8000ff3e0ff */
[----:B------:R-:W-:Y:S01]  /*fea0*/  IADD3.X R13, PT, PT, R2, UR9, RZ, P1, !PT ;  /* 0x00000009020d7c10 */ /* 0x000fe20008ffe4ff */
[----:B------:R-:W1:Y:S01]  /*feb0*/  LDCU.64 UR8, c[0x0][0x4c8] ;  /* 0x00009900ff0877ac */ /* 0x000e620008000a00 */
[----:B------:R-:W-:-:S04]  /*fec0*/  IMAD.WIDE R20, R17, 0x2, R48 ;  /* 0x0000000211147825 */ /* 0x000fc800078e0230 */
[----:B------:R-:W3:Y:S04]  /*fed0*/  LDG.E.128 R12, desc[UR6][R12.64+0x80] ;  /* 0x000080060c0c7981 */ /* 0x000ee8000c1e1d00 */
[----:B------:R-:W4:Y:S01]  /*fee0*/  LDG.E.128 R20, desc[UR6][R20.64+0x80] ;  /* 0x0000800614147981 */ /* 0x000f22000c1e1d00 */
[----:B-1----:R-:W-:-:S04]  /*fef0*/  IADD3 R16, P1, PT, R16, UR8, RZ ;  /* 0x0000000810107c10 */ /* 0x002fc8000ff3e0ff */
[----:B------:R-:W-:-:S06]  /*ff00*/  IADD3.X R17, PT, PT, R2, UR9, RZ, P1, !PT ;  /* 0x0000000902117c10 */ /* 0x000fcc0008ffe4ff */
[----:B------:R-:W5:Y:S01]  /*ff10*/  LDG.E.128 R16, desc[UR6][R16.64+0x80] ;  /* 0x0000800610107981 */ /* 0x000f62000c1e1d00 */
[----:B------:R-:W-:Y:S01]  /*ff20*/  LOP3.LUT R2, R9, 0xffff0000, RZ, 0xc0, !PT ;  /* 0xffff000009027812 */ /* 0x000fe200078ec0ff */
        /* <DEDUP_REMOVED lines=36> */
[C---:B-----5:R-:W-:Y:S01]  /*10170*/  SHF.L.U32 R12, R17.reuse, 0x10, RZ ;  /* 0x00000010110c7819 */ /* 0x060fe200000006ff */
        /* <DEDUP_REMOVED lines=22> */
.L_x_2096:
[----:B------:R-:W-:Y:S05]  /*102e0*/  BSYNC.RECONVERGENT B0 ;  /* 0x0000000000007941 */ /* 0x000fea0003800200 */
.L_x_2095:
[----:B------:R3:W-:Y:S01]  /*102f0*/  STS.128 [R207+0x3800], R8 ;  /* 0x00380008cf007388 */ /* 0x0007e20000000c00 */
[----:B------:R-:W-:Y:S01]  /*10300*/  LOP3.LUT R28, R28, 0x80, RZ, 0xfc, !PT ;  /* 0x000000801c1c7812 */ /* 0x000fe200078efcff */
[----:B------:R-:W-:Y:S03]  /*10310*/  BSSY.RECONVERGENT B0, `(.L_x_2097) ;  /* 0x0000053000007945 */ /* 0x000fe60003800200 */
[----:B------:R-:W-:-:S13]  /*10320*/  ISETP.GE.AND P0, PT, R28, R31, PT ;  /* 0x0000001f1c00720c */ /* 0x000fda0003f06270 */
[----:B------:R-:W-:Y:S05]  /*10330*/  @P0 BRA `(.L_x_2098) ;  /* 0x0000000400400947 */ /* 0x000fea0003800000 */
[----:B------:R-:W-:Y:S01]  /*10340*/  ISETP.GE.U32.AND P0, PT, R28, R37, PT ;  /* 0x000000251c00720c */ /* 0x000fe20003f06070 */
[----:B------:R-:W4:Y:S01]  /*10350*/  LDCU.64 UR8, c[0x0][0x4d0] ;  /* 0x00009a00ff0877ac */ /* 0x000f220008000a00 */
[--C-:B---3--:R-:W-:Y:S02]  /*10360*/  SHF.R.S32.HI R9, RZ, 0x1f, R3.reuse ;  /* 0x0000001fff097819 */ /* 0x108fe40000011403 */
[----:B------:R-:W-:Y:S02]  /*10370*/  SEL R2, R34, RZ, P0 ;  /* 0x000000ff22027207 */ /* 0x000fe40000000000 */
[----:B------:R-:W-:Y:S02]  /*10380*/  SEL R35, R35, RZ, P0 ;  /* 0x000000ff23237207 */ /* 0x000fe40000000000 */
[----:B------:R-:W-:Y:S02]  /*10390*/  IADD3 R2, P2, P1, R2, R0, R3 ;  /* 0x0000000002027210 */ /* 0x000fe4000795e003 */
[----:B------:R-:W-:-:S02]  /*103a0*/  SEL R37, R37, R34, !P0 ;  /* 0x0000002225257207 */ /* 0x000fc40004000000 */
[----:B------:R-:W-:Y:S01]  /*103b0*/  IADD3.X R9, PT, PT, R35, R30, R9, P2, P1 ;  /* 0x0000001e23097210 */ /* 0x000fe200017e2409 */
[C---:B------:R-:W-:Y:S02]  /*103c0*/  IMAD.SHL.U32 R0, R2.reuse, 0x2, RZ ;  /* 0x0000000202007824 */ /* 0x040fe400078e00ff */
[----:B------:R-:W-:Y:S01]  /*103d0*/  IMAD.WIDE R16, R37, 0x2, R48 ;  /* 0x0000000225107825 */ /* 0x000fe200078e0230 */
[----:B------:R-:W-:Y:S02]  /*103e0*/  SHF.L.U64.HI R2, R2, 0x1, R9 ;  /* 0x0000000102027819 */ /* 0x000fe40000010209 */
[----:B----4-:R-:W-:-:S03]  /*103f0*/  IADD3 R8, P1, PT, R0, UR8, RZ ;  /* 0x0000000800087c10 */ /* 0x010fc6000ff3e0ff */
[----:B------:R-:W3:Y:S01]  /*10400*/  LDG.E.128 R16, desc[UR6][R16.64+0x100] ;  /* 0x0001000610107981 */ /* 0x000ee2000c1e1d00 */
[----:B------:R-:W-:Y:S01]  /*10410*/  IADD3.X R9, PT, PT, R2, UR9, RZ, P1, !PT ;  /* 0x0000000902097c10 */ /* 0x000fe20008ffe4ff */
[----:B------:R-:W1:Y:S05]  /*10420*/  LDCU.64 UR8, c[0x0][0x4c8] ;  /* 0x00009900ff0877ac */ /* 0x000e6a0008000a00 */
[----:B------:R-:W4:Y:S01]  /*10430*/  LDG.E.128 R8, desc[UR6][R8.64+0x100] ;  /* 0x0001000608087981 */ /* 0x000f22000c1e1d00 */
[----:B-1----:R-:W-:-:S04]  /*10440*/  IADD3 R12, P1, PT, R0, UR8, RZ ;  /* 0x00000008000c7c10 */ /* 0x002fc8000ff3e0ff */
[----:B------:R-:W-:-:S06]  /*10450*/  IADD3.X R13, PT, PT, R2, UR9, RZ, P1, !PT ;  /* 0x00000009020d7c10 */ /* 0x000fcc0008ffe4ff */
[----:B------:R-:W5:Y:S01]  /*10460*/  LDG.E.128 R12, desc[UR6][R12.64+0x100] ;  /* 0x000100060c0c7981 */ /* 0x000f62000c1e1d00 */
[C---:B------:R-:W-:Y:S01]  /*10470*/  LOP3.LUT R0, R5.reuse, 0xffff0000, RZ, 0xc0, !PT ;  /* 0xffff000005007812 */ /* 0x040fe200078ec0ff */
        /* <DEDUP_REMOVED lines=9> */
[----:B------:R-:W-:Y:S01]  /*10510*/  IMAD.U32 R24, R18, 0x10000, RZ ;  /* 0x0001000012187824 */ /* 0x000fe200078e00ff */
[----:B------:R-:W-:-:S02]  /*10520*/  SHF.L.U32 R22, R16, 0x10, RZ ;  /* 0x0000001010167819 */ /* 0x000fc400000006ff */
[----:B------:R-:W-:Y:S02]  /*10530*/  LOP3.LUT R7, R16, 0xffff0000, RZ, 0xc0, !PT ;  /* 0xffff000010077812 */ /* 0x000fe400078ec0ff */
[----:B------:R-:W-:Y:S01]  /*10540*/  LOP3.LUT R17, R18, 0xffff0000, RZ, 0xc0, !PT ;  /* 0xffff000012117812 */ /* 0x000fe200078ec0ff */
[C---:B----4-:R-:W-:Y:S01]  /*10550*/  IMAD.U32 R27, R8.reuse, 0x10000, RZ ;  /* 0x00010000081b7824 */ /* 0x050fe200078e00ff */
[C---:B------:R-:W-:Y:S02]  /*10560*/  SHF.L.U32 R16, R19.reuse, 0x10, RZ ;  /* 0x0000001013107819 */ /* 0x040fe400000006ff */
[----:B------:R-:W-:Y:S01]  /*10570*/  LOP3.LUT R18, R19, 0xffff0000, RZ, 0xc0, !PT ;  /* 0xffff000013127812 */ /* 0x000fe200078ec0ff */
[----:B------:R-:W-:Y:S01]  /*10580*/  IMAD.U32 R19, R9, 0x10000, RZ ;  /* 0x0001000009137824 */ /* 0x000fe200078e00ff */
[----:B------:R-:W-:Y:S01]  /*10590*/  LOP3.LUT R8, R8, 0xffff0000, RZ, 0xc0, !PT ;  /* 0xffff000008087812 */ /* 0x000fe200078ec0ff */
[----:B------:R-:W-:Y:S01]  /*105a0*/  @!P0 FADD.FTZ R27, -R27, -RZ ;  /* 0x800000ff1b1b8221 */ /* 0x000fe20000010100 */
        /* <DEDUP_REMOVED lines=8> */
[----:B------:R-:W-:Y:S01]  /*10630*/  FMUL.FTZ R6, R6, R19 ;  /* 0x0000001306067220 */ /* 0x000fe20000410000 */
[----:B------:R-:W-:Y:S01]  /*10640*/  @!P0 FADD.FTZ R11, -R11, -RZ ;  /* 0x800000ff0b0b8221 */ /* 0x000fe20000010100 */
[----:B------:R-:W-:Y:S01]  /*10650*/  @!P0 FADD.FTZ R9, -R9, -RZ ;  /* 0x800000ff09098221 */ /* 0x000fe20000010100 */
[----:B------:R-:W-:Y:S01]  /*10660*/  @!P0 FADD.FTZ R10, -R10, -RZ ;  /* 0x800000ff0a0a8221 */ /* 0x000fe20000010100 */
[----:B------:R-:W-:Y:S01]  /*10670*/  FMUL.FTZ R7, R7, R8 ;  /* 0x0000000807077220 */ /* 0x000fe20000410000 */
[----:B------:R-:W-:Y:S01]  /*10680*/  @!P0 FADD.FTZ R29, -R29, -RZ ;  /* 0x800000ff1d1d8221 */ /* 0x000fe20000010100 */
[----:B------:R-:W-:Y:S01]  /*10690*/  FMUL.FTZ R25, R25, R26 ;  /* 0x0000001a19197220 */ /* 0x000fe20000410000 */
[----:B------:R-:W-:Y:S01]  /*106a0*/  FMUL.FTZ R11, R18, R11 ;  /* 0x0000000b120b7220 */ /* 0x000fe20000410000 */
[C---:B-----5:R-:W-:Y:S01]  /*106b0*/  LOP3.LUT R19, R13.reuse, 0xffff0000, RZ, 0xc0, !PT ;  /* 0xffff00000d137812 */ /* 0x060fe200078ec0ff */
        /* <DEDUP_REMOVED lines=24> */
.L_x_2098:
[----:B------:R-:W-:Y:S05]  /*10840*/  BSYNC.RECONVERGENT B0 ;  /* 0x0000000000007941 */ /* 0x000fea0003800200 */
.L_x_2097:
[----:B------:R4:W-:Y:S02]  /*10850*/  STS.128 [R207+0x5800], R4 ;  /* 0x00580004cf007388 */ /* 0x0009e40000000c00 */
.L_x_2037:
[----:B------:R-:W-:Y:S05]  /*10860*/  BSYNC.RECONVERGENT B2 ;  /* 0x0000000000027941 */ /* 0x000fea0003800200 */
.L_x_2033:
[----:B-1-34-:R-:W-:Y:S01]  /*10870*/  IMAD.IADD R7, R79, 0x1, -R66 ;  /* 0x000000014f077824 */ /* 0x01afe200078e0a42 */
[----:B------:R-:W1:Y:S01]  /*10880*/  LDCU UR4, c[0x0][0x508] ;  /* 0x0000a100ff0477ac */ /* 0x000e620008000800 */
[C---:B------:R-:W-:Y:S02]  /*10890*/  IMAD.SHL.U32 R148, R77.reuse, 0x40, RZ ;  /* 0x000000404d947824 */ /* 0x040fe400078e00ff */
[----:B------:R-:W-:Y:S01]  /*108a0*/  IMAD.SHL.U32 R189, R77, 0x20, RZ ;  /* 0x000000204dbd7824 */ /* 0x000fe200078e00ff */
[-C--:B------:R-:W-:Y:S01]  /*108b0*/  ISETP.GE.AND P4, PT, R38, R7.reuse, PT ;  /* 0x000000072600720c */ /* 0x080fe20003f86270 */
[----:B------:R-:W-:Y:S01]  /*108c0*/  IMAD.MOV.U32 R188, RZ, RZ, 0x20 ;  /* 0x00000020ffbc7424 */ /* 0x000fe200078e00ff */
[-C--:B------:R-:W-:Y:S01]  /*108d0*/  ISETP.GE.AND P3, PT, R42, R7.reuse, PT ;  /* 0x000000072a00720c */ /* 0x080fe20003f66270 */
[----:B------:R-:W-:Y:S01]  /*108e0*/  IMAD.MOV.U32 R135, RZ, RZ, 0x40 ;  /* 0x00000040ff877424 */ /* 0x000fe200078e00ff */
[-C--:B------:R-:W-:Y:S02]  /*108f0*/  ISETP.GE.AND P5, PT, R36, R7.reuse, PT ;  /* 0x000000072400720c */ /* 0x080fe40003fa6270 */
[----:B------:R-:W-:-:S02]  /*10900*/  ISETP.GE.AND P6, PT, R128, R7, PT ;  /* 0x000000078000720c */ /* 0x000fc40003fc6270 */
[-C--:B------:R-:W-:Y:S02]  /*10910*/  ISETP.GE.AND P1, PT, R38, R7.reuse, PT ;  /* 0x000000072600720c */ /* 0x080fe40003f26270 */
[----:B------:R-:W-:Y:S02]  /*10920*/  ISETP.GE.AND P2, PT, R36, R7, PT ;  /* 0x000000072400720c */ /* 0x000fe40003f46270 */
[----:B------:R-:W-:Y:S01]  /*10930*/  LOP3.LUT R184, R148, 0x400, RZ, 0xc0, !PT ;  /* 0x0000040094b87812 */ /* 0x000fe200078ec0ff */
[----:B--2---:R-:W2:Y:S01]  /*10940*/  @!P4 LDC.64 R4, c[0x0][0x3b8] ;  /* 0x0000ee00ff04cb82 */ /* 0x004ea20000000a00 */
[----:B------:R-:W-:-:S03]  /*10950*/  LOP3.LUT R189, R189, 0x7c00, RZ, 0xc0, !PT ;  /* 0x00007c00bdbd7812 */ /* 0x000fc600078ec0ff */
[-C--:B------:R-:W-:Y:S02]  /*10960*/  @!P5 LEA R8, P0, R67, R194.reuse, 0x1 ;  /* 0x000000c24308d211 */ /* 0x080fe400078008ff */
[----:B------:R-:W-:Y:S01]  /*10970*/  @!PT LDS RZ, [RZ] ;  /* 0x00000000fffff984 */ /* 0x000fe20000000800 */
[----:B------:R-:W-:Y:S01]  /*10980*/  @!PT LDS RZ, [RZ] ;  /* 0x00000000fffff984 */ /* 0x000fe20000000800 */
[----:B------:R-:W-:Y:S01]  /*10990*/  @!PT LDS RZ, [RZ] ;  /* 0x00000000fffff984 */ /* 0x000fe20000000800 */
[----:B------:R-:W-:Y:S01]  /*109a0*/  @!P6 LDGSTS.E.BYPASS.LTC128B.128 [R207+0x6000], desc[UR6][R194.64] ;  /* 0x06000000c2cfefae */ /* 0x000fe2000b981a06 */
[----:B------:R-:W-:Y:S01]  /*109b0*/  LOP3.LUT R0, R189, 0x200, R148, 0xf8, !PT ;  /* 0x00000200bd007812 */ /* 0x000fe200078ef894 */
[----:B------:R-:W3:Y:S01]  /*109c0*/  @!P3 LDC.64 R2, c[0x0][0x3b8] ;  /* 0x0000ee00ff02bb82 */ /* 0x000ee20000000a00 */
[----:B-----5:R-:W-:Y:S01]  /*109d0*/  @!P5 LEA.HI.X R9, R67, R195, R76, 0x1, P0 ;  /* 0x000000c34309d211 */ /* 0x020fe200000f0c4c */
[----:B------:R-:W-:Y:S02]  /*109e0*/  @!P6 LDGSTS.E.BYPASS.LTC128B.128 [R207+0x8000], desc[UR6][R194.64+0x80] ;  /* 0x08000080c2cfefae */ /* 0x000fe4000b981a06 */
[----:B------:R-:W-:Y:S02]  /*109f0*/  IMAD.IADD R0, R83, 0x1, R0 ;  /* 0x0000000153007824 */ /* 0x000fe400078e0200 */
[----:B------:R-:W-:Y:S03]  /*10a00*/  @!P6 LDGSTS.E.BYPASS.LTC128B.128 [R207+0xa000], desc[UR6][R194.64+0x100] ;  /* 0x0a000100c2cfefae */ /* 0x000fe6000b981a06 */
[----:B------:R-:W-:Y:S01]  /*10a10*/  LEA R96, R0, UR5, 0x1 ;  /* 0x0000000500607c11 */ /* 0x000fe2000f8e08ff */
[----:B------:R-:W-:Y:S04]  /*10a20*/  @!P5 LDGSTS.E.BYPASS.LTC128B.128 [R207+0x6800], desc[UR6][R8.64] ;  /* 0x0680000008cfdfae */ /* 0x000fe8000b981a06 */
[----:B------:R-:W-:Y:S01]  /*10a30*/  @!P5 LDGSTS.E.BYPASS.LTC128B.128 [R207+0x8800], desc[UR6][R8.64+0x80] ;  /* 0x0880008008cfdfae */ /* 0x000fe2000b981a06 */
[----:B--2---:R-:W-:-:S03]  /*10a40*/  @!P4 LEA R10, P0, R4, R194, 0x6 ;  /* 0x000000c2040ac211 */ /* 0x004fc600078030ff */
[----:B------:R2:W-:Y:S01]  /*10a50*/  @!P5 LDGSTS.E.BYPASS.LTC128B.128 [R207+0xa800], desc[UR6][R8.64+0x100] ;  /* 0x0a80010008cfdfae */ /* 0x0005e2000b981a06 */
[----:B------:R-:W-:Y:S02]  /*10a60*/  @!P4 LEA.HI.X R11, R4, R195, R5, 0x6, P0 ;  /* 0x000000c3040bc211 */ /* 0x000fe400000f3405 */
[----:B------:R-:W-:Y:S01]  /*10a70*/  ISETP.GE.AND P0, PT, R42, R7, PT ;  /* 0x000000072a00720c */ /* 0x000fe20003f06270 */
[----:B---3--:R-:W-:Y:S02]  /*10a80*/  @!P3 IMAD.WIDE.U32 R4, R2, 0x60, R194 ;  /* 0x000000600204b825 */ /* 0x008fe400078e00c2 */
[----:B------:R-:W-:Y:S01]  /*10a90*/  @!P4 LDGSTS.E.BYPASS.LTC128B.128 [R207+0x7000], desc[UR6][R10.64] ;  /* 0x070000000acfcfae */ /* 0x000fe2000b981a06 */
[----:B------:R-:W-:Y:S01]  /*10aa0*/  LOP3.LUT R7, R84, 0x8, R77, 0x78, !PT ;  /* 0x0000000854077812 */ /* 0x000fe200078e784d */
[----:B------:R-:W-:Y:S02]  /*10ab0*/  @!P3 IMAD R3, R3, 0x60, RZ ;  /* 0x000000600303b824 */ /* 0x000fe400078e02ff */
[----:B------:R-:W-:Y:S01]  /*10ac0*/  @!P4 LDGSTS.E.BYPASS.LTC128B.128 [R207+0x9000], desc[UR6][R10.64+0x80] ;  /* 0x090000800acfcfae */ /* 0x000fe2000b981a06 */
[----:B------:R-:W-:-:S02]  /*10ad0*/  @!P3 IMAD.MOV.U32 R12, RZ, RZ, R4 ;  /* 0x000000ffff0cb224 */ /* 0x000fc400078e0004 */
[----:B------:R-:W-:Y:S01]  /*10ae0*/  @!P3 IMAD.IADD R13, R3, 0x1, R5 ;  /* 0x00000001030db824 */ /* 0x000fe200078e0205 */
[----:B------:R-:W-:Y:S01]  /*10af0*/  @!P4 LDGSTS.E.BYPASS.LTC128B.128 [R207+0xb000], desc[UR6][R10.64+0x100] ;  /* 0x0b0001000acfcfae */ /* 0x000fe2000b981a06 */
[----:B------:R-:W2:Y:S01]  /*10b00*/  @!P1 LDC.64 R4, c[0x0][0x3c0] ;  /* 0x0000f000ff049b82 */ /* 0x000ea20000000a00 */
[----:B------:R-:W-:Y:S02]  /*10b10*/  IMAD R184, R7, 0x2, R184 ;  /* 0x0000000207b87824 */ /* 0x000fe400078e02b8 */
[----:B------:R-:W-:Y:S02]  /*10b20*/  @!P3 LDGSTS.E.BYPASS.LTC128B.128 [R207+0x7800], desc[UR6][R12.64] ;  /* 0x078000000ccfbfae */ /* 0x000fe4000b981a06 */
[----:B------:R-:W-:Y:S02]  /*10b30*/  VIADD R64, R184, UR5 ;  /* 0x00000005b8407c36 */ /* 0x000fe40008000000 */
[----:B------:R-:W-:Y:S01]  /*10b40*/  @!P3 LDGSTS.E.BYPASS.LTC128B.128 [R207+0x9800], desc[UR6][R12.64+0x80] ;  /* 0x098000800ccfbfae */ /* 0x000fe2000b981a06 */
[----:B------:R-:W3:Y:S03]  /*10b50*/  @!P0 LDC.64 R2, c[0x0][0x3c0] ;  /* 0x0000f000ff028b82 */ /* 0x000ee60000000a00 */
[----:B------:R-:W-:Y:S01]  /*10b60*/  @!P3 LDGSTS.E.BYPASS.LTC128B.128 [R207+0xb800], desc[UR6][R12.64+0x100] ;  /* 0x0b8001000ccfbfae */ /* 0x000fe2000b981a06 */
[----:B------:R-:W-:-:S03]  /*10b70*/  @!P2 LEA R6, P3, R81, R196, 0x1 ;  /* 0x000000c45106a211 */ /* 0x000fc600078608ff */
[----:B------:R-:W0:Y:S01]  /*10b80*/  LDGDEPBAR ;  /* 0x00000000000079af */ /* 0x000e220000000000 */
[----:B------:R-:W-:Y:S02]  /*10b90*/  @!P2 LEA.HI.X R7, R81, R197, R82, 0x1, P3 ;  /* 0x000000c55107a211 */ /* 0x000fe400018f0c52 */
[----:B--2---:R-:W-:-:S04]  /*10ba0*/  @!P1 LEA R8, P3, R4, R196, 0x6 ;  /* 0x000000c404089211 */ /* 0x004fc800078630ff */
[----:B------:R-:W-:Y:S01]  /*10bb0*/  @!P1 LEA.HI.X R9, R4, R197, R5, 0x6, P3 ;  /* 0x000000c504099211 */ /* 0x000fe200018f3405 */
[----:B---3--:R-:W-:-:S04]  /*10bc0*/  @!P0 IMAD.WIDE.U32 R4, R2, 0x60, R196 ;  /* 0x0000006002048825 */ /* 0x008fc800078e00c4 */
[----:B------:R-:W-:Y:S02]  /*10bd0*/  @!P0 IMAD R3, R3, 0x60, RZ ;  /* 0x0000006003038824 */ /* 0x000fe400078e02ff */
[----:B------:R-:W-:Y:S01]  /*10be0*/  @!P0 IMAD.MOV.U32 R2, RZ, RZ, R4 ;  /* 0x000000ffff028224 */ /* 0x000fe200078e0004 */
[----:B------:R-:W-:-:S04]  /*10bf0*/  DEPBAR.LE SB0, 0x0 ;  /* 0x000080000000791a */ /* 0x000fc80000000000 */
[----:B------:R-:W-:Y:S01]  /*10c00*/  BAR.SYNC.DEFER_BLOCKING 0x0 ;  /* 0x0000000000007b1d */ /* 0x000fe20000010000 */
[----:B------:R-:W-:-:S05]  /*10c10*/  @!P0 IMAD.IADD R3, R3, 0x1, R5 ;  /* 0x0000000103038824 */ /* 0x000fca00078e0205 */
        /* <DEDUP_REMOVED lines=23> */
[----:B------:R-:W-:Y:S02]  /*10d90*/  IMAD.IADD R81, R96, 0x1, R65 ;  /* 0x0000000160517824 */ /* 0x000fe400078e0241 */
[----:B------:R-:W-:Y:S04]  /*10da0*/  @P1 STS.128 [R207+0x11000], RZ ;  /* 0x011000ffcf001388 */ /* 0x000fe80000000c00 */
        /* <DEDUP_REMOVED lines=15> */
[----:B------:R-:W-:-:S02]  /*10ea0*/  LOP3.LUT P0, RZ, R77, 0x4, RZ, 0xc0, !PT ;  /* 0x000000044dff7812 */ /* 0x000fc4000780c0ff */
[----:B------:R-:W-:Y:S01]  /*10eb0*/  SHF.R.U32.HI R77, RZ, 0x2, R77 ;  /* 0x00000002ff4d7819 */ /* 0x000fe2000001164d */
[----:B------:R-:W-:Y:S01]  /*10ec0*/  LDSM.16.M88.4 R84, [R96] ;  /* 0x000000006054783b */ /* 0x000fe20000000200 */
[----:B------:R-:W-:Y:S02]  /*10ed0*/  SEL R135, R135, 0xffffffc0, !P0 ;  /* 0xffffffc087877807 */ /* 0x000fe40004000000 */
[----:B------:R-:W-:Y:S01]  /*10ee0*/  LOP3.LUT R77, R77, 0x7, RZ, 0xc0, !PT ;  /* 0x000000074d4d7812 */ /* 0x000fe200078ec0ff */
[----:B------:R-:W4:Y:S02]  /*10ef0*/  LDSM.16.M88.4 R44, [R184+UR5+0x6000] ;  /* 0x00600005b82c783b */ /* 0x000f240008000200 */
[----:B------:R-:W-:Y:S02]  /*10f00*/  IMAD.IADD R82, R96, 0x1, R135 ;  /* 0x0000000160527824 */ /* 0x000fe400078e0287 */
[----:B------:R-:W1:Y:S04]  /*10f10*/  LDSM.16.M88.4 R36, [R184+UR5+0x6800] ;  /* 0x00680005b824783b */ /* 0x000e680008000200 */
[----:B------:R-:W1:Y:S04]  /*10f20*/  LDSM.16.M88.4 R28, [R184+UR5+0x7000] ;  /* 0x00700005b81c783b */ /* 0x000e680008000200 */
[----:B--2---:R-:W2:Y:S04]  /*10f30*/  LDSM.16.M88.4 R4, [R184+UR5+0x7800] ;  /* 0x00780005b804783b */ /* 0x004ea80008000200 */
[----:B------:R-:W-:Y:S01]  /*10f40*/  LDSM.16.M88.4 R60, [R81] ;  /* 0x00000000513c783b */ /* 0x000fe20000000200 */
[----:B---3--:R-:W-:-:S03]  /*10f50*/  IMAD.IADD R3, R64, 0x1, R65 ;  /* 0x0000000140037824 */ /* 0x008fc600078e0241 */
[----:B------:R-:W-:Y:S01]  /*10f60*/  LDSM.16.M88.4 R16, [R82] ;  /* 0x000000005210783b */ /* 0x000fe20000000200 */
[----:B------:R-:W-:Y:S02]  /*10f70*/  IMAD.IADD R64, R64, 0x1, R135 ;  /* 0x0000000140407824 */ /* 0x000fe400078e0287 */
[C---:B------:R-:W-:Y:S01]  /*10f80*/  IMAD.IADD R2, R65.reuse, 0x1, R82 ;  /* 0x0000000141027824 */ /* 0x040fe200078e0252 */
[----:B------:R-:W3:Y:S01]  /*10f90*/  LDSM.16.M88.4 R8, [R3+0x6800] ;  /* 0x006800000308783b */ /* 0x000ee20000000200 */
[----:B------:R-:W-:-:S03]  /*10fa0*/  IMAD.IADD R0, R65, 0x1, R64 ;  /* 0x0000000141007824 */ /* 0x000fc600078e0240 */
[----:B------:R-:W3:Y:S04]  /*10fb0*/  LDSM.16.M88.4 R12, [R3+0x6000] ;  /* 0x00600000030c783b */ /* 0x000ee80000000200 */
[----:B------:R-:W3:Y:S04]  /*10fc0*/  LDSM.16.M88.4 R72, [R3+0x7800] ;  /* 0x007800000348783b */ /* 0x000ee80000000200 */
[----:B------:R-:W-:Y:S01]  /*10fd0*/  LDSM.16.M88.4 R56, [R64+0x6800] ;  /* 0x006800004038783b */ /* 0x000fe20000000200 */
[C---:B----4-:R-:W-:Y:S03]  /*10fe0*/  HMMA.16816.F32.BF16 R48, R84.reuse, R44, RZ ;  /* 0x0000002c5430723c */ /* 0x050fe600000418ff */
[----:B------:R-:W-:Y:S04]  /*10ff0*/  LDSM.16.M88.4 R88, [R3+0x7000] ;  /* 0x007000000358783b */ /* 0x000fe80000000200 */
[----:B------:R-:W-:Y:S01]  /*11000*/  LDSM.16.M88.4 R20, [R64+0x7800] ;  /* 0x007800004014783b */ /* 0x000fe20000000200 */
[C---:B-1----:R-:W-:Y:S03]  /*11010*/  HMMA.16816.F32.BF16 R40, R84.reuse, R36, RZ ;  /* 0x000000245428723c */ /* 0x042fe600000418ff */
[----:B------:R-:W-:Y:S04]  /*11020*/  LDSM.16.M88.4 R68, [R2] ;  /* 0x000000000244783b */ /* 0x000fe80000000200 */
[----:B------:R-:W-:Y:S01]  /*11030*/  LDSM.16.M88.4 R52, [R64+0x7000] ;  /* 0x007000004034783b */ /* 0x000fe20000000200 */
[C---:B------:R-:W-:Y:S03]  /*11040*/  HMMA.16816.F32.BF16 R32, R84.reuse, R28, RZ ;  /* 0x0000001c5420723c */ /* 0x040fe600000418ff */
[----:B------:R-:W-:Y:S04]  /*11050*/  LDSM.16.M88.4 R92, [R3+0x9000] ;  /* 0x00900000035c783b */ /* 0x000fe80000000200 */
[----:B------:R-:W0:Y:S01]  /*11060*/  LDGDEPBAR ;  /* 0x00000000000079af */ /* 0x000e220000000000 */
[C---:B------:R-:W-:Y:S08]  /*11070*/  HMMA.16816.F32.BF16 R44, R84.reuse, R46, RZ ;  /* 0x0000002e542c723c */ /* 0x040ff000000418ff */
[C---:B------:R-:W-:Y:S08]  /*11080*/  HMMA.16816.F32.BF16 R36, R84.reuse, R38, RZ ;  /* 0x000000265424723c */ /* 0x040ff000000418ff */
[C---:B------:R-:W-:Y:S08]  /*11090*/  HMMA.16816.F32.BF16 R28, R84.reuse, R30, RZ ;  /* 0x0000001e541c723c */ /* 0x040ff000000418ff */
[C---:B--2---:R-:W-:Y:S08]  /*110a0*/  HMMA.16816.F32.BF16 R24, R84.reuse, R4, RZ ;  /* 0x000000045418723c */ /* 0x044ff000000418ff */
[----:B------:R-:W-:Y:S01]  /*110b0*/  HMMA.16816.F32.BF16 R84, R84, R6, RZ ;  /* 0x000000065454723c */ /* 0x000fe200000418ff */
[----:B------:R-:W1:Y:S07]  /*110c0*/  LDSM.16.M88.4 R4, [R64+0x6000] ;  /* 0x006000004004783b */ /* 0x000e6e0000000200 */
        /* <DEDUP_REMOVED lines=27> */
[----:B------:R-:W2:Y:S04]  /*11280*/  LDSM.16.M88.4 R16, [R184+UR5+0x8800] ;  /* 0x00880005b810783b */ /* 0x000ea80008000200 */
[----:B------:R-:W2:Y:S03]  /*11290*/  LDSM.16.M88.4 R52, [R184+UR5+0x9800] ;  /* 0x00980005b834783b */ /* 0x000ea60008000200 */
        /* <DEDUP_REMOVED lines=16> */
[C---:B------:R-:W-:Y:S08]  /*113a0*/  HMMA.16816.F32.BF16 R40, R20.reuse, R16, R40 ;  /* 0x000000101428723c */ /* 0x040ff00000041828 */
        /* <DEDUP_REMOVED lines=29> */
[----:B------:R-:W-:Y:S01]  /*11580*/  HMMA.16816.F32.BF16 R84, R56, R70, R84 ;  /* 0x000000463854723c */ /* 0x000fe20000041854 */
[----:B------:R-:W3:Y:S04]  /*11590*/  LDSM.16.M88.4 R56, [R184+UR5+0xa800] ;  /* 0x00a80005b838783b */ /* 0x000ee80008000200 */
[----:B------:R-:W-:Y:S03]  /*115a0*/  LDSM.16.M88.4 R68, [R64+0xa000] ;  /* 0x00a000004044783b */ /* 0x000fe60000000200 */
[C---:B-1----:R-:W-:Y:S08]  /*115b0*/  HMMA.16816.F32.BF16 R48, R4.reuse, R52, R48 ;  /* 0x000000340430723c */ /* 0x042ff00000041830 */
[C---:B------:R-:W-:Y:S01]  /*115c0*/  HMMA.16816.F32.BF16 R44, R4.reuse, R54, R44 ;  /* 0x00000036042c723c */ /* 0x040fe2000004182c */
[----:B------:R-:W1:Y:S07]  /*115d0*/  LDSM.16.M88.4 R52, [R184+UR5+0xb000] ;  /* 0x00b00005b834783b */ /* 0x000e6e0008000200 */
[C---:B------:R-:W-:Y:S08]  /*115e0*/  HMMA.16816.F32.BF16 R40, R4.reuse, R20, R40 ;  /* 0x000000140428723c */ /* 0x040ff00000041828 */
[C---:B------:R-:W-:Y:S01]  /*115f0*/  HMMA.16816.F32.BF16 R36, R4.reuse, R22, R36 ;  /* 0x000000160424723c */ /* 0x040fe20000041824 */
[----:B------:R-:W1:Y:S07]  /*11600*/  LDSM.16.M88.4 R20, [R184+UR5+0xb800] ;  /* 0x00b80005b814783b */ /* 0x000e6e0008000200 */
[C---:B----4-:R-:W-:Y:S08]  /*11610*/  HMMA.16816.F32.BF16 R32, R4.reuse, R12, R32 ;  /* 0x0000000c0420723c */ /* 0x050ff00000041820 */
[C---:B------:R-:W-:Y:S01]  /*11620*/  HMMA.16816.F32.BF16 R28, R4.reuse, R14, R28 ;  /* 0x0000000e041c723c */ /* 0x040fe2000004181c */
[----:B------:R-:W4:Y:S07]  /*11630*/  LDSM.16.M88.4 R12, [R3+0xa000] ;  /* 0x00a00000030c783b */ /* 0x000f2e0000000200 */
[C---:B--2---:R-:W-:Y:S08]  /*11640*/  HMMA.16816.F32.BF16 R24, R4.reuse, R8, R24 ;  /* 0x000000080418723c */ /* 0x044ff00000041818 */
[----:B------:R-:W-:Y:S01]  /*11650*/  HMMA.16816.F32.BF16 R84, R4, R10, R84 ;  /* 0x0000000a0454723c */ /* 0x000fe20000041854 */
[----:B------:R-:W2:Y:S04]  /*11660*/  LDSM.16.M88.4 R8, [R3+0xa800] ;  /* 0x00a800000308783b */ /* 0x000ea80000000200 */
[----:B------:R1:W2:Y:S03]  /*11670*/  LDSM.16.M88.4 R4, [R3+0xb000] ;  /* 0x00b000000304783b */ /* 0x0002a60000000200 */
[C---:B---3--:R-:W-:Y:S08]  /*11680*/  HMMA.16816.F32.BF16 R48, R16.reuse, R60, R48 ;  /* 0x0000003c1030723c */ /* 0x048ff00000041830 */
[C---:B------:R-:W-:Y:S01]  /*11690*/  HMMA.16816.F32.BF16 R44, R16.reuse, R62, R44 ;  /* 0x0000003e102c723c */ /* 0x040fe2000004182c */
[----:B------:R-:W3:Y:S07]  /*116a0*/  LDSM.16.M88.4 R60, [R64+0xa800] ;  /* 0x00a80000403c783b */ /* 0x000eee0000000200 */
[----:B------:R-:W-:Y:S01]  /*116b0*/  HMMA.16816.F32.BF16 R40, R16, R56, R40 ;  /* 0x000000381028723c */ /* 0x000fe20000041828 */
[----:B-1----:R-:W-:-:S07]  /*116c0*/  LOP3.LUT R3, R78, 0x1f0, RZ, 0xc0, !PT ;  /* 0x000001f04e037812 */ /* 0x002fce00078ec0ff */
[----:B------:R-:W-:Y:S01]  /*116d0*/  HMMA.16816.F32.BF16 R36, R16, R58, R36 ;  /* 0x0000003a1024723c */ /* 0x000fe20000041824 */
[----:B------:R-:W1:Y:S01]  /*116e0*/  LDSM.16.M88.4 R56, [R64+0xb000] ;  /* 0x00b000004038783b */ /* 0x000e620000000200 */
[----:B------:R-:W-:-:S06]  /*116f0*/  IADD3 R80, PT, PT, R3, 0x1, R80 ;  /* 0x0000000103507810 */ /* 0x000fcc0007ffe050 */
[C---:B------:R-:W-:Y:S08]  /*11700*/  HMMA.16816.F32.BF16 R32, R16.reuse, R52, R32 ;  /* 0x000000341020723c */ /* 0x040ff00000041820 */
[C---:B------:R-:W-:Y:S01]  /*11710*/  HMMA.16816.F32.BF16 R28, R16.reuse, R54, R28 ;  /* 0x00000036101c723c */ /* 0x040fe2000004181c */
[----:B------:R-:W1:Y:S07]  /*11720*/  LDSM.16.M88.4 R52, [R64+0xb800] ;  /* 0x00b800004034783b */ /* 0x000e6e0000000200 */
[C---:B------:R-:W-:Y:S08]  /*11730*/  HMMA.16816.F32.BF16 R24, R16.reuse, R20, R24 ;  /* 0x000000141018723c */ /* 0x040ff00000041818 */
[----:B------:R-:W-:Y:S01]  /*11740*/  HMMA.16816.F32.BF16 R84, R16, R22, R84 ;  /* 0x000000161054723c */ /* 0x000fe20000041854 */
[----:B------:R3:W-:Y:S04]  /*11750*/  LDSM.16.M88.4 R20, [R2+0x4000] ;  /* 0x004000000214783b */ /* 0x0007e80000000200 */
[----:B------:R-:W1:Y:S03]  /*11760*/  LDSM.16.M88.4 R16, [R0+0xa000] ;  /* 0x00a000000010783b */ /* 0x000e660000000200 */
[C---:B----4-:R-:W-:Y:S08]  /*11770*/  HMMA.16816.F32.BF16 R48, R88.reuse, R12, R48 ;  /* 0x0000000c5830723c */ /* 0x050ff00000041830 */
[C---:B------:R-:W-:Y:S01]  /*11780*/  HMMA.16816.F32.BF16 R44, R88.reuse, R14, R44 ;  /* 0x0000000e582c723c */ /* 0x040fe2000004182c */
[----:B------:R-:W4:Y:S07]  /*11790*/  LDSM.16.M88.4 R12, [R0+0xa800] ;  /* 0x00a80000000c783b */ /* 0x000f2e0000000200 */
[----:B--2---:R-:W-:Y:S01]  /*117a0*/  HMMA.16816.F32.BF16 R40, R88, R8, R40 ;  /* 0x000000085828723c */ /* 0x004fe20000041828 */
[----:B---3--:R-:W-:-:S04]  /*117b0*/  IADD3 R2, PT, PT, -R199, R80, R77 ;  /* 0x00000050c7027210 */ /* 0x008fc80007ffe14d */
[----:B------:R-:W-:-:S03]  /*117c0*/  IADD3 R2, PT, PT, R2, UR4, R79 ;  /* 0x0000000402027c10 */ /* 0x000fc6000fffe04f */
[C---:B------:R-:W-:Y:S01]  /*117d0*/  HMMA.16816.F32.BF16 R36, R88.reuse, R10, R36 ;  /* 0x0000000a5824723c */ /* 0x040fe20000041824 */
[----:B------:R-:W2:Y:S07]  /*117e0*/  LDSM.16.M88.4 R8, [R0+0xb000] ;  /* 0x00b000000008783b */ /* 0x000eae0000000200 */
[C---:B------:R-:W-:Y:S08]  /*117f0*/  HMMA.16816.F32.BF16 R32, R88.reuse, R4, R32 ;  /* 0x000000045820723c */ /* 0x040ff00000041820 */
[----:B------:R-:W-:Y:S01]  /*11800*/  HMMA.16816.F32.BF16 R28, R88, R6, R28 ;  /* 0x00000006581c723c */ /* 0x000fe2000004181c */
[----:B------:R3:W2:Y:S01]  /*11810*/  LDSM.16.M88.4 R4, [R0+0xb800] ;  /* 0x00b800000004783b */ /* 0x0006a20000000200 */
[----:B------:R-:W-:-:S06]  /*11820*/  DEPBAR.LE SB0, 0x0 ;  /* 0x000080000000791a */ /* 0x000fcc0000000000 */
[C---:B------:R-:W-:Y:S08]  /*11830*/  HMMA.16816.F32.BF16 R24, R88.reuse, R92, R24 ;  /* 0x0000005c5818723c */ /* 0x040ff00000041818 */
[----:B------:R-:W-:Y:S08]  /*11840*/  HMMA.16816.F32.BF16 R84, R88, R94, R84 ;  /* 0x0000005e5854723c */ /* 0x000ff00000041854 */
[----:B------:R-:W-:Y:S01]  /*11850*/  HMMA.16816.F32.BF16 R48, R72, R68, R48 ;  /* 0x000000444830723c */ /* 0x000fe20000041830 */
[----:B---3--:R-:W-:-:S02]  /*11860*/  VIMNMX R0, PT, PT, R2, R79, PT ;  /* 0x0000004f02007248 */ /* 0x008fc40003fe0100 */
[----:B------:R-:W-:-:S05]  /*11870*/  VIADDMNMX R2, R2, 0x8, R79, PT ;  /* 0x0000000802027846 */ /* 0x000fca000380014f */
[C---:B------:R-:W-:Y:S08]  /*11880*/  HMMA.16816.F32.BF16 R44, R72.reuse, R70, R44 ;  /* 0x00000046482c723c */ /* 0x040ff0000004182c */
[C---:B------:R-:W-:Y:S08]  /*11890*/  HMMA.16816.F32.BF16 R40, R72.reuse, R60, R40 ;  /* 0x0000003c4828723c */ /* 0x040ff00000041828 */
[C---:B------:R-:W-:Y:S08]  /*118a0*/  HMMA.16816.F32.BF16 R36, R72.reuse, R62, R36 ;  /* 0x0000003e4824723c */ /* 0x040ff00000041824 */
[C---:B-1----:R-:W-:Y:S08]  /*118b0*/  HMMA.16816.F32.BF16 R32, R72.reuse, R56, R32 ;  /* 0x000000384820723c */ /* 0x042ff00000041820 */
[C---:B------:R-:W-:Y:S08]  /*118c0*/  HMMA.16816.F32.BF16 R28, R72.reuse, R58, R28 ;  /* 0x0000003a481c723c */ /* 0x040ff0000004181c */
[C---:B------:R-:W-:Y:S08]  /*118d0*/  HMMA.16816.F32.BF16 R24, R72.reuse, R52, R24 ;  /* 0x000000344818723c */ /* 0x040ff00000041818 */
[----:B------:R-:W-:Y:S08]  /*118e0*/  HMMA.16816.F32.BF16 R84, R72, R54, R84 ;  /* 0x000000364854723c */ /* 0x000ff00000041854 */
[C---:B------:R-:W-:Y:S08]  /*118f0*/  HMMA.16816.F32.BF16 R48, R20.reuse, R16, R48 ;  /* 0x000000101430723c */ /* 0x040ff00000041830 */
[C---:B------:R-:W-:Y:S08]  /*11900*/  HMMA.16816.F32.BF16 R44, R20.reuse, R18, R44 ;  /* 0x00000012142c723c */ /* 0x040ff0000004182c */
[C---:B----4-:R-:W-:Y:S08]  /*11910*/  HMMA.16816.F32.BF16 R40, R20.reuse, R12, R40 ;  /* 0x0000000c1428723c */ /* 0x050ff00000041828 */
        /* <DEDUP_REMOVED lines=19> */
.L_x_2100:
        /* <DEDUP_REMOVED lines=49> */
[C---:B------:R-:W-:Y:S01]  /*11d60*/  IMAD R3, R6.reuse, UR11, R3 ;  /* 0x0000000b06037c24 */ /* 0x040fe2000f8e0203 */
        /* <DEDUP_REMOVED lines=10> */
.L_x_2101:
[----:B------:R-:W1:Y:S01]  /*11e10*/  LDCU UR4, c[0x0][0x3bc] ;  /* 0x00007780ff0477ac */ /* 0x000e620008000800 */
[C---:B------:R-:W-:Y:S01]  /*11e20*/  LEA R4, P1, R67.reuse, R194, 0x1 ;  /* 0x000000c243047211 */ /* 0x040fe200078208ff */
[----:B------:R-:W-:Y:S01]  /*11e30*/  @!PT LDS RZ, [RZ] ;  /* 0x00000000fffff984 */ /* 0x000fe20000000800 */
[----:B------:R-:W-:Y:S01]  /*11e40*/  @!PT LDS RZ, [RZ] ;  /* 0x00000000fffff984 */ /* 0x000fe20000000800 */
[----:B------:R-:W-:Y:S01]  /*11e50*/  @!PT LDS RZ, [RZ] ;  /* 0x00000000fffff984 */ /* 0x000fe20000000800 */
[----:B------:R2:W-:Y:S01]  /*11e60*/  LDGSTS.E.BYPASS.LTC128B.128 [R207+0x6000], desc[UR6][R194.64] ;  /* 0x06000000c2cf7fae */ /* 0x0005e2000b981a06 */
[----:B------:R-:W-:Y:S02]  /*11e70*/  USHF.L.U32 UR8, UR10, 0x5, URZ ;  /* 0x000000050a087899 */ /* 0x000fe400080006ff */
[----:B------:R-:W-:Y:S01]  /*11e80*/  LEA.HI.X R5, R67, R195, R76, 0x1, P1 ;  /* 0x000000c343057211 */ /* 0x000fe200008f0c4c */
[----:B------:R2:W-:Y:S03]  /*11e90*/  LDGSTS.E.BYPASS.LTC128B.128 [R207+0x8000], desc[UR6][R194.64+0x80] ;  /* 0x08000080c2cf7fae */ /* 0x0005e6000b981a06 */
[----:B------:R-:W-:Y:S01]  /*11ea0*/  IADD3 R8, P1, PT, R4, UR8, RZ ;  /* 0x0000000804087c10 */ /* 0x000fe2000ff3e0ff */
[----:B------:R2:W-:Y:S04]  /*11eb0*/  LDGSTS.E.BYPASS.LTC128B.128 [R207+0xa000], desc[UR6][R194.64+0x100] ;  /* 0x0a000100c2cf7fae */ /* 0x0005e8000b981a06 */
[----:B------:R2:W-:Y:S01]  /*11ec0*/  LDGSTS.E.BYPASS.LTC128B.128 [R207+0x6800], desc[UR6][R4.64] ;  /* 0x0680000004cf7fae */ /* 0x0005e2000b981a06 */
[----:B-1----:R-:W-:-:S03]  /*11ed0*/  USHF.L.U64.HI UR4, UR10, 0x5, UR4 ;  /* 0x000000050a047899 */ /* 0x002fc60008010204 */
[----:B------:R2:W-:Y:S04]  /*11ee0*/  LDGSTS.E.BYPASS.LTC128B.128 [R207+0x8800], desc[UR6][R4.64+0x80] ;  /* 0x0880008004cf7fae */ /* 0x0005e8000b981a06 */
[----:B------:R2:W-:Y:S01]  /*11ef0*/  LDGSTS.E.BYPASS.LTC128B.128 [R207+0xa800], desc[UR6][R4.64+0x100] ;  /* 0x0a80010004cf7fae */ /* 0x0005e2000b981a06 */
[----:B------:R-:W-:Y:S02]  /*11f00*/  IADD3.X R9, PT, PT, R5, UR4, RZ, P1, !PT ;  /* 0x0000000405097c10 */ /* 0x000fe40008ffe4ff */
[----:B------:R-:W-:-:S03]  /*11f10*/  IADD3 R6, P1, PT, R8, UR8, RZ ;  /* 0x0000000808067c10 */ /* 0x000fc6000ff3e0ff */
[----:B------:R2:W-:Y:S01]  /*11f20*/  LDGSTS.E.BYPASS.LTC128B.128 [R207+0x7000], desc[UR6][R8.64] ;  /* 0x0700000008cf7fae */ /* 0x0005e2000b981a06 */
[----:B------:R-:W-:-:S03]  /*11f30*/  IADD3.X R7, PT, PT, R9, UR4, RZ, P1, !PT ;  /* 0x0000000409077c10 */ /* 0x000fc60008ffe4ff */
[----:B------:R2:W-:Y:S04]  /*11f40*/  LDGSTS.E.BYPASS.LTC128B.128 [R207+0x9000], desc[UR6][R8.64+0x80] ;  /* 0x0900008008cf7fae */ /* 0x0005e8000b981a06 */
[----:B------:R2:W-:Y:S04]  /*11f50*/  LDGSTS.E.BYPASS.LTC128B.128 [R207+0xb000], desc[UR6][R8.64+0x100] ;  /* 0x0b00010008cf7fae */ /* 0x0005e8000b981a06 */
[----:B------:R2:W-:Y:S04]  /*11f60*/  LDGSTS.E.BYPASS.LTC128B.128 [R207+0x7800], desc[UR6][R6.64] ;  /* 0x0780000006cf7fae */ /* 0x0005e8000b981a06 */
[----:B------:R2:W-:Y:S04]  /*11f70*/  LDGSTS.E.BYPASS.LTC128B.128 [R207+0x9800], desc[UR6][R6.64+0x80] ;  /* 0x0980008006cf7fae */ /* 0x0005e8000b981a06 */
[----:B------:R2:W-:Y:S04]  /*11f80*/  LDGSTS.E.BYPASS.LTC128B.128 [R207+0xb800], desc[UR6][R6.64+0x100] ;  /* 0x0b80010006cf7fae */ /* 0x0005e8000b981a06 */
[----:B------:R-:W0:Y:S02]  /*11f90*/  LDGDEPBAR ;  /* 0x00000000000079af */ /* 0x000e240000000000 */
.L_x_2099:
[----:B------:R-:W2:Y:S01]  /*11fa0*/  S2R R187, SR_TID.X ;  /* 0x0000000000bb7919 */ /* 0x000ea20000002100 */
[----:B------:R-:W-:Y:S01]  /*11fb0*/  IMAD.SHL.U32 R3, R134, 0x40, RZ ;  /* 0x0000004086037824 */ /* 0x000fe200078e00ff */
[----:B------:R-:W1:Y:S01]  /*11fc0*/  LDCU UR4, c[0x0][0x45c] ;  /* 0x00008b80ff0477ac */ /* 0x000e620008000800 */
[----:B------:R-:W-:Y:S02]  /*11fd0*/  IMAD.MOV.U32 R205, RZ, RZ, -0x1 ;  /* 0xffffffffffcd7424 */ /* 0x000fe400078e00ff */
[C---:B--2---:R-:W-:Y:S01]  /*11fe0*/  IMAD.SHL.U32 R4, R187.reuse, 0x2, RZ ;  /* 0x00000002bb047824 */ /* 0x044fe200078e00ff */
        /* <DEDUP_REMOVED lines=15> */
[C---:B------:R-:W-:Y:S01]  /*120e0*/  VIADD R7, R3.reuse, 0xffffffc9 ;  /* 0xffffffc903077836 */ /* 0x040fe20000000000 */
[----:B------:R-:W-:Y:S01]  /*120f0*/  FSEL R48, R48, -INF , !P4 ;  /* 0xff80000030307808 */ /* 0x000fe20006000000 */
[C---:B------:R-:W-:Y:S01]  /*12100*/  VIADD R21, R3.reuse, 0xffffffe1 ;  /* 0xffffffe103157836 */ /* 0x040fe20000000000 */
[----:B------:R-:W-:Y:S01]  /*12110*/  FSEL R17, R50, -INF , !P5 ;  /* 0xff80000032117808 */ /* 0x000fe20006800000 */
        /* <DEDUP_REMOVED lines=40> */
[----:B------:R-:W-:Y:S02]  /*123a0*/  FMNMX3.FTZ R23, R23, R4, R12, !PT ;  /* 0x0000000417177276 */ /* 0x000fe4000781000c */
[----:B------:R-:W-:Y:S02]  /*123b0*/  FSEL R176, R33, -INF , !P3 ;  /* 0xff80000021b07808 */ /* 0x000fe40005800000 */
[----:B------:R-:W-:-:S02]  /*123c0*/  FSEL R193, R35, -INF , !P1 ;  /* 0xff80000023c17808 */ /* 0x000fc40004800000 */
[----:B------:R-:W-:Y:S02]  /*123d0*/  FMNMX3.FTZ R23, R23, R14, R8, !PT ;  /* 0x0000000e17177276 */ /* 0x000fe40007810008 */
        /* <DEDUP_REMOVED lines=8> */
[----:B------:R-:W-:Y:S01]  /*12460*/  FMNMX3.FTZ R23, R23, R10, R204, !PT ;  /* 0x0000000a17177276 */ /* 0x000fe200078100cc */
[----:B------:R-:W-:Y:S01]  /*12470*/  VIADD R3, R3, 0xfffffff9 ;  /* 0xfffffff903037836 */ /* 0x000fe20000000000 */
[----:B------:R-:W-:Y:S02]  /*12480*/  FMNMX3.FTZ R16, R17, R51, R7, !PT ;  /* 0x0000003311107276 */ /* 0x000fe40007810007 */
[----:B------:R-:W-:Y:S02]  /*12490*/  FSEL R178, R29, -INF , !P3 ;  /* 0xff8000001db27808 */ /* 0x000fe40005800000 */
[----:B------:R-:W-:Y:S02]  /*124a0*/  ISETP.GE.AND P3, PT, R21, R0, PT ;  /* 0x000000001500720c */ /* 0x000fe40003f66270 */
[----:B------:R-:W-:-:S02]  /*124b0*/  FSEL R192, R24, -INF , !P4 ;  /* 0xff80000018c07808 */ /* 0x000fc40006000000 */
[----:B------:R-:W-:Y:S02]  /*124c0*/  ISETP.GE.AND P4, PT, R19, R0, PT ;  /* 0x000000001300720c */ /* 0x000fe40003f86270 */
[----:B------:R-:W-:Y:S02]  /*124d0*/  FMNMX3.FTZ R23, R23, R176, R202, !PT ;  /* 0x000000b017177276 */ /* 0x000fe400078100ca */
        /* <DEDUP_REMOVED lines=9> */
[----:B------:R-:W-:-:S02]  /*12570*/  ISETP.GE.AND P4, PT, R21, R2, PT ;  /* 0x000000021500720c */ /* 0x000fc40003f86270 */
[----:B------:R-:W-:Y:S02]  /*12580*/  FSEL R183, R31, -INF , !P1 ;  /* 0xff8000001fb77808 */ /* 0x000fe40004800000 */
[-C--:B------:R-:W-:Y:S02]  /*12590*/  ISETP.GE.AND P3, PT, R19, R2.reuse, PT ;  /* 0x000000021300720c */ /* 0x080fe40003f66270 */
[----:B------:R-:W-:Y:S02]  /*125a0*/  FMNMX.FTZ R18, R174, R23, !PT ;  /* 0x00000017ae127209 */ /* 0x000fe40007810000 */
[----:B------:R-:W-:Y:S02]  /*125b0*/  FSEL R175, R26, -INF , !P5 ;  /* 0xff8000001aaf7808 */ /* 0x000fe40006800000 */
[----:B------:R-:W-:Y:S01]  /*125c0*/  FMNMX3.FTZ R16, R16, R193, R191, !PT ;  /* 0x000000c110107276 */ /* 0x000fe200078100bf */
[----:B------:R-:W2:Y:S01]  /*125d0*/  SHFL.BFLY PT, R19, R18, 0x2, 0x1f ;  /* 0x0c401f0012137f89 */ /* 0x000ea200000e0000 */
[----:B------:R-:W-:-:S02]  /*125e0*/  ISETP.GE.AND P1, PT, R3, R2, PT ;  /* 0x000000020300720c */ /* 0x000fc40003f26270 */
[----:B------:R-:W-:Y:S02]  /*125f0*/  FSEL R173, R27, -INF , !P4 ;  /* 0xff8000001bad7808 */ /* 0x000fe40006000000 */
[----:B------:R-:W-:Y:S02]  /*12600*/  FSEL R171, R86, -INF , !P3 ;  /* 0xff80000056ab7808 */ /* 0x000fe40005800000 */
[----:B------:R-:W-:Y:S02]  /*12610*/  FMNMX3.FTZ R16, R16, R183, R175, !PT ;  /* 0x000000b710107276 */ /* 0x000fe400078100af */
[----:B------:R-:W-:Y:S02]  /*12620*/  FSEL R169, R87, -INF , !P1 ;  /* 0xff80000057a97808 */ /* 0x000fe40004800000 */
[----:B------:R-:W-:-:S04]  /*12630*/  FMNMX3.FTZ R16, R16, R173, R171, !PT ;  /* 0x000000ad10107276 */ /* 0x000fc800078100ab */
[----:B------:R-:W-:-:S05]  /*12640*/  FMNMX.FTZ R21, R169, R16, !PT ;  /* 0x00000010a9157209 */ /* 0x000fca0007810000 */
[----:B------:R-:W3:Y:S01]  /*12650*/  SHFL.BFLY PT, R16, R21, 0x2, 0x1f ;  /* 0x0c401f0015107f89 */ /* 0x000ee200000e0000 */
[----:B--2---:R-:W-:Y:S02]  /*12660*/  FMNMX.FTZ R19, R18, R19, !PT ;  /* 0x0000001312137209 */ /* 0x004fe40007810000 */
[----:B------:R-:W-:-:S03]  /*12670*/  LOP3.LUT R18, R185, 0x8, RZ, 0xc0, !PT ;  /* 0x00000008b9127812 */ /* 0x000fc600078ec0ff */
[----:B------:R-:W2:Y:S01]  /*12680*/  SHFL.BFLY PT, R132, R19, 0x1, 0x1f ;  /* 0x0c201f0013847f89 */ /* 0x000ea200000e0000 */
[----:B---3--:R-:W-:Y:S02]  /*12690*/  FMNMX.FTZ R16, R21, R16, !PT ;  /* 0x0000001015107209 */ /* 0x008fe40007810000 */
[----:B------:R-:W-:-:S03]  /*126a0*/  LOP3.LUT R21, R149, R18, RZ, 0x3c, !PT ;  /* 0x0000001295157212 */ /* 0x000fc600078e3cff */
[----:B------:R-:W3:Y:S01]  /*126b0*/  SHFL.BFLY PT, R3, R16, 0x1, 0x1f ;  /* 0x0c201f0010037f89 */ /* 0x000ee200000e0000 */
[----:B------:R-:W-:Y:S02]  /*126c0*/  LOP3.LUT R190, R21, 0x200, R148, 0xf8, !PT ;  /* 0x0000020015be7812 */ /* 0x000fe400078ef894 */
[----:B--2---:R-:W-:Y:S02]  /*126d0*/  FMNMX.FTZ R132, R19, R132, !PT ;  /* 0x0000008413847209 */ /* 0x004fe40007810000 */
[----:B------:R-:W-:Y:S02]  /*126e0*/  LEA R190, R190, UR5, 0x1 ;  /* 0x00000005bebe7c11 */ /* 0x000fe4000f8e08ff */
[C---:B------:R-:W-:Y:S01]  /*126f0*/  FSETP.NEU.FTZ.AND P1, PT, R132.reuse, -INF , PT ;  /* 0xff8000008400780b */ /* 0x040fe20003f3d000 */
[----:B-1----:R-:W-:Y:S02]  /*12700*/  FMUL.FTZ R177, R132, UR4 ;  /* 0x0000000484b17c20 */ /* 0x002fe40008410000 */
[----:B------:R-:W-:Y:S01]  /*12710*/  IMAD.IADD R172, R65, 0x1, R190 ;  /* 0x0000000141ac7824 */ /* 0x000fe200078e02be */
[----:B------:R-:W-:Y:S01]  /*12720*/  LDSM.16.MT88.4 R36, [R190+0xc000] ;  /* 0x00c00000be24783b */ /* 0x000fe20000004200 */
[----:B------:R-:W-:Y:S01]  /*12730*/  VIADD R168, R190, 0xc040 ;  /* 0x0000c040bea87836 */ /* 0x000fe20000000000 */
[----:B------:R-:W-:-:S02]  /*12740*/  FSEL R177, R177, RZ, P1 ;  /* 0x000000ffb1b17208 */ /* 0x000fc40000800000 */
[----:B------:R-:W-:Y:S03]  /*12750*/  LDSM.16.MT88.4 R76, [R172+0xe000] ;  /* 0x00e00000ac4c783b */ /* 0x000fe60000004200 */
[--C-:B------:R-:W-:Y:S01]  /*12760*/  FFMA.FTZ R162, R44, UR4, -R177.reuse ;  /* 0x000000042ca27c23 */ /* 0x100fe200080108b1 */
[--C-:B------:R-:W-:Y:S01]  /*12770*/  FFMA.FTZ R165, R6, UR4, -R177.reuse ;  /* 0x0000000406a57c23 */ /* 0x100fe200080108b1 */
[----:B------:R-:W1:Y:S01]  /*12780*/  LDSM.16.MT88.4 R44, [R172+0xc000] ;  /* 0x00c00000ac2c783b */ /* 0x000e620000004200 */
[--C-:B------:R-:W-:Y:S01]  /*12790*/  FFMA.FTZ R161, R4, UR4, -R177.reuse ;  /* 0x0000000404a17c23 */ /* 0x100fe200080108b1 */
[--C-:B------:R-:W-:Y:S01]  /*127a0*/  FFMA.FTZ R166, R48, UR4, -R177.reuse ;  /* 0x0000000430a67c23 */ /* 0x100fe200080108b1 */
[----:B---3--:R-:W-:Y:S01]  /*127b0*/  FMNMX.FTZ R3, R16, R3, !PT ;  /* 0x0000000310037209 */ /* 0x008fe20007810000 */
[----:B------:R-:W-:Y:S01]  /*127c0*/  VIADD R16, R190, 0xc000 ;  /* 0x0000c000be107836 */ /* 0x000fe20000000000 */
[----:B------:R-:W-:Y:S01]  /*127d0*/  LDSM.16.MT88.4 R108, [R172+0x10000] ;  /* 0x01000000ac6c783b */ /* 0x000fe20000004200 */
[----:B------:R-:W-:Y:S01]  /*127e0*/  MUFU.EX2 R165, R165 ;  /* 0x000000a500a57308 */ /* 0x000fe20000000800 */
[C---:B------:R-:W-:Y:S01]  /*127f0*/  FSETP.NEU.FTZ.AND P1, PT, R3.reuse, -INF , PT ;  /* 0xff8000000300780b */ /* 0x040fe20003f3d000 */
[----:B------:R-:W-:Y:S01]  /*12800*/  FMUL.FTZ R170, R3, UR4 ;  /* 0x0000000403aa7c20 */ /* 0x000fe20008410000 */
[----:B------:R-:W-:Y:S01]  /*12810*/  @P0 VIADD R168, R16, 0xffffffc0 ;  /* 0xffffffc010a80836 */ /* 0x000fe20000000000 */
[----:B------:R-:W-:Y:S01]  /*12820*/  LDSM.16.MT88.4 R68, [R190+0xe000] ;  /* 0x00e00000be44783b */ /* 0x000fe20000004200 */
[----:B------:R-:W2:Y:S01]  /*12830*/  MUFU.EX2 R166, R166 ;  /* 0x000000a600a67308 */ /* 0x000ea20000000800 */
[--C-:B------:R-:W-:Y:S01]  /*12840*/  FFMA.FTZ R158, R12, UR4, -R177.reuse ;  /* 0x000000040c9e7c23 */ /* 0x100fe200080108b1 */
[----:B------:R-:W-:Y:S01]  /*12850*/  FSEL R170, R170, RZ, P1 ;  /* 0x000000ffaaaa7208 */ /* 0x000fe20000800000 */
[----:B------:R-:W-:Y:S01]  /*12860*/  IMAD.IADD R167, R65, 0x1, R168 ;  /* 0x0000000141a77824 */ /* 0x000fe200078e02a8 */
[----:B------:R-:W3:Y:S01]  /*12870*/  LDSM.16.MT88.4 R52, [R168] ;  /* 0x00000000a834783b */ /* 0x000ee20000004200 */
[----:B------:R-:W-:Y:S01]  /*12880*/  MUFU.EX2 R162, R162 ;  /* 0x000000a200a27308 */ /* 0x000fe20000000800 */
[--C-:B------:R-:W-:Y:S01]  /*12890*/  FFMA.FTZ R157, R14, UR4, -R177.reuse ;  /* 0x000000040e9d7c23 */ /* 0x100fe200080108b1 */
[--C-:B------:R-:W-:Y:S01]  /*128a0*/  FFMA.FTZ R160, R7, UR4, -R170.reuse ;  /* 0x0000000407a07c23 */ /* 0x100fe200080108aa */
[--C-:B------:R-:W-:Y:S01]  /*128b0*/  FFMA.FTZ R159, R5, UR4, -R170.reuse ;  /* 0x00000004059f7c23 */ /* 0x100fe200080108aa */
[----:B------:R-:W4:Y:S01]  /*128c0*/  LDSM.16.MT88.4 R60, [R167] ;  /* 0x00000000a73c783b */ /* 0x000f220000004200 */
[--C-:B------:R-:W-:Y:S01]  /*128d0*/  FFMA.FTZ R164, R17, UR4, -R170.reuse ;  /* 0x0000000411a47c23 */ /* 0x100fe200080108aa */
[--C-:B------:R-:W-:Y:S01]  /*128e0*/  FFMA.FTZ R163, R51, UR4, -R170.reuse ;  /* 0x0000000433a37c23 */ /* 0x100fe200080108aa */
[----:B------:R-:W5:Y:S01]  /*128f0*/  MUFU.EX2 R161, R161 ;  /* 0x000000a100a17308 */ /* 0x000f620000000800 */
[----:B------:R-:W-:Y:S01]  /*12900*/  LDSM.16.MT88.4 R100, [R190+0x10000] ;  /* 0x01000000be64783b */ /* 0x000fe20000004200 */
[--C-:B------:R-:W-:Y:S01]  /*12910*/  FFMA.FTZ R155, R13, UR4, -R170.reuse ;  /* 0x000000040d9b7c23 */ /* 0x100fe200080108aa */
[--C-:B------:R-:W-:Y:S01]  /*12920*/  FFMA.FTZ R152, R15, UR4, -R170.reuse ;  /* 0x000000040f987c23 */ /* 0x100fe200080108aa */
[----:B------:R-:W-:Y:S01]  /*12930*/  MUFU.EX2 R164, R164 ;  /* 0x000000a400a47308 */ /* 0x000fe20000000800 */
[----:B------:R-:W4:Y:S01]  /*12940*/  LDSM.16.MT88.4 R84, [R168+0x2000] ;  /* 0x00200000a854783b */ /* 0x000f220000004200 */
[----:B--2---:R-:W-:Y:S01]  /*12950*/  F2FP.BF16.F32.PACK_AB R120, R165, R166 ;  /* 0x000000a6a578723e */ /* 0x004fe200000010ff */
[--C-:B------:R-:W-:Y:S01]  /*12960*/  FFMA.FTZ R154, R8, UR4, -R177.reuse ;  /* 0x00000004089a7c23 */ /* 0x100fe200080108b1 */
[----:B------:R-:W2:Y:S01]  /*12970*/  MUFU.EX2 R163, R163 ;  /* 0x000000a300a37308 */ /* 0x000ea20000000800 */
[----:B------:R-:W4:Y:S01]  /*12980*/  LDSM.16.MT88.4 R92, [R167+0x2000] ;  /* 0x00200000a75c783b */ /* 0x000f220000004200 */
[--C-:B------:R-:W-:Y:S01]  /*12990*/  FFMA.FTZ R153, R10, UR4, -R177.reuse ;  /* 0x000000040a997c23 */ /* 0x100fe200080108b1 */
[--C-:B------:R-:W-:Y:S01]  /*129a0*/  FFMA.FTZ R156, R11, UR4, -R170.reuse ;  /* 0x000000040b9c7c23 */ /* 0x100fe200080108aa */
[----:B------:R-:W-:Y:S01]  /*129b0*/  MUFU.EX2 R160, R160 ;  /* 0x000000a000a07308 */ /* 0x000fe20000000800 */
[----:B------:R-:W4:Y:S01]  /*129c0*/  LDSM.16.MT88.4 R116, [R168+0x4000] ;  /* 0x00400000a874783b */ /* 0x000f220000004200 */
[----:B-----5:R-:W-:Y:S01]  /*129d0*/  F2FP.BF16.F32.PACK_AB R122, R161, R162 ;  /* 0x000000a2a17a723e */ /* 0x020fe200000010ff */
[--C-:B------:R-:W-:Y:S01]  /*129e0*/  FFMA.FTZ R151, R9, UR4, -R170.reuse ;  /* 0x0000000409977c23 */ /* 0x100fe200080108aa */
[----:B------:R-:W5:Y:S01]  /*129f0*/  MUFU.EX2 R159, R159 ;  /* 0x0000009f009f7308 */ /* 0x000f620000000800 */
[----:B------:R-:W4:Y:S01]  /*12a00*/  LDSM.16.MT88.4 R4, [R167+0x4000] ;  /* 0x00400000a704783b */ /* 0x000f220000004200 */
[--C-:B------:R-:W-:Y:S01]  /*12a10*/  FFMA.FTZ R204, R204, UR4, -R177.reuse ;  /* 0x00000004cccc7c23 */ /* 0x100fe200080108b1 */
[--C-:B------:R-:W-:Y:S01]  /*12a20*/  FFMA.FTZ R181, R176, UR4, -R177.reuse ;  /* 0x00000004b0b57c23 */ /* 0x100fe200080108b1 */
[----:B------:R-:W-:Y:S01]  /*12a30*/  MUFU.EX2 R158, R158 ;  /* 0x0000009e009e7308 */ /* 0x000fe20000000800 */
[----:B------:R-:W4:Y:S01]  /*12a40*/  LDSM.16.MT88.4 R16, [R172+0xc800] ;  /* 0x00c80000ac10783b */ /* 0x000f220000004200 */
[----:B--2---:R-:W-:Y:S01]  /*12a50*/  F2FP.BF16.F32.PACK_AB R121, R163, R164 ;  /* 0x000000a4a379723e */ /* 0x004fe200000010ff */
[--C-:B------:R-:W-:Y:S01]  /*12a60*/  FFMA.FTZ R179, R202, UR4, -R177.reuse ;  /* 0x00000004cab37c23 */ /* 0x100fe200080108b1 */
[----:B------:R-:W2:Y:S01]  /*12a70*/  MUFU.EX2 R157, R157 ;  /* 0x0000009d009d7308 */ /* 0x000ea20000000800 */
[----:B------:R-:W2:Y:S01]  /*12a80*/  LDSM.16.MT88.4 R12, [R168+0x800] ;  /* 0x00080000a80c783b */ /* 0x000ea20000004200 */
[--C-:B------:R-:W-:Y:S01]  /*12a90*/  FFMA.FTZ R178, R178, UR4, -R177.reuse ;  /* 0x00000004b2b27c23 */ /* 0x100fe200080108b1 */
[--C-:B------:R-:W-:Y:S01]  /*12aa0*/  FFMA.FTZ R202, R203, UR4, -R170.reuse ;  /* 0x00000004cbca7c23 */ /* 0x100fe200080108aa */
[----:B------:R-:W-:Y:S01]  /*12ab0*/  MUFU.EX2 R154, R154 ;  /* 0x0000009a009a7308 */ /* 0x000fe20000000800 */
[----:B------:R-:W2:Y:S01]  /*12ac0*/  LDSM.16.MT88.4 R8, [R190+0x10800] ;  /* 0x01080000be08783b */ /* 0x000ea20000004200 */
[----:B-----5:R-:W-:Y:S01]  /*12ad0*/  F2FP.BF16.F32.PACK_AB R123, R159, R160 ;  /* 0x000000a09f7b723e */ /* 0x020fe200000010ff */
[--C-:B------:R-:W-:Y:S01]  /*12ae0*/  FFMA.FTZ R193, R193, UR4, -R170.reuse ;  /* 0x00000004c1c17c23 */ /* 0x100fe200080108aa */
[----:B------:R-:W-:Y:S01]  /*12af0*/  MUFU.EX2 R153, R153 ;  /* 0x0000009900997308 */ /* 0x000fe20000000800 */
[----:B------:R-:W5:Y:S01]  /*12b00*/  LDSM.16.MT88.4 R20, [R167+0x2800] ;  /* 0x00280000a714783b */ /* 0x000f620000004200 */
[----:B------:R-:W-:Y:S01]  /*12b10*/  FFMA.FTZ R211, R174, UR4, -R177 ;  /* 0x00000004aed37c23 */ /* 0x000fe200080108b1 */
[--C-:B------:R-:W-:Y:S01]  /*12b20*/  FFMA.FTZ R174, R173, UR4, -R170.reuse ;  /* 0x00000004adae7c23 */ /* 0x100fe200080108aa */
[----:B------:R-:W-:Y:S01]  /*12b30*/  MUFU.EX2 R156, R156 ;  /* 0x0000009c009c7308 */ /* 0x000fe20000000800 */
[C---:B-1----:R-:W-:Y:S01]  /*12b40*/  HMMA.16816.F32.BF16 R40, R120.reuse, R44, RZ ;  /* 0x0000002c7828723c */ /* 0x042fe200000418ff */
[----:B------:R-:W-:Y:S01]  /*12b50*/  LDSM.16.MT88.4 R144, [R172+0xe800] ;  /* 0x00e80000ac90783b */ /* 0x000fe20000004200 */
[----:B------:R-:W-:Y:S01]  /*12b60*/  FFMA.FTZ R171, R171, UR4, -R170 ;  /* 0x00000004abab7c23 */ /* 0x000fe200080108aa */
[----:B------:R-:W1:Y:S01]  /*12b70*/  MUFU.EX2 R155, R155 ;  /* 0x0000009b009b7308 */ /* 0x000e620000000800 */
[----:B------:R-:W-:Y:S01]  /*12b80*/  FADD.FTZ R165, R166, R165 ;  /* 0x000000a5a6a57221 */ /* 0x000fe20000010000 */
[----:B------:R-:W-:Y:S01]  /*12b90*/  LDSM.16.MT88.4 R140, [R172+0x10800] ;  /* 0x01080000ac8c783b */ /* 0x000fe20000004200 */
[----:B------:R-:W-:Y:S01]  /*12ba0*/  FADD.FTZ R163, R164, R163 ;  /* 0x000000a3a4a37221 */ /* 0x000fe20000010000 */
[----:B------:R-:W-:Y:S01]  /*12bb0*/  MUFU.EX2 R152, R152 ;  /* 0x0000009800987308 */ /* 0x000fe20000000800 */
[C---:B------:R-:W-:Y:S01]  /*12bc0*/  HMMA.16816.F32.BF16 R44, R120.reuse, R46, RZ ;  /* 0x0000002e782c723c */ /* 0x040fe200000418ff */
[----:B------:R-:W-:Y:S01]  /*12bd0*/  LDSM.16.MT88.4 R136, [R190+0xc800] ;  /* 0x00c80000be88783b */ /* 0x000fe20000004200 */
[----:B------:R-:W-:Y:S01]  /*12be0*/  FADD.FTZ R162, R162, R165 ;  /* 0x000000a5a2a27221 */ /* 0x000fe20000010000 */
[----:B------:R-:W1:Y:S01]  /*12bf0*/  MUFU.EX2 R151, R151 ;  /* 0x0000009700977308 */ /* 0x000e620000000800 */
[----:B------:R-:W-:Y:S01]  /*12c00*/  FADD.FTZ R160, R160, R163 ;  /* 0x000000a3a0a07221 */ /* 0x000fe20000010000 */
[----:B------:R-:W-:Y:S01]  /*12c10*/  LDSM.16.MT88.4 R32, [R167+0x800] ;  /* 0x00080000a720783b */ /* 0x000fe20000004200 */
[----:B------:R-:W-:Y:S01]  /*12c20*/  FADD.FTZ R161, R161, R162 ;  /* 0x000000a2a1a17221 */ /* 0x000fe20000010000 */
[----:B------:R4:W-:Y:S01]  /*12c30*/  MUFU.EX2 R176, R204 ;  /* 0x000000cc00b07308 */ /* 0x0009e20000000800 */
[C---:B---3--:R-:W-:Y:S01]  /*12c40*/  HMMA.16816.F32.BF16 R48, R120.reuse, R52, RZ ;  /* 0x000000347830723c */ /* 0x048fe200000418ff */
[----:B------:R-:W-:Y:S01]  /*12c50*/  LDSM.16.MT88.4 R28, [R190+0xe800] ;  /* 0x00e80000be1c783b */ /* 0x000fe20000004200 */
[----:B------:R-:W-:Y:S01]  /*12c60*/  FADD.FTZ R159, R159, R160 ;  /* 0x000000a09f9f7221 */ /* 0x000fe20000010000 */
[----:B------:R-:W3:Y:S02]  /*12c70*/  MUFU.EX2 R181, R181 ;  /* 0x000000b500b57308 */ /* 0x000ee40000000800 */
[----:B------:R-:W-:Y:S02]  /*12c80*/  LDSM.16.MT88.4 R24, [R168+0x2800] ;  /* 0x00280000a818783b */ /* 0x000fe40000004200 */
[----:B------:R-:W-:Y:S01]  /*12c90*/  MUFU.EX2 R179, R179 ;  /* 0x000000b300b37308 */ /* 0x000fe20000000800 */
[----:B------:R-:W-:Y:S03]  /*12ca0*/  HMMA.16816.F32.BF16 R52, R120, R54, RZ ;  /* 0x000000367834723c */ /* 0x000fe600000418ff */
[----:B------:R-:W-:Y:S01]  /*12cb0*/  MUFU.EX2 R178, R178 ;  /* 0x000000b200b27308 */ /* 0x000fe20000000800 */
[----:B----4-:R-:W-:-:S03]  /*12cc0*/  FFMA.FTZ R204, R183, UR4, -R170 ;  /* 0x00000004b7cc7c23 */ /* 0x010fc600080108aa */
        /* <DEDUP_REMOVED lines=45> */
[----:B-----5:R-:W-:Y:S01]  /*12fa0*/  HMMA.16816.F32.BF16 R88, R4, R20, R88 ;  /* 0x000000140458723c */ /* 0x020fe20000041858 */
[----:B------:R-:W-:-:S02]  /*12fb0*/  FFMA.FTZ R20, R191, UR4, -R170 ;  /* 0x00000004bf147c23 */ /* 0x000fc400080108aa */
[----:B------:R-:W5:Y:S04]  /*12fc0*/  MUFU.EX2 R191, R193 ;  /* 0x000000c100bf7308 */ /* 0x000f680000000800 */
[----:B------:R3:W5:Y:S01]  /*12fd0*/  MUFU.EX2 R183, R20 ;  /* 0x0000001400b77308 */ /* 0x0007620000000800 */
        /* <DEDUP_REMOVED lines=22> */
[----:B---3--:R-:W-:Y:S07]  /*13140*/  LDSM.16.MT88.4 R20, [R167+0x3000] ;  /* 0x00300000a714783b */ /* 0x008fee0000004200 */
[C---:B--2---:R-:W-:Y:S08]  /*13150*/  HMMA.16816.F32.BF16 R124, R4.reuse, R12, R124 ;  /* 0x0000000c047c723c */ /* 0x044ff0000004187c */
[----:B------:R-:W-:Y:S01]  /*13160*/  HMMA.16816.F32.BF16 R120, R4, R14, R120 ;  /* 0x0000000e0478723c */ /* 0x000fe20000041878 */
[----:B------:R-:W-:Y:S01]  /*13170*/  F2FP.BF16.F32.PACK_AB R4, R181, R176 ;  /* 0x000000b0b504723e */ /* 0x000fe200000010ff */
[----:B------:R-:W-:Y:S01]  /*13180*/  LDSM.16.MT88.4 R12, [R190+0x11000] ;  /* 0x01100000be0c783b */ /* 0x000fe20000004200 */
[----:B-----5:R-:W-:-:S02]  /*13190*/  F2FP.BF16.F32.PACK_AB R5, R191, R202 ;  /* 0x000000cabf05723e */ /* 0x020fc400000010ff */
[----:B------:R-:W-:Y:S02]  /*131a0*/  F2FP.BF16.F32.PACK_AB R6, R178, R179 ;  /* 0x000000b3b206723e */ /* 0x000fe400000010ff */
[----:B------:R-:W-:-:S07]  /*131b0*/  F2FP.BF16.F32.PACK_AB R7, R204, R183 ;  /* 0x000000b7cc07723e */ /* 0x000fce00000010ff */
[C---:B----4-:R-:W-:Y:S08]  /*131c0*/  HMMA.16816.F32.BF16 R40, R4.reuse, R8, R40 ;  /* 0x000000080428723c */ /* 0x050ff00000041828 */
        /* <DEDUP_REMOVED lines=109> */
[----:B------:R-:W-:-:S04]  /*138a0*/  LOP3.LUT R6, R6, R5, RZ, 0x3c, !PT ;  /* 0x0000000506067212 */ /* 0x000fc800078e3cff */
[----:B------:R-:W-:-:S03]  /*138b0*/  ISETP.GE.AND P4, PT, R6, RZ, PT ;  /* 0x000000ff0600720c */ /* 0x000fc60003f86270 */
[----:B-1----:R-:W1:Y:S02]  /*138c0*/  MUFU.RCP R14, R7 ;  /* 0x00000007000e7308 */ /* 0x002e640000001000 */
[----:B-1----:R-:W-:-:S06]  /*138d0*/  VIADD R14, R14, 0xffffffe ;  /* 0x0ffffffe0e0e7836 */ /* 0x002fcc0000000000 */
[----:B------:R-:W1:Y:S02]  /*138e0*/  F2I.FTZ.U32.TRUNC.NTZ R15, R14 ;  /* 0x0000000e000f7305 */ /* 0x000e64000021f000 */
[----:B-1----:R-:W-:Y:S01]  /*138f0*/  IMAD.MOV R13, RZ, RZ, -R15 ;  /* 0x000000ffff0d7224 */ /* 0x002fe200078e0a0f */
[----:B------:R-:W-:-:S03]  /*13900*/  MOV R14, RZ ;  /* 0x000000ff000e7202 */ /* 0x000fc60000000f00 */
        /* <DEDUP_REMOVED lines=45> */
.L_x_2103:
[----:B------:R-:W1:Y:S01]  /*13be0*/  LDCU UR4, c[0x0][0x3c0] ;  /* 0x00007800ff0477ac */ /* 0x000e620008000800 */
[----:B------:R-:W-:Y:S02]  /*13bf0*/  UMOV UR8, URZ ;  /* 0x000000ff00087c82 */ /* 0x000fe40008000000 */
[----:B------:R-:W-:Y:S01]  /*13c00*/  IADD3 R5, P1, PT, RZ, -UR8, RZ ;  /* 0x80000008ff057c10 */ /* 0x000fe2000ff3e0ff */
[----:B-1----:R-:W-:-:S06]  /*13c10*/  USHF.L.U32 UR4, UR4, 0x6, URZ ;  /* 0x0000000604047899 */ /* 0x002fcc00080006ff */
[----:B------:R-:W-:-:S05]  /*13c20*/  IMAD.X R4, RZ, RZ, ~UR4, P1 ;  /* 0x80000004ff047e24 */ /* 0x000fca00088e06ff */
[----:B------:R-:W-:-:S04]  /*13c30*/  SHF.R.S64 R5, R5, 0x1f, R4 ;  /* 0x0000001f05057819 */ /* 0x000fc80000001004 */
[----:B------:R-:W-:-:S04]  /*13c40*/  IADD3 R196, P1, PT, R5, R196, RZ ;  /* 0x000000c405c47210 */ /* 0x000fc80007f3e0ff */
[----:B------:R-:W-:-:S09]  /*13c50*/  LEA.HI.X.SX32 R197, R4, R197, 0x1, P1 ;  /* 0x000000c504c57211 */ /* 0x000fd200008f0eff */
.L_x_2104:
        /* <DEDUP_REMOVED lines=34> */
[C---:B------:R-:W-:Y:S02]  /*13e80*/  IMAD.IADD R135, R172.reuse, 0x1, R191 ;  /* 0x00000001ac877824 */ /* 0x040fe400078e02bf */
        /* <DEDUP_REMOVED lines=145> */
[----:B------:R-:W-:Y:S01]  /*147a0*/  HMMA.16816.F32.BF16 R148, R176, R170, R148 ;  /* 0x000000aab094723c */ /* 0x000fe20000041894 */
[----:B------:R-:W3:Y:S07]  /*147b0*/  LDSM.16.M88.4 R168, [R135+0xa800] ;  /* 0x00a8000087a8783b */ /* 0x000eee0000000200 */
[----:B-1----:R-:W-:Y:S01]  /*147c0*/  HMMA.16816.F32.BF16 R16, R8, R4, R16 ;  /* 0x000000040810723c */ /* 0x002fe20000041810 */
[----:B------:R-:W-:-:S02]  /*147d0*/  IMAD.SHL.U32 R5, R134, 0x40, RZ ;  /* 0x0000004086057824 */ /* 0x000fc400078e00ff */
[----:B------:R-:W-:-:S05]  /*147e0*/  IMAD.SHL.U32 R4, R187, 0x2, RZ ;  /* 0x00000002bb047824 */ /* 0x000fca00078e00ff */
[----:B--2---:R-:W-:Y:S01]  /*147f0*/  HMMA.16816.F32.BF16 R144, R136, R20, R144 ;  /* 0x000000148890723c */ /* 0x004fe20000041890 */
[----:B------:R-:W-:-:S05]  /*14800*/  LOP3.LUT R20, R5, 0x6, R4, 0xf8, !PT ;  /* 0x0000000605147812 */ /* 0x000fca00078ef804 */
[C---:B------:R-:W-:Y:S02]  /*14810*/  VIADD R5, R20.reuse, 0xffffff80 ;  /* 0xffffff8014057836 */ /* 0x040fe40000000000 */
[----:B------:R-:W-:Y:S03]  /*14820*/  HMMA.16816.F32.BF16 R160, R176, R172, R160 ;  /* 0x000000acb0a0723c */ /* 0x000fe600000418a0 */
[C---:B------:R-:W-:Y:S02]  /*14830*/  ISETP.GE.AND P4, PT, R5.reuse, R0, PT ;  /* 0x000000000500720c */ /* 0x040fe40003f86270 */
[----:B------:R-:W-:Y:S01]  /*14840*/  ISETP.GE.AND P3, PT, R5, R2, PT ;  /* 0x000000020500720c */ /* 0x000fe20003f66270 */
[----:B------:R-:W-:Y:S01]  /*14850*/  VIADD R5, R20, 0xffffff88 ;  /* 0xffffff8814057836 */ /* 0x000fe20000000000 */
[----:B------:R-:W-:Y:S01]  /*14860*/  FSEL R21, R16, -INF , !P4 ;  /* 0xff80000010157808 */ /* 0x000fe20006000000 */
[----:B------:R-:W-:Y:S01]  /*14870*/  HMMA.16816.F32.BF16 R12, R8, R6, R12 ;  /* 0x00000006080c723c */ /* 0x000fe2000004180c */
[----:B------:R-:W-:Y:S01]  /*14880*/  VIADD R7, R20, 0xffffff81 ;  /* 0xffffff8114077836 */ /* 0x000fe20000000000 */
[----:B------:R-:W-:-:S02]  /*14890*/  FSEL R18, R18, -INF , !P3 ;  /* 0xff80000012127808 */ /* 0x000fc40005800000 */
[-C--:B------:R-:W-:Y:S02]  /*148a0*/  ISETP.GE.AND P5, PT, R5, R0.reuse, PT ;  /* 0x000000000500720c */ /* 0x080fe40003fa6270 */
[C---:B------:R-:W-:Y:S02]  /*148b0*/  ISETP.GE.AND P1, PT, R7.reuse, R0, PT ;  /* 0x000000000700720c */ /* 0x040fe40003f26270 */
[----:B------:R-:W-:Y:S01]  /*148c0*/  HMMA.16816.F32.BF16 R156, R176, R174, R156 ;  /* 0x000000aeb09c723c */ /* 0x000fe2000004189c */
[-C--:B------:R-:W-:Y:S01]  /*148d0*/  ISETP.GE.AND P6, PT, R7, R2.reuse, PT ;  /* 0x000000020700720c */ /* 0x080fe20003fc6270 */
[C---:B------:R-:W-:Y:S01]  /*148e0*/  VIADD R7, R20.reuse, 0xffffff89 ;  /* 0xffffff8914077836 */ /* 0x040fe20000000000 */
[----:B------:R-:W-:Y:S01]  /*148f0*/  ISETP.GE.AND P4, PT, R5, R2, PT ;  /* 0x000000020500720c */ /* 0x000fe20003f86270 */
[----:B------:R-:W-:Y:S01]  /*14900*/  VIADD R5, R20, 0xffffff90 ;  /* 0xffffff9014057836 */ /* 0x000fe20000000000 */
[----:B------:R-:W-:Y:S02]  /*14910*/  FSEL R16, R19, -INF , !P6 ;  /* 0xff80000013107808 */ /* 0x000fe40007000000 */
[----:B------:R-:W-:Y:S01]  /*14920*/  FSEL R17, R17, -INF , !P1 ;  /* 0xff80000011117808 */ /* 0x000fe20004800000 */
[----:B------:R-:W-:Y:S01]  /*14930*/  HMMA.16816.F32.BF16 R152, R136, R24, R152 ;  /* 0x000000188898723c */ /* 0x000fe20000041898 */
[----:B------:R-:W-:-:S02]  /*14940*/  ISETP.GE.AND P3, PT, R7, R0, PT ;  /* 0x000000000700720c */ /* 0x000fc40003f66270 */
[----:B------:R-:W-:Y:S02]  /*14950*/  FSEL R19, R12, -INF , !P5 ;  /* 0xff8000000c137808 */ /* 0x000fe40006800000 */
[----:B------:R-:W-:Y:S02]  /*14960*/  ISETP.GE.AND P1, PT, R7, R2, PT ;  /* 0x000000020700720c */ /* 0x000fe40003f26270 */
[C---:B------:R-:W-:Y:S01]  /*14970*/  ISETP.GE.AND P6, PT, R5.reuse, R0, PT ;  /* 0x000000000500720c */ /* 0x040fe20003fc6270 */
[----:B------:R-:W-:Y:S01]  /*14980*/  HMMA.16816.F32.BF16 R148, R136, R26, R148 ;  /* 0x0000001a8894723c */ /* 0x000fe20000041894 */
[----:B------:R-:W1:Y:S01]  /*14990*/  LDSM.16.M88.4 R24, [R135+0xb000] ;  /* 0x00b000008718783b */ /* 0x000e620000000200 */
[----:B------:R-:W-:Y:S02]  /*149a0*/  ISETP.GE.AND P5, PT, R5, R2, PT ;  /* 0x000000020500720c */ /* 0x000fe40003fa6270 */
[----:B------:R-:W-:Y:S01]  /*149b0*/  FSEL R13, R13, -INF , !P3 ;  /* 0xff8000000d0d7808 */ /* 0x000fe20005800000 */
[----:B------:R-:W2:Y:S01]  /*149c0*/  LDSM.16.M88.4 R4, [R135+0xb800] ;  /* 0x00b800008704783b */ /* 0x000ea20000000200 */
[----:B------:R-:W-:-:S04]  /*149d0*/  DEPBAR.LE SB0, 0x0 ;  /* 0x000080000000791a */ /* 0x000fc80000000000 */
[----:B------:R-:W-:Y:S01]  /*149e0*/  HMMA.16816.F32.BF16 R160, R136, R28, R160 ;  /* 0x0000001c88a0723c */ /* 0x000fe200000418a0 */
[----:B------:R-:W-:Y:S01]  /*149f0*/  VIADD R29, R20, 0xffffff91 ;  /* 0xffffff91141d7836 */ /* 0x000fe20000000000 */
[----:B------:R-:W-:-:S04]  /*14a00*/  FSEL R28, R14, -INF , !P4 ;  /* 0xff8000000e1c7808 */ /* 0x000fc80006000000 */
[C---:B------:R-:W-:Y:S02]  /*14a10*/  ISETP.GE.AND P4, PT, R29.reuse, R0, PT ;  /* 0x000000001d00720c */ /* 0x040fe40003f86270 */
[----:B------:R-:W-:Y:S01]  /*14a20*/  HMMA.16816.F32.BF16 R156, R136, R30, R156 ;  /* 0x0000001e889c723c */ /* 0x000fe2000004189c */
[----:B------:R-:W-:Y:S01]  /*14a30*/  BAR.SYNC.DEFER_BLOCKING 0x0 ;  /* 0x0000000000007b1d */ /* 0x000fe20000010000 */
[----:B------:R-:W-:Y:S01]  /*14a40*/  ISETP.GE.AND P3, PT, R29, R2, PT ;  /* 0x000000021d00720c */ /* 0x000fe20003f66270 */
[----:B------:R-:W-:-:S05]  /*14a50*/  VIADD R29, R20, 0xffffff98 ;  /* 0xffffff98141d7836 */ /* 0x000fca0000000000 */
[----:B------:R-:W-:Y:S08]  /*14a60*/  HMMA.16816.F32.BF16 R140, R176, R166, R140 ;  /* 0x000000a6b08c723c */ /* 0x000ff0000004188c */
[C---:B---3--:R-:W-:Y:S08]  /*14a70*/  HMMA.16816.F32.BF16 R160, R8.reuse, R168, R160 ;  /* 0x000000a808a0723c */ /* 0x048ff000000418a0 */
[C---:B------:R-:W-:Y:S08]  /*14a80*/  HMMA.16816.F32.BF16 R156, R8.reuse, R170, R156 ;  /* 0x000000aa089c723c */ /* 0x040ff0000004189c */
[----:B-1----:R-:W-:Y:S01]  /*14a90*/  HMMA.16816.F32.BF16 R152, R8, R24, R152 ;  /* 0x000000180898723c */ /* 0x002fe20000041898 */
[----:B------:R-:W-:Y:S01]  /*14aa0*/  FSEL R24, R15, -INF , !P1 ;  /* 0xff8000000f187808 */ /* 0x000fe20004800000 */
[----:B------:R-:W-:Y:S01]  /*14ab0*/  VIADD R15, R20, 0xffffff99 ;  /* 0xffffff99140f7836 */ /* 0x000fe20000000000 */
[----:B------:R-:W-:Y:S01]  /*14ac0*/  FSEL R192, R162, -INF , !P5 ;  /* 0xff800000a2c07808 */ /* 0x000fe20006800000 */
[----:B------:R-:W-:Y:S01]  /*14ad0*/  VIADD R25, R20, 0xffffffa1 ;  /* 0xffffffa114197836 */ /* 0x000fe20000000000 */
[----:B------:R-:W-:-:S02]  /*14ae0*/  FSEL R175, R161, -INF , !P4 ;  /* 0xff800000a1af7808 */ /* 0x000fc40006000000 */
[C---:B------:R-:W-:Y:S01]  /*14af0*/  ISETP.GE.AND P5, PT, R15.reuse, R0, PT ;  /* 0x000000000f00720c */ /* 0x040fe20003fa6270 */
[----:B------:R-:W-:Y:S01]  /*14b00*/  HMMA.16816.F32.BF16 R148, R8, R26, R148 ;  /* 0x0000001a0894723c */ /* 0x000fe20000041894 */
[----:B------:R-:W-:Y:S01]  /*14b10*/  ISETP.GE.AND P4, PT, R15, R2, PT ;  /* 0x000000020f00720c */ /* 0x000fe20003f86270 */
[----:B------:R-:W-:Y:S01]  /*14b20*/  VIADD R15, R20, 0xffffffa0 ;  /* 0xffffffa0140f7836 */ /* 0x000fe20000000000 */
[-C--:B------:R-:W-:Y:S02]  /*14b30*/  ISETP.GE.AND P1, PT, R29, R0.reuse, PT ;  /* 0x000000001d00720c */ /* 0x080fe40003f26270 */
[----:B------:R-:W-:Y:S02]  /*14b40*/  FSEL R182, R163, -INF , !P3 ;  /* 0xff800000a3b67808 */ /* 0x000fe40005800000 */
[----:B------:R-:W-:Y:S01]  /*14b50*/  FSEL R179, R156, -INF , !P1 ;  /* 0xff8000009cb37808 */ /* 0x000fe20004800000 */
[----:B------:R-:W-:Y:S01]  /*14b60*/  HMMA.16816.F32.BF16 R140, R136, R22, R140 ;  /* 0x00000016888c723c */ /* 0x000fe2000004188c */
[C---:B------:R-:W-:Y:S01]  /*14b70*/  ISETP.GE.AND P3, PT, R15.reuse, R0, PT ;  /* 0x000000000f00720c */ /* 0x040fe20003f66270 */
[C---:B------:R-:W-:Y:S01]  /*14b80*/  VIADD R23, R20.reuse, 0xffffffa8 ;  /* 0xffffffa814177836 */ /* 0x040fe20000000000 */
[----:B------:R-:W-:Y:S01]  /*14b90*/  ISETP.GE.AND P1, PT, R15, R2, PT ;  /* 0x000000020f00720c */ /* 0x000fe20003f26270 */
[----:B------:R-:W-:Y:S01]  /*14ba0*/  VIADD R15, R20, 0xffffffa9 ;  /* 0xffffffa9140f7836 */ /* 0x000fe20000000000 */
[----:B------:R-:W-:-:S02]  /*14bb0*/  FSEL R173, R160, -INF , !P6 ;  /* 0xff800000a0ad7808 */ /* 0x000fc40007000000 */
[----:B------:R-:W-:Y:S01]  /*14bc0*/  FSEL R154, R154, -INF , !P1 ;  /* 0xff8000009a9a7808 */ /* 0x000fe20004800000 */
[----:B--2---:R-:W-:Y:S01]  /*14bd0*/  HMMA.16816.F32.BF16 R144, R8, R4, R144 ;  /* 0x000000040890723c */ /* 0x004fe20000041890 */
[----:B------:R-:W-:Y:S01]  /*14be0*/  ISETP.GE.AND P6, PT, R29, R2, PT ;  /* 0x000000021d00720c */ /* 0x000fe20003fc6270 */
[----:B------:R-:W-:Y:S01]  /*14bf0*/  VIADD R5, R20, 0xffffffb1 ;  /* 0xffffffb114057836 */ /* 0x000fe20000000000 */
[-C--:B------:R-:W-:Y:S02]  /*14c00*/  ISETP.GE.AND P1, PT, R15, R0.reuse, PT ;  /* 0x000000000f00720c */ /* 0x080fe40003f26270 */
[----:B------:R-:W-:Y:S02]  /*14c10*/  FSEL R184, R158, -INF , !P6 ;  /* 0xff8000009eb87808 */ /* 0x000fe40007000000 */
[----:B------:R-:W-:Y:S02]  /*14c20*/  FSEL R149, R149, -INF , !P1 ;  /* 0xff80000095957808 */ /* 0x000fe40004800000 */
[----:B------:R-:W-:-:S02]  /*14c30*/  ISETP.GE.AND P6, PT, R25, R0, PT ;  /* 0x000000001900720c */ /* 0x000fc40003fc6270 */
[-C--:B------:R-:W-:Y:S01]  /*14c40*/  ISETP.GE.AND P1, PT, R5, R2.reuse, PT ;  /* 0x000000020500720c */ /* 0x080fe20003f26270 */
[----:B------:R-:W-:Y:S01]  /*14c50*/  HMMA.16816.F32.BF16 R140, R8, R6, R140 ;  /* 0x00000006088c723c */ /* 0x000fe2000004188c */
[----:B------:R-:W-:Y:S01]  /*14c60*/  FSEL R177, R157, -INF , !P5 ;  /* 0xff8000009db17808 */ /* 0x000fe20006800000 */
[----:B------:R-:W-:Y:S01]  /*14c70*/  VIADD R7, R20, 0xffffffb8 ;  /* 0xffffffb814077836 */ /* 0x000fe20000000000 */
[----:B------:R-:W-:Y:S02]  /*14c80*/  FSEL R181, R152, -INF , !P3 ;  /* 0xff80000098b57808 */ /* 0x000fe40005800000 */
[----:B------:R-:W-:Y:S02]  /*14c90*/  FSEL R153, R153, -INF , !P6 ;  /* 0xff80000099997808 */ /* 0x000fe40007000000 */
[----:B------:R-:W-:Y:S02]  /*14ca0*/  FSEL R172, R147, -INF , !P1 ;  /* 0xff80000093ac7808 */ /* 0x000fe40004800000 */
[----:B------:R-:W-:-:S02]  /*14cb0*/  ISETP.GE.AND P5, PT, R25, R2, PT ;  /* 0x000000021900720c */ /* 0x000fc40003fa6270 */
[----:B------:R-:W-:Y:S02]  /*14cc0*/  FSEL R136, R159, -INF , !P4 ;  /* 0xff8000009f887808 */ /* 0x000fe40006000000 */
[-C--:B------:R-:W-:Y:S02]  /*14cd0*/  ISETP.GE.AND P3, PT, R23, R2.reuse, PT ;  /* 0x000000021700720c */ /* 0x080fe40003f66270 */
[----:B------:R-:W-:Y:S01]  /*14ce0*/  ISETP.GE.AND P6, PT, R15, R2, PT ;  /* 0x000000020f00720c */ /* 0x000fe20003fc6270 */
[----:B------:R-:W-:Y:S01]  /*14cf0*/  VIADD R15, R20, 0xffffffb0 ;  /* 0xffffffb0140f7836 */ /* 0x000fe20000000000 */
[----:B------:R-:W-:Y:S02]  /*14d00*/  ISETP.GE.AND P1, PT, R134, 0x3, PT ;  /* 0x000000038600780c */ /* 0x000fe40003f26270 */
[----:B------:R-:W-:Y:S02]  /*14d10*/  ISETP.GE.AND P4, PT, R23, R0, PT ;  /* 0x000000001700720c */ /* 0x000fe40003f86270 */
[----:B------:R-:W-:-:S02]  /*14d20*/  FSEL R152, R155, -INF , !P5 ;  /* 0xff8000009b987808 */ /* 0x000fc40006800000 */
[----:B------:R-:W-:Y:S02]  /*14d30*/  FSEL R150, R150, -INF , !P3 ;  /* 0xff80000096967808 */ /* 0x000fe40005800000 */
[----:B------:R-:W-:Y:S02]  /*14d40*/  FSEL R155, R148, -INF , !P4 ;  /* 0xff800000949b7808 */ /* 0x000fe40006000000 */
[-C--:B------:R-:W-:Y:S01]  /*14d50*/  ISETP.GE.AND P3, PT, R5, R0.reuse, PT ;  /* 0x000000000500720c */ /* 0x080fe20003f66270 */
[----:B------:R-:W-:Y:S01]  /*14d60*/  VIADD R5, R20, 0xffffffb9 ;  /* 0xffffffb914057836 */ /* 0x000fe20000000000 */
[C---:B------:R-:W-:Y:S02]  /*14d70*/  ISETP.GE.AND P5, PT, R15.reuse, R0, PT ;  /* 0x000000000f00720c */ /* 0x040fe40003fa6270 */
[----:B------:R-:W-:Y:S02]  /*14d80*/  ISETP.GE.AND P4, PT, R15, R2, PT ;  /* 0x000000020f00720c */ /* 0x000fe40003f86270 */
[----:B------:R-:W-:-:S02]  /*14d90*/  FSEL R148, R151, -INF , !P6 ;  /* 0xff80000097947808 */ /* 0x000fc40007000000 */
[----:B------:R-:W-:Y:S02]  /*14da0*/  FSEL R171, R144, -INF , !P5 ;  /* 0xff80000090ab7808 */ /* 0x000fe40006800000 */
[----:B------:R-:W-:Y:S02]  /*14db0*/  FSEL R158, R146, -INF , !P4 ;  /* 0xff800000929e7808 */ /* 0x000fe40006000000 */
[----:B------:R-:W-:Y:S02]  /*14dc0*/  FSEL R157, R145, -INF , !P3 ;  /* 0xff800000919d7808 */ /* 0x000fe40005800000 */
[-C--:B------:R-:W-:Y:S02]  /*14dd0*/  ISETP.GE.AND P6, PT, R7, R0.reuse, PT ;  /* 0x000000000700720c */ /* 0x080fe40003fc6270 */
[----:B------:R-:W-:Y:S02]  /*14de0*/  ISETP.GE.AND P5, PT, R5, R0, PT ;  /* 0x000000000500720c */ /* 0x000fe40003fa6270 */
[----:B------:R-:W-:-:S02]  /*14df0*/  ISETP.GE.AND P4, PT, R7, R2, PT ;  /* 0x000000020700720c */ /* 0x000fc40003f86270 */
[----:B------:R-:W-:Y:S02]  /*14e00*/  ISETP.GE.AND P3, PT, R5, R2, PT ;  /* 0x000000020500720c */ /* 0x000fe40003f66270 */
[----:B------:R-:W-:Y:S02]  /*14e10*/  FSEL R174, R140, -INF , !P6 ;  /* 0xff8000008cae7808 */ /* 0x000fe40007000000 */
[----:B------:R-:W-:Y:S02]  /*14e20*/  FSEL R159, R141, -INF , !P5 ;  /* 0xff8000008d9f7808 */ /* 0x000fe40006800000 */
[----:B------:R-:W-:Y:S02]  /*14e30*/  FSEL R156, R142, -INF , !P4 ;  /* 0xff8000008e9c7808 */ /* 0x000fe40006000000 */
[----:B------:R-:W-:Y:S01]  /*14e40*/  FSEL R168, R143, -INF , !P3 ;  /* 0xff8000008fa87808 */ /* 0x000fe20005800000 */
[----:B------:R-:W-:Y:S06]  /*14e50*/  @!P1 BRA `(.L_x_2105) ;  /* 0x0000000400849947 */ /* 0x000fec0003800000 */
        /* <DEDUP_REMOVED lines=64> */
.L_x_2106:
        /* <DEDUP_REMOVED lines=8> */
.L_x_2107:
[----:B------:R-:W1:Y:S01]  /*152e0*/  LDCU UR8, c[0x0][0x3bc] ;  /* 0x00007780ff0877ac */ /* 0x000e620008000800 */
[----:B------:R-:W-:Y:S01]  /*152f0*/  @!PT LDS RZ, [RZ] ;  /* 0x00000000fffff984 */ /* 0x000fe20000000800 */
[----:B------:R-:W-:Y:S01]  /*15300*/  @!PT LDS RZ, [RZ] ;  /* 0x00000000fffff984 */ /* 0x000fe20000000800 */
[----:B------:R-:W-:Y:S01]  /*15310*/  @!PT LDS RZ, [RZ] ;  /* 0x00000000fffff984 */ /* 0x000fe20000000800 */
[----:B------:R2:W-:Y:S01]  /*15320*/  LDGSTS.E.BYPASS.LTC128B.128 [R207+0x6000], desc[UR6][R194.64] ;  /* 0x06000000c2cf7fae */ /* 0x0005e2000b981a06 */
[----:B------:R-:W-:-:S03]  /*15330*/  USHF.L.U32 UR4, UR10, 0x5, URZ ;  /* 0x000000050a047899 */ /* 0x000fc600080006ff */
[----:B------:R2:W-:Y:S04]  /*15340*/  LDGSTS.E.BYPASS.LTC128B.128 [R207+0x8000], desc[UR6][R194.64+0x80] ;  /* 0x08000080c2cf7fae */ /* 0x0005e8000b981a06 */
[----:B------:R2:W-:Y:S01]  /*15350*/  LDGSTS.E.BYPASS.LTC128B.128 [R207+0xa000], desc[UR6][R194.64+0x100] ;  /* 0x0a000100c2cf7fae */ /* 0x0005e2000b981a06 */
[----:B------:R-:W-:Y:S01]  /*15360*/  IADD3 R8, P1, PT, R194, UR4, RZ ;  /* 0x00000004c2087c10 */ /* 0x000fe2000ff3e0ff */
[----:B-1----:R-:W-:-:S06]  /*15370*/  USHF.L.U64.HI UR8, UR10, 0x5, UR8 ;  /* 0x000000050a087899 */ /* 0x002fcc0008010208 */
[----:B------:R-:W-:Y:S02]  /*15380*/  IADD3.X R9, PT, PT, R195, UR8, RZ, P1, !PT ;  /* 0x00000008c3097c10 */ /* 0x000fe40008ffe4ff */
[----:B------:R-:W-:-:S03]  /*15390*/  IADD3 R6, P1, PT, R8, UR4, RZ ;  /* 0x0000000408067c10 */ /* 0x000fc6000ff3e0ff */
[----:B------:R2:W-:Y:S01]  /*153a0*/  LDGSTS.E.BYPASS.LTC128B.128 [R207+0x6800], desc[UR6][R8.64] ;  /* 0x0680000008cf7fae */ /* 0x0005e2000b981a06 */
[----:B------:R-:W-:Y:S02]  /*153b0*/  IADD3.X R7, PT, PT, R9, UR8, RZ, P1, !PT ;  /* 0x0000000809077c10 */ /* 0x000fe40008ffe4ff */
[----:B------:R-:W-:Y:S01]  /*153c0*/  IADD3 R4, P1, PT, R6, UR4, RZ ;  /* 0x0000000406047c10 */ /* 0x000fe2000ff3e0ff */
[----:B------:R2:W-:Y:S03]  /*153d0*/  LDGSTS.E.BYPASS.LTC128B.128 [R207+0x8800], desc[UR6][R8.64+0x80] ;  /* 0x0880008008cf7fae */ /* 0x0005e6000b981a06 */
[----:B------:R-:W-:Y:S01]  /*153e0*/  IADD3.X R5, PT, PT, R7, UR8, RZ, P1, !PT ;  /* 0x0000000807057c10 */ /* 0x000fe20008ffe4ff */
        /* <DEDUP_REMOVED lines=8> */
.L_x_2105:
        /* <DEDUP_REMOVED lines=22> */
[----:B------:R-:W-:Y:S02]  /*155d0*/  VIMNMX R134, PT, PT, R134, 0x2, !PT ;  /* 0x0000000286867848 */ /* 0x000fe40007fe0100 */
        /* <DEDUP_REMOVED lines=14> */
[----:B------:R-:W-:Y:S01]  /*156c0*/  IADD3 R16, PT, PT, R190, 0xc000, RZ ;  /* 0x0000c000be107810 */ /* 0x000fe20007ffe0ff */
[--C-:B------:R-:W-:Y:S01]  /*156d0*/  FFMA.FTZ R28, R28, UR4, -R169.reuse ;  /* 0x000000041c1c7c23 */ /* 0x100fe200080108a9 */
[----:B------:R-:W-:Y:S01]  /*156e0*/  FSEL R176, R176, RZ, P3 ;  /* 0x000000ffb0b07208 */ /* 0x000fe20001800000 */
[----:B------:R-:W-:Y:S01]  /*156f0*/  FFMA.FTZ R162, R18, UR4, -R169 ;  /* 0x0000000412a27c23 */ /* 0x000fe200080108a9 */
[----:B------:R-:W-:Y:S01]  /*15700*/  FSEL R5, R161, RZ, P3 ;  /* 0x000000ffa1057208 */ /* 0x000fe20001800000 */
[----:B------:R-:W-:Y:S01]  /*15710*/  FMUL.FTZ R163, R4, UR4 ;  /* 0x0000000404a37c20 */ /* 0x000fe20008410000 */
[----:B------:R-:W-:Y:S01]  /*15720*/  @P0 IADD3 R167, PT, PT, R16, -0x40, RZ ;  /* 0xffffffc010a70810 */ /* 0x000fe20007ffe0ff */
[--C-:B------:R-:W-:Y:S01]  /*15730*/  FFMA.FTZ R164, R21, UR4, -R176.reuse ;  /* 0x0000000415a47c23 */ /* 0x100fe200080108b0 */
[--C-:B------:R-:W-:Y:S01]  /*15740*/  FFMA.FTZ R2, R13, UR4, -R176.reuse ;  /* 0x000000040d027c23 */ /* 0x100fe200080108b0 */
[----:B------:R-:W-:Y:S01]  /*15750*/  FADD.FTZ R5, R132, -R5 ;  /* 0x8000000584057221 */ /* 0x000fe20000010000 */
[----:B------:R-:W1:Y:S01]  /*15760*/  LDSM.16.MT88.4 R12, [R190+0xc000] ;  /* 0x00c00000be0c783b */ /* 0x000e620000004200 */
[----:B------:R2:W-:Y:S01]  /*15770*/  MUFU.EX2 R132, R28 ;  /* 0x0000001c00847308 */ /* 0x0005e20000000800 */
[--C-:B------:R-:W-:Y:S01]  /*15780*/  FFMA.FTZ R135, R17, UR4, -R176.reuse ;  /* 0x0000000411877c23 */ /* 0x100fe200080108b0 */
[--C-:B------:R-:W-:Y:S01]  /*15790*/  FFMA.FTZ R133, R19, UR4, -R176.reuse ;  /* 0x0000000413857c23 */ /* 0x100fe200080108b0 */
[----:B------:R-:W3:Y:S01]  /*157a0*/  LDSM.16.MT88.4 R20, [R170+0xc000] ;  /* 0x00c00000aa14783b */ /* 0x000ee20000004200 */
[----:B------:R-:W-:Y:S01]  /*157b0*/  FMUL.FTZ R165, R5, UR4 ;  /* 0x0000000405a57c20 */ /* 0x000fe20008410000 */
[--C-:B------:R-:W-:Y:S01]  /*157c0*/  FFMA.FTZ R24, R24, UR4, -R169.reuse ;  /* 0x0000000418187c23 */ /* 0x100fe200080108a9 */
[----:B------:R-:W-:Y:S01]  /*157d0*/  MUFU.EX2 R164, R164 ;  /* 0x000000a400a47308 */ /* 0x000fe20000000800 */
[----:B------:R-:W-:Y:S01]  /*157e0*/  IADD3 R166, PT, PT, R166, R167, RZ ;  /* 0x000000a7a6a67210 */ /* 0x000fe20007ffe0ff */
[--C-:B------:R-:W-:Y:S01]  /*157f0*/  FFMA.FTZ R178, R179, UR4, -R176.reuse ;  /* 0x00000004b3b27c23 */ /* 0x100fe200080108b0 */
[--C-:B------:R-:W-:Y:S01]  /*15800*/  FFMA.FTZ R173, R173, UR4, -R176.reuse ;  /* 0x00000004adad7c23 */ /* 0x100fe200080108b0 */
[----:B------:R-:W4:Y:S01]  /*15810*/  MUFU.EX2 R135, R135 ;  /* 0x0000008700877308 */ /* 0x000f220000000800 */
[--C-:B------:R-:W-:Y:S01]  /*15820*/  FFMA.FTZ R180, R175, UR4, -R176.reuse ;  /* 0x00000004afb47c23 */ /* 0x100fe200080108b0 */
[--C-:B------:R-:W-:Y:S01]  /*15830*/  FFMA.FTZ R179, R182, UR4, -R169.reuse ;  /* 0x00000004b6b37c23 */ /* 0x100fe200080108a9 */
[--C-:B------:R-:W-:Y:S01]  /*15840*/  FFMA.FTZ R192, R192, UR4, -R169.reuse ;  /* 0x00000004c0c07c23 */ /* 0x100fe200080108a9 */
[----:B--2---:R-:W2:Y:S01]  /*15850*/  LDSM.16.MT88.4 R28, [R167] ;  /* 0x00000000a71c783b */ /* 0x004ea20000004200 */
[----:B------:R-:W-:Y:S01]  /*15860*/  MUFU.EX2 R133, R133 ;  /* 0x0000008500857308 */ /* 0x000fe20000000800 */
[--C-:B------:R-:W-:Y:S01]  /*15870*/  FFMA.FTZ R183, R149, UR4, -R176.reuse ;  /* 0x0000000495b77c23 */ /* 0x100fe200080108b0 */
[--C-:B------:R-:W-:Y:S01]  /*15880*/  FFMA.FTZ R193, R150, UR4, -R169.reuse ;  /* 0x0000000496c17c23 */ /* 0x100fe200080108a9 */
[----:B------:R-:W-:Y:S01]  /*15890*/  LDSM.16.MT88.4 R140, [R167+0x800] ;  /* 0x00080000a78c783b */ /* 0x000fe20000004200 */
[----:B------:R-:W5:Y:S01]  /*158a0*/  MUFU.EX2 R2, R2 ;  /* 0x0000000200027308 */ /* 0x000f620000000800 */
[--C-:B------:R-:W-:Y:S01]  /*158b0*/  FFMA.FTZ R206, R148, UR4, -R169.reuse ;  /* 0x0000000494ce7c23 */ /* 0x100fe200080108a9 */
[--C-:B------:R-:W-:Y:S01]  /*158c0*/  FFMA.FTZ R202, R155, UR4, -R176.reuse ;  /* 0x000000049bca7c23 */ /* 0x100fe200080108b0 */
[----:B------:R-:W-:Y:S01]  /*158d0*/  LDSM.16.MT88.4 R148, [R170+0xf000] ;  /* 0x00f00000aa94783b */ /* 0x000fe20000004200 */
[----:B------:R-:W-:Y:S01]  /*158e0*/  MUFU.EX2 R162, R162 ;  /* 0x000000a200a27308 */ /* 0x000fe20000000800 */
[----:B----4-:R-:W-:Y:S01]  /*158f0*/  F2FP.BF16.F32.PACK_AB R4, R135, R164 ;  /* 0x000000a48704723e */ /* 0x010fe200000010ff */
[--C-:B------:R-:W-:Y:S01]  /*15900*/  FFMA.FTZ R191, R154, UR4, -R169.reuse ;  /* 0x000000049abf7c23 */ /* 0x100fe200080108a9 */
[--C-:B------:R-:W-:Y:S01]  /*15910*/  FFMA.FTZ R204, R152, UR4, -R169.reuse ;  /* 0x0000000498cc7c23 */ /* 0x100fe200080108a9 */
[----:B------:R-:W4:Y:S01]  /*15920*/  MUFU.EX2 R0, R0 ;  /* 0x0000000000007308 */ /* 0x000f220000000800 */
[----:B------:R-:W-:Y:S01]  /*15930*/  LDSM.16.MT88.4 R144, [R167+0x5000] ;  /* 0x00500000a790783b */ /* 0x000fe20000004200 */
[--C-:B------:R-:W-:Y:S01]  /*15940*/  FFMA.FTZ R208, R171, UR4, -R176.reuse ;  /* 0x00000004abd07c23 */ /* 0x100fe200080108b0 */
[--C-:B------:R-:W-:Y:S01]  /*15950*/  FFMA.FTZ R171, R157, UR4, -R176.reuse ;  /* 0x000000049dab7c23 */ /* 0x100fe200080108b0 */
[----:B------:R-:W1:Y:S01]  /*15960*/  MUFU.EX2 R3, R24 ;  /* 0x0000001800037308 */ /* 0x000e620000000800 */
[--C-:B------:R-:W-:Y:S01]  /*15970*/  FFMA.FTZ R203, R159, UR4, -R176.reuse ;  /* 0x000000049fcb7c23 */ /* 0x100fe200080108b0 */
[----:B-----5:R-:W-:Y:S01]  /*15980*/  F2FP.BF16.F32.PACK_AB R6, R2, R133 ;  /* 0x000000850206723e */ /* 0x020fe200000010ff */
[----:B------:R-:W-:Y:S01]  /*15990*/  FFMA.FTZ R205, R172, UR4, -R169 ;  /* 0x00000004accd7c23 */ /* 0x000fe200080108a9 */
[----:B------:R-:W5:Y:S01]  /*159a0*/  MUFU.EX2 R165, R165 ;  /* 0x000000a500a57308 */ /* 0x000f620000000800 */
[----:B------:R-:W-:-:S03]  /*159b0*/  FFMA.FTZ R174, R174, UR4, -R176 ;  /* 0x00000004aeae7c23 */ /* 0x000fc600080108b0 */
[----:B------:R-:W3:Y:S01]  /*159c0*/  MUFU.EX2 R163, R163 ;  /* 0x000000a300a37308 */ /* 0x000ee20000000800 */
[----:B----4-:R-:W-:-:S03]  /*159d0*/  F2FP.BF16.F32.PACK_AB R5, R0, R162 ;  /* 0x000000a20005723e */ /* 0x010fc600000010ff */
[----:B------:R-:W-:Y:S01]  /*159e0*/  MUFU.EX2 R175, R173 ;  /* 0x000000ad00af7308 */ /* 0x000fe20000000800 */
[----:B-1----:R-:W-:-:S03]  /*159f0*/  F2FP.BF16.F32.PACK_AB R7, R3, R132 ;  /* 0x000000840307723e */ /* 0x002fc600000010ff */
[----:B------:R-:W1:Y:S01]  /*15a00*/  MUFU.EX2 R180, R180 ;  /* 0x000000b400b47308 */ /* 0x000e620000000800 */
        /* <DEDUP_REMOVED lines=41> */
[----:B------:R-:W3:Y:S01]  /*15ca0*/  LDSM.16.MT88.4 R36, [R166] ;  /* 0x00000000a624783b */ /* 0x000ee20000004200 */
        /* <DEDUP_REMOVED lines=47> */
[C---:B----4-:R-:W-:Y:S01]  /*15fa0*/  HMMA.16816.F32.BF16 R40, R4.reuse, R44, R40 ;  /* 0x0000002c0428723c */ /* 0x050fe20000041828 */
        /* <DEDUP_REMOVED lines=21> */
[----:B------:R-:W-:Y:S01]  /*16100*/  LDSM.16.MT88.4 R112, [R170+0xc800] ;  /* 0x00c80000aa70783b */ /* 0x000fe20000004200 */
[----:B------:R-:W-:Y:S01]  /*16110*/  FFMA.FTZ R104, R177, UR4, -R176 ;  /* 0x00000004b1687c23 */ /* 0x000fe200080108b0 */
[C---:B--2---:R-:W-:Y:S01]  /*16120*/  HMMA.16816.F32.BF16 R48, R4.reuse, R52, R48 ;  /* 0x000000340430723c */ /* 0x044fe20000041830 */
[--C-:B------:R-:W-:Y:S01]  /*16130*/  FFMA.FTZ R177, R184, UR4, -R169.reuse ;  /* 0x00000004b8b17c23 */ /* 0x100fe200080108a9 */
[----:B------:R-:W-:Y:S01]  /*16140*/  FFMA.FTZ R184, R136, UR4, -R169 ;  /* 0x0000000488b87c23 */ /* 0x000fe200080108a9 */
[----:B------:R-:W-:Y:S01]  /*16150*/  MUFU.EX2 R178, R178 ;  /* 0x000000b200b27308 */ /* 0x000fe20000000800 */
[----:B------:R-:W-:Y:S01]  /*16160*/  LDSM.16.MT88.4 R124, [R167+0x2800] ;  /* 0x00280000a77c783b */ /* 0x000fe20000004200 */
[----:B------:R-:W-:Y:S01]  /*16170*/  FFMA.FTZ R164, R211, R165, R164 ;  /* 0x000000a5d3a47223 */ /* 0x000fe200000100a4 */
[----:B------:R-:W-:Y:S01]  /*16180*/  FFMA.FTZ R163, R209, R163, R162 ;  /* 0x000000a3d1a37223 */ /* 0x000fe200000100a2 */
[----:B------:R2:W-:Y:S01]  /*16190*/  MUFU.EX2 R173, R104 ;  /* 0x0000006800ad7308 */ /* 0x0005e20000000800 */
[C---:B------:R-:W-:Y:S01]  /*161a0*/  HMMA.16816.F32.BF16 R52, R4.reuse, R54, R76 ;  /* 0x000000360434723c */ /* 0x040fe2000004184c */
[----:B------:R-:W5:Y:S01]  /*161b0*/  LDSM.16.MT88.4 R76, [R190+0x10000] ;  /* 0x01000000be4c783b */ /* 0x000f620000004200 */
[----:B------:R-:W-:Y:S01]  /*161c0*/  FADD.FTZ R164, R135, R164 ;  /* 0x000000a487a47221 */ /* 0x000fe20000010000 */
[----:B------:R1:W-:Y:S01]  /*161d0*/  MUFU.EX2 R182, R192 ;  /* 0x000000c000b67308 */ /* 0x0003e20000000800 */
[----:B------:R-:W-:Y:S01]  /*161e0*/  FADD.FTZ R163, R0, R163 ;  /* 0x000000a300a37221 */ /* 0x000fe20000010000 */
[----:B------:R-:W-:Y:S01]  /*161f0*/  LDSM.16.MT88.4 R128, [R170+0xe800] ;  /* 0x00e80000aa80783b */ /* 0x000fe20000004200 */
[----:B------:R-:W-:Y:S01]  /*16200*/  FADD.FTZ R133, R133, R164 ;  /* 0x000000a485857221 */ /* 0x000fe20000010000 */
[----:B------:R-:W5:Y:S01]  /*16210*/  MUFU.EX2 R179, R179 ;  /* 0x000000b300b37308 */ /* 0x000f620000000800 */
[----:B------:R-:W-:Y:S01]  /*16220*/  FADD.FTZ R132, R132, R163 ;  /* 0x000000a384847221 */ /* 0x000fe20000010000 */
[----:B------:R-:W-:Y:S01]  /*16230*/  LDSM.16.MT88.4 R136, [R166+0x800] ;  /* 0x00080000a688783b */ /* 0x000fe20000004200 */
[----:B------:R-:W-:Y:S01]  /*16240*/  FADD.FTZ R2, R2, R133 ;  /* 0x0000008502027221 */ /* 0x000fe20000010000 */
[----:B------:R-:W-:Y:S01]  /*16250*/  MUFU.EX2 R177, R177 ;  /* 0x000000b100b17308 */ /* 0x000fe20000000800 */
[----:B------:R-:W-:Y:S01]  /*16260*/  FADD.FTZ R3, R3, R132 ;  /* 0x0000008403037221 */ /* 0x000fe20000010000 */
[----:B--2---:R-:W-:Y:S01]  /*16270*/  LDSM.16.MT88.4 R104, [R190+0x10800] ;  /* 0x01080000be68783b */ /* 0x004fe20000004200 */
[----:B------:R-:W-:Y:S01]  /*16280*/  MOV R132, R161 ;  /* 0x000000a100847202 */ /* 0x000fe20000000f00 */
[----:B------:R-:W2:Y:S01]  /*16290*/  MUFU.EX2 R184, R184 ;  /* 0x000000b800b87308 */ /* 0x000ea20000000800 */
[C---:B---3--:R-:W-:Y:S01]  /*162a0*/  HMMA.16816.F32.BF16 R56, R4.reuse, R60, R56 ;  /* 0x0000003c0438723c */ /* 0x048fe20000041838 */
[--C-:B-1----:R-:W-:Y:S01]  /*162b0*/  FFMA.FTZ R192, R181, UR4, -R176.reuse ;  /* 0x00000004b5c07c23 */ /* 0x102fe200080108b0 */
[----:B------:R-:W-:Y:S01]  /*162c0*/  FFMA.FTZ R181, R153, UR4, -R176 ;  /* 0x0000000499b57c23 */ /* 0x000fe200080108b0 */
[----:B------:R-:W-:Y:S01]  /*162d0*/  MUFU.EX2 R202, R202 ;  /* 0x000000ca00ca7308 */ /* 0x000fe20000000800 */
[----:B------:R-:W-:Y:S03]  /*162e0*/  LDSM.16.MT88.4 R152, [R166+0x1000] ;  /* 0x00100000a698783b */ /* 0x000fe60000004200 */
[----:B------:R-:W-:Y:S01]  /*162f0*/  MUFU.EX2 R192, R192 ;  /* 0x000000c000c07308 */ /* 0x000fe20000000800 */
[C---:B----4-:R-:W-:Y:S03]  /*16300*/  HMMA.16816.F32.BF16 R64, R4.reuse, R68, R64 ;  /* 0x000000440440723c */ /* 0x050fe60000041840 */
[----:B------:R-:W1:Y:S04]  /*16310*/  MUFU.EX2 R181, R181 ;  /* 0x000000b500b57308 */ /* 0x000e680000000800 */
[----:B------:R-:W-:Y:S01]  /*16320*/  MUFU.EX2 R183, R183 ;  /* 0x000000b700b77308 */ /* 0x000fe20000000800 */
[C---:B------:R-:W-:Y:S01]  /*16330*/  HMMA.16816.F32.BF16 R60, R4.reuse, R62, R84 ;  /* 0x0000003e043c723c */ /* 0x040fe20000041854 */
[----:B------:R-:W3:Y:S02]  /*16340*/  LDSM.16.MT88.4 R84, [R170+0x10000] ;  /* 0x01000000aa54783b */ /* 0x000ee40000004200 */
[----:B------:R-:W-:Y:S04]  /*16350*/  MUFU.EX2 R191, R191 ;  /* 0x000000bf00bf7308 */ /* 0x000fe80000000800 */
[----:B------:R-:W4:Y:S01]  /*16360*/  MUFU.EX2 R204, R204 ;  /* 0x000000cc00cc7308 */ /* 0x000f220000000800 */
[C---:B------:R-:W-:Y:S01]  /*16370*/  HMMA.16816.F32.BF16 R68, R4.reuse, R70, R92 ;  /* 0x000000460444723c */ /* 0x040fe2000004185c */
[----:B------:R-:W2:Y:S02]  /*16380*/  LDSM.16.MT88.4 R92, [R167+0x4000] ;  /* 0x00400000a75c783b */ /* 0x000ea40000004200 */
[----:B------:R-:W-:Y:S04]  /*16390*/  MUFU.EX2 R193, R193 ;  /* 0x000000c100c17308 */ /* 0x000fe80000000800 */
[----:B------:R-:W4:Y:S01]  /*163a0*/  MUFU.EX2 R206, R206 ;  /* 0x000000ce00ce7308 */ /* 0x000f220000000800 */
[C---:B-----5:R-:W-:Y:S03]  /*163b0*/  HMMA.16816.F32.BF16 R72, R4.reuse, R76, R72 ;  /* 0x0000004c0448723c */ /* 0x060fe60000041848 */
[----:B------:R-:W-:Y:S04]  /*163c0*/  MUFU.EX2 R208, R208 ;  /* 0x000000d000d07308 */ /* 0x000fe80000000800 */
[----:B------:R-:W5:Y:S01]  /*163d0*/  MUFU.EX2 R171, R171 ;  /* 0x000000ab00ab7308 */ /* 0x000f620000000800 */
[C---:B------:R-:W-:Y:S01]  /*163e0*/  HMMA.16816.F32.BF16 R76, R4.reuse, R78, R100 ;  /* 0x0000004e044c723c */ /* 0x040fe20000041864 */
[----:B------:R-:W1:Y:S02]  /*163f0*/  LDSM.16.MT88.4 R100, [R166+0x4000] ;  /* 0x00400000a664783b */ /* 0x000e640000004200 */
[----:B------:R-:W-:Y:S04]  /*16400*/  MUFU.EX2 R174, R174 ;  /* 0x000000ae00ae7308 */ /* 0x000fe80000000800 */
[----:B------:R-:W-:Y:S04]  /*16410*/  MUFU.EX2 R203, R203 ;  /* 0x000000cb00cb7308 */ /* 0x000fe80000000800 */
[----:B------:R-:W-:Y:S01]  /*16420*/  MUFU.EX2 R205, R205 ;  /* 0x000000cd00cd7308 */ /* 0x000fe20000000800 */
[C---:B---3--:R-:W-:Y:S08]  /*16430*/  HMMA.16816.F32.BF16 R80, R4.reuse, R84, R80 ;  /* 0x000000540450723c */ /* 0x048ff00000041850 */
[C---:B--2---:R-:W-:Y:S08]  /*16440*/  HMMA.16816.F32.BF16 R88, R4.reuse, R92, R88 ;  /* 0x0000005c0458723c */ /* 0x044ff00000041858 */
[C---:B------:R-:W-:Y:S01]  /*16450*/  HMMA.16816.F32.BF16 R84, R4.reuse, R86, R108 ;  /* 0x000000560454723c */ /* 0x040fe2000004186c */
[----:B------:R-:W2:Y:S07]  /*16460*/  LDSM.16.MT88.4 R108, [R190+0xc800] ;  /* 0x00c80000be6c783b */ /* 0x000eae0000004200 */
[C---:B------:R-:W-:Y:S01]  /*16470*/  HMMA.16816.F32.BF16 R92, R4.reuse, R94, R116 ;  /* 0x0000005e045c723c */ /* 0x040fe20000041874 */
[----:B------:R-:W-:Y:S07]  /*16480*/  LDSM.16.MT88.4 R116, [R166+0x2800] ;  /* 0x00280000a674783b */ /* 0x000fee0000004200 */
[----:B-1----:R-:W-:Y:S01]  /*16490*/  HMMA.16816.F32.BF16 R96, R4, R100, R96 ;  /* 0x000000640460723c */ /* 0x002fe20000041860 */
[----:B------:R-:W-:Y:S01]  /*164a0*/  F2FP.BF16.F32.PACK_AB R100, R180, R175 ;  /* 0x000000afb464723e */ /* 0x000fe200000010ff */
[----:B------:R-:W-:Y:S01]  /*164b0*/  FADD.FTZ R175, R175, R2 ;  /* 0x00000002afaf7221 */ /* 0x000fe20000010000 */
[----:B------:R-:W-:Y:S01]  /*164c0*/  F2FP.BF16.F32.PACK_AB R101, R179, R182 ;  /* 0x000000b6b365723e */ /* 0x000fe200000010ff */
[----:B------:R-:W-:Y:S01]  /*164d0*/  FADD.FTZ R182, R182, R3 ;  /* 0x00000003b6b67221 */ /* 0x000fe20000010000 */
[----:B------:R-:W-:Y:S01]  /*164e0*/  MOV R3, R160 ;  /* 0x000000a000037202 */ /* 0x000fe20000000f00 */
[----:B------:R-:W-:-:S02]  /*164f0*/  FADD.FTZ R175, R180, R175 ;  /* 0x000000afb4af7221 */ /* 0x000fc40000010000 */
[----:B------:R-:W-:Y:S01]  /*16500*/  HMMA.16816.F32.BF16 R4, R4, R102, R120 ;  /* 0x000000660404723c */ /* 0x000fe20000041878 */
[----:B------:R-:W1:Y:S01]  /*16510*/  LDSM.16.MT88.4 R120, [R190+0xe800] ;  /* 0x00e80000be78783b */ /* 0x000e620000004200 */
        /* <DEDUP_REMOVED lines=9> */
[----:B------:R-:W3:Y:S07]  /*165b0*/  LDSM.16.MT88.4 R112, [R167+0x4800] ;  /* 0x00480000a770783b */ /* 0x000eee0000004200 */
[C---:B--2---:R-:W-:Y:S08]  /*165c0*/  HMMA.16816.F32.BF16 R8, R100.reuse, R108, R8 ;  /* 0x0000006c6408723c */ /* 0x044ff00000041808 */
[C---:B------:R-:W-:Y:S01]  /*165d0*/  HMMA.16816.F32.BF16 R12, R100.reuse, R110, R12 ;  /* 0x0000006e640c723c */ /* 0x040fe2000004180c */
[----:B------:R-:W-:Y:S07]  /*165e0*/  LDSM.16.MT88.4 R108, [R170+0x10800] ;  /* 0x01080000aa6c783b */ /* 0x000fee0000004200 */
[C---:B-1----:R-:W-:Y:S08]  /*165f0*/  HMMA.16816.F32.BF16 R40, R100.reuse, R120, R40 ;  /* 0x000000786428723c */ /* 0x042ff00000041828 */
[C---:B------:R-:W-:Y:S01]  /*16600*/  HMMA.16816.F32.BF16 R44, R100.reuse, R122, R44 ;  /* 0x0000007a642c723c */ /* 0x040fe2000004182c */
[----:B------:R-:W1:Y:S07]  /*16610*/  LDSM.16.MT88.4 R120, [R166+0x4800] ;  /* 0x00480000a678783b */ /* 0x000e6e0000004200 */
[C---:B------:R-:W-:Y:S08]  /*16620*/  HMMA.16816.F32.BF16 R64, R100.reuse, R116, R64 ;  /* 0x000000746440723c */ /* 0x040ff00000041840 */
[C---:B------:R-:W-:Y:S01]  /*16630*/  HMMA.16816.F32.BF16 R68, R100.reuse, R118, R68 ;  /* 0x000000766444723c */ /* 0x040fe20000041844 */
[----:B------:R-:W2:Y:S07]  /*16640*/  LDSM.16.MT88.4 R116, [R190+0xd000] ;  /* 0x00d00000be74783b */ /* 0x000eae0000004200 */
[C---:B------:R-:W-:Y:S08]  /*16650*/  HMMA.16816.F32.BF16 R72, R100.reuse, R104, R72 ;  /* 0x000000686448723c */ /* 0x040ff00000041848 */
[C---:B------:R-:W-:Y:S08]  /*16660*/  HMMA.16816.F32.BF16 R76, R100.reuse, R106, R76 ;  /* 0x0000006a644c723c */ /* 0x040ff0000004184c */
[C---:B---3--:R-:W-:Y:S08]  /*16670*/  HMMA.16816.F32.BF16 R88, R100.reuse, R112, R88 ;  /* 0x000000706458723c */ /* 0x048ff00000041858 */
[C---:B------:R-:W-:Y:S01]  /*16680*/  HMMA.16816.F32.BF16 R104, R100.reuse, R114, R92 ;  /* 0x000000726468723c */ /* 0x040fe2000004185c */
[----:B------:R-:W3:Y:S04]  /*16690*/  LDSM.16.MT88.4 R112, [R167+0x1000] ;  /* 0x00100000a770783b */ /* 0x000ee80000004200 */
[----:B------:R-:W-:Y:S03]  /*166a0*/  LDSM.16.MT88.4 R92, [R166+0x3000] ;  /* 0x00300000a65c783b */ /* 0x000fe60000004200 */
[C---:B------:R-:W-:Y:S08]  /*166b0*/  HMMA.16816.F32.BF16 R56, R100.reuse, R124, R56 ;  /* 0x0000007c6438723c */ /* 0x040ff00000041838 */
[C---:B------:R-:W-:Y:S08]  /*166c0*/  HMMA.16816.F32.BF16 R60, R100.reuse, R126, R60 ;  /* 0x0000007e643c723c */ /* 0x040ff0000004183c */
[C---:B------:R-:W-:Y:S08]  /*166d0*/  HMMA.16816.F32.BF16 R48, R100.reuse, R128, R48 ;  /* 0x000000806430723c */ /* 0x040ff00000041830 */
[C---:B------:R-:W-:Y:S01]  /*166e0*/  HMMA.16816.F32.BF16 R52, R100.reuse, R130, R52 ;  /* 0x000000826434723c */ /* 0x040fe20000041834 */
[----:B------:R-:W5:Y:S07]  /*166f0*/  LDSM.16.MT88.4 R128, [R170+0xd000] ;  /* 0x00d00000aa80783b */ /* 0x000f6e0000004200 */
[C---:B-1----:R-:W-:Y:S01]  /*16700*/  HMMA.16816.F32.BF16 R124, R100.reuse, R120, R96 ;  /* 0x00000078647c723c */ /* 0x042fe20000041860 */
[----:B------:R-:W-:Y:S07]  /*16710*/  LDSM.16.MT88.4 R96, [R167+0x3000] ;  /* 0x00300000a760783b */ /* 0x000fee0000004200 */
[C---:B------:R-:W-:Y:S01]  /*16720*/  HMMA.16816.F32.BF16 R120, R100.reuse, R122, R4 ;  /* 0x0000007a6478723c */ /* 0x040fe20000041804 */
[----:B------:R-:W1:Y:S07]  /*16730*/  LDSM.16.MT88.4 R4, [R190+0xf000] ;  /* 0x00f00000be04783b */ /* 0x000e6e0000004200 */
[C---:B------:R-:W-:Y:S08]  /*16740*/  HMMA.16816.F32.BF16 R24, R100.reuse, R140, R24 ;  /* 0x0000008c6418723c */ /* 0x040ff00000041818 */
[C---:B------:R-:W-:Y:S01]  /*16750*/  HMMA.16816.F32.BF16 R28, R100.reuse, R142, R28 ;  /* 0x0000008e641c723c */ /* 0x040fe2000004181c */
[----:B------:R-:W1:Y:S07]  /*16760*/  LDSM.16.MT88.4 R140, [R170+0x11000] ;  /* 0x01100000aa8c783b */ /* 0x000e6e0000004200 */
[C---:B------:R-:W-:Y:S08]  /*16770*/  HMMA.16816.F32.BF16 R32, R100.reuse, R136, R32 ;  /* 0x000000886420723c */ /* 0x040ff00000041820 */
[C---:B------:R-:W-:Y:S08]  /*16780*/  HMMA.16816.F32.BF16 R36, R100.reuse, R138, R36 ;  /* 0x0000008a6424723c */ /* 0x040ff00000041824 */
[----:B------:R-:W-:Y:S01]  /*16790*/  HMMA.16816.F32.BF16 R80, R100, R108, R80 ;  /* 0x0000006c6450723c */ /* 0x000fe20000041850 */
[----:B------:R-:W-:Y:S01]  /*167a0*/  F2FP.BF16.F32.PACK_AB R108, R181, R192 ;  /* 0x000000c0b56c723e */ /* 0x000fe200000010ff */
[----:B------:R-:W-:Y:S01]  /*167b0*/  FADD.FTZ R192, R192, R173 ;  /* 0x000000adc0c07221 */ /* 0x000fe20000010000 */
[----:B----4-:R-:W-:Y:S01]  /*167c0*/  F2FP.BF16.F32.PACK_AB R109, R204, R191 ;  /* 0x000000bfcc6d723e */ /* 0x010fe200000010ff */
[----:B------:R-:W-:-:S02]  /*167d0*/  FADD.FTZ R191, R191, R184 ;  /* 0x000000b8bfbf7221 */ /* 0x000fc40000010000 */
[----:B------:R-:W-:Y:S02]  /*167e0*/  FADD.FTZ R181, R181, R192 ;  /* 0x000000c0b5b57221 */ /* 0x000fe40000010000 */
[----:B------:R-:W-:Y:S01]  /*167f0*/  HMMA.16816.F32.BF16 R84, R100, R110, R84 ;  /* 0x0000006e6454723c */ /* 0x000fe20000041854 */
[----:B------:R-:W4:Y:S01]  /*16800*/  LDSM.16.MT88.4 R100, [R190+0x11000] ;  /* 0x01100000be64783b */ /* 0x000f220000004200 */
[----:B------:R-:W-:Y:S01]  /*16810*/  F2FP.BF16.F32.PACK_AB R110, R183, R202 ;  /* 0x000000cab76e723e */ /* 0x000fe200000010ff */
[----:B------:R-:W-:Y:S01]  /*16820*/  FADD.FTZ R204, R204, R191 ;  /* 0x000000bfcccc7221 */ /* 0x000fe20000010000 */
[----:B------:R-:W-:Y:S01]  /*16830*/  F2FP.BF16.F32.PACK_AB R111, R206, R193 ;  /* 0x000000c1ce6f723e */ /* 0x000fe200000010ff */
[----:B------:R-:W-:Y:S02]  /*16840*/  FADD.FTZ R202, R202, R181 ;  /* 0x000000b5caca7221 */ /* 0x000fe40000010000 */
[----:B------:R-:W-:Y:S02]  /*16850*/  FADD.FTZ R193, R193, R204 ;  /* 0x000000ccc1c17221 */ /* 0x000fe40000010000 */
[----:B------:R-:W-:-:S02]  /*16860*/  FADD.FTZ R183, R183, R202 ;  /* 0x000000cab7b77221 */ /* 0x000fc40000010000 */
[----:B--2---:R-:W-:Y:S01]  /*16870*/  HMMA.16816.F32.BF16 R8, R108, R116, R8 ;  /* 0x000000746c08723c */ /* 0x004fe20000041808 */
[----:B------:R-:W-:-:S07]  /*16880*/  FADD.FTZ R193, R206, R193 ;  /* 0x000000c1cec17221 */ /* 0x000fce0000010000 */
[C---:B------:R-:W-:Y:S08]  /*16890*/  HMMA.16816.F32.BF16 R12, R108.reuse, R118, R12 ;  /* 0x000000766c0c723c */ /* 0x040ff0000004180c */
[C---:B---3--:R-:W-:Y:S08]  /*168a0*/  HMMA.16816.F32.BF16 R116, R108.reuse, R112, R24 ;  /* 0x000000706c74723c */ /* 0x048ff00000041818 */
[C---:B------:R-:W-:Y:S01]  /*168b0*/  HMMA.16816.F32.BF16 R112, R108.reuse, R114, R28 ;  /* 0x000000726c70723c */ /* 0x040fe2000004181c */
[----:B------:R-:W2:Y:S07]  /*168c0*/  LDSM.16.MT88.4 R28, [R166+0x5000] ;  /* 0x00500000a61c783b */ /* 0x000eae0000004200 */
[C---:B-----5:R-:W-:Y:S08]  /*168d0*/  HMMA.16816.F32.BF16 R136, R108.reuse, R128, R16 ;  /* 0x000000806c88723c */ /* 0x060ff00000041810 */
[C---:B-1----:R-:W-:Y:S01]  /*168e0*/  HMMA.16816.F32.BF16 R16, R108.reuse, R4, R40 ;  /* 0x000000046c10723c */ /* 0x042fe20000041828 */
[--C-:B------:R-:W-:Y:S01]  /*168f0*/  FFMA.FTZ R41, R158, UR4, -R169.reuse ;  /* 0x000000049e297c23 */ /* 0x100fe200080108a9 */
[--C-:B------:R-:W-:Y:S01]  /*16900*/  FFMA.FTZ R40, R156, UR4, -R169.reuse ;  /* 0x000000049c287c23 */ /* 0x100fe200080108a9 */
[----:B------:R-:W-:Y:S01]  /*16910*/  FFMA.FTZ R169, R168, UR4, -R169 ;  /* 0x00000004a8a97c23 */ /* 0x000fe200080108a9 */
[----:B------:R-:W1:Y:S01]  /*16920*/  LDSM.16.MT88.4 R156, [R170+0x11800] ;  /* 0x01180000aa9c783b */ /* 0x000e620000004200 */
[----:B------:R-:W3:Y:S03]  /*16930*/  MUFU.EX2 R172, R41 ;  /* 0x0000002900ac7308 */ /* 0x000ee60000000800 */
[C---:B------:R-:W-:Y:S01]  /*16940*/  HMMA.16816.F32.BF16 R48, R108.reuse, R148, R48 ;  /* 0x000000946c30723c */ /* 0x040fe20000041830 */
[----:B------:R-:W-:Y:S04]  /*16950*/  MUFU.EX2 R168, R40 ;  /* 0x0000002800a87308 */ /* 0x000fe80000000800 */
[----:B------:R-:W5:Y:S03]  /*16960*/  MUFU.EX2 R169, R169 ;  /* 0x000000a900a97308 */ /* 0x000f660000000800 */
[C---:B------:R-:W-:Y:S08]  /*16970*/  HMMA.16816.F32.BF16 R52, R108.reuse, R150, R52 ;  /* 0x000000966c34723c */ /* 0x040ff00000041834 */
[C---:B------:R-:W-:Y:S08]  /*16980*/  HMMA.16816.F32.BF16 R56, R108.reuse, R96, R56 ;  /* 0x000000606c38723c */ /* 0x040ff00000041838 */
[C---:B------:R-:W-:Y:S08]  /*16990*/  HMMA.16816.F32.BF16 R60, R108.reuse, R98, R60 ;  /* 0x000000626c3c723c */ /* 0x040ff0000004183c */
[C---:B------:R-:W-:Y:S01]  /*169a0*/  HMMA.16816.F32.BF16 R148, R108.reuse, R142, R84 ;  /* 0x0000008e6c94723c */ /* 0x040fe20000041854 */
[----:B------:R-:W1:Y:S07]  /*169b0*/  LDSM.16.MT88.4 R84, [R167+0x3800] ;  /* 0x00380000a754783b */ /* 0x000e6e0000004200 */
[C---:B----4-:R-:W-:Y:S08]  /*169c0*/  HMMA.16816.F32.BF16 R96, R108.reuse, R100, R72 ;  /* 0x000000646c60723c */ /* 0x050ff00000041848 */
[C---:B------:R-:W-:Y:S08]  /*169d0*/  HMMA.16816.F32.BF16 R128, R108.reuse, R130, R20 ;  /* 0x000000826c80723c */ /* 0x040ff00000041814 */
[C---:B------:R-:W-:Y:S01]  /*169e0*/  HMMA.16816.F32.BF16 R24, R108.reuse, R92, R64 ;  /* 0x0000005c6c18723c */ /* 0x040fe20000041840 */
[----:B------:R-:W-:Y:S07]  /*169f0*/  LDSM.16.MT88.4 R64, [R166+0x1800] ;  /* 0x00180000a640783b */ /* 0x000fee0000004200 */
[C---:B------:R-:W-:Y:S01]  /*16a00*/  HMMA.16816.F32.BF16 R100, R108.reuse, R102, R76 ;  /* 0x000000666c64723c */ /* 0x040fe2000004184c */
[----:B------:R-:W4:Y:S07]  /*16a10*/  LDSM.16.MT88.4 R76, [R170+0xf800] ;  /* 0x00f80000aa4c783b */ /* 0x000f2e0000004200 */
[C---:B------:R-:W-:Y:S08]  /*16a20*/  HMMA.16816.F32.BF16 R32, R108.reuse, R152, R32 ;  /* 0x000000986c20723c */ /* 0x040ff00000041820 */
[C---:B------:R-:W-:Y:S01]  /*16a30*/  HMMA.16816.F32.BF16 R20, R108.reuse, R154, R36 ;  /* 0x0000009a6c14723c */ /* 0x040fe20000041824 */
[----:B------:R-:W4:Y:S04]  /*16a40*/  LDSM.16.MT88.4 R152, [R167+0x1800] ;  /* 0x00180000a798783b */ /* 0x000f280000004200 */
[----:B------:R-:W-:Y:S03]  /*16a50*/  LDSM.16.MT88.4 R36, [R167+0x5800] ;  /* 0x00580000a724783b */ /* 0x000fe60000004200 */
        /* <DEDUP_REMOVED lines=8> */
[----:B--2---:R-:W-:Y:S01]  /*16ae0*/  HMMA.16816.F32.BF16 R124, R108, R28, R124 ;  /* 0x0000001c6c7c723c */ /* 0x004fe2000004187c */
[----:B------:R-:W-:Y:S01]  /*16af0*/  F2FP.BF16.F32.PACK_AB R28, R171, R208 ;  /* 0x000000d0ab1c723e */ /* 0x000fe200000010ff */
[----:B------:R-:W-:Y:S01]  /*16b00*/  FADD.FTZ R208, R208, R183 ;  /* 0x000000b7d0d07221 */ /* 0x000fe20000010000 */
[----:B---3--:R-:W-:Y:S01]  /*16b10*/  F2FP.BF16.F32.PACK_AB R29, R205, R172 ;  /* 0x000000accd1d723e */ /* 0x008fe200000010ff */
[----:B------:R-:W-:-:S02]  /*16b20*/  FADD.FTZ R172, R172, R193 ;  /* 0x000000c1acac7221 */ /* 0x000fc40000010000 */
[----:B------:R-:W-:Y:S02]  /*16b30*/  FADD.FTZ R171, R171, R208 ;  /* 0x000000d0abab7221 */ /* 0x000fe40000010000 */
[----:B------:R-:W-:Y:S01]  /*16b40*/  HMMA.16816.F32.BF16 R120, R108, R30, R120 ;  /* 0x0000001e6c78723c */ /* 0x000fe20000041878 */
[----:B------:R-:W-:Y:S01]  /*16b50*/  F2FP.BF16.F32.PACK_AB R30, R203, R174 ;  /* 0x000000aecb1e723e */ /* 0x000fe200000010ff */
[----:B------:R-:W-:Y:S01]  /*16b60*/  FADD.FTZ R205, R205, R172 ;  /* 0x000000accdcd7221 */ /* 0x000fe20000010000 */
[----:B-----5:R-:W-:Y:S01]  /*16b70*/  F2FP.BF16.F32.PACK_AB R31, R169, R168 ;  /* 0x000000a8a91f723e */ /* 0x020fe200000010ff */
[----:B------:R-:W-:Y:S02]  /*16b80*/  FADD.FTZ R174, R174, R171 ;  /* 0x000000abaeae7221 */ /* 0x000fe40000010000 */
[----:B------:R-:W-:Y:S01]  /*16b90*/  FADD.FTZ R168, R168, R205 ;  /* 0x000000cda8a87221 */ /* 0x000fe20000010000 */
[----:B------:R-:W-:Y:S01]  /*16ba0*/  IADD3 R205, PT, PT, R134, -0x3, RZ ;  /* 0xfffffffd86cd7810 */ /* 0x000fe20007ffe0ff */
[----:B------:R-:W-:-:S02]  /*16bb0*/  FADD.FTZ R211, R203, R174 ;  /* 0x000000aecbd37221 */ /* 0x000fc40000010000 */
[----:B-1----:R-:W-:Y:S01]  /*16bc0*/  HMMA.16816.F32.BF16 R104, R28, R156, R80 ;  /* 0x0000009c1c68723c */ /* 0x002fe20000041850 */
[----:B------:R-:W-:-:S07]  /*16bd0*/  FADD.FTZ R209, R169, R168 ;  /* 0x000000a8a9d17221 */ /* 0x000fce0000010000 */
[C---:B------:R-:W-:Y:S08]  /*16be0*/  HMMA.16816.F32.BF16 R80, R28.reuse, R84, R56 ;  /* 0x000000541c50723c */ /* 0x040ff00000041838 */
[C---:B------:R-:W-:Y:S08]  /*16bf0*/  HMMA.16816.F32.BF16 R84, R28.reuse, R86, R60 ;  /* 0x000000561c54723c */ /* 0x040ff0000004183c */
[C---:B----4-:R-:W-:Y:S08]  /*16c00*/  HMMA.16816.F32.BF16 R72, R28.reuse, R76, R48 ;  /* 0x0000004c1c48723c */ /* 0x050ff00000041830 */
        /* <DEDUP_REMOVED lines=24> */
.L_x_2102:
        /* <DEDUP_REMOVED lines=18> */
[----:B------:R-:W3:Y:S01]  /*16eb0*/  LDCU.64 UR8, c[0x0][0x3a0] ;  /* 0x00007400ff0877ac */ /* 0x000ee20008000a00 */
[----:B------:R-:W4:Y:S01]  /*16ec0*/  LDCU.64 UR10, c[0x0][0x3a8] ;  /* 0x00007500ff0a77ac */ /* 0x000f220008000a00 */
[----:B-1----:R-:W-:-:S12]  /*16ed0*/  ULEA UR5, UR5, UR12, 0x18 ;  /* 0x0000000c05057291 */ /* 0x002fd8000f8ec0ff */
.L_x_2112:
[----:B------:R-:W-:Y:S01]  /*16ee0*/  @!P1 IADD3 R9, P0, PT, RZ, -R204, RZ ;  /* 0x800000ccff099210 */ /* 0x000fe20007f1e0ff */
[----:B------:R-:W1:Y:S01]  /*16ef0*/  @!P1 LDC R4, c[0x0][0x3c0] ;  /* 0x0000f000ff049b82 */ /* 0x000e620000000800 */
[--C-:B------:R-:W-:Y:S01]  /*16f00*/  SHF.R.U32.HI R185, RZ, 0x1, R187.reuse ;  /* 0x00000001ffb97819 */ /* 0x100fe200000116bb */
[----:B------:R-:W-:Y:S04]  /*16f10*/  DEPBAR.LE SB0, 0x0 ;  /* 0x000080000000791a */ /* 0x000fe80000000000 */
[----:B------:R-:W-:Y:S02]  /*16f20*/  LOP3.LUT R5, R185, 0x8, RZ, 0xc0, !PT ;  /* 0x00000008b9057812 */ /* 0x000fe400078ec0ff */
[----:B------:R-:W2:Y:S08]  /*16f30*/  LDC R7, c[0x0][0x3c4] ;  /* 0x0000f100ff077b82 */ /* 0x000eb00000000800 */
[----:B------:R-:W-:Y:S01]  /*16f40*/  BAR.SYNC.DEFER_BLOCKING 0x0 ;  /* 0x0000000000007b1d */ /* 0x000fe20000010000 */
[C---:B------:R-:W-:Y:S02]  /*16f50*/  IMAD.SHL.U32 R8, R187.reuse, 0x8, RZ ;  /* 0x00000008bb087824 */ /* 0x040fe400078e00ff */
[C---:B------:R-:W-:Y:S02]  /*16f60*/  IMAD.SHL.U32 R189, R187.reuse, 0x20, RZ ;  /* 0x00000020bbbd7824 */ /* 0x040fe400078e00ff */
[----:B------:R-:W-:Y:S01]  /*16f70*/  IMAD.SHL.U32 R3, R187, 0x40, RZ ;  /* 0x00000040bb037824 */ /* 0x000fe200078e00ff */
[C---:B------:R-:W-:Y:S01]  /*16f80*/  LOP3.LUT R2, R8.reuse, 0x1f8, RZ, 0xc0, !PT ;  /* 0x000001f808027812 */ /* 0x040fe200078ec0ff */
[----:B------:R-:W-:Y:S01]  /*16f90*/  IMAD.MOV.U32 R6, RZ, RZ, R196 ;  /* 0x000000ffff067224 */ /* 0x000fe200078e00c4 */
[----:B------:R-:W-:Y:S02]  /*16fa0*/  LOP3.LUT R189, R189, 0x7c00, RZ, 0xc0, !PT ;  /* 0x00007c00bdbd7812 */ /* 0x000fe400078ec0ff */
        /* <DEDUP_REMOVED lines=16> */
[----:B------:R-:W-:Y:S02]  /*170b0*/  IABS R11, R10 ;  /* 0x0000000a000b7213 */ /* 0x000fe40000000000 */
[-C--:B-1----:R-:W-:Y:S02]  /*170c0*/  IABS R4, R9.reuse ;  /* 0x0000000900047213 */ /* 0x082fe40000000000 */
[----:B------:R-:W-:Y:S02]  /*170d0*/  LOP3.LUT R10, R10, R9, RZ, 0x3c, !PT ;  /* 0x000000090a0a7212 */ /* 0x000fe400078e3cff */
[----:B------:R-:W1:Y:S02]  /*170e0*/  I2F.RP R13, R4 ;  /* 0x00000004000d7306 */ /* 0x000e640000209400 */
[----:B------:R-:W-:Y:S08]  /*170f0*/  ISETP.GE.AND P0, PT, R10, RZ, PT ;  /* 0x000000ff0a00720c */ /* 0x000ff00003f06270 */
        /* <DEDUP_REMOVED lines=22> */
[-C--:B------:R-:W-:Y:S04]  /*17260*/  LOP3.LUT R4, R206, R9.reuse, RZ, 0x3c, !PT ;  /* 0x00000009ce047212 */ /* 0x080fe800078e3cff */
[----:B------:R-:W-:Y:S02]  /*17270*/  ISETP.GE.AND P3, PT, R4, RZ, PT ;  /* 0x000000ff0400720c */ /* 0x000fe40003f66270 */
[----:B------:R-:W-:Y:S03]  /*17280*/  LOP3.LUT R4, RZ, R9, RZ, 0x33, !PT ;  /* 0x00000009ff047212 */ /* 0x000fe600078e33ff */
[----:B------:R-:W-:Y:S02]  /*17290*/  @P5 IADD3 R14, PT, PT, R14, 0x1, RZ ;  /* 0x000000010e0e5810 */ /* 0x000fe40007ffe0ff */
[----:B------:R-:W-:Y:S03]  /*172a0*/  @P6 VIADD R15, R15, 0x1 ;  /* 0x000000010f0f6836 */ /* 0x000fe60000000000 */
[----:B------:R-:W-:Y:S03]  /*172b0*/  @!P0 IMAD.MOV R14, RZ, RZ, -R14 ;  /* 0x000000ffff0e8224 */ /* 0x000fe600078e0a0e */
[----:B------:R-:W-:Y:S02]  /*172c0*/  @!P3 IADD3 R15, PT, PT, -R15, RZ, RZ ;  /* 0x000000ff0f0fb210 */ /* 0x000fe40007ffe1ff */
[C---:B------:R-:W-:Y:S02]  /*172d0*/  SEL R13, R4.reuse, R14, !P2 ;  /* 0x0000000e040d7207 */ /* 0x040fe40005000000 */
[----:B------:R-:W-:Y:S02]  /*172e0*/  SEL R15, R4, R15, !P2 ;  /* 0x0000000f040f7207 */ /* 0x000fe40005000000 */
[-C--:B------:R-:W-:Y:S01]  /*172f0*/  LEA R18, P2, R13, R200.reuse, 0x2 ;  /* 0x000000c80d127211 */ /* 0x080fe200078410ff */
[----:B------:R-:W1:Y:S01]  /*17300*/  LDC.64 R4, c[0x0][0x3c0] ;  /* 0x0000f000ff047b82 */ /* 0x000e620000000a00 */
        /* <DEDUP_REMOVED lines=13> */
[----:B----4-:R-:W-:Y:S01]  /*173e0*/  IMAD.WIDE.U32 R14, R11, UR10, R14 ;  /* 0x0000000a0b0e7c25 */ /* 0x010fe2000f8e000e */
[----:B------:R-:W-:Y:S02]  /*173f0*/  SHF.R.S32.HI R5, RZ, 0x1f, R11 ;  /* 0x0000001fff057819 */ /* 0x000fe4000001140b */
[C---:B------:R-:W-:Y:S03]  /*17400*/  LEA R196, P0, R14.reuse, R6, 0x1 ;  /* 0x000000060ec47211 */ /* 0x040fe600078008ff */
[----:B------:R-:W-:Y:S04]  /*17410*/  IMAD R10, R5, UR10, RZ ;  /* 0x0000000a050a7c24 */ /* 0x000fe8000f8e02ff */
[----:B------:R-:W-:Y:S04]  /*17420*/  IMAD R10, R11, UR11, R10 ;  /* 0x0000000b0b0a7c24 */ /* 0x000fe8000f8e020a */
[----:B------:R-:W-:Y:S05]  /*17430*/  IMAD.IADD R197, R15, 0x1, R10 ;  /* 0x000000010fc57824 */ /* 0x000fea00078e020a */
[----:B------:R-:W-:Y:S07]  /*17440*/  LEA.HI.X R197, R14, R8, R197, 0x1, P0 ;  /* 0x000000080ec57211 */ /* 0x000fee00000f0cc5 */
.L_x_2109:
        /* <DEDUP_REMOVED lines=8> */
[C---:B------:R-:W-:Y:S02]  /*174d0*/  IADD3 R6, P0, PT, R5.reuse, R196, RZ ;  /* 0x000000c405067210 */ /* 0x040fe40007f1e0ff */
[----:B------:R-:W-:Y:S01]  /*174e0*/  LOP3.LUT R2, R2, 0x8, R187, 0x78, !PT ;  /* 0x0000000802027812 */ /* 0x000fe200078e78bb */
[----:B------:R-:W-:Y:S01]  /*174f0*/  LDGSTS.E.BYPASS.LTC128B.128 [R207+0xe000], desc[UR6][R196.64+0x80] ;  /* 0x0e000080c4cf7fae */ /* 0x000fe2000b981a06 */
[C---:B------:R-:W-:Y:S01]  /*17500*/  IADD3 R12, P2, PT, R5.reuse, R6, RZ ;  /* 0x00000006050c7210 */ /* 0x040fe20007f5e0ff */
[----:B------:R-:W-:Y:S01]  /*17510*/  IMAD.X R7, R4, 0x1, R197, P0 ;  /* 0x0000000104077824 */ /* 0x000fe200000e06c5 */
[----:B------:R-:W-:Y:S01]  /*17520*/  LEA R176, R176, UR5, 0x1 ;  /* 0x00000005b0b07c11 */ /* 0x000fe2000f8e08ff */
[----:B------:R-:W-:Y:S01]  /*17530*/  LDGSTS.E.BYPASS.LTC128B.128 [R207+0x10000], desc[UR6][R196.64+0x100] ;  /* 0x10000100c4cf7fae */ /* 0x000fe2000b981a06 */
[----:B------:R-:W-:Y:S01]  /*17540*/  IMAD R193, R2, 0x2, R193 ;  /* 0x0000000202c17824 */ /* 0x000fe200078e02c1 */
[----:B------:R-:W-:Y:S01]  /*17550*/  IADD3 R2, P0, PT, R5, R12, RZ ;  /* 0x0000000c05027210 */ /* 0x000fe20007f1e0ff */
[C---:B------:R-:W-:Y:S01]  /*17560*/  IMAD.X R13, R4.reuse, 0x1, R7, P2 ;  /* 0x00000001040d7824 */ /* 0x040fe200010e0607 */
[----:B------:R-:W-:Y:S01]  /*17570*/  LDGSTS.E.BYPASS.LTC128B.128 [R207+0xc800], desc[UR6][R6.64] ;  /* 0x0c80000006cf7fae */ /* 0x000fe2000b981a06 */
[----:B------:R-:W-:Y:S01]  /*17580*/  VIADD R132, R193, UR5 ;  /* 0x00000005c1847c36 */ /* 0x000fe20008000000 */
[----:B------:R-:W-:Y:S01]  /*17590*/  ISETP.NE.AND P2, PT, R205, 0x1, PT ;  /* 0x00000001cd00780c */ /* 0x000fe20003f45270 */
[----:B------:R-:W-:Y:S01]  /*175a0*/  IMAD.X R3, R4, 0x1, R13, P0 ;  /* 0x0000000104037824 */ /* 0x000fe200000e060d */
[----:B------:R-:W-:Y:S01]  /*175b0*/  LDGSTS.E.BYPASS.LTC128B.128 [R207+0xe800], desc[UR6][R6.64+0x80] ;  /* 0x0e80008006cf7fae */ /* 0x000fe2000b981a06 */
[C---:B------:R-:W-:Y:S03]  /*175c0*/  LOP3.LUT P0, RZ, R187.reuse, 0x2, RZ, 0xc0, !PT ;  /* 0x00000002bbff7812 */ /* 0x040fe6000780c0ff */
[----:B------:R-:W-:Y:S01]  /*175d0*/  LDGSTS.E.BYPASS.LTC128B.128 [R207+0x10800], desc[UR6][R6.64+0x100] ;  /* 0x1080010006cf7fae */ /* 0x000fe2000b981a06 */
[----:B------:R-:W-:Y:S02]  /*175e0*/  SEL R191, R188, 0xffffffe0, !P0 ;  /* 0xffffffe0bcbf7807 */ /* 0x000fe40004000000 */
[----:B------:R-:W-:Y:S01]  /*175f0*/  LOP3.LUT P0, RZ, R187, 0x4, RZ, 0xc0, !PT ;  /* 0x00000004bbff7812 */ /* 0x000fe2000780c0ff */
[----:B------:R-:W-:Y:S02]  /*17600*/  LDGSTS.E.BYPASS.LTC128B.128 [R207+0xd000], desc[UR6][R12.64] ;  /* 0x0d0000000ccf7fae */ /* 0x000fe4000b981a06 */
[--C-:B------:R-:W-:Y:S02]  /*17610*/  IMAD.IADD R135, R191, 0x1, R176.reuse ;  /* 0x00000001bf877824 */ /* 0x100fe400078e02b0 */
[----:B------:R-:W-:Y:S01]  /*17620*/  LDGSTS.E.BYPASS.LTC128B.128 [R207+0xf000], desc[UR6][R12.64+0x80] ;  /* 0x0f0000800ccf7fae */ /* 0x000fe2000b981a06 */
[----:B------:R-:W-:Y:S03]  /*17630*/  IMAD.IADD R134, R132, 0x1, R191 ;  /* 0x0000000184867824 */ /* 0x000fe600078e02bf */
[----:B------:R-:W-:Y:S04]  /*17640*/  LDGSTS.E.BYPASS.LTC128B.128 [R207+0x11000], desc[UR6][R12.64+0x100] ;  /* 0x110001000ccf7fae */ /* 0x000fe8000b981a06 */
[----:B------:R-:W-:Y:S04]  /*17650*/  LDGSTS.E.BYPASS.LTC128B.128 [R207+0xd800], desc[UR6][R2.64] ;  /* 0x0d80000002cf7fae */ /* 0x000fe8000b981a06 */
[----:B------:R-:W-:Y:S04]  /*17660*/  LDGSTS.E.BYPASS.LTC128B.128 [R207+0xf800], desc[UR6][R2.64+0x80] ;  /* 0x0f80008002cf7fae */ /* 0x000fe8000b981a06 */
[----:B------:R1:W-:Y:S04]  /*17670*/  LDGSTS.E.BYPASS.LTC128B.128 [R207+0x11800], desc[UR6][R2.64+0x100] ;  /* 0x1180010002cf7fae */ /* 0x0003e8000b981a06 */
[----:B------:R-:W-:Y:S04]  /*17680*/  LDSM.16.M88.4 R32, [R176] ;  /* 0x00000000b020783b */ /* 0x000fe80000000200 */
[----:B------:R-:W2:Y:S04]  /*17690*/  LDSM.16.M88.4 R8, [R193+UR5+0x6000] ;  /* 0x00600005c108783b */ /* 0x000ea80008000200 */
[----:B------:R-:W5:Y:S04]  /*176a0*/  LDSM.16.M88.4 R16, [R193+UR5+0x6800] ;  /* 0x00680005c110783b */ /* 0x000f680008000200 */
[----:B------:R-:W3:Y:S04]  /*176b0*/  LDSM.16.M88.4 R24, [R193+UR5+0x7000] ;  /* 0x00700005c118783b */ /* 0x000ee80008000200 */
[----:B------:R-:W0:Y:S04]  /*176c0*/  LDGDEPBAR ;  /* 0x00000000000079af */ /* 0x000e280000000000 */
[----:B------:R-:W4:Y:S01]  /*176d0*/  LDSM.16.M88.4 R136, [R193+UR5+0x7800] ;  /* 0x00780005c188783b */ /* 0x000f220008000200 */
[----:B-1----:R-:W-:Y:S03]  /*176e0*/  IMAD.MOV.U32 R2, RZ, RZ, 0x40 ;  /* 0x00000040ff027424 */ /* 0x002fe600078e00ff */
[----:B------:R-:W-:Y:S04]  /*176f0*/  LDSM.16.M88.4 R140, [R135] ;  /* 0x00000000878c783b */ /* 0x000fe80000000200 */
[----:B------:R-:W1:Y:S01]  /*17700*/  LDSM.16.M88.4 R144, [R134+0x6000] ;  /* 0x006000008690783b */ /* 0x000e620000000200 */
[----:B------:R-:W-:Y:S03]  /*17710*/  SEL R3, R2, 0xffffffc0, !P0 ;  /* 0xffffffc002037807 */ /* 0x000fe60004000000 */
[----:B------:R-:W1:Y:S02]  /*17720*/  LDSM.16.M88.4 R148, [R134+0x6800] ;  /* 0x006800008694783b */ /* 0x000e640000000200 */
[----:B------:R-:W-:Y:S02]  /*17730*/  IMAD.IADD R192, R3, 0x1, R176 ;  /* 0x0000000103c07824 */ /* 0x000fe400078e02b0 */
[----:B------:R-:W1:Y:S01]  /*17740*/  LDSM.16.M88.4 R152, [R134+0x7000] ;  /* 0x007000008698783b */ /* 0x000e620000000200 */
[----:B------:R-:W-:Y:S02]  /*17750*/  IMAD.IADD R132, R132, 0x1, R3 ;  /* 0x0000000184847824 */ /* 0x000fe400078e0203 */
[C---:B------:R-:W-:Y:S01]  /*17760*/  IMAD.IADD R3, R191.reuse, 0x1, R192 ;  /* 0x00000001bf037824 */ /* 0x040fe200078e02c0 */
[----:B------:R-:W-:Y:S01]  /*17770*/  LDSM.16.M88.4 R172, [R134+0x8000] ;  /* 0x0080000086ac783b */ /* 0x000fe20000000200 */
[----:B------:R-:W-:Y:S01]  /*17780*/  IMAD.IADD R2, R191, 0x1, R132 ;  /* 0x00000001bf027824 */ /* 0x000fe200078e0284 */
[C---:B--2---:R-:W-:Y:S02]  /*17790*/  HMMA.16816.F32.BF16 R4, R32.reuse, R8, RZ ;  /* 0x000000082004723c */ /* 0x044fe400000418ff */
[----:B------:R-:W-:Y:S04]  /*177a0*/  LDSM.16.M88.4 R156, [R132+0x6000] ;  /* 0x00600000849c783b */ /* 0x000fe80000000200 */
[----:B------:R-:W-:Y:S02]  /*177b0*/  LDSM.16.M88.4 R160, [R132+0x6800] ;  /* 0x0068000084a0783b */ /* 0x000fe40000000200 */
[C---:B------:R-:W-:Y:S02]  /*177c0*/  HMMA.16816.F32.BF16 R8, R32.reuse, R10, RZ ;  /* 0x0000000a2008723c */ /* 0x040fe400000418ff */
[----:B------:R-:W-:Y:S04]  /*177d0*/  LDSM.16.M88.4 R164, [R3] ;  /* 0x0000000003a4783b */ /* 0x000fe80000000200 */
[----:B------:R-:W-:Y:S02]  /*177e0*/  LDSM.16.M88.4 R168, [R2+0x6000] ;  /* 0x0060000002a8783b */ /* 0x000fe40000000200 */
[C---:B-----5:R-:W-:Y:S02]  /*177f0*/  HMMA.16816.F32.BF16 R12, R32.reuse, R16, RZ ;  /* 0x00000010200c723c */ /* 0x060fe400000418ff */
[----:B------:R-:W-:Y:S06]  /*17800*/  LDSM.16.M88.4 R180, [R193+UR5+0xa000] ;  /* 0x00a00005c1b4783b */ /* 0x000fec0008000200 */
[C---:B------:R-:W-:Y:S08]  /*17810*/  HMMA.16816.F32.BF16 R16, R32.reuse, R18, RZ ;  /* 0x000000122010723c */ /* 0x040ff000000418ff */
[C---:B---3--:R-:W-:Y:S08]  /*17820*/  HMMA.16816.F32.BF16 R20, R32.reuse, R24, RZ ;  /* 0x000000182014723c */ /* 0x048ff000000418ff */
[C---:B------:R-:W-:Y:S08]  /*17830*/  HMMA.16816.F32.BF16 R24, R32.reuse, R26, RZ ;  /* 0x0000001a2018723c */ /* 0x040ff000000418ff */
[C---:B----4-:R-:W-:Y:S08]  /*17840*/  HMMA.16816.F32.BF16 R28, R32.reuse, R136, RZ ;  /* 0x00000088201c723c */ /* 0x050ff000000418ff */
[----:B------:R-:W-:Y:S01]  /*17850*/  HMMA.16816.F32.BF16 R32, R32, R138, RZ ;  /* 0x0000008a2020723c */ /* 0x000fe200000418ff */
[----:B------:R-:W2:Y:S07]  /*17860*/  LDSM.16.M88.4 R136, [R134+0x7800] ;  /* 0x007800008688783b */ /* 0x000eae0000000200 */
[C---:B-1----:R-:W-:Y:S08]  /*17870*/  HMMA.16816.F32.BF16 R4, R140.reuse, R144, R4 ;  /* 0x000000908c04723c */ /* 0x042ff00000041804 */
[C---:B------:R-:W-:Y:S01]  /*17880*/  HMMA.16816.F32.BF16 R8, R140.reuse, R146, R8 ;  /* 0x000000928c08723c */ /* 0x040fe20000041808 */
[----:B------:R-:W1:Y:S07]  /*17890*/  LDSM.16.M88.4 R144, [R192] ;  /* 0x00000000c090783b */ /* 0x000e6e0000000200 */
[C---:B------:R-:W-:Y:S08]  /*178a0*/  HMMA.16816.F32.BF16 R12, R140.reuse, R148, R12 ;  /* 0x000000948c0c723c */ /* 0x040ff0000004180c */
[C---:B------:R-:W-:Y:S01]  /*178b0*/  HMMA.16816.F32.BF16 R16, R140.reuse, R150, R16 ;  /* 0x000000968c10723c */ /* 0x040fe20000041810 */
[----:B------:R-:W3:Y:S07]  /*178c0*/  LDSM.16.M88.4 R148, [R132+0x7000] ;  /* 0x007000008494783b */ /* 0x000eee0000000200 */
[C---:B------:R-:W-:Y:S08]  /*178d0*/  HMMA.16816.F32.BF16 R20, R140.reuse, R152, R20 ;  /* 0x000000988c14723c */ /* 0x040ff00000041814 */
[C---:B------:R-:W-:Y:S01]  /*178e0*/  HMMA.16816.F32.BF16 R24, R140.reuse, R154, R24 ;  /* 0x0000009a8c18723c */ /* 0x040fe20000041818 */
[----:B------:R-:W4:Y:S07]  /*178f0*/  LDSM.16.M88.4 R152, [R132+0x7800] ;  /* 0x007800008498783b */ /* 0x000f2e0000000200 */
[C---:B--2---:R-:W-:Y:S08]  /*17900*/  HMMA.16816.F32.BF16 R28, R140.reuse, R136, R28 ;  /* 0x000000888c1c723c */ /* 0x044ff0000004181c */
[----:B------:R-:W-:Y:S01]  /*17910*/  HMMA.16816.F32.BF16 R32, R140, R138, R32 ;  /* 0x0000008a8c20723c */ /* 0x000fe20000041820 */
[----:B------:R-:W2:Y:S04]  /*17920*/  LDSM.16.M88.4 R136, [R2+0x6800] ;  /* 0x006800000288783b */ /* 0x000ea80000000200 */
[----:B------:R-:W5:Y:S03]  /*17930*/  LDSM.16.M88.4 R140, [R2+0x7000] ;  /* 0x00700000028c783b */ /* 0x000f660000000200 */
[C---:B-1----:R-:W-:Y:S08]  /*17940*/  HMMA.16816.F32.BF16 R4, R144.reuse, R156, R4 ;  /* 0x0000009c9004723c */ /* 0x042ff00000041804 */
[C---:B------:R-:W-:Y:S01]  /*17950*/  HMMA.16816.F32.BF16 R8, R144.reuse, R158, R8 ;  /* 0x0000009e9008723c */ /* 0x040fe20000041808 */
[----:B------:R-:W-:Y:S07]  /*17960*/  LDSM.16.M88.4 R156, [R193+UR5+0x8800] ;  /* 0x00880005c19c783b */ /* 0x000fee0008000200 */
[C---:B------:R-:W-:Y:S08]  /*17970*/  HMMA.16816.F32.BF16 R12, R144.reuse, R160, R12 ;  /* 0x000000a0900c723c */ /* 0x040ff0000004180c */
[C---:B------:R-:W-:Y:S01]  /*17980*/  HMMA.16816.F32.BF16 R16, R144.reuse, R162, R16 ;  /* 0x000000a29010723c */ /* 0x040fe20000041810 */
[----:B------:R-:W-:Y:S07]  /*17990*/  LDSM.16.M88.4 R160, [R193+UR5+0x9000] ;  /* 0x00900005c1a0783b */ /* 0x000fee0008000200 */
[C---:B---3--:R-:W-:Y:S08]  /*179a0*/  HMMA.16816.F32.BF16 R20, R144.reuse, R148, R20 ;  /* 0x000000949014723c */ /* 0x048ff00000041814 */
[C---:B------:R-:W-:Y:S01]  /*179b0*/  HMMA.16816.F32.BF16 R24, R144.reuse, R150, R24 ;  /* 0x000000969018723c */ /* 0x040fe20000041818 */
[----:B------:R-:W-:Y:S04]  /*179c0*/  LDSM.16.M88.4 R148, [R176+0x2000] ;  /* 0x00200000b094783b */ /* 0x000fe80000000200 */
[----:B------:R-:W-:Y:S03]  /*179d0*/  LDSM.16.M88.4 R176, [R176+0x4000] ;  /* 0x00400000b0b0783b */ /* 0x000fe60000000200 */
[C---:B----4-:R-:W-:Y:S08]  /*179e0*/  HMMA.16816.F32.BF16 R28, R144.reuse, R152, R28 ;  /* 0x00000098901c723c */ /* 0x050ff0000004181c */
[----:B------:R-:W-:Y:S01]  /*179f0*/  HMMA.16816.F32.BF16 R32, R144, R154, R32 ;  /* 0x0000009a9020723c */ /* 0x000fe20000041820 */
[----:B------:R-:W1:Y:S04]  /*17a00*/  LDSM.16.M88.4 R144, [R2+0x7800] ;  /* 0x007800000290783b */ /* 0x000e680000000200 */
[----:B------:R-:W3:Y:S03]  /*17a10*/  LDSM.16.M88.4 R152, [R193+UR5+0x8000] ;  /* 0x00800005c198783b */ /* 0x000ee60008000200 */
[C---:B------:R-:W-:Y:S08]  /*17a20*/  HMMA.16816.F32.BF16 R4, R164.reuse, R168, R4 ;  /* 0x000000a8a404723c */ /* 0x040ff00000041804 */
[C---:B------:R-:W-:Y:S01]  /*17a30*/  HMMA.16816.F32.BF16 R8, R164.reuse, R170, R8 ;  /* 0x000000aaa408723c */ /* 0x040fe20000041808 */
[----:B------:R-:W-:Y:S07]  /*17a40*/  LDSM.16.M88.4 R168, [R135+0x2000] ;  /* 0x0020000087a8783b */ /* 0x000fee0000000200 */
[C---:B--2---:R-:W-:Y:S08]  /*17a50*/  HMMA.16816.F32.BF16 R12, R164.reuse, R136, R12 ;  /* 0x00000088a40c723c */ /* 0x044ff0000004180c */
[C---:B------:R-:W-:Y:S01]  /*17a60*/  HMMA.16816.F32.BF16 R16, R164.reuse, R138, R16 ;  /* 0x0000008aa410723c */ /* 0x040fe20000041810 */
[----:B------:R-:W2:Y:S07]  /*17a70*/  LDSM.16.M88.4 R136, [R193+UR5+0x9800] ;  /* 0x00980005c188783b */ /* 0x000eae0008000200 */
[C---:B-----5:R-:W-:Y:S08]  /*17a80*/  HMMA.16816.F32.BF16 R20, R164.reuse, R140, R20 ;  /* 0x0000008ca414723c */ /* 0x060ff00000041814 */
[C---:B------:R-:W-:Y:S01]  /*17a90*/  HMMA.16816.F32.BF16 R24, R164.reuse, R142, R24 ;  /* 0x0000008ea418723c */ /* 0x040fe20000041818 */
[----:B------:R-:W4:Y:S07]  /*17aa0*/  LDSM.16.M88.4 R140, [R134+0x8800] ;  /* 0x00880000868c783b */ /* 0x000f2e0000000200 */
        /* <DEDUP_REMOVED lines=20> */
[C---:B----4-:R-:W-:Y:S08]  /*17bf0*/  HMMA.16816.F32.BF16 R12, R168.reuse, R140, R12 ;  /* 0x0000008ca80c723c */ /* 0x050ff0000004180c */
[C---:B------:R-:W-:Y:S01]  /*17c00*/  HMMA.16816.F32.BF16 R16, R168.reuse, R142, R16 ;  /* 0x0000008ea810723c */ /* 0x040fe20000041810 */
[----:B------:R-:W4:Y:S07]  /*17c10*/  LDSM.16.M88.4 R140, [R132+0x8800] ;  /* 0x00880000848c783b */ /* 0x000f2e0000000200 */
[C---:B-1----:R-:W-:Y:S08]  /*17c20*/  HMMA.16816.F32.BF16 R20, R168.reuse, R144, R20 ;  /* 0x00000090a814723c */ /* 0x042ff00000041814 */
[C---:B------:R-:W-:Y:S01]  /*17c30*/  HMMA.16816.F32.BF16 R24, R168.reuse, R146, R24 ;  /* 0x00000092a818723c */ /* 0x040fe20000041818 */
[----:B------:R-:W1:Y:S07]  /*17c40*/  LDSM.16.M88.4 R144, [R3+0x2000] ;  /* 0x002000000390783b */ /* 0x000e6e0000000200 */
[C---:B--2---:R-:W-:Y:S08]  /*17c50*/  HMMA.16816.F32.BF16 R28, R168.reuse, R136, R28 ;  /* 0x00000088a81c723c */ /* 0x044ff0000004181c */
[----:B------:R-:W-:Y:S01]  /*17c60*/  HMMA.16816.F32.BF16 R32, R168, R138, R32 ;  /* 0x0000008aa820723c */ /* 0x000fe20000041820 */
[----:B------:R-:W2:Y:S04]  /*17c70*/  LDSM.16.M88.4 R136, [R2+0x8800] ;  /* 0x008800000288783b */ /* 0x000ea80000000200 */
[----:B------:R-:W5:Y:S03]  /*17c80*/  LDSM.16.M88.4 R168, [R2+0x9000] ;  /* 0x0090000002a8783b */ /* 0x000f660000000200 */
[C---:B---3--:R-:W-:Y:S08]  /*17c90*/  HMMA.16816.F32.BF16 R4, R148.reuse, R152, R4 ;  /* 0x000000989404723c */ /* 0x048ff00000041804 */
[C---:B------:R-:W-:Y:S01]  /*17ca0*/  HMMA.16816.F32.BF16 R8, R148.reuse, R154, R8 ;  /* 0x0000009a9408723c */ /* 0x040fe20000041808 */
[----:B------:R-:W-:Y:S07]  /*17cb0*/  LDSM.16.M88.4 R152, [R193+UR5+0xb800] ;  /* 0x00b80005c198783b */ /* 0x000fee0008000200 */
[C---:B----4-:R-:W-:Y:S08]  /*17cc0*/  HMMA.16816.F32.BF16 R12, R148.reuse, R140, R12 ;  /* 0x0000008c940c723c */ /* 0x050ff0000004180c */
[C---:B------:R-:W-:Y:S01]  /*17cd0*/  HMMA.16816.F32.BF16 R16, R148.reuse, R142, R16 ;  /* 0x0000008e9410723c */ /* 0x040fe20000041810 */
[----:B------:R-:W3:Y:S07]  /*17ce0*/  LDSM.16.M88.4 R140, [R193+UR5+0xa800] ;  /* 0x00a80005c18c783b */ /* 0x000eee0008000200 */
[C---:B------:R-:W-:Y:S08]  /*17cf0*/  HMMA.16816.F32.BF16 R20, R148.reuse, R156, R20 ;  /* 0x0000009c9414723c */ /* 0x040ff00000041814 */
[C---:B------:R-:W-:Y:S01]  /*17d00*/  HMMA.16816.F32.BF16 R24, R148.reuse, R158, R24 ;  /* 0x0000009e9418723c */ /* 0x040fe20000041818 */
[----:B------:R-:W-:Y:S07]  /*17d10*/  LDSM.16.M88.4 R156, [R134+0xa800] ;  /* 0x00a80000869c783b */ /* 0x000fee0000000200 */
[C---:B------:R-:W-:Y:S08]  /*17d20*/  HMMA.16816.F32.BF16 R28, R148.reuse, R160, R28 ;  /* 0x000000a0941c723c */ /* 0x040ff0000004181c */
[----:B------:R-:W-:Y:S01]  /*17d30*/  HMMA.16816.F32.BF16 R32, R148, R162, R32 ;  /* 0x000000a29420723c */ /* 0x000fe20000041820 */
[----:B------:R-:W4:Y:S04]  /*17d40*/  LDSM.16.M88.4 R148, [R193+UR5+0xb000] ;  /* 0x00b00005c194783b */ /* 0x000f280008000200 */
[----:B------:R-:W-:Y:S03]  /*17d50*/  LDSM.16.M88.4 R160, [R134+0xb000] ;  /* 0x00b0000086a0783b */ /* 0x000fe60000000200 */
[C---:B-1----:R-:W-:Y:S08]  /*17d60*/  HMMA.16816.F32.BF16 R4, R144.reuse, R164, R4 ;  /* 0x000000a49004723c */ /* 0x042ff00000041804 */
        /* <DEDUP_REMOVED lines=10> */
[----:B------:R-:W1:Y:S04]  /*17e10*/  LDSM.16.M88.4 R144, [R134+0xa000] ;  /* 0x00a000008690783b */ /* 0x000e680000000200 */
[----:B------:R-:W-:Y:S03]  /*17e20*/  LDSM.16.M88.4 R172, [R132+0xb000] ;  /* 0x00b0000084ac783b */ /* 0x000fe60000000200 */
        /* <DEDUP_REMOVED lines=8> */
[----:B------:R-:W2:Y:S07]  /*17eb0*/  LDSM.16.M88.4 R148, [R132+0xa000] ;  /* 0x00a000008494783b */ /* 0x000eae0000000200 */
[C---:B------:R-:W-:Y:S08]  /*17ec0*/  HMMA.16816.F32.BF16 R28, R176.reuse, R152, R28 ;  /* 0x00000098b01c723c */ /* 0x040ff0000004181c */
[----:B------:R-:W-:Y:S01]  /*17ed0*/  HMMA.16816.F32.BF16 R32, R176, R154, R32 ;  /* 0x0000009ab020723c */ /* 0x000fe20000041820 */
[----:B------:R-:W3:Y:S04]  /*17ee0*/  LDSM.16.M88.4 R152, [R132+0xb800] ;  /* 0x00b800008498783b */ /* 0x000ee80000000200 */
[----:B------:R-:W-:Y:S03]  /*17ef0*/  LDSM.16.M88.4 R176, [R2+0xb000] ;  /* 0x00b0000002b0783b */ /* 0x000fe60000000200 */
[C---:B-1----:R-:W-:Y:S08]  /*17f00*/  HMMA.16816.F32.BF16 R4, R136.reuse, R144, R4 ;  /* 0x000000908804723c */ /* 0x042ff00000041804 */
[C---:B------:R-:W-:Y:S01]  /*17f10*/  HMMA.16816.F32.BF16 R8, R136.reuse, R146, R8 ;  /* 0x000000928808723c */ /* 0x040fe20000041808 */
[----:B------:R-:W-:Y:S07]  /*17f20*/  LDSM.16.M88.4 R144, [R3+0x4000] ;  /* 0x004000000390783b */ /* 0x000fee0000000200 */
[C---:B------:R-:W-:Y:S08]  /*17f30*/  HMMA.16816.F32.BF16 R12, R136.reuse, R156, R12 ;  /* 0x0000009c880c723c */ /* 0x040ff0000004180c */
[C---:B------:R-:W-:Y:S01]  /*17f40*/  HMMA.16816.F32.BF16 R16, R136.reuse, R158, R16 ;  /* 0x0000009e8810723c */ /* 0x040fe20000041810 */
[----:B------:R-:W1:Y:S07]  /*17f50*/  LDSM.16.M88.4 R156, [R2+0xa000] ;  /* 0x00a00000029c783b */ /* 0x000e6e0000000200 */
[C---:B------:R-:W-:Y:S08]  /*17f60*/  HMMA.16816.F32.BF16 R20, R136.reuse, R160, R20 ;  /* 0x000000a08814723c */ /* 0x040ff00000041814 */
[C---:B------:R-:W-:Y:S01]  /*17f70*/  HMMA.16816.F32.BF16 R24, R136.reuse, R162, R24 ;  /* 0x000000a28818723c */ /* 0x040fe20000041818 */
[----:B------:R-:W4:Y:S01]  /*17f80*/  LDSM.16.M88.4 R160, [R2+0xa800] ;  /* 0x00a8000002a0783b */ /* 0x000f220000000200 */
[----:B------:R-:W-:Y:S04]  /*17f90*/  DEPBAR.LE SB0, 0x0 ;  /* 0x000080000000791a */ /* 0x000fe80000000000 */
[----:B------:R-:W-:Y:S02]  /*17fa0*/  BAR.SYNC.DEFER_BLOCKING 0x0 ;  /* 0x0000000000007b1d */ /* 0x000fe40000010000 */
[C---:B------:R-:W-:Y:S08]  /*17fb0*/  HMMA.16816.F32.BF16 R28, R136.reuse, R164, R28 ;  /* 0x000000a4881c723c */ /* 0x040ff0000004181c */
[----:B------:R-:W-:Y:S08]  /*17fc0*/  HMMA.16816.F32.BF16 R32, R136, R166, R32 ;  /* 0x000000a68820723c */ /* 0x000ff00000041820 */
[C---:B--2---:R-:W-:Y:S08]  /*17fd0*/  HMMA.16816.F32.BF16 R4, R140.reuse, R148, R4 ;  /* 0x000000948c04723c */ /* 0x044ff00000041804 */
[C---:B------:R-:W-:Y:S08]  /*17fe0*/  HMMA.16816.F32.BF16 R8, R140.reuse, R150, R8 ;  /* 0x000000968c08723c */ /* 0x040ff00000041808 */
[C---:B------:R-:W-:Y:S08]  /*17ff0*/  HMMA.16816.F32.BF16 R12, R140.reuse, R168, R12 ;  /* 0x000000a88c0c723c */ /* 0x040ff0000004180c */
[C---:B------:R-:W-:Y:S08]  /*18000*/  HMMA.16816.F32.BF16 R16, R140.reuse, R170, R16 ;  /* 0x000000aa8c10723c */ /* 0x040ff00000041810 */
[C---:B------:R-:W-:Y:S08]  /*18010*/  HMMA.16816.F32.BF16 R20, R140.reuse, R172, R20 ;  /* 0x000000ac8c14723c */ /* 0x040ff00000041814 */
[C---:B------:R-:W-:Y:S08]  /*18020*/  HMMA.16816.F32.BF16 R24, R140.reuse, R174, R24 ;  /* 0x000000ae8c18723c */ /* 0x040ff00000041818 */
[C---:B---3--:R-:W-:Y:S08]  /*18030*/  HMMA.16816.F32.BF16 R28, R140.reuse, R152, R28 ;  /* 0x000000988c1c723c */ /* 0x048ff0000004181c */
[----:B------:R-:W-:Y:S08]  /*18040*/  HMMA.16816.F32.BF16 R32, R140, R154, R32 ;  /* 0x0000009a8c20723c */ /* 0x000ff00000041820 */
[C---:B-1----:R-:W-:Y:S08]  /*18050*/  HMMA.16816.F32.BF16 R4, R144.reuse, R156, R4 ;  /* 0x0000009c9004723c */ /* 0x042ff00000041804 */
        /* <DEDUP_REMOVED lines=85> */
.L_x_2111:
[----:B------:R-:W-:Y:S01]  /*185b0*/  @!PT LDS RZ, [RZ] ;  /* 0x00000000fffff984 */ /* 0x000fe20000000800 */
[----:B------:R-:W-:Y:S01]  /*185c0*/  @!PT LDS RZ, [RZ] ;  /* 0x00000000fffff984 */ /* 0x000fe20000000800 */
[----:B------:R-:W-:Y:S01]  /*185d0*/  @!PT LDS RZ, [RZ] ;  /* 0x00000000fffff984 */ /* 0x000fe20000000800 */
[----:B------:R1:W-:Y:S01]  /*185e0*/  LDGSTS.E.BYPASS.LTC128B.128 [R207+0x6000], desc[UR6][R194.64] ;  /* 0x06000000c2cf7fae */ /* 0x0003e2000b981a06 */
[C---:B------:R-:W-:Y:S01]  /*185f0*/  IMAD.SHL.U32 R3, R2.reuse, 0x20, RZ ;  /* 0x0000002002037824 */ /* 0x040fe200078e00ff */
[----:B------:R-:W-:Y:S02]  /*18600*/  SHF.L.U64.HI R2, R2, 0x5, R135 ;  /* 0x0000000502027819 */ /* 0x000fe40000010287 */
[----:B------:R1:W-:Y:S02]  /*18610*/  LDGSTS.E.BYPASS.LTC128B.128 [R207+0x8000], desc[UR6][R194.64+0x80] ;  /* 0x08000080c2cf7fae */ /* 0x0003e4000b981a06 */
[C---:B------:R-:W-:Y:S02]  /*18620*/  IADD3 R134, P2, PT, R3.reuse, R194, RZ ;  /* 0x000000c203867210 */ /* 0x040fe40007f5e0ff */
[----:B------:R1:W-:Y:S02]  /*18630*/  LDGSTS.E.BYPASS.LTC128B.128 [R207+0xa000], desc[UR6][R194.64+0x100] ;  /* 0x0a000100c2cf7fae */ /* 0x0003e4000b981a06 */
[C---:B------:R-:W-:Y:S01]  /*18640*/  IADD3 R136, P3, PT, R3.reuse, R134, RZ ;  /* 0x0000008603887210 */ /* 0x040fe20007f7e0ff */
[C---:B------:R-:W-:Y:S03]  /*18650*/  IMAD.X R135, R2.reuse, 0x1, R195, P2 ;  /* 0x0000000102877824 */ /* 0x040fe600010e06c3 */
[----:B------:R-:W-:Y:S01]  /*18660*/  IADD3 R138, P2, PT, R3, R136, RZ ;  /* 0x00000088038a7210 */ /* 0x000fe20007f5e0ff */
        /* <DEDUP_REMOVED lines=12> */
.L_x_2110:
        /* <DEDUP_REMOVED lines=398> */
.L_x_2108:
[----:B------:R-:W1:Y:S01]  /*1a010*/  SHFL.BFLY PT, R0, R209, 0x2, 0x1f ;  /* 0x0c401f00d1007f89 */ /* 0x000e6200000e0000 */
[----:B------:R-:W2:Y:S01]  /*1a020*/  S2UR UR8, SR_CTAID.X ;  /* 0x00000000000879c3 */ /* 0x000ea20000002500 */
[----:B------:R-:W-:Y:S01]  /*1a030*/  LOP3.LUT R185, R185, 0x30, RZ, 0xc0, !PT ;  /* 0x00000030b9b97812 */ /* 0x000fe200078ec0ff */
[----:B------:R-:W-:Y:S01]  /*1a040*/  BSSY.RECONVERGENT B0, `(.L_x_2113) ;  /* 0x0000116000007945 */ /* 0x000fe20003800200 */
        /* <DEDUP_REMOVED lines=12> */
[----:B------:R-:W-:Y:S02]  /*1a110*/  LOP3.LUT P3, RZ, R2, 0x8, RZ, 0xc0, !PT ;  /* 0x0000000802ff7812 */ /* 0x000fe4000786c0ff */
[----:B------:R-:W-:Y:S01]  /*1a120*/  LOP3.LUT R0, R189, R0, RZ, 0xfc, !PT ;  /* 0x00000000bd007212 */ /* 0x000fe200078efcff */
[----:B-1----:R-:W-:Y:S01]  /*1a130*/  FADD.FTZ R4, R9, R4 ;  /* 0x0000000409047221 */ /* 0x002fe20000010000 */
[----:B------:R-:W-:Y:S02]  /*1a140*/  SEL R188, R188, 0xffffffe0, !P3 ;  /* 0xffffffe0bcbc7807 */ /* 0x000fe40005800000 */
[----:B------:R-:W-:Y:S01]  /*1a150*/  LEA R7, R0, UR5, 0x1 ;  /* 0x0000000500077c11 */ /* 0x000fe2000f8e08ff */
[----:B------:R-:W1:Y:S01]  /*1a160*/  MUFU.RCP R6, R4 ;  /* 0x0000000400067308 */ /* 0x000e620000001000 */
[----:B--2---:R-:W-:Y:S01]  /*1a170*/  FADD.FTZ R5, R10, R5 ;  /* 0x000000050a057221 */ /* 0x004fe20000010000 */
[----:B------:R-:W-:Y:S01]  /*1a180*/  FSETP.NE.FTZ.AND P1, PT, R4, RZ, PT ;  /* 0x000000ff0400720b */ /* 0x000fe20003f35000 */
[----:B------:R-:W2:Y:S01]  /*1a190*/  LDC.U8 R0, c[0x0][0x548] ;  /* 0x00015200ff007b82 */ /* 0x000ea20000000000 */
[----:B------:R-:W-:-:S02]  /*1a1a0*/  IADD3 R13, PT, PT, R7, 0x40, RZ ;  /* 0x00000040070d7810 */ /* 0x000fc40007ffe0ff */
[----:B------:R-:W-:Y:S02]  /*1a1b0*/  FSETP.NE.FTZ.AND P2, PT, R5, RZ, PT ;  /* 0x000000ff0500720b */ /* 0x000fe40003f55000 */
[----:B------:R-:W3:Y:S01]  /*1a1c0*/  MUFU.RCP R8, R5 ;  /* 0x0000000500087308 */ /* 0x000ee20000001000 */
[----:B------:R-:W-:Y:S02]  /*1a1d0*/  IADD3 R11, PT, PT, R7, R188, RZ ;  /* 0x000000bc070b7210 */ /* 0x000fe40007ffe0ff */
[----:B------:R-:W-:Y:S02]  /*1a1e0*/  ISETP.NE.AND P3, PT, R198, -0x1, PT ;  /* 0xffffffffc600780c */ /* 0x000fe40003f65270 */
[----:B------:R-:W-:Y:S02]  /*1a1f0*/  LOP3.LUT P5, RZ, R2, 0x3, RZ, 0xc0, !PT ;  /* 0x0000000302ff7812 */ /* 0x000fe400078ac0ff */
[----:B------:R-:W4:Y:S01]  /*1a200*/  @P1 LDC R16, c[0x0][0x458] ;  /* 0x00011600ff101b82 */ /* 0x000f220000000800 */
[----:B------:R-:W5:Y:S01]  /*1a210*/  @P1 MUFU.LG2 R4, R4 ;  /* 0x0000000400041308 */ /* 0x000f620000000c00 */
        /* <DEDUP_REMOVED lines=51> */
[----:B---3--:R-:W-:Y:S01]  /*1a550*/  FSEL R8, R8, 1, P2 ;  /* 0x3f80000008087808 */ /* 0x008fe20001000000 */
[----:B------:R-:W3:Y:S01]  /*1a560*/  @P2 MUFU.LG2 R5, R5 ;  /* 0x0000000500052308 */ /* 0x000ee20000000c00 */
[----:B------:R-:W-:Y:S01]  /*1a570*/  SEL R6, R6, 0xfffffff0, !P0 ;  /* 0xfffffff006067807 */ /* 0x000fe20004000000 */
[----:B-----5:R-:W-:Y:S01]  /*1a580*/  @P1 FMUL.FTZ R4, R4, 0.69314718246459960938 ;  /* 0x3f31721804041820 */ /* 0x020fe20000410000 */
        /* <DEDUP_REMOVED lines=112> */
[----:B---3--:R-:W-:Y:S01]  /*1ac90*/  @P2 FMUL.FTZ R5, R5, 0.69314718246459960938 ;  /* 0x3f31721805052820 */ /* 0x008fe20000410000 */
        /* <DEDUP_REMOVED lines=17> */
[----:B--2---:R-:W-:-:S03]  /*1adb0*/  ISETP.NE.AND P4, PT, R0, RZ, PT ;  /* 0x000000ff0000720c */ /* 0x004fc60003f85270 */
[----:B------:R-:W-:Y:S01]  /*1adc0*/  STS [R19+0x2000], R84 ;  /* 0x0020005413007388 */ /* 0x000fe20000000800 */
[----:B------:R-:W-:-:S03]  /*1add0*/  ISETP.NE.OR P0, PT, R198, -0x1, !P4 ;  /* 0xffffffffc600780c */ /* 0x000fc60006705670 */
[----:B------:R-:W-:Y:S04]  /*1ade0*/  STS [R19+0x2400], R86 ;  /* 0x0024005613007388 */ /* 0x000fe80000000800 */
[----:B------:R-:W-:Y:S02]  /*1adf0*/  STS [R17+0x2000], R88 ;  /* 0x0020005811007388 */ /* 0x000fe40000000800 */
[----:B------:R-:W2:Y:S02]  /*1ae00*/  @!P4 LDC R0, c[0x0][0x3e0] ;  /* 0x0000f800ff00cb82 */ /* 0x000ea40000000800 */
[----:B------:R-:W-:Y:S04]  /*1ae10*/  STS [R17+0x2400], R90 ;  /* 0x0024005a11007388 */ /* 0x000fe80000000800 */
[----:B------:R-:W-:Y:S02]  /*1ae20*/  STS [R23+0x2000], R92 ;  /* 0x0020005c17007388 */ /* 0x000fe40000000800 */
[----:B------:R-:W3:Y:S02]  /*1ae30*/  @P4 LDC R18, c[0x0][0x454] ;  /* 0x00011500ff124b82 */ /* 0x000ee40000000800 */
        /* <DEDUP_REMOVED lines=14> */
[----:B----4-:R-:W4:Y:S03]  /*1af20*/  LDC.64 R10, c[0x0][0x408] ;  /* 0x00010200ff0a7b82 */ /* 0x010f260000000a00 */
[----:B------:R-:W-:Y:S04]  /*1af30*/  STS [R17+0x4000], R124 ;  /* 0x0040007c11007388 */ /* 0x000fe80000000800 */
[----:B------:R2:W-:Y:S04]  /*1af40*/  STS [R17+0x4400], R126 ;  /* 0x0044007e11007388 */ /* 0x0005e80000000800 */
[----:B------:R-:W-:Y:S04]  /*1af50*/  STS [R23+0x4000], R120 ;  /* 0x0040007817007388 */ /* 0x000fe80000000800 */
[----:B------:R5:W-:Y:S01]  /*1af60*/  STS [R23+0x4400], R122 ;  /* 0x0044007a17007388 */ /* 0x000be20000000800 */
[----:B------:R-:W-:Y:S08]  /*1af70*/  BAR.SYNC.DEFER_BLOCKING 0x0 ;  /* 0x0000000000007b1d */ /* 0x000ff00000010000 */
[----:B-1----:R-:W1:Y:S01]  /*1af80*/  @P2 LDC R19, c[0x0][0x458] ;  /* 0x00011600ff132b82 */ /* 0x002e620000000800 */
[----:B------:R-:W3:Y:S01]  /*1af90*/  S2R R6, SR_CTAID.Y ;  /* 0x0000000000067919 */ /* 0x000ee20000002600 */
[----:B------:R-:W4:Y:S06]  /*1afa0*/  S2R R7, SR_CTAID.Z ;  /* 0x0000000000077919 */ /* 0x000f2c0000002700 */
[----:B--2---:R-:W2:Y:S01]  /*1afb0*/  LDC R17, c[0x0][0x434] ;  /* 0x00010d00ff117b82 */ /* 0x004ea20000000800 */
[----:B-----5:R-:W-:Y:S01]  /*1afc0*/  @P3 IMAD.WIDE.U32 R22, R198, R8, RZ ;  /* 0x00000008c6163225 */ /* 0x020fe200078e00ff */
[----:B------:R-:W-:-:S03]  /*1afd0*/  MOV R8, 0x7f800000 ;  /* 0x7f80000000087802 */ /* 0x000fc60000000f00 */
[----:B------:R-:W-:Y:S01]  /*1afe0*/  @P1 FFMA.FTZ R8, R3, R16, R4 ;  /* 0x0000001003081223 */ /* 0x000fe20000010004 */
[----:B------:R1:W2:Y:S04]  /*1aff0*/  LDS.128 R28, [R207+0x1800] ;  /* 0x00180000cf1c7984 */ /* 0x0002a80000000c00 */
[----:B------:R1:W2:Y:S04]  /*1b000*/  LDS.128 R24, [R207+0x3800] ;  /* 0x00380000cf187984 */ /* 0x0002a80000000c00 */
[----:B------:R2:W2:Y:S01]  /*1b010*/  LDS.128 R12, [R207+0x5800] ;  /* 0x00580000cf0c7984 */ /* 0x0004a20000000c00 */
[----:B---3--:R-:W-:Y:S01]  /*1b020*/  @!P3 IMAD.WIDE.U32 R32, R6, R20, RZ ;  /* 0x000000140620b225 */ /* 0x008fe200078e00ff */
[----:B------:R-:W-:-:S03]  /*1b030*/  SHF.R.U32.HI R20, RZ, 0x2, R2 ;  /* 0x00000002ff147819 */ /* 0x000fc60000011602 */
[----:B------:R-:W-:Y:S01]  /*1b040*/  @!P3 IMAD R21, R6, R21, R33 ;  /* 0x000000150615b224 */ /* 0x000fe200078e0221 */
[----:B------:R-:W-:Y:S01]  /*1b050*/  LOP3.LUT R20, R185, 0x7, R20, 0xf8, !PT ;  /* 0x00000007b9147812 */ /* 0x000fe200078ef814 */
[----:B------:R-:W-:Y:S01]  /*1b060*/  @P3 IMAD R21, R198, R9, R23 ;  /* 0x00000009c6153224 */ /* 0x000fe200078e0217 */
[----:B------:R-:W-:Y:S01]  /*1b070*/  MOV R9, 0x7f800000 ;  /* 0x7f80000000097802 */ /* 0x000fe20000000f00 */
[----:B----4-:R-:W-:Y:S02]  /*1b080*/  @!P4 IMAD R0, R6, R0, R7 ;  /* 0x000000000600c224 */ /* 0x010fe400078e0207 */
[----:B-1----:R-:W-:Y:S01]  /*1b090*/  @P2 FFMA.FTZ R9, R132, R19, R5 ;  /* 0x0000001384092223 */ /* 0x002fe20000010005 */
[-C--:B--2---:R-:W-:Y:S02]  /*1b0a0*/  @!P0 IMAD R198, R6, R17.reuse, RZ ;  /* 0x0000001106c68224 */ /* 0x084fe400078e02ff */
[----:B------:R-:W-:Y:S02]  /*1b0b0*/  @!P4 IMAD R0, R0, R17, RZ ;  /* 0x000000110000c224 */ /* 0x000fe400078e02ff */
[----:B------:R-:W-:Y:S01]  /*1b0c0*/  @P4 IMAD R0, R7, R18, R198 ;  /* 0x0000001207004224 */ /* 0x000fe200078e02c6 */
[----:B------:R-:W-:Y:S06]  /*1b0d0*/  @P5 BRA `(.L_x_2114) ;  /* 0x0000000000305947 */ /* 0x000fec0003800000 */
        /* <DEDUP_REMOVED lines=12> */
.L_x_2114:
[----:B------:R-:W-:Y:S05]  /*1b1a0*/  BSYNC.RECONVERGENT B0 ;  /* 0x0000000000007941 */ /* 0x000fea0003800200 */
.L_x_2113:
[----:B------:R-:W2:Y:S01]  /*1b1b0*/  LDCU.64 UR4, c[0x0][0x410] ;  /* 0x00008200ff0477ac */ /* 0x000ea20008000a00 */
[----:B------:R-:W-:Y:S01]  /*1b1c0*/  IMAD.MOV.U32 R187, RZ, RZ, RZ ;  /* 0x000000ffffbb7224 */ /* 0x000fe200078e00ff */
[----:B------:R-:W-:Y:S01]  /*1b1d0*/  @P3 MOV R32, R22 ;  /* 0x0000001600203202 */ /* 0x000fe20000000f00 */
[----:B------:R-:W-:Y:S01]  /*1b1e0*/  VIADD R199, R199, -UR8 ;  /* 0x80000008c7c77c36 */ /* 0x000fe20008000000 */
[----:B------:R-:W-:Y:S01]  /*1b1f0*/  SHF.R.U32.HI R2, RZ, 0x3, R2 ;  /* 0x00000003ff027819 */ /* 0x000fe20000011602 */
[----:B-1----:R-:W-:Y:S01]  /*1b200*/  IMAD.WIDE.U32 R4, R10, UR8, R186 ;  /* 0x000000080a047c25 */ /* 0x002fe2000f8e00ba */
[----:B------:R1:W3:Y:S01]  /*1b210*/  LDS.128 R16, [R207+0x2000] ;  /* 0x00200000cf107984 */ /* 0x0002e20000000c00 */
[----:B------:R-:W-:Y:S01]  /*1b220*/  BSSY.RECONVERGENT B0, `(.L_x_2115) ;  /* 0x0000019000007945 */ /* 0x000fe20003800200 */
[----:B------:R-:W-:Y:S01]  /*1b230*/  IADD3 R3, PT, PT, R2, 0x30, RZ ;  /* 0x0000003002037810 */ /* 0x000fe20007ffe0ff */
[----:B------:R-:W-:Y:S01]  /*1b240*/  IMAD R0, R11, UR8, R5 ;  /* 0x000000080b007c24 */ /* 0x000fe2000f8e0205 */
[----:B------:R-:W-:Y:S01]  /*1b250*/  IADD3 R32, P0, PT, R32, R4, RZ ;  /* 0x0000000420207210 */ /* 0x000fe20007f1e0ff */
[C---:B------:R-:W-:Y:S01]  /*1b260*/  VIADD R4, R2.reuse, 0x20 ;  /* 0x0000002002047836 */ /* 0x040fe20000000000 */
[----:B------:R-:W-:-:S02]  /*1b270*/  IADD3 R5, PT, PT, R2, 0x10, RZ ;  /* 0x0000001002057810 */ /* 0x000fc40007ffe0ff */
[-C--:B------:R-:W-:Y:S01]  /*1b280*/  ISETP.GE.AND P1, PT, R3, R199.reuse, PT ;  /* 0x000000c70300720c */ /* 0x080fe20003f26270 */
[----:B------:R-:W-:Y:S01]  /*1b290*/  IMAD.X R33, R21, 0x1, R0, P0 ;  /* 0x0000000115217824 */ /* 0x000fe200000e0600 */
[-C--:B------:R-:W-:Y:S01]  /*1b2a0*/  ISETP.GE.AND P3, PT, R5, R199.reuse, PT ;  /* 0x000000c70500720c */ /* 0x080fe20003f66270 */
[----:B------:R1:W4:Y:S01]  /*1b2b0*/  LDS.128 R20, [R207] ;  /* 0x00000000cf147984 */ /* 0x0003220000000c00 */
[-C--:B------:R-:W-:Y:S01]  /*1b2c0*/  ISETP.GE.AND P2, PT, R4, R199.reuse, PT ;  /* 0x000000c70400720c */ /* 0x080fe20003f46270 */
[----:B--2---:R-:W-:Y:S01]  /*1b2d0*/  IMAD.WIDE.U32 R32, R7, UR4, R32 ;  /* 0x0000000407207c25 */ /* 0x004fe2000f8e0020 */
[----:B------:R-:W-:-:S03]  /*1b2e0*/  ISETP.GE.AND P0, PT, R2, R199, PT ;  /* 0x000000c70200720c */ /* 0x000fc60003f06270 */
[----:B------:R-:W-:Y:S02]  /*1b2f0*/  IMAD R35, R7, UR5, R33 ;  /* 0x0000000507237c24 */ /* 0x000fe4000f8e0221 */
[----:B------:R1:W2:Y:S08]  /*1b300*/  LDS.128 R4, [R207+0x4000] ;  /* 0x00400000cf047984 */ /* 0x0002b00000000c00 */
[----:B------:R-:W-:Y:S05]  /*1b310*/  @P0 BRA `(.L_x_2116) ;  /* 0x0000000000240947 */ /* 0x000fea0003800000 */
[----:B------:R-:W5:Y:S01]  /*1b320*/  LDCU.64 UR4, c[0x0][0x3f0] ;  /* 0x00007e00ff0477ac */ /* 0x000f620008000a00 */
[----:B------:R-:W-:-:S05]  /*1b330*/  MOV R34, R32 ;  /* 0x0000002000227202 */ /* 0x000fca0000000f00 */
[----:B------:R-:W-:-:S04]  /*1b340*/  IMAD.WIDE.U32 R8, R2, R10, R34 ;  /* 0x0000000a02087225 */ /* 0x000fc800078e0022 */
[----:B------:R-:W-:Y:S01]  /*1b350*/  IMAD R0, R2, R11, R9 ;  /* 0x0000000b02007224 */ /* 0x000fe200078e0209 */
[----:B-----5:R-:W-:-:S04]  /*1b360*/  LEA R36, P0, R8, UR4, 0x1 ;  /* 0x0000000408247c11 */ /* 0x020fc8000f8008ff */
[----:B------:R-:W-:-:S05]  /*1b370*/  LEA.HI.X R37, R8, UR5, R0, 0x1, P0 ;  /* 0x0000000508257c11 */ /* 0x000fca00080f0c00 */
[----:B----4-:R4:W-:Y:S04]  /*1b380*/  STG.E.128 desc[UR6][R36.64], R20 ;  /* 0x0000001424007986 */ /* 0x0109e8000c101d06 */
[----:B---3--:R4:W-:Y:S04]  /*1b390*/  STG.E.128 desc[UR6][R36.64+0x80], R16 ;  /* 0x0000801024007986 */ /* 0x0089e8000c101d06 */
[----:B--2---:R4:W-:Y:S02]  /*1b3a0*/  STG.E.128 desc[UR6][R36.64+0x100], R4 ;  /* 0x0001000424007986 */ /* 0x0049e4000c101d06 */
.L_x_2116:
[----:B------:R-:W-:Y:S05]  /*1b3b0*/  BSYNC.RECONVERGENT B0 ;  /* 0x0000000000007941 */ /* 0x000fea0003800200 */
.L_x_2115:
[----:B----4-:R4:W1:Y:S01]  /*1b3c0*/  LDS.128 R20, [R207+0x800] ;  /* 0x00080000cf147984 */ /* 0x0108620000000c00 */
[----:B------:R-:W-:Y:S03]  /*1b3d0*/  BSSY.RECONVERGENT B0, `(.L_x_2117) ;  /* 0x0000012000007945 */ /* 0x000fe60003800200 */
[----:B---3--:R4:W3:Y:S04]  /*1b3e0*/  LDS.128 R16, [R207+0x2800] ;  /* 0x00280000cf107984 */ /* 0x0088e80000000c00 */
        /* <DEDUP_REMOVED lines=14> */
[----:B---3--:R1:W-:Y:S04]  /*1b4d0*/  STG.E.128 desc[UR6][R36.64+0x80], R16 ;  /* 0x0000801024007986 */ /* 0x0083e8000c101d06 */
[----:B--2---:R1:W-:Y:S02]  /*1b4e0*/  STG.E.128 desc[UR6][R36.64+0x100], R4 ;  /* 0x0001000424007986 */ /* 0x0043e4000c101d06 */
.L_x_2118:
[----:B------:R-:W-:Y:S05]  /*1b4f0*/  BSYNC.RECONVERGENT B0 ;  /* 0x0000000000007941 */ /* 0x000fea0003800200 */
.L_x_2117:
[----:B-1-3--:R1:W3:Y:S01]  /*1b500*/  LDS.128 R16, [R207+0x1000] ;  /* 0x00100000cf107984 */ /* 0x00a2e20000000c00 */
[----:B------:R-:W-:Y:S03]  /*1b510*/  BSSY.RECONVERGENT B0, `(.L_x_2119) ;  /* 0x0000012000007945 */ /* 0x000fe60003800200 */
[----:B--2---:R1:W2:Y:S04]  /*1b520*/  LDS.128 R4, [R207+0x3000] ;  /* 0x00300000cf047984 */ /* 0x0042a80000000c00 */
        /* <DEDUP_REMOVED lines=13> */
[----:B---3--:R3:W-:Y:S04]  /*1b600*/  STG.E.128 desc[UR6][R36.64], R16 ;  /* 0x0000001024007986 */ /* 0x0087e8000c101d06 */
[----:B--2---:R3:W-:Y:S04]  /*1b610*/  STG.E.128 desc[UR6][R36.64+0x80], R4 ;  /* 0x0000800424007986 */ /* 0x0047e8000c101d06 */
[----:B-1----:R3:W-:Y:S02]  /*1b620*/  STG.E.128 desc[UR6][R36.64+0x100], R20 ;  /* 0x0001001424007986 */ /* 0x0027e4000c101d06 */
.L_x_2120:
[----:B------:R-:W-:Y:S05]  /*1b630*/  BSYNC.RECONVERGENT B0 ;  /* 0x0000000000007941 */ /* 0x000fea0003800200 */
.L_x_2119:
[----:B------:R-:W-:Y:S05]  /*1b640*/  @P1 EXIT ;  /* 0x000000000000194d */ /* 0x000fea0003800000 */
[----:B------:R-:W-:Y:S01]  /*1b650*/  IADD3 R3, P0, PT, R2, 0x30, RZ ;  /* 0x0000003002037810 */ /* 0x000fe20007f1e0ff */
[----:B------:R-:W5:Y:S01]  /*1b660*/  LDCU.64 UR4, c[0x0][0x3f0] ;  /* 0x00007e00ff0477ac */ /* 0x000f620008000a00 */
[----:B--23--:R-:W-:-:S03]  /*1b670*/  IMAD.MOV.U32 R4, RZ, RZ, R32 ;  /* 0x000000ffff047224 */ /* 0x00cfc600078e0020 */
        /* <DEDUP_REMOVED lines=12> */
.L_x_2121:
        /* <DEDUP_REMOVED lines=12> */
.L_x_3749:


//--------------------- .text._ZN5flash24flash_fwd_splitkv_kernelI23Flash_fwd_kernel_traitsILi192ELi64ELi64ELi4ELb0ELb0EN7cutlass10bfloat16_tE19Flash_kernel_traitsILi192ELi64ELi64ELi4ES3_EELb1ELb0ELb0ELb0ELb1ELb1ELb0ELb1EEEvNS_16Flash_fwd_paramsE --------------------------
	.section	.text._ZN5flash24flash_fwd_splitkv_kernelI23Flash_fwd_kernel_traitsILi192ELi64ELi64ELi4ELb0ELb0EN7cutlass10bfloat16_tE19Flash_kernel_traitsILi192ELi64ELi64ELi4ES3_EELb1ELb0ELb0ELb0ELb1ELb1ELb0ELb1EEEvNS_16Flash_fwd_paramsE,"ax",@progbits
	.align	128
        .global         _ZN5flash24flash_fwd_splitkv_kernelI23Flash_fwd_kernel_traitsILi192ELi64ELi64ELi4ELb0ELb0EN7cutlass10bfloat16_tE19Flash_kernel_traitsILi192ELi64ELi64ELi4ES3_EELb1ELb0ELb0ELb0ELb1ELb1ELb0ELb1EEEvNS_16Flash_fwd_paramsE
        .type           _ZN5flash24flash_fwd_splitkv_kernelI23Flash_fwd_kernel_traitsILi192ELi64ELi64ELi4ELb0ELb0EN7cutlass10bfloat16_tE19Flash_kernel_traitsILi192ELi64ELi64ELi4ES3_EELb1ELb0ELb0ELb0ELb1ELb1ELb0ELb1EEEvNS_16Flash_fwd_paramsE,@function
        .size           _ZN5flash24flash_fwd_splitkv_kernelI23Flash_fwd_kernel_traitsILi192ELi64ELi64ELi4ELb0ELb0EN7cutlass10bfloat16_tE19Flash_kernel_traitsILi192ELi64ELi64ELi4ES3_EELb1ELb0ELb0ELb0ELb1ELb1ELb0ELb1EEEvNS_16Flash_fwd_paramsE,(.L_x_3750 - _ZN5flash24flash_fwd_splitkv_kernelI23Flash_fwd_kernel_traitsILi192ELi64ELi64ELi4ELb0ELb0EN7cutlass10bfloat16_tE19Flash_kernel_traitsILi192ELi64ELi64ELi4ES3_EELb1ELb0ELb0ELb0ELb1ELb1ELb0ELb1EEEvNS_16Flash_fwd_paramsE)
        .other          _ZN5flash24flash_fwd_splitkv_kernelI23Flash_fwd_kernel_traitsILi192ELi64ELi64ELi4ELb0ELb0EN7cutlass10bfloat16_tE19Flash_kernel_traitsILi192ELi64ELi64ELi4ES3_EELb1ELb0ELb0ELb0ELb1ELb1ELb0ELb1EEEvNS_16Flash_fwd_paramsE,@"STO_CUDA_ENTRY STV_DEFAULT"
_ZN5flash24flash_fwd_splitkv_kernelI23Flash_fwd_kernel_traitsILi192ELi64ELi64ELi4ELb0ELb0EN7cutlass10bfloat16_tE19Flash_kernel_traitsILi192ELi64ELi64ELi4ES3_EELb1ELb0ELb0ELb0ELb1ELb1ELb0ELb1EEEvNS_16Flash_fwd_paramsE:
.text._ZN5flash24flash_fwd_splitkv_kernelI23Flash_fwd_kernel_traitsILi192ELi64ELi64ELi4ELb0ELb0EN7cutlass10bfloat16_tE19Flash_kernel_traitsILi192ELi64ELi64ELi4ES3_EELb1ELb0ELb0ELb0ELb1ELb1ELb0ELb1EEEvNS_16Flash_fwd_paramsE:
        /* <DEDUP_REMOVED lines=51> */
.L_x_2122:
        /* <DEDUP_REMOVED lines=71> */
.L_x_2125:
[----:B------:R-:W-:Y:S05]  /*07a0*/  BSYNC.RECONVERGENT B0 ;  /* 0x0000000000007941 */ /* 0x000fea0003800200 */
.L_x_2124:
        /* <DEDUP_REMOVED lines=16> */
.L_x_2127:
[----:B------:R-:W-:Y:S05]  /*08b0*/  BSYNC.RECONVERGENT B0 ;  /* 0x0000000000007941 */ /* 0x000fea0003800200 */
.L_x_2126:
        /* <DEDUP_REMOVED lines=16> */
.L_x_2129:
[----:B------:R-:W-:Y:S05]  /*09c0*/  BSYNC.RECONVERGENT B0 ;  /* 0x0000000000007941 */ /* 0x000fea0003800200 */
.L_x_2128:
        /* <DEDUP_REMOVED lines=15> */
.L_x_2131:
[----:B------:R-:W-:Y:S05]  /*0ac0*/  BSYNC.RECONVERGENT B0 ;  /* 0x0000000000007941 */ /* 0x000fea0003800200 */
.L_x_2130:
        /* <DEDUP_REMOVED lines=20> */
.L_x_2123:
        /* <DEDUP_REMOVED lines=10> */
.L_x_2132:
        /* <DEDUP_REMOVED lines=104> */
.L_x_2133:
        /* <DEDUP_REMOVED lines=15> */
.L_x_2135:
[----:B------:R-:W2:Y:S01]  /*1420*/  LDC.64 R4, c[0x0][0x3b8] ;  /* 0x0000ee00ff047b82 */ /* 0x000ea20000000a00 */
[----:B-1----:R-:W-:-:S05]  /*1430*/  IADD3 R2, PT, PT, R0, R9, RZ ;  /* 0x0000000900027210 */ /* 0x002fca0007ffe0ff */
[C---:B--2---:R-:W-:Y:S02]  /*1440*/  IMAD R17, R2.reuse, R5, RZ ;  /* 0x0000000502117224 */ /* 0x044fe400078e02ff */
[----:B------:R-:W-:-:S05]  /*1450*/  IMAD.WIDE.U32 R2, R2, R4, RZ ;  /* 0x0000000402027225 */ /* 0x000fca00078e00ff */
[----:B------:R-:W-:Y:S02]  /*1460*/  IADD3 R17, PT, PT, R3, R17, RZ ;  /* 0x0000001103117210 */ /* 0x000fe40007ffe0ff */
[----:B------:R-:W-:Y:S02]  /*1470*/  MOV R16, R2 ;  /* 0x0000000200107202 */ /* 0x000fe40000000f00 */
.L_x_2136:
        /* <DEDUP_REMOVED lines=14> */
.L_x_2137:
[----:B------:R-:W1:Y:S01]  /*1560*/  LDC.64 R2, c[0x0][0x3c0] ;  /* 0x0000f000ff027b82 */ /* 0x000e620000000a00 */
[----:B------:R-:W-:-:S05]  /*1570*/  IADD3 R0, PT, PT, R0, R9, RZ ;  /* 0x0000000900007210 */ /* 0x000fca0007ffe0ff */
[C---:B-1----:R-:W-:Y:S02]  /*1580*/  IMAD R19, R0.reuse, R3, RZ ;  /* 0x0000000300137224 */ /* 0x042fe400078e02ff */
[----:B------:R-:W-:-:S05]  /*1590*/  IMAD.WIDE.U32 R8, R0, R2, RZ ;  /* 0x0000000200087225 */ /* 0x000fca00078e00ff */
[----:B------:R-:W-:Y:S02]  /*15a0*/  IADD3 R19, PT, PT, R9, R19, RZ ;  /* 0x0000001309137210 */ /* 0x000fe40007ffe0ff */
[----:B------:R-:W-:-:S07]  /*15b0*/  MOV R18, R8 ;  /* 0x0000000800127202 */ /* 0x000fce0000000f00 */
.L_x_2138:
        /* <DEDUP_REMOVED lines=46> */
.L_x_2134:
        /* <DEDUP_REMOVED lines=171> */
.L_x_2161:
        /* <DEDUP_REMOVED lines=107> */
.L_x_2141:
        /* <DEDUP_REMOVED lines=145> */
.L_x_2145:
[----:B-1-3--:R-:W-:Y:S05]  /*3310*/  BSYNC.RECONVERGENT B0 ;  /* 0x0000000000007941 */ /* 0x00afea0003800200 */
.L_x_2144:
        /* <DEDUP_REMOVED lines=141> */
.L_x_2147:
[----:B------:R-:W-:Y:S05]  /*3bf0*/  BSYNC.RECONVERGENT B0 ;  /* 0x0000000000007941 */ /* 0x000fea0003800200 */
.L_x_2146:
        /* <DEDUP_REMOVED lines=147> */
.L_x_2149:
[----:B------:R-:W-:Y:S05]  /*4530*/  BSYNC.RECONVERGENT B0 ;  /* 0x0000000000007941 */ /* 0x000fea0003800200 */
.L_x_2148:
        /* <DEDUP_REMOVED lines=150> */
.L_x_2151:
[----:B------:R-:W-:Y:S05]  /*4ea0*/  BSYNC.RECONVERGENT B0 ;  /* 0x0000000000007941 */ /* 0x000fea0003800200 */
.L_x_2150:
[----:B------:R-:W1:Y:S01]  /*4eb0*/  LDC R27, c[0x0][0x450] ;  /* 0x00011400ff1b7b82 */ /* 0x000e620000000800 */
[----:B--2---:R-:W-:Y:S05]  /*4ec0*/  IMAD.U32 R3, R52, -0x20, RZ ;  /* 0xffffffe034037824 */ /* 0x004fea00078e00ff */
[C---:B------:R-:W-:Y:S02]  /*4ed0*/  LEA R32, P1, R3.reuse, R32, 0x1 ;  /* 0x0000002003207211 */ /* 0x040fe400078208ff */
[C---:B------:R-:W-:Y:S02]  /*4ee0*/  LEA R64, P0, R3.reuse, R64, 0x1 ;  /* 0x0000004003407211 */ /* 0x040fe400078008ff */
[C---:B------:R-:W-:Y:S02]  /*4ef0*/  LEA.HI.X.SX32 R33, R3.reuse, R33, 0x1, P1 ;  /* 0x0000002103217211 */ /* 0x040fe400008f0eff */
[----:B------:R-:W-:Y:S01]  /*4f00*/  LEA.HI.X.SX32 R65, R3, R65, 0x1, P0 ;  /* 0x0000004103417211 */ /* 0x000fe200000f0eff */
[----:B------:R-:W-:Y:S05]  /*4f10*/  BRA `(.L_x_2142) ;  /* 0x00000040006c7947 */ /* 0x000fea0003800000 */
.L_x_2143:
        /* <DEDUP_REMOVED lines=259> */
.L_x_2153:
[----:B-1-3--:R-:W-:Y:S05]  /*5f50*/  BSYNC.RECONVERGENT B0 ;  /* 0x0000000000007941 */ /* 0x00afea0003800200 */
.L_x_2152:
        /* <DEDUP_REMOVED lines=258> */
.L_x_2155:
[----:B------:R-:W-:Y:S05]  /*6f80*/  BSYNC.RECONVERGENT B0 ;  /* 0x0000000000007941 */ /* 0x000fea0003800200 */
.L_x_2154:
        /* <DEDUP_REMOVED lines=261> */
.L_x_2157:
[----:B------:R-:W-:Y:S05]  /*7fe0*/  BSYNC.RECONVERGENT B0 ;  /* 0x0000000000007941 */ /* 0x000fea0003800200 */
.L_x_2156:
        /* <DEDUP_REMOVED lines=263> */
.L_x_2159:
[----:B------:R-:W-:Y:S05]  /*9060*/  BSYNC.RECONVERGENT B0 ;  /* 0x0000000000007941 */ /* 0x000fea0003800200 */
.L_x_2158:
[----:B------:R-:W1:Y:S01]  /*9070*/  LDC R27, c[0x0][0x450] ;  /* 0x00011400ff1b7b82 */ /* 0x000e620000000800 */
[----:B--2---:R-:W-:Y:S05]  /*9080*/  IMAD.U32 R99, R99, -0x20, RZ ;  /* 0xffffffe063637824 */ /* 0x004fea00078e00ff */
[C---:B------:R-:W-:Y:S02]  /*9090*/  LEA R106, P1, R99.reuse, R106, 0x1 ;  /* 0x0000006a636a7211 */ /* 0x040fe400078208ff */
[C---:B------:R-:W-:Y:S02]  /*90a0*/  LEA R104, P0, R99.reuse, R104, 0x1 ;  /* 0x0000006863687211 */ /* 0x040fe400078008ff */
[C---:B------:R-:W-:Y:S02]  /*90b0*/  LEA.HI.X.SX32 R107, R99.reuse, R107, 0x1, P1 ;  /* 0x0000006b636b7211 */ /* 0x040fe400008f0eff */
[----:B------:R-:W-:Y:S09]  /*90c0*/  LEA.HI.X.SX32 R105, R99, R105, 0x1, P0 ;  /* 0x0000006963697211 */ /* 0x000ff200000f0eff */
.L_x_2142:
[----:B------:R-:W-:Y:S05]  /*90d0*/  BSYNC.RECONVERGENT B1 ;  /* 0x0000000000017941 */ /* 0x000fea0003800200 */
.L_x_2140:
        /* <DEDUP_REMOVED lines=90> */
.L_x_2160:
[----:B------:R-:W-:Y:S02]  /*9680*/  IADD3 R102, P1, PT, R102, R109, RZ ;  /* 0x0000006d66667210 */ /* 0x000fe40007f3e0ff */
[----:B------:R-:W-:Y:S03]  /*9690*/  IADD3 R30, P0, PT, R30, R113, RZ ;  /* 0x000000711e1e7210 */ /* 0x000fe60007f1e0ff */
[----:B------:R-:W-:Y:S02]  /*96a0*/  IMAD.X R103, R103, 0x1, R108, P1 ;  /* 0x0000000167677824 */ /* 0x000fe400008e066c */
[----:B------:R-:W-:Y:S01]  /*96b0*/  IMAD.X R31, R31, 0x1, R111, P0 ;  /* 0x000000011f1f7824 */ /* 0x000fe200000e066f */
[----:B------:R-:W-:Y:S07]  /*96c0*/  @P3 BRA `(.L_x_2161) ;  /* 0xffffff8c00203947 */ /* 0x000fee000383ffff */
.L_x_2139:
        /* <DEDUP_REMOVED lines=47> */
.L_x_2165:
[----:B------:R-:W-:Y:S05]  /*99c0*/  BSYNC.RECONVERGENT B0 ;  /* 0x0000000000007941 */ /* 0x000fea0003800200 */
.L_x_2164:
        /* <DEDUP_REMOVED lines=11> */
.L_x_2163:
        /* <DEDUP_REMOVED lines=75> */
.L_x_2171:
[----:B------:R-:W-:Y:S05]  /*9f30*/  BSYNC.RECONVERGENT B0 ;  /* 0x0000000000007941 */ /* 0x000fea0003800200 */
.L_x_2170:
        /* <DEDUP_REMOVED lines=44> */
.L_x_2173:
[----:B------:R-:W-:Y:S05]  /*a200*/  BSYNC.RECONVERGENT B0 ;  /* 0x0000000000007941 */ /* 0x000fea0003800200 */
.L_x_2172:
        /* <DEDUP_REMOVED lines=43> */
.L_x_2175:
[----:B------:R-:W-:Y:S05]  /*a4c0*/  BSYNC.RECONVERGENT B0 ;  /* 0x0000000000007941 */ /* 0x000fea0003800200 */
.L_x_2174:
[----:B------:R4:W-:Y:S02]  /*a4d0*/  STS.128 [R209+0x4000], R8 ;  /* 0x00400008d1007388 */ /* 0x0009e40000000c00 */
.L_x_2169:
[----:B------:R-:W-:Y:S05]  /*a4e0*/  BSYNC.RECONVERGENT B1 ;  /* 0x0000000000017941 */ /* 0x000fea0003800200 */
.L_x_2168:
        /* <DEDUP_REMOVED lines=60> */
.L_x_2179:
[----:B------:R-:W-:Y:S05]  /*a8b0*/  BSYNC.RECONVERGENT B0 ;  /* 0x0000000000007941 */ /* 0x000fea0003800200 */
.L_x_2178:
        /* <DEDUP_REMOVED lines=54> */
.L_x_2181:
[----:B------:R-:W-:Y:S05]  /*ac20*/  BSYNC.RECONVERGENT B0 ;  /* 0x0000000000007941 */ /* 0x000fea0003800200 */
.L_x_2180:
        /* <DEDUP_REMOVED lines=53> */
.L_x_2183:
[----:B------:R-:W-:Y:S05]  /*af80*/  BSYNC.RECONVERGENT B0 ;  /* 0x0000000000007941 */ /* 0x000fea0003800200 */
.L_x_2182:
[----:B------:R1:W-:Y:S02]  /*af90*/  STS.128 [R209+0x4800], R8 ;  /* 0x00480008d1007388 */ /* 0x0003e40000000c00 */
.L_x_2177:
[----:B------:R-:W-:Y:S05]  /*afa0*/  BSYNC.RECONVERGENT B1 ;  /* 0x0000000000017941 */ /* 0x000fea0003800200 */
.L_x_2176:
        /* <DEDUP_REMOVED lines=61> */
.L_x_2187:
[----:B------:R-:W-:Y:S05]  /*b380*/  BSYNC.RECONVERGENT B0 ;  /* 0x0000000000007941 */ /* 0x000fea0003800200 */
.L_x_2186:
        /* <DEDUP_REMOVED lines=53> */
.L_x_2189:
[----:B------:R-:W-:Y:S05]  /*b6e0*/  BSYNC.RECONVERGENT B0 ;  /* 0x0000000000007941 */ /* 0x000fea0003800200 */
.L_x_2188:
        /* <DEDUP_REMOVED lines=53> */
.L_x_2191:
[----:B------:R-:W-:Y:S05]  /*ba40*/  BSYNC.RECONVERGENT B0 ;  /* 0x0000000000007941 */ /* 0x000fea0003800200 */
.L_x_2190:
[----:B------:R4:W-:Y:S02]  /*ba50*/  STS.128 [R209+0x5000], R8 ;  /* 0x00500008d1007388 */ /* 0x0009e40000000c00 */
.L_x_2185:
[----:B------:R-:W-:Y:S05]  /*ba60*/  BSYNC.RECONVERGENT B1 ;  /* 0x0000000000017941 */ /* 0x000fea0003800200 */
.L_x_2184:
        /* <DEDUP_REMOVED lines=63> */
.L_x_2193:
[----:B------:R-:W-:Y:S05]  /*be60*/  BSYNC.RECONVERGENT B0 ;  /* 0x0000000000007941 */ /* 0x000fea0003800200 */
.L_x_2192:
        /* <DEDUP_REMOVED lines=54> */
.L_x_2195:
[----:B------:R-:W-:Y:S05]  /*c1d0*/  BSYNC.RECONVERGENT B0 ;  /* 0x0000000000007941 */ /* 0x000fea0003800200 */
.L_x_2194:
        /* <DEDUP_REMOVED lines=54> */
.L_x_2197:
[----:B------:R-:W-:Y:S05]  /*c540*/  BSYNC.RECONVERGENT B0 ;  /* 0x0000000000007941 */ /* 0x000fea0003800200 */
.L_x_2196:
[----:B------:R4:W-:Y:S01]  /*c550*/  STS.128 [R209+0x5800], R8 ;  /* 0x00580008d1007388 */ /* 0x0009e20000000c00 */
[----:B------:R-:W-:Y:S05]  /*c560*/  BRA `(.L_x_2166) ;  /* 0x0000004000bc7947 */ /* 0x000fea0003800000 */
.L_x_2167:
        /* <DEDUP_REMOVED lines=93> */
.L_x_2201:
[----:B------:R-:W-:Y:S05]  /*cb40*/  BSYNC.RECONVERGENT B0 ;  /* 0x0000000000007941 */ /* 0x000fea0003800200 */
.L_x_2200:
        /* <DEDUP_REMOVED lines=84> */
.L_x_2203:
[----:B------:R-:W-:Y:S05]  /*d090*/  BSYNC.RECONVERGENT B0 ;  /* 0x0000000000007941 */ /* 0x000fea0003800200 */
.L_x_2202:
        /* <DEDUP_REMOVED lines=85> */
.L_x_2205:
[----:B------:R-:W-:Y:S05]  /*d5f0*/  BSYNC.RECONVERGENT B0 ;  /* 0x0000000000007941 */ /* 0x000fea0003800200 */
.L_x_2204:
[----:B------:R4:W-:Y:S02]  /*d600*/  STS.128 [R209+0x4000], R4 ;  /* 0x00400004d1007388 */ /* 0x0009e40000000c00 */
.L_x_2199:
[----:B------:R-:W-:Y:S05]  /*d610*/  BSYNC.RECONVERGENT B1 ;  /* 0x0000000000017941 */ /* 0x000fea0003800200 */
.L_x_2198:
        /* <DEDUP_REMOVED lines=91> */
.L_x_2209:
[----:B------:R-:W-:Y:S05]  /*dbd0*/  BSYNC.RECONVERGENT B0 ;  /* 0x0000000000007941 */ /* 0x000fea0003800200 */
.L_x_2208:
        /* <DEDUP_REMOVED lines=85> */
.L_x_2211:
[----:B------:R-:W-:Y:S05]  /*e130*/  BSYNC.RECONVERGENT B0 ;  /* 0x0000000000007941 */ /* 0x000fea0003800200 */
.L_x_2210:
        /* <DEDUP_REMOVED lines=86> */
.L_x_2213:
[----:B------:R-:W-:Y:S05]  /*e6a0*/  BSYNC.RECONVERGENT B0 ;  /* 0x0000000000007941 */ /* 0x000fea0003800200 */
.L_x_2212:
[----:B------:R1:W-:Y:S02]  /*e6b0*/  STS.128 [R209+0x4800], R4 ;  /* 0x00480004d1007388 */ /* 0x0003e40000000c00 */
.L_x_2207:
[----:B------:R-:W-:Y:S05]  /*e6c0*/  BSYNC.RECONVERGENT B1 ;  /* 0x0000000000017941 */ /* 0x000fea0003800200 */
.L_x_2206:
        /* <DEDUP_REMOVED lines=93> */
.L_x_2217:
[----:B------:R-:W-:Y:S05]  /*eca0*/  BSYNC.RECONVERGENT B0 ;  /* 0x0000000000007941 */ /* 0x000fea0003800200 */
.L_x_2216:
        /* <DEDUP_REMOVED lines=86> */
.L_x_2219:
[----:B------:R-:W-:Y:S05]  /*f210*/  BSYNC.RECONVERGENT B0 ;  /* 0x0000000000007941 */ /* 0x000fea0003800200 */
.L_x_2218:
        /* <DEDUP_REMOVED lines=86> */
.L_x_2221:
[----:B------:R-:W-:Y:S05]  /*f780*/  BSYNC.RECONVERGENT B0 ;  /* 0x0000000000007941 */ /* 0x000fea0003800200 */
.L_x_2220:
[----:B------:R4:W-:Y:S02]  /*f790*/  STS.128 [R209+0x5000], R4 ;  /* 0x00500004d1007388 */ /* 0x0009e40000000c00 */
.L_x_2215:
[----:B------:R-:W-:Y:S05]  /*f7a0*/  BSYNC.RECONVERGENT B1 ;  /* 0x0000000000017941 */ /* 0x000fea0003800200 */
.L_x_2214:
        /* <DEDUP_REMOVED lines=94> */
.L_x_2223:
[----:B------:R-:W-:Y:S05]  /*fd90*/  BSYNC.RECONVERGENT B0 ;  /* 0x0000000000007941 */ /* 0x000fea0003800200 */
.L_x_2222:
        /* <DEDUP_REMOVED lines=84> */
.L_x_2225:
[----:B------:R-:W-:Y:S05]  /*102e0*/  BSYNC.RECONVERGENT B0 ;  /* 0x0000000000007941 */ /* 0x000fea0003800200 */
.L_x_2224:
        /* <DEDUP_REMOVED lines=85> */
.L_x_2227:
[----:B------:R-:W-:Y:S05]  /*10840*/  BSYNC.RECONVERGENT B0 ;  /* 0x0000000000007941 */ /* 0x000fea0003800200 */
.L_x_2226:
[----:B------:R4:W-:Y:S02]  /*10850*/  STS.128 [R209+0x5800], R4 ;  /* 0x00580004d1007388 */ /* 0x0009e40000000c00 */
.L_x_2166:
[----:B------:R-:W-:Y:S05]  /*10860*/  BSYNC.RECONVERGENT B2 ;  /* 0x0000000000027941 */ /* 0x000fea0003800200 */
.L_x_2162:
[----:B-1-34-:R-:W-:Y:S01]  /*10870*/  IADD3 R7, PT, PT, -R66, R79, RZ ;  /* 0x0000004f42077210 */ /* 0x01afe20007ffe1ff */
[C---:B------:R-:W-:Y:S01]  /*10880*/  IMAD.SHL.U32 R187, R77.reuse, 0x20, RZ ;  /* 0x000000204dbb7824 */ /* 0x040fe200078e00ff */
[----:B------:R-:W-:Y:S01]  /*10890*/  SHF.L.U32 R136, R77, 0x6, RZ ;  /* 0x000000064d887819 */ /* 0x000fe200000006ff */
[----:B------:R-:W1:Y:S01]  /*108a0*/  LDCU UR8, c[0x0][0x50c] ;  /* 0x0000a180ff0877ac */ /* 0x000e620008000800 */
[-C--:B------:R-:W-:Y:S02]  /*108b0*/  ISETP.GE.AND P4, PT, R38, R7.reuse, PT ;  /* 0x000000072600720c */ /* 0x080fe40003f86270 */
[-C--:B------:R-:W-:Y:S01]  /*108c0*/  ISETP.GE.AND P3, PT, R42, R7.reuse, PT ;  /* 0x000000072a00720c */ /* 0x080fe20003f66270 */
[----:B------:R-:W3:Y:S01]  /*108d0*/  LDCU UR4, c[0x0][0x508] ;  /* 0x0000a100ff0477ac */ /* 0x000ee20008000800 */
[-C--:B------:R-:W-:Y:S02]  /*108e0*/  ISETP.GE.AND P6, PT, R128, R7.reuse, PT ;  /* 0x000000078000720c */ /* 0x080fe40003fc6270 */
[----:B------:R-:W-:-:S02]  /*108f0*/  ISETP.GE.AND P5, PT, R36, R7, PT ;  /* 0x000000072400720c */ /* 0x000fc40003fa6270 */
[-C--:B------:R-:W-:Y:S02]  /*10900*/  ISETP.GE.AND P1, PT, R38, R7.reuse, PT ;  /* 0x000000072600720c */ /* 0x080fe40003f26270 */
[----:B------:R-:W-:Y:S02]  /*10910*/  ISETP.GE.AND P2, PT, R36, R7, PT ;  /* 0x000000072400720c */ /* 0x000fe40003f46270 */
[----:B------:R-:W-:Y:S01]  /*10920*/  LOP3.LUT R187, R187, 0x7c00, RZ, 0xc0, !PT ;  /* 0x00007c00bbbb7812 */ /* 0x000fe200078ec0ff */
[----:B--2---:R-:W2:Y:S01]  /*10930*/  @!P4 LDC.64 R4, c[0x0][0x3b8] ;  /* 0x0000ee00ff04cb82 */ /* 0x004ea20000000a00 */
[----:B------:R-:W-:Y:S02]  /*10940*/  LOP3.LUT R84, R84, 0x8, R77, 0x78, !PT ;  /* 0x0000000854547812 */ /* 0x000fe400078e784d */
[----:B------:R-:W-:Y:S01]  /*10950*/  LOP3.LUT R0, R187, 0x200, R136, 0xf8, !PT ;  /* 0x00000200bb007812 */ /* 0x000fe200078ef888 */
[----:B------:R-:W-:Y:S01]  /*10960*/  @!P6 IMAD.MOV.U32 R194, RZ, RZ, R196 ;  /* 0x000000ffffc2e224 */ /* 0x000fe200078e00c4 */
[----:B------:R-:W-:Y:S01]  /*10970*/  LOP3.LUT R137, R136, 0x400, RZ, 0xc0, !PT ;  /* 0x0000040088897812 */ /* 0x000fe200078ec0ff */
[----:B------:R-:W-:Y:S01]  /*10980*/  @!P6 IMAD.MOV.U32 R199, RZ, RZ, R197 ;  /* 0x000000ffffc7e224 */ /* 0x000fe200078e00c5 */
[----:B------:R-:W-:Y:S01]  /*10990*/  @!P5 LEA R8, P0, R67, R196, 0x1 ;  /* 0x000000c44308d211 */ /* 0x000fe200078008ff */
[----:B------:R-:W4:Y:S01]  /*109a0*/  @!P3 LDC.64 R2, c[0x0][0x3b8] ;  /* 0x0000ee00ff02bb82 */ /* 0x000f220000000a00 */
[----:B------:R-:W-:Y:S01]  /*109b0*/  @!PT LDS RZ, [RZ] ;  /* 0x00000000fffff984 */ /* 0x000fe20000000800 */
[----:B------:R-:W-:Y:S01]  /*109c0*/  @!PT LDS RZ, [RZ] ;  /* 0x00000000fffff984 */ /* 0x000fe20000000800 */
[----:B------:R-:W-:Y:S01]  /*109d0*/  @!PT LDS RZ, [RZ] ;  /* 0x00000000fffff984 */ /* 0x000fe20000000800 */
[----:B------:R-:W-:Y:S01]  /*109e0*/  @!P6 LDGSTS.E.BYPASS.LTC128B.128 [R209+0x6000], desc[UR6][R194.64] ;  /* 0x06000000c2d1efae */ /* 0x000fe2000b981a06 */
[----:B------:R-:W-:Y:S01]  /*109f0*/  IADD3 R0, PT, PT, R83, R0, RZ ;  /* 0x0000000053007210 */ /* 0x000fe20007ffe0ff */
[----:B------:R-:W-:Y:S01]  /*10a00*/  IMAD R137, R84, 0x2, R137 ;  /* 0x0000000254897824 */ /* 0x000fe200078e0289 */
[----:B-----5:R-:W-:Y:S01]  /*10a10*/  @!P5 LEA.HI.X R9, R67, R195, R76, 0x1, P0 ;  /* 0x000000c34309d211 */ /* 0x020fe200000f0c4c */
[----:B------:R-:W-:Y:S01]  /*10a20*/  @!P6 LDGSTS.E.BYPASS.LTC128B.128 [R209+0x8000], desc[UR6][R194.64+0x80] ;  /* 0x08000080c2d1efae */ /* 0x000fe2000b981a06 */
[----:B------:R-:W-:-:S02]  /*10a30*/  LEA R88, R0, UR5, 0x1 ;  /* 0x0000000500587c11 */ /* 0x000fc4000f8e08ff */
[----:B------:R-:W-:Y:S01]  /*10a40*/  MOV R186, 0x20 ;  /* 0x0000002000ba7802 */ /* 0x000fe20000000f00 */
[----:B------:R1:W-:Y:S01]  /*10a50*/  @!P6 LDGSTS.E.BYPASS.LTC128B.128 [R209+0xa000], desc[UR6][R194.64+0x100] ;  /* 0x0a000100c2d1efae */ /* 0x0003e2000b981a06 */
[----:B------:R-:W-:-:S03]  /*10a60*/  MOV R135, 0x40 ;  /* 0x0000004000877802 */ /* 0x000fc60000000f00 */
[----:B------:R-:W-:Y:S01]  /*10a70*/  @!P5 LDGSTS.E.BYPASS.LTC128B.128 [R209+0x6800], desc[UR6][R8.64] ;  /* 0x0680000008d1dfae */ /* 0x000fe2000b981a06 */
[----:B--2---:R-:W-:-:S03]  /*10a80*/  @!P4 LEA R10, P0, R4, R196, 0x6 ;  /* 0x000000c4040ac211 */ /* 0x004fc600078030ff */
[----:B------:R-:W-:Y:S01]  /*10a90*/  @!P5 LDGSTS.E.BYPASS.LTC128B.128 [R209+0x8800], desc[UR6][R8.64+0x80] ;  /* 0x0880008008d1dfae */ /* 0x000fe2000b981a06 */
[----:B------:R-:W-:-:S03]  /*10aa0*/  @!P4 LEA.HI.X R11, R4, R195, R5, 0x6, P0 ;  /* 0x000000c3040bc211 */ /* 0x000fc600000f3405 */
[----:B------:R2:W-:Y:S01]  /*10ab0*/  @!P5 LDGSTS.E.BYPASS.LTC128B.128 [R209+0xa800], desc[UR6][R8.64+0x100] ;  /* 0x0a80010008d1dfae */ /* 0x0005e2000b981a06 */
[----:B------:R-:W-:Y:S01]  /*10ac0*/  ISETP.GE.AND P0, PT, R42, R7, PT ;  /* 0x000000072a00720c */ /* 0x000fe20003f06270 */
[----:B----4-:R-:W-:Y:S02]  /*10ad0*/  @!P3 IMAD R3, R3, 0x60, RZ ;  /* 0x000000600303b824 */ /* 0x010fe400078e02ff */
[----:B------:R-:W-:Y:S04]  /*10ae0*/  @!P4 LDGSTS.E.BYPASS.LTC128B.128 [R209+0x7000], desc[UR6][R10.64] ;  /* 0x070000000ad1cfae */ /* 0x000fe8000b981a06 */
[----:B------:R-:W-:Y:S04]  /*10af0*/  @!P4 LDGSTS.E.BYPASS.LTC128B.128 [R209+0x9000], desc[UR6][R10.64+0x80] ;  /* 0x090000800ad1cfae */ /* 0x000fe8000b981a06 */
[----:B------:R-:W-:Y:S01]  /*10b00*/  @!P4 LDGSTS.E.BYPASS.LTC128B.128 [R209+0xb000], desc[UR6][R10.64+0x100] ;  /* 0x0b0001000ad1cfae */ /* 0x000fe2000b981a06 */
[----:B-1----:R-:W-:-:S05]  /*10b10*/  @!P3 MOV R194, R196 ;  /* 0x000000c400c2b202 */ /* 0x002fca0000000f00 */
[----:B------:R-:W-:-:S04]  /*10b20*/  @!P3 IMAD.WIDE.U32 R4, R2, 0x60, R194 ;  /* 0x000000600204b825 */ /* 0x000fc800078e00c2 */
[----:B------:R-:W-:Y:S01]  /*10b30*/  @!P3 IMAD.IADD R13, R3, 0x1, R5 ;  /* 0x00000001030db824 */ /* 0x000fe200078e0205 */
[----:B------:R-:W-:Y:S01]  /*10b40*/  @!P3 MOV R12, R4 ;  /* 0x00000004000cb202 */ /* 0x000fe20000000f00 */
[----:B------:R-:W1:Y:S04]  /*10b50*/  @!P0 LDC.64 R2, c[0x0][0x3c0] ;  /* 0x0000f000ff028b82 */ /* 0x000e680000000a00 */
[----:B------:R-:W-:Y:S04]  /*10b60*/  @!P3 LDGSTS.E.BYPASS.LTC128B.128 [R209+0x7800], desc[UR6][R12.64] ;  /* 0x078000000cd1bfae */ /* 0x000fe8000b981a06 */
[----:B------:R-:W-:Y:S01]  /*10b70*/  @!P3 LDGSTS.E.BYPASS.LTC128B.128 [R209+0x9800], desc[UR6][R12.64+0x80] ;  /* 0x098000800cd1bfae */ /* 0x000fe2000b981a06 */
[----:B------:R-:W2:Y:S03]  /*10b80*/  @!P1 LDC.64 R4, c[0x0][0x3c0] ;  /* 0x0000f000ff049b82 */ /* 0x000ea60000000a00 */
[----:B------:R-:W-:Y:S01]  /*10b90*/  @!P3 LDGSTS.E.BYPASS.LTC128B.128 [R209+0xb800], desc[UR6][R12.64+0x100] ;  /* 0x0b8001000cd1bfae */ /* 0x000fe2000b981a06 */
[----:B------:R-:W-:-:S03]  /*10ba0*/  @!P2 LEA R6, P3, R81, R198, 0x1 ;  /* 0x000000c65106a211 */ /* 0x000fc600078608ff */
[----:B------:R-:W0:Y:S01]  /*10bb0*/  LDGDEPBAR ;  /* 0x00000000000079af */ /* 0x000e220000000000 */
[----:B------:R-:W-:Y:S01]  /*10bc0*/  @!P2 LEA.HI.X R7, R81, R197, R82, 0x1, P3 ;  /* 0x000000c55107a211 */ /* 0x000fe200018f0c52 */
[----:B-1----:R-:W-:Y:S01]  /*10bd0*/  @!P0 IMAD R3, R3, 0x60, RZ ;  /* 0x0000006003038824 */ /* 0x002fe200078e02ff */
[----:B--2---:R-:W-:-:S04]  /*10be0*/  @!P1 LEA R8, P3, R4, R198, 0x6 ;  /* 0x000000c604089211 */ /* 0x004fc800078630ff */
[----:B------:R-:W-:Y:S01]  /*10bf0*/  @!P1 LEA.HI.X R9, R4, R197, R5, 0x6, P3 ;  /* 0x000000c504099211 */ /* 0x000fe200018f3405 */
[----:B------:R-:W-:-:S04]  /*10c00*/  DEPBAR.LE SB0, 0x0 ;  /* 0x000080000000791a */ /* 0x000fc80000000000 */
[----:B------:R-:W-:Y:S06]  /*10c10*/  BAR.SYNC.DEFER_BLOCKING 0x0 ;  /* 0x0000000000007b1d */ /* 0x000fec0000010000 */
[----:B------:R-:W-:Y:S01]  /*10c20*/  @!PT LDS RZ, [RZ] ;  /* 0x00000000fffff984 */ /* 0x000fe20000000800 */
[----:B------:R-:W-:Y:S01]  /*10c30*/  @!PT LDS RZ, [RZ] ;  /* 0x00000000fffff984 */ /* 0x000fe20000000800 */
[----:B------:R-:W-:Y:S01]  /*10c40*/  @!PT LDS RZ, [RZ] ;  /* 0x00000000fffff984 */ /* 0x000fe20000000800 */
[----:B------:R-:W-:Y:S04]  /*10c50*/  @!P6 LDGSTS.E.BYPASS.LTC128B.128 [R209+0xc000], desc[UR6][R198.64] ;  /* 0x0c000000c6d1efae */ /* 0x000fe8000b981a06 */
[----:B------:R-:W-:Y:S04]  /*10c60*/  @!P6 LDGSTS.E.BYPASS.LTC128B.128 [R209+0xe000], desc[UR6][R198.64+0x80] ;  /* 0x0e000080c6d1efae */ /* 0x000fe8000b981a06 */
[----:B------:R1:W-:Y:S04]  /*10c70*/  @!P6 LDGSTS.E.BYPASS.LTC128B.128 [R209+0x10000], desc[UR6][R198.64+0x100] ;  /* 0x10000100c6d1efae */ /* 0x0003e8000b981a06 */
[----:B------:R-:W-:Y:S04]  /*10c80*/  @P6 STS.128 [R209+0xc000], RZ ;  /* 0x00c000ffd1006388 */ /* 0x000fe80000000c00 */
[----:B------:R-:W-:Y:S04]  /*10c90*/  @P6 STS.128 [R209+0xe000], RZ ;  /* 0x00e000ffd1006388 */ /* 0x000fe80000000c00 */
[----:B------:R-:W-:Y:S01]  /*10ca0*/  @P6 STS.128 [R209+0x10000], RZ ;  /* 0x010000ffd1006388 */ /* 0x000fe20000000c00 */
[----:B------:R-:W-:-:S03]  /*10cb0*/  ISETP.NE.AND P6, PT, R134, 0x1, PT ;  /* 0x000000018600780c */ /* 0x000fc60003fc5270 */
[----:B------:R-:W-:Y:S04]  /*10cc0*/  @P2 STS.128 [R209+0xc800], RZ ;  /* 0x00c800ffd1002388 */ /* 0x000fe80000000c00 */
[----:B------:R-:W-:Y:S04]  /*10cd0*/  @P2 STS.128 [R209+0xe800], RZ ;  /* 0x00e800ffd1002388 */ /* 0x000fe80000000c00 */
[----:B------:R-:W-:Y:S01]  /*10ce0*/  @P2 STS.128 [R209+0x10800], RZ ;  /* 0x010800ffd1002388 */ /* 0x000fe20000000c00 */
[----:B-1----:R-:W-:-:S03]  /*10cf0*/  @!P0 MOV R199, R197 ;  /* 0x000000c500c78202 */ /* 0x002fc60000000f00 */
[----:B------:R-:W-:Y:S01]  /*10d00*/  @!PT LDS RZ, [RZ] ;  /* 0x00000000fffff984 */ /* 0x000fe20000000800 */
[----:B------:R-:W-:Y:S01]  /*10d10*/  @!PT LDS RZ, [RZ] ;  /* 0x00000000fffff984 */ /* 0x000fe20000000800 */
[----:B------:R-:W-:Y:S01]  /*10d20*/  @!PT LDS RZ, [RZ] ;  /* 0x00000000fffff984 */ /* 0x000fe20000000800 */
[----:B------:R-:W-:Y:S01]  /*10d30*/  @!P2 LDGSTS.E.BYPASS.LTC128B.128 [R209+0xc800], desc[UR6][R6.64] ;  /* 0x0c80000006d1afae */ /* 0x000fe2000b981a06 */
[----:B------:R-:W-:-:S03]  /*10d40*/  @!P0 IMAD.WIDE.U32 R4, R2, 0x60, R198 ;  /* 0x0000006002048825 */ /* 0x000fc600078e00c6 */
[----:B------:R-:W-:Y:S01]  /*10d50*/  @!P2 LDGSTS.E.BYPASS.LTC128B.128 [R209+0xe800], desc[UR6][R6.64+0x80] ;  /* 0x0e80008006d1afae */ /* 0x000fe2000b981a06 */
[----:B------:R-:W-:-:S03]  /*10d60*/  @!P0 IMAD.IADD R5, R3, 0x1, R5 ;  /* 0x0000000103058824 */ /* 0x000fc600078e0205 */
[----:B------:R-:W-:Y:S01]  /*10d70*/  @!P2 LDGSTS.E.BYPASS.LTC128B.128 [R209+0x10800], desc[UR6][R6.64+0x100] ;  /* 0x1080010006d1afae */ /* 0x000fe2000b981a06 */
[----:B------:R-:W-:Y:S01]  /*10d80*/  LOP3.LUT P2, RZ, R77, 0x2, RZ, 0xc0, !PT ;  /* 0x000000024dff7812 */ /* 0x000fe2000784c0ff */
[----:B------:R-:W-:Y:S02]  /*10d90*/  VIADD R2, R137, UR5 ;  /* 0x0000000589027c36 */ /* 0x000fe40008000000 */
[----:B------:R-:W-:Y:S01]  /*10da0*/  @P1 STS.128 [R209+0xd000], RZ ;  /* 0x00d000ffd1001388 */ /* 0x000fe20000000c00 */
[----:B------:R-:W-:-:S03]  /*10db0*/  SEL R65, R186, 0xffffffe0, !P2 ;  /* 0xffffffe0ba417807 */ /* 0x000fc60005000000 */
[----:B------:R-:W-:Y:S01]  /*10dc0*/  @P1 STS.128 [R209+0xf000], RZ ;  /* 0x00f000ffd1001388 */ /* 0x000fe20000000c00 */
[----:B------:R-:W-:Y:S01]  /*10dd0*/  IADD3 R81, PT, PT, R88, R65, RZ ;  /* 0x0000004158517210 */ /* 0x000fe20007ffe0ff */
[----:B------:R-:W-:Y:S02]  /*10de0*/  IMAD.IADD R3, R2, 0x1, R65 ;  /* 0x0000000102037824 */ /* 0x000fe400078e0241 */
[----:B------:R-:W-:Y:S04]  /*10df0*/  @P1 STS.128 [R209+0x11000], RZ ;  /* 0x011000ffd1001388 */ /* 0x000fe80000000c00 */
        /* <DEDUP_REMOVED lines=20> */
[----:B------:R-:W4:Y:S01]  /*10f40*/  LDSM.16.M88.4 R20, [R137+UR5+0x6000] ;  /* 0x006000058914783b */ /* 0x000f220008000200 */
[----:B------:R-:W-:Y:S01]  /*10f50*/  IADD3 R2, PT, PT, R2, R135, RZ ;  /* 0x0000008702027210 */ /* 0x000fe20007ffe0ff */
[----:B------:R-:W-:Y:S02]  /*10f60*/  IMAD.IADD R82, R88, 0x1, R135 ;  /* 0x0000000158527824 */ /* 0x000fe400078e0287 */
[----:B------:R-:W3:Y:S01]  /*10f70*/  LDSM.16.M88.4 R12, [R137+UR5+0x6800] ;  /* 0x00680005890c783b */ /* 0x000ee20008000200 */
[----:B------:R-:W-:-:S02]  /*10f80*/  IADD3 R0, PT, PT, R65, R2, RZ ;  /* 0x0000000241007210 */ /* 0x000fc40007ffe0ff */
[----:B------:R-:W-:Y:S01]  /*10f90*/  IADD3 R64, PT, PT, R65, R82, RZ ;  /* 0x0000005241407210 */ /* 0x000fe20007ffe0ff */
[----:B------:R-:W3:Y:S04]  /*10fa0*/  LDSM.16.M88.4 R56, [R137+UR5+0x7000] ;  /* 0x007000058938783b */ /* 0x000ee80008000200 */
[----:B------:R-:W3:Y:S04]  /*10fb0*/  LDSM.16.M88.4 R28, [R137+UR5+0x7800] ;  /* 0x00780005891c783b */ /* 0x000ee80008000200 */
[----:B------:R-:W-:Y:S04]  /*10fc0*/  LDSM.16.M88.4 R68, [R81] ;  /* 0x000000005144783b */ /* 0x000fe80000000200 */
[----:B------:R-:W3:Y:S04]  /*10fd0*/  LDSM.16.M88.4 R32, [R3+0x6000] ;  /* 0x006000000320783b */ /* 0x000ee80000000200 */
[----:B-1----:R-:W1:Y:S04]  /*10fe0*/  LDSM.16.M88.4 R8, [R3+0x6800] ;  /* 0x006800000308783b */ /* 0x002e680000000200 */
[----:B--2---:R-:W2:Y:S04]  /*10ff0*/  LDSM.16.M88.4 R4, [R3+0x7000] ;  /* 0x007000000304783b */ /* 0x004ea80000000200 */
[----:B------:R-:W2:Y:S04]  /*11000*/  LDSM.16.M88.4 R72, [R3+0x7800] ;  /* 0x007800000348783b */ /* 0x000ea80000000200 */
[----:B------:R-:W-:Y:S01]  /*11010*/  LDSM.16.M88.4 R44, [R2+0x6000] ;  /* 0x00600000022c783b */ /* 0x000fe20000000200 */
[C---:B----4-:R-:W-:Y:S03]  /*11020*/  HMMA.16816.F32.BF16 R24, R48.reuse, R20, RZ ;  /* 0x000000143018723c */ /* 0x050fe600000418ff */
[----:B------:R-:W-:Y:S04]  /*11030*/  LDSM.16.M88.4 R40, [R2+0x6800] ;  /* 0x006800000228783b */ /* 0x000fe80000000200 */
[----:B------:R-:W-:Y:S01]  /*11040*/  LDSM.16.M88.4 R36, [R2+0x7000] ;  /* 0x007000000224783b */ /* 0x000fe20000000200 */
[C---:B---3--:R-:W-:Y:S03]  /*11050*/  HMMA.16816.F32.BF16 R16, R48.reuse, R12, RZ ;  /* 0x0000000c3010723c */ /* 0x048fe600000418ff */
[----:B------:R-:W-:Y:S04]  /*11060*/  LDSM.16.M88.4 R84, [R64] ;  /* 0x000000004054783b */ /* 0x000fe80000000200 */
[----:B------:R-:W0:Y:S01]  /*11070*/  LDGDEPBAR ;  /* 0x00000000000079af */ /* 0x000e220000000000 */
[C---:B------:R-:W-:Y:S08]  /*11080*/  HMMA.16816.F32.BF16 R60, R48.reuse, R56, RZ ;  /* 0x00000038303c723c */ /* 0x040ff000000418ff */
        /* <DEDUP_REMOVED lines=17> */
[----:B------:R-:W2:Y:S04]  /*111a0*/  LDSM.16.M88.4 R68, [R0+0x7800] ;  /* 0x007800000044783b */ /* 0x000ea80000000200 */
[----:B------:R-:W2:Y:S03]  /*111b0*/  LDSM.16.M88.4 R72, [R0+0x7000] ;  /* 0x007000000048783b */ /* 0x000ea60000000200 */
[C---:B---3--:R-:W-:Y:S08]  /*111c0*/  HMMA.16816.F32.BF16 R24, R28.reuse, R44, R24 ;  /* 0x0000002c1c18723c */ /* 0x048ff00000041818 */
[C---:B------:R-:W-:Y:S01]  /*111d0*/  HMMA.16816.F32.BF16 R20, R28.reuse, R46, R20 ;  /* 0x0000002e1c14723c */ /* 0x040fe20000041814 */
[----:B------:R-:W-:Y:S07]  /*111e0*/  LDSM.16.M88.4 R44, [R88+0x2000] ;  /* 0x00200000582c783b */ /* 0x000fee0000000200 */
[C---:B------:R-:W-:Y:S08]  /*111f0*/  HMMA.16816.F32.BF16 R16, R28.reuse, R40, R16 ;  /* 0x000000281c10723c */ /* 0x040ff00000041810 */
[C---:B------:R-:W-:Y:S01]  /*11200*/  HMMA.16816.F32.BF16 R12, R28.reuse, R42, R12 ;  /* 0x0000002a1c0c723c */ /* 0x040fe2000004180c */
[----:B------:R-:W3:Y:S07]  /*11210*/  LDSM.16.M88.4 R40, [R137+UR5+0x8000] ;  /* 0x008000058928783b */ /* 0x000eee0008000200 */
[C---:B------:R-:W-:Y:S08]  /*11220*/  HMMA.16816.F32.BF16 R60, R28.reuse, R36, R60 ;  /* 0x000000241c3c723c */ /* 0x040ff0000004183c */
[C---:B------:R-:W-:Y:S01]  /*11230*/  HMMA.16816.F32.BF16 R56, R28.reuse, R38, R56 ;  /* 0x000000261c38723c */ /* 0x040fe20000041838 */
[----:B------:R-:W-:Y:S07]  /*11240*/  LDSM.16.M88.4 R36, [R137+UR5+0x8800] ;  /* 0x008800058924783b */ /* 0x000fee0008000200 */
[C---:B----4-:R-:W-:Y:S08]  /*11250*/  HMMA.16816.F32.BF16 R52, R28.reuse, R32, R52 ;  /* 0x000000201c34723c */ /* 0x050ff00000041834 */
[----:B------:R-:W-:Y:S01]  /*11260*/  HMMA.16816.F32.BF16 R48, R28, R34, R48 ;  /* 0x000000221c30723c */ /* 0x000fe20000041830 */
[----:B------:R-:W4:Y:S04]  /*11270*/  LDSM.16.M88.4 R32, [R137+UR5+0x9000] ;  /* 0x009000058920783b */ /* 0x000f280008000200 */
[----:B------:R-:W4:Y:S03]  /*11280*/  LDSM.16.M88.4 R28, [R137+UR5+0x9800] ;  /* 0x00980005891c783b */ /* 0x000f260008000200 */
[C---:B-1----:R-:W-:Y:S08]  /*11290*/  HMMA.16816.F32.BF16 R24, R84.reuse, R8, R24 ;  /* 0x000000085418723c */ /* 0x042ff00000041818 */
[C---:B------:R-:W-:Y:S01]  /*112a0*/  HMMA.16816.F32.BF16 R20, R84.reuse, R10, R20 ;  /* 0x0000000a5414723c */ /* 0x040fe20000041814 */
[----:B------:R-:W-:Y:S07]  /*112b0*/  LDSM.16.M88.4 R8, [R81+0x2000] ;  /* 0x002000005108783b */ /* 0x000fee0000000200 */
[C---:B--2---:R-:W-:Y:S08]  /*112c0*/  HMMA.16816.F32.BF16 R16, R84.reuse, R4, R16 ;  /* 0x000000045410723c */ /* 0x044ff00000041810 */
[C---:B------:R-:W-:Y:S01]  /*112d0*/  HMMA.16816.F32.BF16 R12, R84.reuse, R6, R12 ;  /* 0x00000006540c723c */ /* 0x040fe2000004180c */
[----:B------:R-:W1:Y:S07]  /*112e0*/  LDSM.16.M88.4 R4, [R3+0x8000] ;  /* 0x008000000304783b */ /* 0x000e6e0000000200 */
[C---:B------:R-:W-:Y:S08]  /*112f0*/  HMMA.16816.F32.BF16 R52, R84.reuse, R68, R52 ;  /* 0x000000445434723c */ /* 0x040ff00000041834 */
[C---:B------:R-:W-:Y:S08]  /*11300*/  HMMA.16816.F32.BF16 R60, R84.reuse, R72, R60 ;  /* 0x00000048543c723c */ /* 0x040ff0000004183c */
[C---:B------:R-:W-:Y:S01]  /*11310*/  HMMA.16816.F32.BF16 R56, R84.reuse, R74, R56 ;  /* 0x0000004a5438723c */ /* 0x040fe20000041838 */
[----:B------:R-:W-:Y:S07]  /*11320*/  LDSM.16.M88.4 R72, [R3+0x9000] ;  /* 0x009000000348783b */ /* 0x000fee0000000200 */
        /* <DEDUP_REMOVED lines=8> */
[----:B------:R-:W-:Y:S07]  /*113b0*/  LDSM.16.M88.4 R32, [R82+0x2000] ;  /* 0x002000005220783b */ /* 0x000fee0000000200 */
[C---:B------:R-:W-:Y:S08]  /*113c0*/  HMMA.16816.F32.BF16 R52, R44.reuse, R28, R52 ;  /* 0x0000001c2c34723c */ /* 0x040ff00000041834 */
[C---:B------:R-:W-:Y:S01]  /*113d0*/  HMMA.16816.F32.BF16 R68, R44.reuse, R30, R68 ;  /* 0x0000001e2c44723c */ /* 0x040fe20000041844 */
[----:B------:R-:W4:Y:S07]  /*113e0*/  LDSM.16.M88.4 R28, [R2+0x8000] ;  /* 0x00800000021c783b */ /* 0x000f2e0000000200 */
[C---:B------:R-:W-:Y:S08]  /*113f0*/  HMMA.16816.F32.BF16 R16, R44.reuse, R36, R16 ;  /* 0x000000242c10723c */ /* 0x040ff00000041810 */
        /* <DEDUP_REMOVED lines=8> */
[----:B------:R-:W-:Y:S07]  /*11480*/  LDSM.16.M88.4 R48, [R137+UR5+0xa000] ;  /* 0x00a000058930783b */ /* 0x000fee0008000200 */
[C---:B------:R-:W-:Y:S08]  /*11490*/  HMMA.16816.F32.BF16 R60, R8.reuse, R72, R60 ;  /* 0x00000048083c723c */ /* 0x040ff0000004183c */
[C---:B------:R-:W-:Y:S08]  /*114a0*/  HMMA.16816.F32.BF16 R56, R8.reuse, R74, R56 ;  /* 0x0000004a0838723c */ /* 0x040ff00000041838 */
[C---:B---3--:R-:W-:Y:S08]  /*114b0*/  HMMA.16816.F32.BF16 R52, R8.reuse, R40, R52 ;  /* 0x000000280834723c */ /* 0x048ff00000041834 */
[----:B------:R-:W-:Y:S01]  /*114c0*/  HMMA.16816.F32.BF16 R68, R8, R42, R68 ;  /* 0x0000002a0844723c */ /* 0x000fe20000041844 */
[----:B------:R-:W-:Y:S04]  /*114d0*/  LDSM.16.M88.4 R40, [R64+0x2000] ;  /* 0x002000004028783b */ /* 0x000fe80000000200 */
[----:B------:R-:W2:Y:S03]  /*114e0*/  LDSM.16.M88.4 R8, [R0+0x8000] ;  /* 0x008000000008783b */ /* 0x000ea60000000200 */
[C---:B----4-:R-:W-:Y:S08]  /*114f0*/  HMMA.16816.F32.BF16 R24, R32.reuse, R28, R24 ;  /* 0x0000001c2018723c */ /* 0x050ff00000041818 */
[C---:B------:R-:W-:Y:S01]  /*11500*/  HMMA.16816.F32.BF16 R20, R32.reuse, R30, R20 ;  /* 0x0000001e2014723c */ /* 0x040fe20000041814 */
[----:B------:R-:W3:Y:S07]  /*11510*/  LDSM.16.M88.4 R28, [R0+0x8800] ;  /* 0x00880000001c783b */ /* 0x000eee0000000200 */
[C---:B------:R-:W-:Y:S01]  /*11520*/  HMMA.16816.F32.BF16 R72, R32.reuse, R36, R60 ;  /* 0x000000242048723c */ /* 0x040fe2000004183c */
        /* <DEDUP_REMOVED lines=8> */
[----:B------:R-:W1:Y:S07]  /*115b0*/  LDSM.16.M88.4 R32, [R0+0x9800] ;  /* 0x009800000020783b */ /* 0x000e6e0000000200 */
        /* <DEDUP_REMOVED lines=11> */
[C---:B------:R-:W-:Y:S08]  /*11670*/  HMMA.16816.F32.BF16 R52, R40.reuse, R32, R52 ;  /* 0x000000202834723c */ /* 0x040ff00000041834 */
        /* <DEDUP_REMOVED lines=9> */
[----:B------:R-:W-:Y:S07]  /*11710*/  LDSM.16.M88.4 R24, [R137+UR5+0xb800] ;  /* 0x00b800058918783b */ /* 0x000fee0008000200 */
[----:B------:R-:W-:Y:S01]  /*11720*/  HMMA.16816.F32.BF16 R12, R60, R10, R12 ;  /* 0x0000000a3c0c723c */ /* 0x000fe2000004180c */
[----:B------:R-:W3:Y:S07]  /*11730*/  LDSM.16.M88.4 R8, [R2+0xa800] ;  /* 0x00a800000208783b */ /* 0x000eee0000000200 */
[----:B-1----:R-:W-:Y:S08]  /*11740*/  HMMA.16816.F32.BF16 R44, R40, R32, R44 ;  /* 0x00000020282c723c */ /* 0x002ff0000004182c */
[C---:B------:R-:W-:Y:S08]  /*11750*/  HMMA.16816.F32.BF16 R72, R60.reuse, R4, R72 ;  /* 0x000000043c48723c */ /* 0x040ff00000041848 */
[----:B------:R-:W-:Y:S01]  /*11760*/  HMMA.16816.F32.BF16 R56, R60, R6, R56 ;  /* 0x000000063c38723c */ /* 0x000fe20000041838 */
[----:B------:R-:W1:Y:S02]  /*11770*/  LDSM.16.M88.4 R4, [R3+0xb000] ;  /* 0x00b000000304783b */ /* 0x000e640000000200 */
[----:B------:R-:W-:Y:S01]  /*11780*/  FMUL.FTZ R44, R44, UR8 ;  /* 0x000000082c2c7c20 */ /* 0x000fe20008410000 */
[----:B------:R-:W-:Y:S01]  /*11790*/  FMUL.FTZ R45, R45, UR8 ;  /* 0x000000082d2d7c20 */ /* 0x000fe20008410000 */
[----:B------:R-:W-:-:S03]  /*117a0*/  FMUL.FTZ R64, R46, UR8 ;  /* 0x000000082e407c20 */ /* 0x000fc60008410000 */
[----:B------:R-:W-:Y:S03]  /*117b0*/  HMMA.16816.F32.BF16 R20, R84, R30, R20 ;  /* 0x0000001e5414723c */ /* 0x000fe60000041814 */
[----:B------:R-:W4:Y:S05]  /*117c0*/  MUFU.TANH R64, R64 ;  /* 0x0000004000407308 */ /* 0x000f2a0000002400 */
[C---:B--2---:R-:W-:Y:S01]  /*117d0*/  HMMA.16816.F32.BF16 R28, R36.reuse, R48, R16 ;  /* 0x00000030241c723c */ /* 0x044fe20000041810 */
[----:B------:R-:W2:Y:S02]  /*117e0*/  LDSM.16.M88.4 R16, [R0+0xa800] ;  /* 0x00a800000010783b */ /* 0x000ea40000000200 */
[----:B------:R-:W1:Y:S05]  /*117f0*/  MUFU.TANH R48, R44 ;  /* 0x0000002c00307308 */ /* 0x000e6a0000002400 */
[----:B------:R-:W-:Y:S01]  /*11800*/  HMMA.16816.F32.BF16 R12, R36, R50, R12 ;  /* 0x00000032240c723c */ /* 0x000fe2000004180c */
[----:B------:R-:W-:-:S02]  /*11810*/  FMUL.FTZ R50, R47, UR8 ;  /* 0x000000082f327c20 */ /* 0x000fc40008410000 */
[----:B------:R4:W1:Y:S05]  /*11820*/  MUFU.TANH R49, R45 ;  /* 0x0000002d00317308 */ /* 0x00086a0000002400 */
[----:B------:R-:W-:Y:S01]  /*11830*/  HMMA.16816.F32.BF16 R20, R40, R34, R20 ;  /* 0x000000222814723c */ /* 0x000fe20000041814 */
[----:B------:R-:W-:Y:S02]  /*11840*/  LDSM.16.M88.4 R32, [R2+0xb000] ;  /* 0x00b000000220783b */ /* 0x000fe40000000200 */
[----:B------:R-:W1:Y:S05]  /*11850*/  MUFU.TANH R50, R50 ;  /* 0x0000003200327308 */ /* 0x000e6a0000002400 */
[C---:B---3--:R-:W-:Y:S01]  /*11860*/  HMMA.16816.F32.BF16 R28, R84.reuse, R8, R28 ;  /* 0x00000008541c723c */ /* 0x048fe2000004181c */
[----:B----4-:R-:W3:Y:S07]  /*11870*/  LDSM.16.M88.4 R44, [R3+0xb800] ;  /* 0x00b80000032c783b */ /* 0x010eee0000000200 */
[----:B------:R-:W-:Y:S01]  /*11880*/  HMMA.16816.F32.BF16 R12, R84, R10, R12 ;  /* 0x0000000a540c723c */ /* 0x000fe2000004180c */
[----:B------:R-:W-:Y:S02]  /*11890*/  LDSM.16.M88.4 R8, [R0+0xb000] ;  /* 0x00b000000008783b */ /* 0x000fe40000000200 */
[----:B------:R-:W-:Y:S01]  /*118a0*/  FMUL.FTZ R20, R20, UR8 ;  /* 0x0000000814147c20 */ /* 0x000fe20008410000 */
[----:B------:R-:W-:Y:S01]  /*118b0*/  FMUL.FTZ R21, R21, UR8 ;  /* 0x0000000815157c20 */ /* 0x000fe20008410000 */
[----:B------:R-:W-:Y:S01]  /*118c0*/  FMUL.FTZ R22, R22, UR8 ;  /* 0x0000000816167c20 */ /* 0x000fe20008410000 */
[----:B------:R-:W-:-:S02]  /*118d0*/  FMUL.FTZ R23, R23, UR8 ;  /* 0x0000000817177c20 */ /* 0x000fc40008410000 */
[C---:B-1----:R-:W-:Y:S01]  /*118e0*/  HMMA.16816.F32.BF16 R72, R36.reuse, R4, R72 ;  /* 0x000000042448723c */ /* 0x042fe20000041848 */
[----:B------:R-:W1:Y:S07]  /*118f0*/  MUFU.TANH R20, R20 ;  /* 0x0000001400147308 */ /* 0x000e6e0000002400 */
[----:B------:R-:W-:Y:S01]  /*11900*/  HMMA.16816.F32.BF16 R56, R36, R6, R56 ;  /* 0x000000062438723c */ /* 0x000fe20000041838 */
[----:B------:R-:W4:Y:S01]  /*11910*/  LDSM.16.M88.4 R4, [R2+0xb800] ;  /* 0x00b800000204783b */ /* 0x000f220000000200 */
[----:B------:R-:W1:Y:S06]  /*11920*/  MUFU.TANH R21, R21 ;  /* 0x0000001500157308 */ /* 0x000e6c0000002400 */
[C---:B------:R-:W-:Y:S02]  /*11930*/  HMMA.16816.F32.BF16 R52, R60.reuse, R24, R52 ;  /* 0x000000183c34723c */ /* 0x040fe40000041834 */
[----:B------:R-:W1:Y:S06]  /*11940*/  MUFU.TANH R22, R22 ;  /* 0x0000001600167308 */ /* 0x000e6c0000002400 */
[----:B------:R-:W-:Y:S02]  /*11950*/  HMMA.16816.F32.BF16 R68, R60, R26, R68 ;  /* 0x0000001a3c44723c */ /* 0x000fe40000041844 */
[----:B------:R-:W1:Y:S06]  /*11960*/  MUFU.TANH R23, R23 ;  /* 0x0000001700177308 */ /* 0x000e6c0000002400 */
[C---:B--2---:R-:W-:Y:S08]  /*11970*/  HMMA.16816.F32.BF16 R28, R40.reuse, R16, R28 ;  /* 0x00000010281c723c */ /* 0x044ff0000004181c */
[----:B------:R-:W-:Y:S01]  /*11980*/  HMMA.16816.F32.BF16 R12, R40, R18, R12 ;  /* 0x00000012280c723c */ /* 0x000fe2000004180c */
[----:B------:R2:W1:Y:S01]  /*11990*/  LDSM.16.M88.4 R16, [R0+0xb800] ;  /* 0x00b800000010783b */ /* 0x0004620000000200 */
[----:B------:R-:W-:-:S06]  /*119a0*/  DEPBAR.LE SB0, 0x0 ;  /* 0x000080000000791a */ /* 0x000fcc0000000000 */
[C---:B---3--:R-:W-:Y:S03]  /*119b0*/  HMMA.16816.F32.BF16 R52, R36.reuse, R44, R52 ;  /* 0x0000002c2434723c */ /* 0x048fe60000041834 */
[----:B------:R-:W-:Y:S01]  /*119c0*/  FMUL.FTZ R3, R28, UR8 ;  /* 0x000000081c037c20 */ /* 0x000fe20008410000 */
[----:B------:R-:W-:Y:S01]  /*119d0*/  FMUL.FTZ R24, R29, UR8 ;  /* 0x000000081d187c20 */ /* 0x000fe20008410000 */
[----:B------:R-:W-:Y:S01]  /*119e0*/  FMUL.FTZ R25, R30, UR8 ;  /* 0x000000081e197c20 */ /* 0x000fe20008410000 */
[----:B------:R-:W-:Y:S02]  /*119f0*/  FMUL.FTZ R28, R31, UR8 ;  /* 0x000000081f1c7c20 */ /* 0x000fe40008410000 */
[----:B------:R-:W-:Y:S01]  /*11a00*/  HMMA.16816.F32.BF16 R68, R36, R46, R68 ;  /* 0x0000002e2444723c */ /* 0x000fe20000041844 */
[----:B------:R-:W3:Y:S02]  /*11a10*/  MUFU.TANH R3, R3 ;  /* 0x0000000300037308 */ /* 0x000ee40000002400 */
[----:B------:R-:W-:-:S05]  /*11a20*/  FMUL.FTZ R12, R12, UR8 ;  /* 0x000000080c0c7c20 */ /* 0x000fca0008410000 */
[C---:B------:R-:W-:Y:S01]  /*11a30*/  HMMA.16816.F32.BF16 R72, R84.reuse, R32, R72 ;  /* 0x000000205448723c */ /* 0x040fe20000041848 */
[----:B------:R-:W1:Y:S07]  /*11a40*/  MUFU.TANH R24, R24 ;  /* 0x0000001800187308 */ /* 0x000e6e0000002400 */
[C---:B------:R-:W-:Y:S01]  /*11a50*/  HMMA.16816.F32.BF16 R56, R84.reuse, R34, R56 ;  /* 0x000000225438723c */ /* 0x040fe20000041838 */
[----:B------:R-:W1:Y:S07]  /*11a60*/  MUFU.TANH R25, R25 ;  /* 0x0000001900197308 */ /* 0x000e6e0000002400 */
[----:B----4-:R-:W-:Y:S01]  /*11a70*/  HMMA.16816.F32.BF16 R52, R84, R4, R52 ;  /* 0x000000045434723c */ /* 0x010fe20000041834 */
[----:B------:R-:W-:Y:S01]  /*11a80*/  FMUL.FTZ R4, R15, UR8 ;  /* 0x000000080f047c20 */ /* 0x000fe20008410000 */
[----:B------:R-:W-:Y:S01]  /*11a90*/  LOP3.LUT R5, R78, 0x1f0, RZ, 0xc0, !PT ;  /* 0x000001f04e057812 */ /* 0x000fe200078ec0ff */
[----:B------:R-:W4:Y:S03]  /*11aa0*/  MUFU.TANH R28, R28 ;  /* 0x0000001c001c7308 */ /* 0x000f260000002400 */
[----:B------:R-:W-:-:S02]  /*11ab0*/  IADD3 R80, PT, PT, R5, 0x1, R80 ;  /* 0x0000000105507810 */ /* 0x000fc40007ffe050 */
[----:B------:R-:W-:Y:S02]  /*11ac0*/  HMMA.16816.F32.BF16 R68, R84, R6, R68 ;  /* 0x000000065444723c */ /* 0x000fe40000041844 */
[----:B------:R-:W-:Y:S01]  /*11ad0*/  IADD3 R2, PT, PT, -R201, R80, R77 ;  /* 0x00000050c9027210 */ /* 0x000fe20007ffe14d */
[----:B------:R1:W1:Y:S03]  /*11ae0*/  MUFU.TANH R29, R12 ;  /* 0x0000000c001d7308 */ /* 0x0002660000002400 */
[----:B------:R-:W-:Y:S02]  /*11af0*/  IADD3 R2, PT, PT, R2, UR4, R79 ;  /* 0x0000000402027c10 */ /* 0x000fe4000fffe04f */
[----:B------:R-:W-:Y:S01]  /*11b00*/  HMMA.16816.F32.BF16 R72, R40, R8, R72 ;  /* 0x000000082848723c */ /* 0x000fe20000041848 */
[----:B------:R-:W-:Y:S01]  /*11b10*/  FMUL.FTZ R8, R13, UR8 ;  /* 0x000000080d087c20 */ /* 0x000fe20008410000 */
[----:B------:R-:W-:Y:S01]  /*11b20*/  FMUL.FTZ R9, R14, UR8 ;  /* 0x000000080e097c20 */ /* 0x000fe20008410000 */
[----:B------:R-:W3:Y:S01]  /*11b30*/  MUFU.TANH R4, R4 ;  /* 0x0000000400047308 */ /* 0x000ee20000002400 */
[----:B--2---:R-:W-:-:S02]  /*11b40*/  VIMNMX R0, PT, PT, R2, R79, PT ;  /* 0x0000004f02007248 */ /* 0x004fc40003fe0100 */
[----:B------:R-:W-:Y:S02]  /*11b50*/  VIADDMNMX R2, R2, 0x8, R79, PT ;  /* 0x0000000802027846 */ /* 0x000fe4000380014f */
        /* <DEDUP_REMOVED lines=51> */
.L_x_2229:
        /* <DEDUP_REMOVED lines=49> */
[C---:B------:R-:W-:Y:S01]  /*121a0*/  IMAD R5, R10.reuse, UR11, R5 ;  /* 0x0000000b0a057c24 */ /* 0x040fe2000f8e0205 */
        /* <DEDUP_REMOVED lines=10> */
.L_x_2230:
[----:B------:R-:W2:Y:S01]  /*12250*/  LDCU UR4, c[0x0][0x3bc] ;  /* 0x00007780ff0477ac */ /* 0x000ea20008000800 */
[C---:B------:R-:W-:Y:S01]  /*12260*/  LEA R6, P1, R67.reuse, R196, 0x1 ;  /* 0x000000c443067211 */ /* 0x040fe200078208ff */
[----:B------:R-:W-:Y:S01]  /*12270*/  IMAD.MOV.U32 R10, RZ, RZ, R196 ;  /* 0x000000ffff0a7224 */ /* 0x000fe200078e00c4 */
[----:B------:R-:W-:Y:S02]  /*12280*/  USHF.L.U32 UR8, UR10, 0x5, URZ ;  /* 0x000000050a087899 */ /* 0x000fe400080006ff */
[----:B------:R-:W-:Y:S01]  /*12290*/  LEA.HI.X R7, R67, R195, R76, 0x1, P1 ;  /* 0x000000c343077211 */ /* 0x000fe200008f0c4c */
[----:B------:R-:W-:-:S03]  /*122a0*/  IMAD.MOV.U32 R11, RZ, RZ, R195 ;  /* 0x000000ffff0b7224 */ /* 0x000fc600078e00c3 */
[----:B------:R-:W-:Y:S02]  /*122b0*/  IADD3 R14, P1, PT, R6, UR8, RZ ;  /* 0x00000008060e7c10 */ /* 0x000fe4000ff3e0ff */
[----:B------:R-:W-:Y:S01]  /*122c0*/  @!PT LDS RZ, [RZ] ;  /* 0x00000000fffff984 */ /* 0x000fe20000000800 */
[----:B------:R-:W-:Y:S01]  /*122d0*/  @!PT LDS RZ, [RZ] ;  /* 0x00000000fffff984 */ /* 0x000fe20000000800 */
[----:B------:R-:W-:Y:S01]  /*122e0*/  @!PT LDS RZ, [RZ] ;  /* 0x00000000fffff984 */ /* 0x000fe20000000800 */
[----:B------:R3:W-:Y:S04]  /*122f0*/  LDGSTS.E.BYPASS.LTC128B.128 [R209+0x6000], desc[UR6][R10.64] ;  /* 0x060000000ad17fae */ /* 0x0007e8000b981a06 */
[----:B------:R3:W-:Y:S01]  /*12300*/  LDGSTS.E.BYPASS.LTC128B.128 [R209+0x8000], desc[UR6][R10.64+0x80] ;  /* 0x080000800ad17fae */ /* 0x0007e2000b981a06 */
[----:B--2---:R-:W-:-:S03]  /*12310*/  USHF.L.U64.HI UR4, UR10, 0x5, UR4 ;  /* 0x000000050a047899 */ /* 0x004fc60008010204 */
[----:B------:R3:W-:Y:S04]  /*12320*/  LDGSTS.E.BYPASS.LTC128B.128 [R209+0xa000], desc[UR6][R10.64+0x100] ;  /* 0x0a0001000ad17fae */ /* 0x0007e8000b981a06 */
        /* <DEDUP_REMOVED lines=13> */
.L_x_2228:
[----:B------:R-:W2:Y:S01]  /*12400*/  S2R R185, SR_TID.X ;  /* 0x0000000000b97919 */ /* 0x000ea20000002100 */
[----:B------:R-:W-:Y:S01]  /*12410*/  IMAD.SHL.U32 R18, R134, 0x40, RZ ;  /* 0x0000004086127824 */ /* 0x000fe200078e00ff */
[----:B------:R-:W4:Y:S01]  /*12420*/  LDCU UR4, c[0x0][0x45c] ;  /* 0x00008b80ff0477ac */ /* 0x000f220008000800 */
[----:B------:R-:W-:Y:S02]  /*12430*/  IMAD.MOV.U32 R207, RZ, RZ, -0x1 ;  /* 0xffffffffffcf7424 */ /* 0x000fe400078e00ff */
[C---:B--2---:R-:W-:Y:S01]  /*12440*/  IMAD.SHL.U32 R5, R185.reuse, 0x2, RZ ;  /* 0x00000002b9057824 */ /* 0x044fe200078e00ff */
[----:B------:R-:W-:Y:S01]  /*12450*/  SHF.R.U32.HI R139, RZ, 0x1, R185 ;  /* 0x00000001ff8b7819 */ /* 0x000fe200000116b9 */
[----:B------:R-:W-:-:S03]  /*12460*/  IMAD.SHL.U32 R152, R185, 0x8, RZ ;  /* 0x00000008b9987824 */ /* 0x000fc600078e00ff */
[----:B------:R-:W-:Y:S02]  /*12470*/  LOP3.LUT R18, R18, 0x6, R5, 0xf8, !PT ;  /* 0x0000000612127812 */ /* 0x000fe400078ef805 */
[----:B------:R-:W-:-:S03]  /*12480*/  LOP3.LUT R184, R152, 0x38, RZ, 0xc0, !PT ;  /* 0x0000003898b87812 */ /* 0x000fc600078ec0ff */
[----:B---3--:R-:W-:Y:S01]  /*12490*/  VIADD R7, R18, 0xffffffc0 ;  /* 0xffffffc012077836 */ /* 0x008fe20000000000 */
[----:B------:R-:W-:Y:S01]  /*124a0*/  LOP3.LUT R138, R184, 0x1c0, R136, 0xf8, !PT ;  /* 0x000001c0b88a7812 */ /* 0x000fe200078ef888 */
[C---:B------:R-:W-:Y:S02]  /*124b0*/  VIADD R5, R18.reuse, 0xffffffc1 ;  /* 0xffffffc112057836 */ /* 0x040fe40000000000 */
[C---:B------:R-:W-:Y:S01]  /*124c0*/  VIADD R11, R18.reuse, 0xffffffc8 ;  /* 0xffffffc8120b7836 */ /* 0x040fe20000000000 */
[C---:B------:R-:W-:Y:S01]  /*124d0*/  ISETP.GE.AND P4, PT, R7.reuse, R0, PT ;  /* 0x000000000700720c */ /* 0x040fe20003f86270 */
[C---:B------:R-:W-:Y:S01]  /*124e0*/  VIADD R13, R18.reuse, 0xffffffd0 ;  /* 0xffffffd0120d7836 */ /* 0x040fe20000000000 */
[----:B------:R-:W-:Y:S01]  /*124f0*/  ISETP.GE.AND P5, PT, R7, R2, PT ;  /* 0x000000020700720c */ /* 0x000fe20003fa6270 */
[C---:B------:R-:W-:Y:S01]  /*12500*/  VIADD R19, R18.reuse, 0xffffffe1 ;  /* 0xffffffe112137836 */ /* 0x040fe20000000000 */
        /* <DEDUP_REMOVED lines=20> */
[C---:B------:R-:W-:Y:S02]  /*12650*/  ISETP.GE.AND P3, PT, R11.reuse, R0, PT ;  /* 0x000000000b00720c */ /* 0x040fe40003f66270 */
[----:B------:R-:W-:Y:S01]  /*12660*/  ISETP.GE.AND P1, PT, R11, R2, PT ;  /* 0x000000020b00720c */ /* 0x000fe20003f26270 */
[C---:B------:R-:W-:Y:S01]  /*12670*/  VIADD R11, R18.reuse, 0xffffffd9 ;  /* 0xffffffd9120b7836 */ /* 0x040fe20000000000 */
        /* <DEDUP_REMOVED lines=8> */
[----:B------:R-:W-:Y:S02]  /*12700*/  ISETP.GE.AND P1, PT, R11, R2, PT ;  /* 0x000000020b00720c */ /* 0x000fe40003f26270 */
[----:B------:R-:W-:Y:S02]  /*12710*/  FSEL R10, R29, -INF , !P4 ;  /* 0xff8000001d0a7808 */ /* 0x000fe40006000000 */
[----:B-1----:R-:W-:-:S02]  /*12720*/  FSEL R11, R9, -INF , !P5 ;  /* 0xff800000090b7808 */ /* 0x002fc40006800000 */
        /* <DEDUP_REMOVED lines=11> */
[C---:B------:R-:W-:Y:S02]  /*127e0*/  ISETP.GE.AND P4, PT, R3.reuse, R0, PT ;  /* 0x000000000300720c */ /* 0x040fe40003f86270 */
[----:B------:R-:W-:Y:S01]  /*127f0*/  ISETP.GE.AND P5, PT, R3, R2, PT ;  /* 0x000000020300720c */ /* 0x000fe20003fa6270 */
[----:B------:R-:W-:Y:S01]  /*12800*/  VIADD R3, R18, 0xfffffff0 ;  /* 0xfffffff012037836 */ /* 0x000fe20000000000 */
[----:B------:R-:W-:Y:S02]  /*12810*/  FMNMX3.FTZ R25, R25, R6, R14, !PT ;  /* 0x0000000619197276 */ /* 0x000fe4000781000e */
[----:B------:R-:W-:-:S02]  /*12820*/  FSEL R178, R178, -INF , !P3 ;  /* 0xff800000b2b27808 */ /* 0x000fc40005800000 */
[----:B------:R-:W-:Y:S02]  /*12830*/  FMNMX3.FTZ R4, R7, R17, R5, !PT ;  /* 0x0000001107047276 */ /* 0x000fe40007810005 */
[----:B------:R-:W-:Y:S02]  /*12840*/  ISETP.GE.AND P3, PT, R19, R0, PT ;  /* 0x000000001300720c */ /* 0x000fe40003f66270 */
[----:B------:R-:W-:Y:S02]  /*12850*/  FMNMX3.FTZ R25, R25, R12, R10, !PT ;  /* 0x0000000c19197276 */ /* 0x000fe4000781000a */
[----:B------:R-:W-:Y:S02]  /*12860*/  FSEL R193, R193, -INF , !P1 ;  /* 0xff800000c1c17808 */ /* 0x000fe40004800000 */
[----:B------:R-:W-:Y:S02]  /*12870*/  FSEL R194, R194, -INF , !P4 ;  /* 0xff800000c2c27808 */ /* 0x000fe40006000000 */
[----:B------:R-:W-:-:S02]  /*12880*/  FSEL R191, R191, -INF , !P5 ;  /* 0xff800000bfbf7808 */ /* 0x000fc40006800000 */
[----:B------:R-:W-:Y:S02]  /*12890*/  FMNMX3.FTZ R4, R4, R23, R15, !PT ;  /* 0x0000001704047276 */ /* 0x000fe4000781000f */
[----:B------:R-:W-:Y:S01]  /*128a0*/  ISETP.GE.AND P1, PT, R19, R2, PT ;  /* 0x000000021300720c */ /* 0x000fe20003f26270 */
[C---:B------:R-:W-:Y:S01]  /*128b0*/  VIADD R19, R18.reuse, 0xfffffff9 ;  /* 0xfffffff912137836 */ /* 0x040fe20000000000 */
[C---:B------:R-:W-:Y:S02]  /*128c0*/  ISETP.GE.AND P4, PT, R3.reuse, R0, PT ;  /* 0x000000000300720c */ /* 0x040fe40003f86270 */
[----:B------:R-:W-:Y:S01]  /*128d0*/  ISETP.GE.AND P5, PT, R3, R2, PT ;  /* 0x000000020300720c */ /* 0x000fe20003fa6270 */
[----:B------:R-:W-:Y:S01]  /*128e0*/  VIADD R3, R18, 0xfffffff8 ;  /* 0xfffffff812037836 */ /* 0x000fe20000000000 */
[----:B------:R-:W-:Y:S02]  /*128f0*/  FSEL R180, R180, -INF , !P3 ;  /* 0xff800000b4b47808 */ /* 0x000fe40005800000 */
[----:B------:R-:W-:-:S02]  /*12900*/  ISETP.GE.AND P3, PT, R21, R0, PT ;  /* 0x000000001500720c */ /* 0x000fc40003f66270 */
[----:B------:R-:W-:Y:S02]  /*12910*/  FMNMX3.FTZ R25, R25, R8, R204, !PT ;  /* 0x0000000819197276 */ /* 0x000fe400078100cc */
[----:B------:R-:W-:Y:S02]  /*12920*/  FMNMX3.FTZ R4, R4, R13, R11, !PT ;  /* 0x0000000d04047276 */ /* 0x000fe4000781000b */
[----:B------:R-:W-:Y:S02]  /*12930*/  FSEL R192, R192, -INF , !P4 ;  /* 0xff800000c0c07808 */ /* 0x000fe40006000000 */
[----:B------:R-:W-:Y:S02]  /*12940*/  FSEL R190, R190, -INF , !P3 ;  /* 0xff800000bebe7808 */ /* 0x000fe40005800000 */
[----:B------:R-:W-:Y:S02]  /*12950*/  ISETP.GE.AND P4, PT, R3, R0, PT ;  /* 0x000000000300720c */ /* 0x000fe40003f86270 */
[----:B------:R-:W-:-:S02]  /*12960*/  FMNMX3.FTZ R25, R25, R178, R194, !PT ;  /* 0x000000b219197276 */ /* 0x000fc400078100c2 */
[----:B------:R-:W-:Y:S02]  /*12970*/  ISETP.GE.AND P3, PT, R19, R0, PT ;  /* 0x000000001300720c */ /* 0x000fe40003f66270 */
[----:B------:R-:W-:Y:S02]  /*12980*/  FMNMX3.FTZ R4, R4, R9, R199, !PT ;  /* 0x0000000904047276 */ /* 0x000fe400078100c7 */
[----:B------:R-:W-:Y:S02]  /*12990*/  FSEL R182, R182, -INF , !P4 ;  /* 0xff800000b6b67808 */ /* 0x000fe40006000000 */
[----:B------:R-:W-:Y:S02]  /*129a0*/  FMNMX3.FTZ R25, R25, R180, R192, !PT ;  /* 0x000000b419197276 */ /* 0x000fe400078100c0 */
[----:B------:R-:W-:Y:S02]  /*129b0*/  FSEL R176, R176, -INF , !P3 ;  /* 0xff800000b0b07808 */ /* 0x000fe40005800000 */
[----:B------:R-:W-:-:S02]  /*129c0*/  ISETP.GE.AND P4, PT, R21, R2, PT ;  /* 0x000000021500720c */ /* 0x000fc40003f86270 */
[----:B------:R-:W-:Y:S02]  /*129d0*/  FSEL R189, R189, -INF , !P1 ;  /* 0xff800000bdbd7808 */ /* 0x000fe40004800000 */
[----:B------:R-:W-:Y:S02]  /*129e0*/  ISETP.GE.AND P3, PT, R3, R2, PT ;  /* 0x000000020300720c */ /* 0x000fe40003f66270 */
[----:B------:R-:W-:Y:S02]  /*129f0*/  FSEL R177, R177, -INF , !P5 ;  /* 0xff800000b1b17808 */ /* 0x000fe40006800000 */
[----:B------:R-:W-:Y:S02]  /*12a00*/  FMNMX3.FTZ R4, R4, R193, R191, !PT ;  /* 0x000000c104047276 */ /* 0x000fe400078100bf */
[----:B------:R-:W-:Y:S02]  /*12a10*/  FMNMX3.FTZ R25, R25, R190, R182, !PT ;  /* 0x000000be19197276 */ /* 0x000fe400078100b6 */
[----:B------:R-:W-:-:S02]  /*12a20*/  ISETP.GE.AND P1, PT, R19, R2, PT ;  /* 0x000000021300720c */ /* 0x000fc40003f26270 */
[----:B------:R-:W-:Y:S02]  /*12a30*/  FSEL R175, R175, -INF , !P4 ;  /* 0xff800000afaf7808 */ /* 0x000fe40006000000 */
[----:B------:R-:W-:Y:S02]  /*12a40*/  FSEL R173, R173, -INF , !P3 ;  /* 0xff800000adad7808 */ /* 0x000fe40005800000 */
[----:B------:R-:W-:Y:S02]  /*12a50*/  FMNMX3.FTZ R4, R4, R189, R177, !PT ;  /* 0x000000bd04047276 */ /* 0x000fe400078100b1 */
[----:B------:R-:W-:Y:S02]  /*12a60*/  FMNMX.FTZ R3, R176, R25, !PT ;  /* 0x00000019b0037209 */ /* 0x000fe40007810000 */
[----:B------:R-:W-:Y:S02]  /*12a70*/  FSEL R171, R171, -INF , !P1 ;  /* 0xff800000abab7808 */ /* 0x000fe40004800000 */
[----:B------:R-:W-:Y:S01]  /*12a80*/  FMNMX3.FTZ R4, R4, R175, R173, !PT ;  /* 0x000000af04047276 */ /* 0x000fe200078100ad */
[----:B------:R-:W1:Y:S01]  /*12a90*/  SHFL.BFLY PT, R18, R3, 0x2, 0x1f ;  /* 0x0c401f0003127f89 */ /* 0x000e6200000e0000 */
[----:B------:R-:W-:-:S02]  /*12aa0*/  LOP3.LUT R19, R139, 0x8, RZ, 0xc0, !PT ;  /* 0x000000088b137812 */ /* 0x000fc400078ec0ff */
[----:B------:R-:W-:Y:S02]  /*12ab0*/  FMNMX.FTZ R25, R171, R4, !PT ;  /* 0x00000004ab197209 */ /* 0x000fe40007810000 */
[----:B------:R-:W-:-:S03]  /*12ac0*/  LOP3.LUT R19, R138, R19, RZ, 0x3c, !PT ;  /* 0x000000138a137212 */ /* 0x000fc600078e3cff */
[----:B------:R-:W2:Y:S01]  /*12ad0*/  SHFL.BFLY PT, R4, R25, 0x2, 0x1f ;  /* 0x0c401f0019047f89 */ /* 0x000ea200000e0000 */
        /* <DEDUP_REMOVED lines=9> */
[----:B--2---:R-:W-:-:S03]  /*12b70*/  FMNMX.FTZ R4, R25, R4, !PT ;  /* 0x0000000419047209 */ /* 0x004fc60007810000 */
[----:B------:R-:W-:Y:S04]  /*12b80*/  LDSM.16.MT88.4 R40, [R188+0xe000] ;  /* 0x00e00000bc28783b */ /* 0x000fe80000004200 */
[----:B------:R-:W2:Y:S04]  /*12b90*/  SHFL.BFLY PT, R3, R4, 0x1, 0x1f ;  /* 0x0c201f0004037f89 */ /* 0x000ea800000e0000 */
[----:B------:R-:W-:Y:S04]  /*12ba0*/  LDSM.16.MT88.4 R72, [R188+0x10000] ;  /* 0x01000000bc48783b */ /* 0x000fe80000004200 */
[----:B------:R-:W-:Y:S04]  /*12bb0*/  LDSM.16.MT88.4 R148, [R174+0xe800] ;  /* 0x00e80000ae94783b */ /* 0x000fe80000004200 */
[----:B------:R-:W-:Y:S01]  /*12bc0*/  LDSM.16.MT88.4 R144, [R174+0x10800] ;  /* 0x01080000ae90783b */ /* 0x000fe20000004200 */
[----:B-1----:R-:W-:-:S03]  /*12bd0*/  FMNMX.FTZ R132, R21, R132, !PT ;  /* 0x0000008415847209 */ /* 0x002fc60007810000 */
[----:B------:R-:W-:Y:S01]  /*12be0*/  LDSM.16.MT88.4 R140, [R188+0xc800] ;  /* 0x00c80000bc8c783b */ /* 0x000fe20000004200 */
[C---:B------:R-:W-:Y:S01]  /*12bf0*/  FSETP.NEU.FTZ.AND P1, PT, R132.reuse, -INF , PT ;  /* 0xff8000008400780b */ /* 0x040fe20003f3d000 */
[----:B----4-:R-:W-:Y:S02]  /*12c00*/  FMUL.FTZ R179, R132, UR4 ;  /* 0x0000000484b37c20 */ /* 0x010fe40008410000 */
[----:B------:R-:W-:Y:S01]  /*12c10*/  LDSM.16.MT88.4 R28, [R188+0xe800] ;  /* 0x00e80000bc1c783b */ /* 0x000fe20000004200 */
[----:B--2---:R-:W-:Y:S01]  /*12c20*/  FMNMX.FTZ R3, R4, R3, !PT ;  /* 0x0000000304037209 */ /* 0x004fe20007810000 */
[----:B------:R-:W-:Y:S01]  /*12c30*/  VIADD R4, R188, 0xc000 ;  /* 0x0000c000bc047836 */ /* 0x000fe20000000000 */
[----:B------:R-:W-:Y:S02]  /*12c40*/  FSEL R179, R179, RZ, P1 ;  /* 0x000000ffb3b37208 */ /* 0x000fe40000800000 */
[C---:B------:R-:W-:Y:S01]  /*12c50*/  FSETP.NEU.FTZ.AND P1, PT, R3.reuse, -INF , PT ;  /* 0xff8000000300780b */ /* 0x040fe20003f3d000 */
[----:B------:R-:W-:Y:S01]  /*12c60*/  FMUL.FTZ R172, R3, UR4 ;  /* 0x0000000403ac7c20 */ /* 0x000fe20008410000 */
[----:B------:R-:W-:-:S02]  /*12c70*/  @P0 VIADD R170, R4, 0xffffffc0 ;  /* 0xffffffc004aa0836 */ /* 0x000fc40000000000 */
[--C-:B------:R-:W-:Y:S01]  /*12c80*/  FFMA.FTZ R168, R48, UR4, -R179.reuse ;  /* 0x0000000430a87c23 */ /* 0x100fe200080108b3 */
[--C-:B------:R-:W-:Y:S01]  /*12c90*/  FFMA.FTZ R163, R6, UR4, -R179.reuse ;  /* 0x0000000406a37c23 */ /* 0x100fe200080108b3 */
[----:B------:R-:W-:Y:S01]  /*12ca0*/  LDSM.16.MT88.4 R48, [R174+0xe000] ;  /* 0x00e00000ae30783b */ /* 0x000fe20000004200 */
[----:B------:R-:W-:Y:S01]  /*12cb0*/  FSEL R172, R172, RZ, P1 ;  /* 0x000000ffacac7208 */ /* 0x000fe20000800000 */
[----:B------:R-:W-:Y:S02]  /*12cc0*/  IMAD.IADD R169, R65, 0x1, R170 ;  /* 0x0000000141a97824 */ /* 0x000fe400078e02aa */
[--C-:B------:R-:W-:Y:S01]  /*12cd0*/  FFMA.FTZ R167, R16, UR4, -R179.reuse ;  /* 0x0000000410a77c23 */ /* 0x100fe200080108b3 */
[----:B------:R-:W1:Y:S01]  /*12ce0*/  LDSM.16.MT88.4 R108, [R170] ;  /* 0x00000000aa6c783b */ /* 0x000e620000004200 */
[--C-:B------:R-:W-:Y:S01]  /*12cf0*/  FFMA.FTZ R164, R20, UR4, -R179.reuse ;  /* 0x0000000414a47c23 */ /* 0x100fe200080108b3 */
[--C-:B------:R-:W-:Y:S01]  /*12d00*/  FFMA.FTZ R166, R7, UR4, -R172.reuse ;  /* 0x0000000407a67c23 */ /* 0x100fe200080108ac */
[--C-:B------:R-:W-:Y:S01]  /*12d10*/  FFMA.FTZ R162, R5, UR4, -R172.reuse ;  /* 0x0000000405a27c23 */ /* 0x100fe200080108ac */
[----:B------:R-:W2:Y:S01]  /*12d20*/  LDSM.16.MT88.4 R100, [R169] ;  /* 0x00000000a964783b */ /* 0x000ea20000004200 */
[--C-:B------:R-:W-:Y:S01]  /*12d30*/  FFMA.FTZ R165, R17, UR4, -R172.reuse ;  /* 0x0000000411a57c23 */ /* 0x100fe200080108ac */
[--C-:B------:R-:W-:Y:S01]  /*12d40*/  FFMA.FTZ R161, R23, UR4, -R172.reuse ;  /* 0x0000000417a17c23 */ /* 0x100fe200080108ac */
[----:B------:R-:W-:Y:S01]  /*12d50*/  MUFU.EX2 R168, R168 ;  /* 0x000000a800a87308 */ /* 0x000fe20000000800 */
[----:B------:R-:W3:Y:S01]  /*12d60*/  LDSM.16.MT88.4 R56, [R170+0x2000] ;  /* 0x00200000aa38783b */ /* 0x000ee20000004200 */
[--C-:B------:R-:W-:Y:S01]  /*12d70*/  FFMA.FTZ R160, R14, UR4, -R179.reuse ;  /* 0x000000040ea07c23 */ /* 0x100fe200080108b3 */
[--C-:B------:R-:W-:Y:S01]  /*12d80*/  FFMA.FTZ R159, R12, UR4, -R179.reuse ;  /* 0x000000040c9f7c23 */ /* 0x100fe200080108b3 */
[----:B------:R-:W4:Y:S01]  /*12d90*/  MUFU.EX2 R167, R167 ;  /* 0x000000a700a77308 */ /* 0x000f220000000800 */
[----:B------:R-:W5:Y:S01]  /*12da0*/  LDSM.16.MT88.4 R64, [R169+0x2000] ;  /* 0x00200000a940783b */ /* 0x000f620000004200 */
[--C-:B------:R-:W-:Y:S01]  /*12db0*/  FFMA.FTZ R158, R15, UR4, -R172.reuse ;  /* 0x000000040f9e7c23 */ /* 0x100fe200080108ac */
[--C-:B------:R-:W-:Y:S01]  /*12dc0*/  FFMA.FTZ R157, R13, UR4, -R172.reuse ;  /* 0x000000040d9d7c23 */ /* 0x100fe200080108ac */
[----:B------:R-:W-:Y:S01]  /*12dd0*/  MUFU.EX2 R164, R164 ;  /* 0x000000a400a47308 */ /* 0x000fe20000000800 */
[----:B------:R-:W5:Y:S01]  /*12de0*/  LDSM.16.MT88.4 R88, [R170+0x4000] ;  /* 0x00400000aa58783b */ /* 0x000f620000004200 */
[--C-:B------:R-:W-:Y:S01]  /*12df0*/  FFMA.FTZ R156, R10, UR4, -R179.reuse ;  /* 0x000000040a9c7c23 */ /* 0x100fe200080108b3 */
[--C-:B------:R-:W-:Y:S01]  /*12e00*/  FFMA.FTZ R155, R8, UR4, -R179.reuse ;  /* 0x00000004089b7c23 */ /* 0x100fe200080108b3 */
[----:B------:R-:W1:Y:S01]  /*12e10*/  MUFU.EX2 R163, R163 ;  /* 0x000000a300a37308 */ /* 0x000e620000000800 */
[----:B------:R-:W5:Y:S01]  /*12e20*/  LDSM.16.MT88.4 R4, [R169+0x4000] ;  /* 0x00400000a904783b */ /* 0x000f620000004200 */
[--C-:B------:R-:W-:Y:S01]  /*12e30*/  FFMA.FTZ R154, R11, UR4, -R172.reuse ;  /* 0x000000040b9a7c23 */ /* 0x100fe200080108ac */
[--C-:B------:R-:W-:Y:S01]  /*12e40*/  FFMA.FTZ R153, R9, UR4, -R172.reuse ;  /* 0x0000000409997c23 */ /* 0x100fe200080108ac */
[----:B------:R-:W-:Y:S01]  /*12e50*/  MUFU.EX2 R166, R166 ;  /* 0x000000a600a67308 */ /* 0x000fe20000000800 */
[----:B------:R-:W5:Y:S01]  /*12e60*/  LDSM.16.MT88.4 R16, [R174+0xc800] ;  /* 0x00c80000ae10783b */ /* 0x000f620000004200 */
[----:B----4-:R-:W-:Y:S01]  /*12e70*/  F2FP.BF16.F32.PACK_AB R96, R167, R168 ;  /* 0x000000a8a760723e */ /* 0x010fe200000010ff */
[--C-:B------:R-:W-:Y:S01]  /*12e80*/  FFMA.FTZ R204, R204, UR4, -R179.reuse ;  /* 0x00000004cccc7c23 */ /* 0x100fe200080108b3 */
[----:B------:R-:W4:Y:S01]  /*12e90*/  MUFU.EX2 R165, R165 ;  /* 0x000000a500a57308 */ /* 0x000f220000000800 */
[----:B------:R-:W5:Y:S01]  /*12ea0*/  LDSM.16.MT88.4 R12, [R170+0x800] ;  /* 0x00080000aa0c783b */ /* 0x000f620000004200 */
[--C-:B------:R-:W-:Y:S01]  /*12eb0*/  FFMA.FTZ R183, R178, UR4, -R179.reuse ;  /* 0x00000004b2b77c23 */ /* 0x100fe200080108b3 */
[--C-:B------:R-:W-:Y:S01]  /*12ec0*/  FFMA.FTZ R181, R194, UR4, -R179.reuse ;  /* 0x00000004c2b57c23 */ /* 0x100fe200080108b3 */
[----:B------:R-:W-:Y:S01]  /*12ed0*/  MUFU.EX2 R162, R162 ;  /* 0x000000a200a27308 */ /* 0x000fe20000000800 */
[----:B------:R-:W5:Y:S01]  /*12ee0*/  LDSM.16.MT88.4 R8, [R188+0x10800] ;  /* 0x01080000bc08783b */ /* 0x000f620000004200 */
[----:B-1----:R-:W-:Y:S01]  /*12ef0*/  F2FP.BF16.F32.PACK_AB R98, R163, R164 ;  /* 0x000000a4a362723e */ /* 0x002fe200000010ff */
[--C-:B------:R-:W-:Y:S01]  /*12f00*/  FFMA.FTZ R180, R180, UR4, -R179.reuse ;  /* 0x00000004b4b47c23 */ /* 0x100fe200080108b3 */
[----:B------:R-:W1:Y:S01]  /*12f10*/  MUFU.EX2 R161, R161 ;  /* 0x000000a100a17308 */ /* 0x000e620000000800 */
[----:B------:R-:W5:Y:S01]  /*12f20*/  LDSM.16.MT88.4 R20, [R169+0x2800] ;  /* 0x00280000a914783b */ /* 0x000f620000004200 */
[--C-:B------:R-:W-:Y:S01]  /*12f30*/  FFMA.FTZ R194, R199, UR4, -R172.reuse ;  /* 0x00000004c7c27c23 */ /* 0x100fe200080108ac */
[--C-:B------:R-:W-:Y:S01]  /*12f40*/  FFMA.FTZ R193, R193, UR4, -R172.reuse ;  /* 0x00000004c1c17c23 */ /* 0x100fe200080108ac */
[----:B------:R-:W-:Y:S01]  /*12f50*/  MUFU.EX2 R160, R160 ;  /* 0x000000a000a07308 */ /* 0x000fe20000000800 */
[----:B------:R-:W-:Y:S01]  /*12f60*/  LDSM.16.MT88.4 R32, [R169+0x800] ;  /* 0x00080000a920783b */ /* 0x000fe20000004200 */
[----:B----4-:R-:W-:Y:S01]  /*12f70*/  F2FP.BF16.F32.PACK_AB R97, R165, R166 ;  /* 0x000000a6a561723e */ /* 0x010fe200000010ff */
[----:B------:R-:W-:Y:S01]  /*12f80*/  FFMA.FTZ R213, R176, UR4, -R179 ;  /* 0x00000004b0d57c23 */ /* 0x000fe200080108b3 */
[----:B------:R-:W4:Y:S01]  /*12f90*/  MUFU.EX2 R159, R159 ;  /* 0x0000009f009f7308 */ /* 0x000f220000000800 */
[----:B------:R-:W-:Y:S01]  /*12fa0*/  LDSM.16.MT88.4 R24, [R170+0x2800] ;  /* 0x00280000aa18783b */ /* 0x000fe20000004200 */
[--C-:B------:R-:W-:Y:S01]  /*12fb0*/  FFMA.FTZ R176, R175, UR4, -R172.reuse ;  /* 0x00000004afb07c23 */ /* 0x100fe200080108ac */
[----:B------:R-:W-:Y:S01]  /*12fc0*/  FFMA.FTZ R173, R173, UR4, -R172 ;  /* 0x00000004adad7c23 */ /* 0x000fe200080108ac */
        /* <DEDUP_REMOVED lines=8> */
[C---:B------:R-:W-:Y:S01]  /*13050*/  HMMA.16816.F32.BF16 R120, R96.reuse, R116, RZ ;  /* 0x000000746078723c */ /* 0x040fe200000418ff */
[----:B------:R-:W-:Y:S01]  /*13060*/  FADD.FTZ R163, R163, R164 ;  /* 0x000000a4a3a37221 */ /* 0x000fe20000010000 */
[----:B------:R-:W-:Y:S01]  /*13070*/  FADD.FTZ R161, R161, R162 ;  /* 0x000000a2a1a17221 */ /* 0x000fe20000010000 */
[----:B------:R-:W1:Y:S04]  /*13080*/  MUFU.EX2 R157, R157 ;  /* 0x0000009d009d7308 */ /* 0x000e680000000800 */
[----:B------:R-:W-:Y:S01]  /*13090*/  MUFU.EX2 R154, R154 ;  /* 0x0000009a009a7308 */ /* 0x000fe20000000800 */
[C---:B------:R-:W-:Y:S03]  /*130a0*/  HMMA.16816.F32.BF16 R116, R96.reuse, R118, RZ ;  /* 0x000000766074723c */ /* 0x040fe600000418ff */
        /* <DEDUP_REMOVED lines=17> */
[C---:B---3--:R-:W-:Y:S08]  /*131c0*/  HMMA.16816.F32.BF16 R52, R96.reuse, R56, RZ ;  /* 0x000000386034723c */ /* 0x048ff000000418ff */
        /* <DEDUP_REMOVED lines=13> */
[----:B----4-:R-:W-:Y:S01]  /*132a0*/  F2FP.BF16.F32.PACK_AB R4, R159, R160 ;  /* 0x000000a09f04723e */ /* 0x010fe200000010ff */
        /* <DEDUP_REMOVED lines=217> */
.L_x_2232:
        /* <DEDUP_REMOVED lines=8> */
.L_x_2233:
[----:B------:R-:W1:Y:S01]  /*140c0*/  LDCU.64 UR8, c[0x0][0x3c0] ;  /* 0x00007800ff0877ac */ /* 0x000e620008000a00 */
[----:B------:R-:W-:Y:S01]  /*140d0*/  LOP3.LUT R4, R152, 0x1f8, RZ, 0xc0, !PT ;  /* 0x000001f898047812 */ /* 0x000fe200078ec0ff */
[----:B------:R-:W-:Y:S01]  /*140e0*/  IMAD.SHL.U32 R187, R185, 0x20, RZ ;  /* 0x00000020b9bb7824 */ /* 0x000fe200078e00ff */
[----:B------:R-:W-:Y:S01]  /*140f0*/  SHF.R.U32.HI R139, RZ, 0x1, R185 ;  /* 0x00000001ff8b7819 */ /* 0x000fe200000116b9 */
[----:B------:R-:W-:Y:S01]  /*14100*/  IMAD.MOV.U32 R199, RZ, RZ, R197 ;  /* 0x000000ffffc77224 */ /* 0x000fe200078e00c5 */
[----:B------:R-:W-:Y:S01]  /*14110*/  LOP3.LUT R5, R4, 0x38, R185, 0x78, !PT ;  /* 0x0000003804057812 */ /* 0x000fe200078e78b9 */
[----:B------:R-:W-:Y:S01]  /*14120*/  VIADD R8, R137, UR5 ;  /* 0x0000000589087c36 */ /* 0x000fe20008000000 */
[----:B------:R-:W-:Y:S02]  /*14130*/  LOP3.LUT R187, R187, 0x7c00, RZ, 0xc0, !PT ;  /* 0x00007c00bbbb7812 */ /* 0x000fe400078ec0ff */
[----:B------:R-:W-:Y:S02]  /*14140*/  LOP3.LUT R152, R5, 0x1e00, R152, 0xf8, !PT ;  /* 0x00001e0005987812 */ /* 0x000fe400078ef898 */
[----:B------:R-:W-:-:S02]  /*14150*/  LOP3.LUT R5, R139, 0x8, RZ, 0xc0, !PT ;  /* 0x000000088b057812 */ /* 0x000fc400078ec0ff */
[----:B------:R-:W-:Y:S02]  /*14160*/  LOP3.LUT R136, R187, 0x200, R136, 0xf8, !PT ;  /* 0x00000200bb887812 */ /* 0x000fe400078ef888 */
[----:B------:R-:W-:Y:S02]  /*14170*/  LEA R209, R152, UR5, 0x1 ;  /* 0x0000000598d17c11 */ /* 0x000fe4000f8e08ff */
[----:B------:R-:W-:Y:S01]  /*14180*/  LOP3.LUT R136, R136, R138, R5, 0xf6, !PT ;  /* 0x0000008a88887212 */ /* 0x000fe200078ef605 */
[----:B-1----:R-:W-:Y:S01]  /*14190*/  USHF.L.U32 UR4, UR8, 0x5, URZ ;  /* 0x0000000508047899 */ /* 0x002fe200080006ff */
[----:B------:R-:W-:Y:S01]  /*141a0*/  IMAD.MOV.U32 R138, RZ, RZ, 0x20 ;  /* 0x00000020ff8a7424 */ /* 0x000fe200078e00ff */
[----:B------:R-:W-:Y:S01]  /*141b0*/  USHF.L.U64.HI UR9, UR8, 0x5, UR9 ;  /* 0x0000000508097899 */ /* 0x000fe20008010209 */
[----:B------:R-:W-:Y:S01]  /*141c0*/  @!PT LDS RZ, [RZ] ;  /* 0x00000000fffff984 */ /* 0x000fe20000000800 */
[----:B------:R-:W-:Y:S01]  /*141d0*/  @!PT LDS RZ, [RZ] ;  /* 0x00000000fffff984 */ /* 0x000fe20000000800 */
[----:B------:R-:W-:Y:S01]  /*141e0*/  @!PT LDS RZ, [RZ] ;  /* 0x00000000fffff984 */ /* 0x000fe20000000800 */
[----:B------:R-:W-:Y:S01]  /*141f0*/  LDGSTS.E.BYPASS.LTC128B.128 [R209+0xc000], desc[UR6][R198.64] ;  /* 0x0c000000c6d17fae */ /* 0x000fe2000b981a06 */
[----:B------:R-:W-:Y:S02]  /*14200*/  LEA R192, R136, UR5, 0x1 ;  /* 0x0000000588c07c11 */ /* 0x000fe4000f8e08ff */
[----:B------:R-:W-:Y:S01]  /*14210*/  IADD3 R6, P1, PT, R198, UR4, RZ ;  /* 0x00000004c6067c10 */ /* 0x000fe2000ff3e0ff */
[----:B------:R-:W-:Y:S01]  /*14220*/  LDGSTS.E.BYPASS.LTC128B.128 [R209+0xe000], desc[UR6][R198.64+0x80] ;  /* 0x0e000080c6d17fae */ /* 0x000fe2000b981a06 */
[----:B------:R-:W-:Y:S01]  /*14230*/  SEL R138, R138, 0xffffffe0, !P2 ;  /* 0xffffffe08a8a7807 */ /* 0x000fe20005000000 */
[--C-:B------:R-:W-:Y:S01]  /*14240*/  IMAD.IADD R189, R135, 0x1, R192.reuse ;  /* 0x0000000187bd7824 */ /* 0x100fe200078e02c0 */
[----:B------:R-:W-:Y:S01]  /*14250*/  IADD3.X R7, PT, PT, R197, UR9, RZ, P1, !PT ;  /* 0x00000009c5077c10 */ /* 0x000fe20008ffe4ff */
[----:B------:R-:W-:Y:S01]  /*14260*/  LDGSTS.E.BYPASS.LTC128B.128 [R209+0x10000], desc[UR6][R198.64+0x100] ;  /* 0x10000100c6d17fae */ /* 0x000fe2000b981a06 */
[----:B------:R-:W-:Y:S01]  /*14270*/  IADD3 R4, P1, PT, R6, UR4, RZ ;  /* 0x0000000406047c10 */ /* 0x000fe2000ff3e0ff */
[----:B------:R-:W-:-:S02]  /*14280*/  IMAD.IADD R190, R138, 0x1, R192 ;  /* 0x000000018abe7824 */ /* 0x000fc400078e02c0 */
[----:B------:R-:W-:Y:S01]  /*14290*/  LDGSTS.E.BYPASS.LTC128B.128 [R209+0xc800], desc[UR6][R6.64] ;  /* 0x0c80000006d17fae */ /* 0x000fe2000b981a06 */
[----:B------:R-:W-:Y:S01]  /*142a0*/  IADD3.X R5, PT, PT, R7, UR9, RZ, P1, !PT ;  /* 0x0000000907057c10 */ /* 0x000fe20008ffe4ff */
[----:B------:R-:W-:Y:S01]  /*142b0*/  IMAD.IADD R136, R8, 0x1, R138 ;  /* 0x0000000108887824 */ /* 0x000fe200078e028a */
[----:B------:R-:W-:Y:S01]  /*142c0*/  IADD3 R10, P1, PT, R4, UR4, RZ ;  /* 0x00000004040a7c10 */ /* 0x000fe2000ff3e0ff */
[----:B------:R-:W-:Y:S01]  /*142d0*/  LDGSTS.E.BYPASS.LTC128B.128 [R209+0xe800], desc[UR6][R6.64+0x80] ;  /* 0x0e80008006d17fae */ /* 0x000fe2000b981a06 */
[----:B------:R-:W-:Y:S01]  /*142e0*/  IMAD.IADD R135, R8, 0x1, R135 ;  /* 0x0000000108877824 */ /* 0x000fe200078e0287 */
[----:B------:R-:W1:Y:S01]  /*142f0*/  LDCU UR4, c[0x0][0x50c] ;  /* 0x0000a180ff0477ac */ /* 0x000e620008000800 */
[----:B------:R-:W-:Y:S01]  /*14300*/  IADD3.X R11, PT, PT, R5, UR9, RZ, P1, !PT ;  /* 0x00000009050b7c10 */ /* 0x000fe20008ffe4ff */
[----:B------:R-:W-:Y:S01]  /*14310*/  LDGSTS.E.BYPASS.LTC128B.128 [R209+0x10800], desc[UR6][R6.64+0x100] ;  /* 0x1080010006d17fae */ /* 0x000fe2000b981a06 */
[C---:B------:R-:W-:Y:S02]  /*14320*/  IMAD.IADD R191, R138.reuse, 0x1, R189 ;  /* 0x000000018abf7824 */ /* 0x040fe400078e02bd */
[----:B------:R-:W-:Y:S01]  /*14330*/  IMAD.IADD R138, R138, 0x1, R135 ;  /* 0x000000018a8a7824 */ /* 0x000fe200078e0287 */
[----:B------:R-:W-:Y:S04]  /*14340*/  LDGSTS.E.BYPASS.LTC128B.128 [R209+0xd000], desc[UR6][R4.64] ;  /* 0x0d00000004d17fae */ /* 0x000fe8000b981a06 */
[----:B------:R-:W-:Y:S04]  /*14350*/  LDGSTS.E.BYPASS.LTC128B.128 [R209+0xf000], desc[UR6][R4.64+0x80] ;  /* 0x0f00008004d17fae */ /* 0x000fe8000b981a06 */
[----:B------:R2:W-:Y:S04]  /*14360*/  LDGSTS.E.BYPASS.LTC128B.128 [R209+0x11000], desc[UR6][R4.64+0x100] ;  /* 0x1100010004d17fae */ /* 0x0005e8000b981a06 */
[----:B------:R-:W-:Y:S04]  /*14370*/  LDGSTS.E.BYPASS.LTC128B.128 [R209+0xd800], desc[UR6][R10.64] ;  /* 0x0d8000000ad17fae */ /* 0x000fe8000b981a06 */
[----:B------:R-:W-:Y:S04]  /*14380*/  LDGSTS.E.BYPASS.LTC128B.128 [R209+0xf800], desc[UR6][R10.64+0x80] ;  /* 0x0f8000800ad17fae */ /* 0x000fe8000b981a06 */
[----:B------:R3:W-:Y:S04]  /*14390*/  LDGSTS.E.BYPASS.LTC128B.128 [R209+0x11800], desc[UR6][R10.64+0x100] ;  /* 0x118001000ad17fae */ /* 0x0007e8000b981a06 */
        /* <DEDUP_REMOVED lines=10> */
[----:B---3--:R-:W-:Y:S01]  /*14440*/  LDSM.16.M88.4 R8, [R189] ;  /* 0x00000000bd08783b */ /* 0x008fe20000000200 */
[C---:B----4-:R-:W-:Y:S03]  /*14450*/  HMMA.16816.F32.BF16 R16, R172.reuse, R12, RZ ;  /* 0x0000000cac10723c */ /* 0x050fe600000418ff */
[----:B------:R-:W3:Y:S04]  /*14460*/  LDSM.16.M88.4 R24, [R135+0x6000] ;  /* 0x006000008718783b */ /* 0x000ee80000000200 */
[----:B------:R-:W4:Y:S01]  /*14470*/  LDSM.16.M88.4 R20, [R135+0x6800] ;  /* 0x006800008714783b */ /* 0x000f220000000200 */
[C---:B-----5:R-:W-:Y:S03]  /*14480*/  HMMA.16816.F32.BF16 R156, R172.reuse, R152, RZ ;  /* 0x00000098ac9c723c */ /* 0x060fe600000418ff */
[----:B------:R-:W-:Y:S04]  /*14490*/  LDSM.16.M88.4 R176, [R135+0x7800] ;  /* 0x0078000087b0783b */ /* 0x000fe80000000200 */
[----:B------:R-:W-:Y:S01]  /*144a0*/  LDSM.16.M88.4 R180, [R135+0x8000] ;  /* 0x0080000087b4783b */ /* 0x000fe20000000200 */
[C---:B-1----:R-:W-:Y:S03]  /*144b0*/  HMMA.16816.F32.BF16 R148, R172.reuse, R144, RZ ;  /* 0x00000090ac94723c */ /* 0x042fe600000418ff */
[----:B------:R-:W0:Y:S05]  /*144c0*/  LDGDEPBAR ;  /* 0x00000000000079af */ /* 0x000e2a0000000000 */
[C---:B------:R-:W-:Y:S08]  /*144d0*/  HMMA.16816.F32.BF16 R12, R172.reuse, R14, RZ ;  /* 0x0000000eac0c723c */ /* 0x040ff000000418ff */
[C---:B------:R-:W-:Y:S08]  /*144e0*/  HMMA.16816.F32.BF16 R152, R172.reuse, R154, RZ ;  /* 0x0000009aac98723c */ /* 0x040ff000000418ff */
[C---:B------:R-:W-:Y:S08]  /*144f0*/  HMMA.16816.F32.BF16 R144, R172.reuse, R146, RZ ;  /* 0x00000092ac90723c */ /* 0x040ff000000418ff */
[C---:B------:R-:W-:Y:S08]  /*14500*/  HMMA.16816.F32.BF16 R140, R172.reuse, R168, RZ ;  /* 0x000000a8ac8c723c */ /* 0x040ff000000418ff */
[----:B------:R-:W-:Y:S01]  /*14510*/  HMMA.16816.F32.BF16 R172, R172, R170, RZ ;  /* 0x000000aaacac723c */ /* 0x000fe200000418ff */
[----:B------:R-:W-:Y:S07]  /*14520*/  LDSM.16.M88.4 R168, [R138+0x6800] ;  /* 0x006800008aa8783b */ /* 0x000fee0000000200 */
[C---:B--2---:R-:W-:Y:S08]  /*14530*/  HMMA.16816.F32.BF16 R16, R4.reuse, R164, R16 ;  /* 0x000000a40410723c */ /* 0x044ff00000041810 */
[C---:B------:R-:W-:Y:S01]  /*14540*/  HMMA.16816.F32.BF16 R12, R4.reuse, R166, R12 ;  /* 0x000000a6040c723c */ /* 0x040fe2000004180c */
[----:B------:R-:W1:Y:S07]  /*14550*/  LDSM.16.M88.4 R164, [R135+0x7000] ;  /* 0x0070000087a4783b */ /* 0x000e6e0000000200 */
        /* <DEDUP_REMOVED lines=8> */
[----:B------:R-:W2:Y:S04]  /*145e0*/  LDSM.16.M88.4 R4, [R191] ;  /* 0x00000000bf04783b */ /* 0x000ea80000000200 */
[----:B------:R-:W-:Y:S03]  /*145f0*/  LDSM.16.M88.4 R28, [R192+0x2000] ;  /* 0x00200000c01c783b */ /* 0x000fe60000000200 */
        /* <DEDUP_REMOVED lines=8> */
[----:B------:R-:W-:Y:S07]  /*14680*/  LDSM.16.M88.4 R164, [R137+UR5+0x8800] ;  /* 0x0088000589a4783b */ /* 0x000fee0008000200 */
[C---:B------:R-:W-:Y:S08]  /*14690*/  HMMA.16816.F32.BF16 R140, R8.reuse, R176, R140 ;  /* 0x000000b0088c723c */ /* 0x040ff0000004188c */
[----:B------:R-:W-:Y:S01]  /*146a0*/  HMMA.16816.F32.BF16 R172, R8, R178, R172 ;  /* 0x000000b208ac723c */ /* 0x000fe200000418ac */
[----:B------:R-:W1:Y:S04]  /*146b0*/  LDSM.16.M88.4 R8, [R137+UR5+0x9000] ;  /* 0x009000058908783b */ /* 0x000e680008000200 */
[----:B------:R-:W-:Y:S03]  /*146c0*/  LDSM.16.M88.4 R176, [R191+0x2000] ;  /* 0x00200000bfb0783b */ /* 0x000fe60000000200 */
[C---:B--2---:R-:W-:Y:S08]  /*146d0*/  HMMA.16816.F32.BF16 R16, R4.reuse, R160, R16 ;  /* 0x000000a00410723c */ /* 0x044ff00000041810 */
[C---:B------:R-:W-:Y:S01]  /*146e0*/  HMMA.16816.F32.BF16 R12, R4.reuse, R162, R12 ;  /* 0x000000a2040c723c */ /* 0x040fe2000004180c */
[----:B------:R-:W2:Y:S07]  /*146f0*/  LDSM.16.M88.4 R160, [R137+UR5+0x9800] ;  /* 0x0098000589a0783b */ /* 0x000eae0008000200 */
[C---:B------:R-:W-:Y:S08]  /*14700*/  HMMA.16816.F32.BF16 R156, R4.reuse, R168, R156 ;  /* 0x000000a8049c723c */ /* 0x040ff0000004189c */
[C---:B------:R-:W-:Y:S01]  /*14710*/  HMMA.16816.F32.BF16 R152, R4.reuse, R170, R152 ;  /* 0x000000aa0498723c */ /* 0x040fe20000041898 */
[----:B------:R-:W-:Y:S07]  /*14720*/  LDSM.16.M88.4 R168, [R192+0x4000] ;  /* 0x00400000c0a8783b */ /* 0x000fee0000000200 */
[C---:B------:R-:W-:Y:S08]  /*14730*/  HMMA.16816.F32.BF16 R148, R4.reuse, R32, R148 ;  /* 0x000000200494723c */ /* 0x040ff00000041894 */
[C---:B------:R-:W-:Y:S01]  /*14740*/  HMMA.16816.F32.BF16 R144, R4.reuse, R34, R144 ;  /* 0x000000220490723c */ /* 0x040fe20000041890 */
[----:B------:R-:W-:Y:S07]  /*14750*/  LDSM.16.M88.4 R32, [R136+0x8000] ;  /* 0x008000008820783b */ /* 0x000fee0000000200 */
[C---:B---3--:R-:W-:Y:S08]  /*14760*/  HMMA.16816.F32.BF16 R140, R4.reuse, R24, R140 ;  /* 0x00000018048c723c */ /* 0x048ff0000004188c */
[----:B------:R-:W-:Y:S01]  /*14770*/  HMMA.16816.F32.BF16 R172, R4, R26, R172 ;  /* 0x0000001a04ac723c */ /* 0x000fe200000418ac */
[----:B------:R-:W3:Y:S04]  /*14780*/  LDSM.16.M88.4 R4, [R190+0x2000] ;  /* 0x00200000be04783b */ /* 0x000ee80000000200 */
[----:B------:R-:W5:Y:S03]  /*14790*/  LDSM.16.M88.4 R24, [R136+0x8800] ;  /* 0x008800008818783b */ /* 0x000f660000000200 */
[C---:B----4-:R-:W-:Y:S08]  /*147a0*/  HMMA.16816.F32.BF16 R16, R28.reuse, R20, R16 ;  /* 0x000000141c10723c */ /* 0x050ff00000041810 */
[C---:B------:R-:W-:Y:S01]  /*147b0*/  HMMA.16816.F32.BF16 R12, R28.reuse, R22, R12 ;  /* 0x000000161c0c723c */ /* 0x040fe2000004180c */
        /* <DEDUP_REMOVED lines=11> */
[C---:B---3--:R-:W-:Y:S08]  /*14870*/  HMMA.16816.F32.BF16 R16, R4.reuse, R32, R16 ;  /* 0x000000200410723c */ /* 0x048ff00000041810 */
[C---:B------:R-:W-:Y:S01]  /*14880*/  HMMA.16816.F32.BF16 R12, R4.reuse, R34, R12 ;  /* 0x00000022040c723c */ /* 0x040fe2000004180c */
[----:B------:R-:W3:Y:S07]  /*14890*/  LDSM.16.M88.4 R32, [R135+0x9800] ;  /* 0x009800008720783b */ /* 0x000eee0000000200 */
[C---:B-----5:R-:W-:Y:S08]  /*148a0*/  HMMA.16816.F32.BF16 R156, R4.reuse, R24, R156 ;  /* 0x00000018049c723c */ /* 0x060ff0000004189c */
[C---:B------:R-:W-:Y:S01]  /*148b0*/  HMMA.16816.F32.BF16 R152, R4.reuse, R26, R152 ;  /* 0x0000001a0498723c */ /* 0x040fe20000041898 */
[----:B------:R-:W5:Y:S07]  /*148c0*/  LDSM.16.M88.4 R24, [R138+0x8000] ;  /* 0x008000008a18783b */ /* 0x000f6e0000000200 */
[C---:B----4-:R-:W-:Y:S08]  /*148d0*/  HMMA.16816.F32.BF16 R148, R4.reuse, R20, R148 ;  /* 0x000000140494723c */ /* 0x050ff00000041894 */
[C---:B------:R-:W-:Y:S01]  /*148e0*/  HMMA.16816.F32.BF16 R144, R4.reuse, R22, R144 ;  /* 0x000000160490723c */ /* 0x040fe20000041890 */
[----:B------:R-:W4:Y:S07]  /*148f0*/  LDSM.16.M88.4 R20, [R138+0x8800] ;  /* 0x008800008a14783b */ /* 0x000f2e0000000200 */
[C---:B-1----:R-:W-:Y:S08]  /*14900*/  HMMA.16816.F32.BF16 R140, R4.reuse, R8, R140 ;  /* 0x00000008048c723c */ /* 0x042ff0000004188c */
[----:B------:R-:W-:Y:S01]  /*14910*/  HMMA.16816.F32.BF16 R172, R4, R10, R172 ;  /* 0x0000000a04ac723c */ /* 0x000fe200000418ac */
[----:B------:R-:W1:Y:S04]  /*14920*/  LDSM.16.M88.4 R4, [R137+UR5+0xa000] ;  /* 0x00a000058904783b */ /* 0x000e680008000200 */
[----:B------:R-:W1:Y:S03]  /*14930*/  LDSM.16.M88.4 R8, [R138+0x9000] ;  /* 0x009000008a08783b */ /* 0x000e660000000200 */
        /* <DEDUP_REMOVED lines=9> */
[C---:B---3--:R-:W-:Y:S08]  /*149d0*/  HMMA.16816.F32.BF16 R140, R28.reuse, R32, R140 ;  /* 0x000000201c8c723c */ /* 0x048ff0000004188c */
[----:B------:R-:W-:Y:S01]  /*149e0*/  HMMA.16816.F32.BF16 R172, R28, R34, R172 ;  /* 0x000000221cac723c */ /* 0x000fe200000418ac */
[----:B------:R-:W2:Y:S04]  /*149f0*/  LDSM.16.M88.4 R32, [R190+0x4000] ;  /* 0x00400000be20783b */ /* 0x000ea80000000200 */
[----:B------:R-:W-:Y:S03]  /*14a00*/  LDSM.16.M88.4 R28, [R136+0xa800] ;  /* 0x00a80000881c783b */ /* 0x000fe60000000200 */
[C---:B-----5:R-:W-:Y:S08]  /*14a10*/  HMMA.16816.F32.BF16 R16, R176.reuse, R24, R16 ;  /* 0x00000018b010723c */ /* 0x060ff00000041810 */
[C---:B------:R-:W-:Y:S01]  /*14a20*/  HMMA.16816.F32.BF16 R12, R176.reuse, R26, R12 ;  /* 0x0000001ab00c723c */ /* 0x040fe2000004180c */
[----:B------:R-:W-:Y:S07]  /*14a30*/  LDSM.16.M88.4 R24, [R189+0x4000] ;  /* 0x00400000bd18783b */ /* 0x000fee0000000200 */
[C---:B----4-:R-:W-:Y:S08]  /*14a40*/  HMMA.16816.F32.BF16 R156, R176.reuse, R20, R156 ;  /* 0x00000014b09c723c */ /* 0x050ff0000004189c */
[----:B------:R-:W-:Y:S01]  /*14a50*/  HMMA.16816.F32.BF16 R152, R176, R22, R152 ;  /* 0x00000016b098723c */ /* 0x000fe20000041898 */
[----:B------:R-:W3:Y:S07]  /*14a60*/  LDSM.16.M88.4 R20, [R135+0xa000] ;  /* 0x00a000008714783b */ /* 0x000eee0000000200 */
[----:B-1----:R-:W-:Y:S08]  /*14a70*/  HMMA.16816.F32.BF16 R16, R168, R4, R16 ;  /* 0x00000004a810723c */ /* 0x002ff00000041810 */
[C---:B------:R-:W-:Y:S08]  /*14a80*/  HMMA.16816.F32.BF16 R148, R176.reuse, R8, R148 ;  /* 0x00000008b094723c */ /* 0x040ff00000041894 */
[----:B------:R-:W-:Y:S01]  /*14a90*/  HMMA.16816.F32.BF16 R144, R176, R10, R144 ;  /* 0x0000000ab090723c */ /* 0x000fe20000041890 */
[----:B------:R-:W-:Y:S07]  /*14aa0*/  LDSM.16.M88.4 R8, [R191+0x4000] ;  /* 0x00400000bf08783b */ /* 0x000fee0000000200 */
[----:B------:R-:W-:Y:S01]  /*14ab0*/  HMMA.16816.F32.BF16 R12, R168, R6, R12 ;  /* 0x00000006a80c723c */ /* 0x000fe2000004180c */
[----:B------:R-:W1:Y:S07]  /*14ac0*/  LDSM.16.M88.4 R4, [R138+0xa000] ;  /* 0x00a000008a04783b */ /* 0x000e6e0000000200 */
[----:B--2---:R-:W-:Y:S08]  /*14ad0*/  HMMA.16816.F32.BF16 R16, R32, R160, R16 ;  /* 0x000000a02010723c */ /* 0x004ff00000041810 */
[----:B------:R-:W-:Y:S08]  /*14ae0*/  HMMA.16816.F32.BF16 R140, R176, R180, R140 ;  /* 0x000000b4b08c723c */ /* 0x000ff0000004188c */
[----:B------:R-:W-:Y:S01]  /*14af0*/  HMMA.16816.F32.BF16 R12, R32, R162, R12 ;  /* 0x000000a2200c723c */ /* 0x000fe2000004180c */
[----:B------:R-:W2:Y:S07]  /*14b00*/  LDSM.16.M88.4 R160, [R137+UR5+0xb000] ;  /* 0x00b0000589a0783b */ /* 0x000eae0008000200 */
[----:B---3--:R-:W-:Y:S08]  /*14b10*/  HMMA.16816.F32.BF16 R16, R24, R20, R16 ;  /* 0x000000141810723c */ /* 0x008ff00000041810 */
[----:B------:R-:W-:Y:S08]  /*14b20*/  HMMA.16816.F32.BF16 R172, R176, R182, R172 ;  /* 0x000000b6b0ac723c */ /* 0x000ff000000418ac */
[----:B------:R-:W-:Y:S01]  /*14b30*/  HMMA.16816.F32.BF16 R176, R168, R164, R156 ;  /* 0x000000a4a8b0723c */ /* 0x000fe2000004189c */
[----:B------:R-:W3:Y:S07]  /*14b40*/  LDSM.16.M88.4 R156, [R135+0xa800] ;  /* 0x00a80000879c783b */ /* 0x000eee0000000200 */
[----:B------:R-:W-:Y:S01]  /*14b50*/  HMMA.16816.F32.BF16 R12, R24, R22, R12 ;  /* 0x00000016180c723c */ /* 0x000fe2000004180c */
[----:B------:R-:W-:Y:S07]  /*14b60*/  LDSM.16.M88.4 R20, [R136+0xb000] ;  /* 0x00b000008814783b */ /* 0x000fee0000000200 */
[----:B-1----:R-:W-:Y:S08]  /*14b70*/  HMMA.16816.F32.BF16 R16, R8, R4, R16 ;  /* 0x000000040810723c */ /* 0x002ff00000041810 */
[----:B------:R-:W-:Y:S01]  /*14b80*/  HMMA.16816.F32.BF16 R152, R168, R166, R152 ;  /* 0x000000a6a898723c */ /* 0x000fe20000041898 */
[----:B------:R-:W1:Y:S07]  /*14b90*/  LDSM.16.M88.4 R164, [R138+0xa800] ;  /* 0x00a800008aa4783b */ /* 0x000e6e0000000200 */
[----:B------:R-:W-:Y:S03]  /*14ba0*/  HMMA.16816.F32.BF16 R176, R32, R28, R176 ;  /* 0x0000001c20b0723c */ /* 0x000fe600000418b0 */
[----:B------:R-:W-:Y:S01]  /*14bb0*/  FMUL.FTZ R16, R16, UR4 ;  /* 0x0000000410107c20 */ /* 0x000fe20008410000 */
[----:B------:R-:W-:-:S04]  /*14bc0*/  FMUL.FTZ R17, R17, UR4 ;  /* 0x0000000411117c20 */ /* 0x000fc80008410000 */
[----:B------:R-:W-:Y:S01]  /*14bd0*/  HMMA.16816.F32.BF16 R12, R8, R6, R12 ;  /* 0x00000006080c723c */ /* 0x000fe2000004180c */
[----:B------:R-:W-:Y:S07]  /*14be0*/  LDSM.16.M88.4 R4, [R135+0xb000] ;  /* 0x00b000008704783b */ /* 0x000fee0000000200 */
[----:B--2---:R-:W-:Y:S01]  /*14bf0*/  HMMA.16816.F32.BF16 R148, R168, R160, R148 ;  /* 0x000000a0a894723c */ /* 0x004fe20000041894 */
[----:B------:R-:W2:Y:S07]  /*14c00*/  MUFU.TANH R160, R16 ;  /* 0x0000001000a07308 */ /* 0x000eae0000002400 */
[----:B---3--:R-:W-:Y:S01]  /*14c10*/  HMMA.16816.F32.BF16 R176, R24, R156, R176 ;  /* 0x0000009c18b0723c */ /* 0x008fe200000418b0 */
[----:B------:R3:W4:Y:S01]  /*14c20*/  MUFU.TANH R161, R17 ;  /* 0x0000001100a17308 */ /* 0x0007220000002400 */
[----:B------:R-:W-:Y:S01]  /*14c30*/  FMUL.FTZ R156, R18, UR4 ;  /* 0x00000004129c7c20 */ /* 0x000fe20008410000 */
[----:B------:R-:W-:Y:S01]  /*14c40*/  FMUL.FTZ R157, R19, UR4 ;  /* 0x00000004139d7c20 */ /* 0x000fe20008410000 */
[----:B------:R-:W-:-:S04]  /*14c50*/  FMUL.FTZ R12, R12, UR4 ;  /* 0x000000040c0c7c20 */ /* 0x000fc80008410000 */
[----:B------:R-:W-:Y:S01]  /*14c60*/  HMMA.16816.F32.BF16 R152, R32, R30, R152 ;  /* 0x0000001e2098723c */ /* 0x000fe20000041898 */
[----:B------:R5:W-:Y:S01]  /*14c70*/  MUFU.TANH R180, R12 ;  /* 0x0000000c00b47308 */ /* 0x000be20000002400 */
[----:B------:R-:W-:Y:S06]  /*14c80*/  LDSM.16.M88.4 R28, [R138+0xb000] ;  /* 0x00b000008a1c783b */ /* 0x000fec0000000200 */
[----:B------:R-:W-:Y:S01]  /*14c90*/  HMMA.16816.F32.BF16 R144, R168, R162, R144 ;  /* 0x000000a2a890723c */ /* 0x000fe20000041890 */
[----:B------:R-:W-:Y:S01]  /*14ca0*/  MUFU.TANH R156, R156 ;  /* 0x0000009c009c7308 */ /* 0x000fe20000002400 */
[----:B---3--:R3:W2:Y:S06]  /*14cb0*/  LDSM.16.M88.4 R16, [R137+UR5+0xb800] ;  /* 0x00b800058910783b */ /* 0x0086ac0008000200 */
[----:B-1----:R-:W-:Y:S01]  /*14cc0*/  HMMA.16816.F32.BF16 R176, R8, R164, R176 ;  /* 0x000000a408b0723c */ /* 0x002fe200000418b0 */
[----:B------:R-:W-:Y:S01]  /*14cd0*/  FMUL.FTZ R164, R13, UR4 ;  /* 0x000000040da47c20 */ /* 0x000fe20008410000 */
[----:B------:R-:W1:Y:S06]  /*14ce0*/  MUFU.TANH R157, R157 ;  /* 0x0000009d009d7308 */ /* 0x000e6c0000002400 */
[----:B------:R-:W-:Y:S01]  /*14cf0*/  HMMA.16816.F32.BF16 R152, R24, R158, R152 ;  /* 0x0000009e1898723c */ /* 0x000fe20000041898 */
[----:B------:R-:W-:Y:S01]  /*14d00*/  FMUL.FTZ R158, R14, UR4 ;  /* 0x000000040e9e7c20 */ /* 0x000fe20008410000 */
[----:B------:R-:W-:Y:S01]  /*14d10*/  FMUL.FTZ R159, R15, UR4 ;  /* 0x000000040f9f7c20 */ /* 0x000fe20008410000 */
[----:B------:R-:W-:Y:S01]  /*14d20*/  MUFU.TANH R164, R164 ;  /* 0x000000a400a47308 */ /* 0x000fe20000002400 */
[----:B-----5:R-:W5:Y:S04]  /*14d30*/  LDSM.16.M88.4 R12, [R136+0xb800] ;  /* 0x00b80000880c783b */ /* 0x020f680000000200 */
[C---:B------:R-:W-:Y:S03]  /*14d40*/  HMMA.16816.F32.BF16 R148, R32.reuse, R20, R148 ;  /* 0x000000142094723c */ /* 0x040fe60000041894 */
[----:B---3--:R-:W-:Y:S01]  /*14d50*/  FMUL.FTZ R137, R176, UR4 ;  /* 0x00000004b0897c20 */ /* 0x008fe20008410000 */
[----:B------:R-:W3:Y:S01]  /*14d60*/  MUFU.TANH R158, R158 ;  /* 0x0000009e009e7308 */ /* 0x000ee20000002400 */
[----:B------:R-:W-:Y:S01]  /*14d70*/  FMUL.FTZ R163, R178, UR4 ;  /* 0x00000004b2a37c20 */ /* 0x000fe20008410000 */
[----:B------:R-:W-:Y:S01]  /*14d80*/  FMUL.FTZ R162, R177, UR4 ;  /* 0x00000004b1a27c20 */ /* 0x000fe20008410000 */
[----:B------:R-:W-:Y:S01]  /*14d90*/  FMUL.FTZ R179, R179, UR4 ;  /* 0x00000004b3b37c20 */ /* 0x000fe20008410000 */
[----:B------:R-:W-:Y:S01]  /*14da0*/  HMMA.16816.F32.BF16 R144, R32, R22, R144 ;  /* 0x000000162090723c */ /* 0x000fe20000041890 */
[----:B------:R-:W4:Y:S03]  /*14db0*/  LDSM.16.M88.4 R20, [R135+0xb800] ;  /* 0x00b800008714783b */ /* 0x000f260000000200 */
[----:B------:R-:W3:Y:S04]  /*14dc0*/  MUFU.TANH R159, R159 ;  /* 0x0000009f009f7308 */ /* 0x000ee80000002400 */
[----:B------:R-:W-:Y:S04]  /*14dd0*/  HMMA.16816.F32.BF16 R152, R8, R166, R152 ;  /* 0x000000a60898723c */ /* 0x000fe80000041898 */
[----:B------:R-:W3:Y:S04]  /*14de0*/  MUFU.TANH R137, R137 ;  /* 0x0000008900897308 */ /* 0x000ee80000002400 */
[----:B--2---:R-:W-:Y:S04]  /*14df0*/  HMMA.16816.F32.BF16 R140, R168, R16, R140 ;  /* 0x00000010a88c723c */ /* 0x004fe8000004188c */
[----:B------:R-:W2:Y:S04]  /*14e00*/  MUFU.TANH R163, R163 ;  /* 0x000000a300a37308 */ /* 0x000ea80000002400 */
[C---:B------:R-:W-:Y:S03]  /*14e10*/  HMMA.16816.F32.BF16 R148, R24.reuse, R4, R148 ;  /* 0x000000041894723c */ /* 0x040fe60000041894 */
[----:B------:R-:W-:Y:S01]  /*14e20*/  FMUL.FTZ R17, R152, UR4 ;  /* 0x0000000498117c20 */ /* 0x000fe20008410000 */
[----:B------:R-:W2:Y:S04]  /*14e30*/  MUFU.TANH R16, R179 ;  /* 0x000000b300107308 */ /* 0x000ea80000002400 */
[----:B------:R-:W-:Y:S01]  /*14e40*/  HMMA.16816.F32.BF16 R144, R24, R6, R144 ;  /* 0x000000061890723c */ /* 0x000fe20000041890 */
[----:B------:R-:W3:Y:S01]  /*14e50*/  LDSM.16.M88.4 R4, [R138+0xb800] ;  /* 0x00b800008a04783b */ /* 0x000ee20000000200 */
[----:B------:R-:W-:-:S04]  /*14e60*/  DEPBAR.LE SB0, 0x0 ;  /* 0x000080000000791a */ /* 0x000fc80000000000 */
[----:B------:R-:W2:Y:S02]  /*14e70*/  MUFU.TANH R17, R17 ;  /* 0x0000001100117308 */ /* 0x000ea40000002400 */
[----:B-----5:R-:W-:Y:S01]  /*14e80*/  HMMA.16816.F32.BF16 R140, R32, R12, R140 ;  /* 0x0000000c208c723c */ /* 0x020fe2000004188c */
[----:B------:R-:W-:Y:S02]  /*14e90*/  IMAD.SHL.U32 R13, R134, 0x40, RZ ;  /* 0x00000040860d7824 */ /* 0x000fe400078e00ff */
[----:B------:R-:W-:-:S03]  /*14ea0*/  FMUL.FTZ R12, R155, UR4 ;  /* 0x000000049b0c7c20 */ /* 0x000fc60008410000 */
[----:B------:R-:W-:Y:S02]  /*14eb0*/  MUFU.TANH R162, R162 ;  /* 0x000000a200a27308 */ /* 0x000fe40000002400 */
[----:B------:R-:W-:Y:S01]  /*14ec0*/  HMMA.16816.F32.BF16 R172, R168, R18, R172 ;  /* 0x00000012a8ac723c */ /* 0x000fe200000418ac */
[----:B------:R-:W-:-:S05]  /*14ed0*/  IMAD.SHL.U32 R18, R185, 0x2, RZ ;  /* 0x00000002b9127824 */ /* 0x000fca00078e00ff */
[----:B------:R-:W-:Y:S01]  /*14ee0*/  LOP3.LUT R13, R13, 0x6, R18, 0xf8, !PT ;  /* 0x000000060d0d7812 */ /* 0x000fe200078ef812 */
[----:B------:R-:W-:Y:S01]  /*14ef0*/  MUFU.TANH R12, R12 ;  /* 0x0000000c000c7308 */ /* 0x000fe20000002400 */
[----:B------:R-:W-:Y:S01]  /*14f00*/  HMMA.16816.F32.BF16 R148, R8, R28, R148 ;  /* 0x0000001c0894723c */ /* 0x000fe20000041894 */
[----:B------:R-:W-:Y:S01]  /*14f10*/  FMUL.FTZ R29, R154, UR4 ;  /* 0x000000049a1d7c20 */ /* 0x000fe20008410000 */
[----:B------:R-:W-:Y:S01]  /*14f20*/  FMUL.FTZ R28, R153, UR4 ;  /* 0x00000004991c7c20 */ /* 0x000fe20008410000 */
[----:B------:R-:W-:-:S04]  /*14f30*/  VIADD R19, R13, 0xffffff80 ;  /* 0xffffff800d137836 */ /* 0x000fc80000000000 */
[----:B------:R-:W-:Y:S01]  /*14f40*/  MUFU.TANH R29, R29 ;  /* 0x0000001d001d7308 */ /* 0x000fe20000002400 */
[----:B----4-:R-:W-:Y:S01]  /*14f50*/  HMMA.16816.F32.BF16 R140, R24, R20, R140 ;  /* 0x00000014188c723c */ /* 0x010fe2000004188c */
[C---:B------:R-:W-:Y:S02]  /*14f60*/  ISETP.GE.AND P4, PT, R19.reuse, R0, PT ;  /* 0x000000001300720c */ /* 0x040fe40003f86270 */
[----:B------:R-:W-:Y:S02]  /*14f70*/  ISETP.GE.AND P3, PT, R19, R2, PT ;  /* 0x000000021300720c */ /* 0x000fe40003f66270 */
[----:B------:R-:W-:Y:S02]  /*14f80*/  FSEL R160, R160, -INF , !P4 ;  /* 0xff800000a0a07808 */ /* 0x000fe40006000000 */
[----:B------:R-:W-:Y:S01]  /*14f90*/  MUFU.TANH R28, R28 ;  /* 0x0000001c001c7308 */ /* 0x000fe20000002400 */
[----:B------:R-:W-:Y:S01]  /*14fa0*/  HMMA.16816.F32.BF16 R172, R32, R14, R172 ;  /* 0x0000000e20ac723c */ /* 0x000fe200000418ac */
[----:B------:R-:W-:-:S02]  /*14fb0*/  VIADD R15, R13, 0xffffff81 ;  /* 0xffffff810d0f7836 */ /* 0x000fc40000000000 */
[----:B------:R-:W-:Y:S01]  /*14fc0*/  FMUL.FTZ R148, R148, UR4 ;  /* 0x0000000494947c20 */ /* 0x000fe20008410000 */
[----:B------:R-:W-:Y:S01]  /*14fd0*/  FMUL.FTZ R150, R150, UR4 ;  /* 0x0000000496967c20 */ /* 0x000fe20008410000 */
[----:B------:R-:W-:Y:S01]  /*14fe0*/  FMUL.FTZ R149, R149, UR4 ;  /* 0x0000000495957c20 */ /* 0x000fe20008410000 */
[C---:B------:R-:W-:Y:S01]  /*14ff0*/  ISETP.GE.AND P1, PT, R15.reuse, R0, PT ;  /* 0x000000000f00720c */ /* 0x040fe20003f26270 */
[----:B------:R-:W4:Y:S01]  /*15000*/  MUFU.TANH R178, R148 ;  /* 0x0000009400b27308 */ /* 0x000f220000002400 */
[----:B------:R-:W-:Y:S01]  /*15010*/  ISETP.GE.AND P6, PT, R15, R2, PT ;  /* 0x000000020f00720c */ /* 0x000fe20003fc6270 */
[----:B------:R-:W-:Y:S01]  /*15020*/  VIADD R15, R13, 0xffffff88 ;  /* 0xffffff880d0f7836 */ /* 0x000fe20000000000 */
[----:B------:R-:W-:Y:S01]  /*15030*/  HMMA.16816.F32.BF16 R144, R8, R30, R144 ;  /* 0x0000001e0890723c */ /* 0x000fe20000041890 */
[----:B------:R-:W-:Y:S01]  /*15040*/  FSEL R14, R161, -INF , !P1 ;  /* 0xff800000a10e7808 */ /* 0x000fe20004800000 */
[----:B------:R-:W-:Y:S01]  /*15050*/  FMUL.FTZ R151, R151, UR4 ;  /* 0x0000000497977c20 */ /* 0x000fe20008410000 */
[----:B-1----:R-:W-:-:S02]  /*15060*/  FSEL R19, R157, -INF , !P6 ;  /* 0xff8000009d137808 */ /* 0x002fc40007000000 */
[C---:B------:R-:W-:Y:S01]  /*15070*/  ISETP.GE.AND P5, PT, R15.reuse, R0, PT ;  /* 0x000000000f00720c */ /* 0x040fe20003fa6270 */
[----:B------:R-:W1:Y:S01]  /*15080*/  MUFU.TANH R179, R150 ;  /* 0x0000009600b37308 */ /* 0x000e620000002400 */
[----:B------:R-:W-:Y:S01]  /*15090*/  ISETP.GE.AND P4, PT, R15, R2, PT ;  /* 0x000000020f00720c */ /* 0x000fe20003f86270 */
[----:B---3--:R-:W-:Y:S01]  /*150a0*/  HMMA.16816.F32.BF16 R140, R8, R4, R140 ;  /* 0x00000004088c723c */ /* 0x008fe2000004188c */
[----:B------:R-:W-:Y:S01]  /*150b0*/  VIADD R5, R13, 0xffffff89 ;  /* 0xffffff890d057836 */ /* 0x000fe20000000000 */
[----:B------:R-:W-:Y:S02]  /*150c0*/  FSEL R15, R156, -INF , !P3 ;  /* 0xff8000009c0f7808 */ /* 0x000fe40005800000 */
[----:B------:R-:W-:Y:S02]  /*150d0*/  FSEL R180, R180, -INF , !P5 ;  /* 0xff800000b4b47808 */ /* 0x000fe40006800000 */
[C---:B------:R-:W-:Y:S01]  /*150e0*/  ISETP.GE.AND P3, PT, R5.reuse, R0, PT ;  /* 0x000000000500720c */ /* 0x040fe20003f66270 */
[----:B------:R3:W5:Y:S01]  /*150f0*/  MUFU.TANH R176, R149 ;  /* 0x0000009500b07308 */ /* 0x0007620000002400 */
[----:B------:R-:W-:Y:S01]  /*15100*/  HMMA.16816.F32.BF16 R172, R24, R22, R172 ;  /* 0x0000001618ac723c */ /* 0x000fe200000418ac */
[----:B------:R-:W-:Y:S01]  /*15110*/  ISETP.GE.AND P1, PT, R5, R2, PT ;  /* 0x000000020500720c */ /* 0x000fe20003f26270 */
[C---:B------:R-:W-:Y:S01]  /*15120*/  VIADD R5, R13.reuse, 0xffffff90 ;  /* 0xffffff900d057836 */ /* 0x040fe20000000000 */
[----:B------:R-:W-:Y:S01]  /*15130*/  FSEL R21, R158, -INF , !P4 ;  /* 0xff8000009e157808 */ /* 0x000fe20006000000 */
[----:B------:R-:W-:Y:S01]  /*15140*/  VIADD R23, R13, 0xffffff91 ;  /* 0xffffff910d177836 */ /* 0x000fe20000000000 */
[----:B------:R-:W-:Y:S01]  /*15150*/  FSEL R164, R164, -INF , !P3 ;  /* 0xff800000a4a47808 */ /* 0x000fe20005800000 */
[----:B------:R-:W-:Y:S01]  /*15160*/  FMUL.FTZ R20, R145, UR4 ;  /* 0x0000000491147c20 */ /* 0x000fe20008410000 */
[C---:B------:R-:W-:Y:S01]  /*15170*/  ISETP.GE.AND P6, PT, R5.reuse, R0, PT ;  /* 0x000000000500720c */ /* 0x040fe20003fc6270 */
[----:B------:R-:W-:Y:S01]  /*15180*/  FMUL.FTZ R146, R146, UR4 ;  /* 0x0000000492927c20 */ /* 0x000fe20008410000 */
[----:B------:R-:W-:Y:S01]  /*15190*/  ISETP.GE.AND P5, PT, R5, R2, PT ;  /* 0x000000020500720c */ /* 0x000fe20003fa6270 */
[----:B------:R-:W-:Y:S01]  /*151a0*/  VIADD R5, R13, 0xffffff98 ;  /* 0xffffff980d057836 */ /* 0x000fe20000000000 */
[C---:B------:R-:W-:Y:S01]  /*151b0*/  ISETP.GE.AND P4, PT, R23.reuse, R0, PT ;  /* 0x000000001700720c */ /* 0x040fe20003f86270 */
[----:B------:R-:W-:Y:S01]  /*151c0*/  FMUL.FTZ R25, R140, UR4 ;  /* 0x000000048c197c20 */ /* 0x000fe20008410000 */
[----:B------:R-:W-:Y:S01]  /*151d0*/  ISETP.GE.AND P3, PT, R23, R2, PT ;  /* 0x000000021700720c */ /* 0x000fe20003f66270 */
[----:B------:R-:W-:Y:S01]  /*151e0*/  FMUL.FTZ R24, R147, UR4 ;  /* 0x0000000493187c20 */ /* 0x000fe20008410000 */
[----:B------:R-:W-:Y:S01]  /*151f0*/  FSEL R23, R159, -INF , !P1 ;  /* 0xff8000009f177808 */ /* 0x000fe20004800000 */
[----:B------:R-:W-:Y:S01]  /*15200*/  FMUL.FTZ R18, R144, UR4 ;  /* 0x0000000490127c20 */ /* 0x000fe20008410000 */
[----:B------:R-:W-:Y:S01]  /*15210*/  FSEL R140, R137, -INF , !P6 ;  /* 0xff800000898c7808 */ /* 0x000fe20007000000 */
[----:B------:R-:W-:Y:S01]  /*15220*/  MUFU.TANH R20, R20 ;  /* 0x0000001400147308 */ /* 0x000fe20000002400 */
[----:B------:R-:W-:Y:S01]  /*15230*/  ISETP.GE.AND P1, PT, R5, R0, PT ;  /* 0x000000000500720c */ /* 0x000fe20003f26270 */
[----:B------:R-:W-:Y:S01]  /*15240*/  FMUL.FTZ R141, R141, UR4 ;  /* 0x000000048d8d7c20 */ /* 0x000fe20008410000 */
[----:B------:R-:W-:Y:S01]  /*15250*/  ISETP.GE.AND P6, PT, R5, R2, PT ;  /* 0x000000020500720c */ /* 0x000fe20003fc6270 */
[----:B------:R-:W-:Y:S01]  /*15260*/  FMUL.FTZ R161, R142, UR4 ;  /* 0x000000048ea17c20 */ /* 0x000fe20008410000 */
[----:B------:R-:W-:Y:S01]  /*15270*/  HMMA.16816.F32.BF16 R4, R8, R6, R172 ;  /* 0x000000060804723c */ /* 0x000fe200000418ac */
[----:B------:R-:W-:Y:S01]  /*15280*/  VIADD R9, R13, 0xffffffa0 ;  /* 0xffffffa00d097836 */ /* 0x000fe20000000000 */
[----:B--2---:R-:W-:Y:S01]  /*15290*/  FSEL R147, R163, -INF , !P5 ;  /* 0xff800000a3937808 */ /* 0x004fe20006800000 */
[----:B------:R-:W-:-:S02]  /*152a0*/  VIADD R11, R13, 0xffffff99 ;  /* 0xffffff990d0b7836 */ /* 0x000fc40000000000 */
[----:B------:R-:W-:Y:S01]  /*152b0*/  FMUL.FTZ R163, R143, UR4 ;  /* 0x000000048fa37c20 */ /* 0x000fe20008410000 */
[----:B------:R2:W5:Y:S01]  /*152c0*/  MUFU.TANH R22, R146 ;  /* 0x0000009200167308 */ /* 0x0005620000002400 */
[----:B------:R-:W-:Y:S02]  /*152d0*/  FSEL R145, R16, -INF , !P3 ;  /* 0xff80000010917808 */ /* 0x000fe40005800000 */
[----:B------:R-:W-:Y:S02]  /*152e0*/  FSEL R144, R17, -INF , !P1 ;  /* 0xff80000011907808 */ /* 0x000fe40004800000 */
[C---:B------:R-:W-:Y:S02]  /*152f0*/  ISETP.GE.AND P3, PT, R9.reuse, R0, PT ;  /* 0x000000000900720c */ /* 0x040fe40003f66270 */
[----:B------:R-:W-:Y:S01]  /*15300*/  ISETP.GE.AND P1, PT, R9, R2, PT ;  /* 0x000000020900720c */ /* 0x000fe20003f26270 */
[----:B------:R-:W-:Y:S01]  /*15310*/  VIADD R9, R13, 0xffffffa8 ;  /* 0xffffffa80d097836 */ /* 0x000fe20000000000 */
[----:B------:R-:W-:Y:S01]  /*15320*/  MUFU.TANH R163, R163 ;  /* 0x000000a300a37308 */ /* 0x000fe20000002400 */
[----:B----4-:R-:W-:-:S02]  /*15330*/  FSEL R178, R178, -INF , !P3 ;  /* 0xff800000b2b27808 */ /* 0x010fc40005800000 */
[----:B------:R-:W-:Y:S02]  /*15340*/  ISETP.GE.AND P5, PT, R11, R0, PT ;  /* 0x000000000b00720c */ /* 0x000fe40003fa6270 */
[-C--:B------:R-:W-:Y:S01]  /*15350*/  ISETP.GE.AND P3, PT, R9, R2.reuse, PT ;  /* 0x000000020900720c */ /* 0x080fe20003f66270 */
[----:B---3--:R-:W-:Y:S01]  /*15360*/  FMUL.FTZ R149, R5, UR4 ;  /* 0x0000000405957c20 */ /* 0x008fe20008410000 */
[----:B-1----:R-:W-:Y:S01]  /*15370*/  FSEL R179, R179, -INF , !P1 ;  /* 0xff800000b3b37808 */ /* 0x002fe20004800000 */
[----:B------:R1:W-:Y:S01]  /*15380*/  MUFU.TANH R148, R141 ;  /* 0x0000008d00947308 */ /* 0x0003e20000002400 */
[----:B--2---:R-:W-:Y:S01]  /*15390*/  FSEL R146, R162, -INF , !P4 ;  /* 0xff800000a2927808 */ /* 0x004fe20006000000 */
[----:B------:R-:W-:Y:S01]  /*153a0*/  VIADD R5, R13, 0xffffffb1 ;  /* 0xffffffb10d057836 */ /* 0x000fe20000000000 */
[----:B------:R-:W-:Y:S01]  /*153b0*/  ISETP.GE.AND P4, PT, R11, R2, PT ;  /* 0x000000020b00720c */ /* 0x000fe20003f86270 */
[----:B------:R-:W-:Y:S02]  /*153c0*/  VIADD R11, R13, 0xffffffa1 ;  /* 0xffffffa10d0b7836 */ /* 0x000fe40000000000 */
[----:B------:R-:W-:Y:S01]  /*153d0*/  FMUL.FTZ R4, R4, UR4 ;  /* 0x0000000404047c20 */ /* 0x000fe20008410000 */
[----:B------:R-:W-:Y:S01]  /*153e0*/  FMUL.FTZ R6, R6, UR4 ;  /* 0x0000000406067c20 */ /* 0x000fe20008410000 */
[----:B------:R-:W-:Y:S01]  /*153f0*/  FMUL.FTZ R7, R7, UR4 ;  /* 0x0000000407077c20 */ /* 0x000fe20008410000 */
[----:B------:R-:W2:Y:S01]  /*15400*/  MUFU.TANH R177, R151 ;  /* 0x0000009700b17308 */ /* 0x000ea20000002400 */
[----:B------:R-:W-:-:S02]  /*15410*/  FSEL R143, R29, -INF , !P6 ;  /* 0xff8000001d8f7808 */ /* 0x000fc40007000000 */
[C---:B------:R-:W-:Y:S02]  /*15420*/  ISETP.GE.AND P6, PT, R11.reuse, R0, PT ;  /* 0x000000000b00720c */ /* 0x040fe40003fc6270 */
[----:B------:R-:W-:Y:S02]  /*15430*/  FSEL R142, R28, -INF , !P5 ;  /* 0xff8000001c8e7808 */ /* 0x000fe40006800000 */
[----:B-----5:R-:W-:Y:S01]  /*15440*/  FSEL R176, R176, -INF , !P6 ;  /* 0xff800000b0b07808 */ /* 0x020fe20007000000 */
[----:B------:R-:W3:Y:S01]  /*15450*/  MUFU.TANH R18, R18 ;  /* 0x0000001200127308 */ /* 0x000ee20000002400 */
[----:B------:R-:W-:Y:S02]  /*15460*/  ISETP.GE.AND P5, PT, R11, R2, PT ;  /* 0x000000020b00720c */ /* 0x000fe40003fa6270 */
[----:B-1----:R-:W-:Y:S02]  /*15470*/  FSEL R141, R12, -INF , !P4 ;  /* 0xff8000000c8d7808 */ /* 0x002fe40006000000 */
[-C--:B------:R-:W-:Y:S01]  /*15480*/  ISETP.GE.AND P4, PT, R9, R0.reuse, PT ;  /* 0x000000000900720c */ /* 0x080fe20003f86270 */
[----:B------:R-:W-:Y:S01]  /*15490*/  VIADD R9, R13, 0xffffffa9 ;  /* 0xffffffa90d097836 */ /* 0x000fe20000000000 */
[----:B------:R-:W-:Y:S01]  /*154a0*/  FSEL R175, R22, -INF , !P3 ;  /* 0xff80000016af7808 */ /* 0x000fe20005800000 */
[----:B------:R-:W1:Y:S01]  /*154b0*/  MUFU.TANH R24, R24 ;  /* 0x0000001800187308 */ /* 0x000e620000002400 */
[----:B------:R-:W-:-:S02]  /*154c0*/  ISETP.GE.AND P3, PT, R5, R0, PT ;  /* 0x000000000500720c */ /* 0x000fc40003f66270 */
[C---:B------:R-:W-:Y:S02]  /*154d0*/  ISETP.GE.AND P1, PT, R9.reuse, R0, PT ;  /* 0x000000000900720c */ /* 0x040fe40003f26270 */
[-C--:B------:R-:W-:Y:S01]  /*154e0*/  ISETP.GE.AND P6, PT, R9, R2.reuse, PT ;  /* 0x000000020900720c */ /* 0x080fe20003fc6270 */
[----:B------:R-:W-:Y:S01]  /*154f0*/  VIADD R9, R13, 0xffffffb0 ;  /* 0xffffffb00d097836 */ /* 0x000fe20000000000 */
[----:B------:R-:W-:Y:S01]  /*15500*/  FSEL R172, R20, -INF , !P1 ;  /* 0xff80000014ac7808 */ /* 0x000fe20004800000 */
[----:B------:R-:W4:Y:S01]  /*15510*/  MUFU.TANH R25, R25 ;  /* 0x0000001900197308 */ /* 0x000f220000002400 */
[----:B------:R-:W-:Y:S01]  /*15520*/  ISETP.GE.AND P1, PT, R5, R2, PT ;  /* 0x000000020500720c */ /* 0x000fe20003f26270 */
[----:B------:R-:W-:Y:S01]  /*15530*/  VIADD R5, R13, 0xffffffb8 ;  /* 0xffffffb80d057836 */ /* 0x000fe20000000000 */
[----:B--2---:R-:W-:Y:S01]  /*15540*/  FSEL R177, R177, -INF , !P5 ;  /* 0xff800000b1b17808 */ /* 0x004fe20006800000 */
[----:B------:R-:W-:Y:S01]  /*15550*/  VIADD R13, R13, 0xffffffb9 ;  /* 0xffffffb90d0d7836 */ /* 0x000fe20000000000 */
[----:B------:R-:W-:-:S02]  /*15560*/  FSEL R163, R163, -INF , !P1 ;  /* 0xff800000a3a37808 */ /* 0x000fc40004800000 */
[----:B------:R-:W-:Y:S01]  /*15570*/  ISETP.GE.AND P1, PT, R134, 0x3, PT ;  /* 0x000000038600780c */ /* 0x000fe20003f26270 */
[----:B------:R-:W2:Y:S01]  /*15580*/  MUFU.TANH R161, R161 ;  /* 0x000000a100a17308 */ /* 0x000ea20000002400 */
[----:B---3--:R-:W-:Y:S02]  /*15590*/  FSEL R174, R18, -INF , !P4 ;  /* 0xff80000012ae7808 */ /* 0x008fe40006000000 */
[C---:B------:R-:W-:Y:S02]  /*155a0*/  ISETP.GE.AND P5, PT, R9.reuse, R0, PT ;  /* 0x000000000900720c */ /* 0x040fe40003fa6270 */
[----:B------:R-:W-:Y:S02]  /*155b0*/  ISETP.GE.AND P4, PT, R9, R2, PT ;  /* 0x000000020900720c */ /* 0x000fe40003f86270 */
[----:B-1----:R-:W-:Y:S01]  /*155c0*/  FSEL R173, R24, -INF , !P6 ;  /* 0xff80000018ad7808 */ /* 0x002fe20007000000 */
[----:B------:R-:W1:Y:S01]  /*155d0*/  MUFU.TANH R150, R4 ;  /* 0x0000000400967308 */ /* 0x000e620000002400 */
[----:B------:R-:W-:-:S02]  /*155e0*/  FSEL R148, R148, -INF , !P3 ;  /* 0xff80000094947808 */ /* 0x000fc40005800000 */
[----:B----4-:R-:W-:Y:S01]  /*155f0*/  FSEL R162, R25, -INF , !P5 ;  /* 0xff80000019a27808 */ /* 0x010fe20006800000 */
[----:B------:R-:W-:Y:S01]  /*15600*/  BAR.SYNC.DEFER_BLOCKING 0x0 ;  /* 0x0000000000007b1d */ /* 0x000fe20000010000 */
[-C--:B------:R-:W-:Y:S02]  /*15610*/  ISETP.GE.AND P6, PT, R5, R0.reuse, PT ;  /* 0x000000000500720c */ /* 0x080fe40003fc6270 */
[C---:B------:R-:W-:Y:S02]  /*15620*/  ISETP.GE.AND P5, PT, R13.reuse, R0, PT ;  /* 0x000000000d00720c */ /* 0x040fe40003fa6270 */
[-C--:B------:R-:W-:Y:S01]  /*15630*/  ISETP.GE.AND P3, PT, R13, R2.reuse, PT ;  /* 0x000000020d00720c */ /* 0x080fe20003f66270 */
[----:B------:R-:W3:Y:S01]  /*15640*/  MUFU.TANH R149, R149 ;  /* 0x0000009500957308 */ /* 0x000ee20000002400 */
[----:B--2---:R-:W-:Y:S02]  /*15650*/  FSEL R161, R161, -INF , !P4 ;  /* 0xff800000a1a17808 */ /* 0x004fe40006000000 */
[----:B------:R-:W-:-:S05]  /*15660*/  ISETP.GE.AND P4, PT, R5, R2, PT ;  /* 0x000000020500720c */ /* 0x000fca0003f86270 */
[----:B------:R-:W2:Y:S01]  /*15670*/  MUFU.TANH R159, R6 ;  /* 0x00000006009f7308 */ /* 0x000ea20000002400 */
[----:B-1----:R-:W-:-:S07]  /*15680*/  FSEL R150, R150, -INF , !P6 ;  /* 0xff80000096967808 */ /* 0x002fce0007000000 */
[----:B------:R-:W1:Y:S01]  /*15690*/  MUFU.TANH R157, R7 ;  /* 0x00000007009d7308 */ /* 0x000e620000002400 */
[----:B---3--:R-:W-:Y:S02]  /*156a0*/  FSEL R149, R149, -INF , !P5 ;  /* 0xff80000095957808 */ /* 0x008fe40006800000 */
[----:B--2---:R-:W-:Y:S02]  /*156b0*/  FSEL R159, R159, -INF , !P4 ;  /* 0xff8000009f9f7808 */ /* 0x004fe40006000000 */
[----:B-1----:R-:W-:Y:S01]  /*156c0*/  FSEL R157, R157, -INF , !P3 ;  /* 0xff8000009d9d7808 */ /* 0x002fe20005800000 */
        /* <DEDUP_REMOVED lines=65> */
.L_x_2235:
        /* <DEDUP_REMOVED lines=8> */
.L_x_2236:
[----:B------:R-:W1:Y:S01]  /*15b60*/  LDCU UR8, c[0x0][0x3bc] ;  /* 0x00007780ff0877ac */ /* 0x000e620008000800 */
[----:B------:R-:W-:Y:S01]  /*15b70*/  IMAD.MOV.U32 R194, RZ, RZ, R196 ;  /* 0x000000ffffc27224 */ /* 0x000fe200078e00c4 */
[----:B------:R-:W-:-:S04]  /*15b80*/  USHF.L.U32 UR4, UR10, 0x5, URZ ;  /* 0x000000050a047899 */ /* 0x000fc800080006ff */
[----:B------:R-:W-:Y:S01]  /*15b90*/  @!PT LDS RZ, [RZ] ;  /* 0x00000000fffff984 */ /* 0x000fe20000000800 */
[----:B------:R-:W-:Y:S01]  /*15ba0*/  @!PT LDS RZ, [RZ] ;  /* 0x00000000fffff984 */ /* 0x000fe20000000800 */
[----:B------:R-:W-:Y:S01]  /*15bb0*/  @!PT LDS RZ, [RZ] ;  /* 0x00000000fffff984 */ /* 0x000fe20000000800 */
[----:B------:R2:W-:Y:S02]  /*15bc0*/  LDGSTS.E.BYPASS.LTC128B.128 [R209+0x6000], desc[UR6][R194.64] ;  /* 0x06000000c2d17fae */ /* 0x0005e4000b981a06 */
[----:B------:R-:W-:Y:S02]  /*15bd0*/  IADD3 R8, P1, PT, R196, UR4, RZ ;  /* 0x00000004c4087c10 */ /* 0x000fe4000ff3e0ff */
[----:B------:R2:W-:Y:S04]  /*15be0*/  LDGSTS.E.BYPASS.LTC128B.128 [R209+0x8000], desc[UR6][R194.64+0x80] ;  /* 0x08000080c2d17fae */ /* 0x0005e8000b981a06 */
[----:B------:R2:W-:Y:S01]  /*15bf0*/  LDGSTS.E.BYPASS.LTC128B.128 [R209+0xa000], desc[UR6][R194.64+0x100] ;  /* 0x0a000100c2d17fae */ /* 0x0005e2000b981a06 */
        /* <DEDUP_REMOVED lines=16> */
.L_x_2234:
        /* <DEDUP_REMOVED lines=23> */
[----:B------:R-:W-:Y:S01]  /*15e70*/  VIMNMX R134, PT, PT, R134, 0x2, !PT ;  /* 0x0000000286867848 */ /* 0x000fe20007fe0100 */
[----:B------:R-:W-:Y:S03]  /*15e80*/  LDSM.16.MT88.4 R28, [R156] ;  /* 0x000000009c1c783b */ /* 0x000fe60000004200 */
[----:B------:R-:W-:Y:S02]  /*15e90*/  IADD3 R207, PT, PT, R134, -0x3, RZ ;  /* 0xfffffffd86cf7810 */ /* 0x000fe40007ffe0ff */
        /* <DEDUP_REMOVED lines=17> */
[--C-:B------:R-:W-:Y:S01]  /*15fb0*/  FFMA.FTZ R152, R160, UR4, -R151.reuse ;  /* 0x00000004a0987c23 */ /* 0x100fe20008010897 */
        /* <DEDUP_REMOVED lines=9> */
[C---:B------:R-:W-:Y:S01]  /*16050*/  IADD3 R160, PT, PT, R155.reuse, R188, RZ ;  /* 0x000000bc9ba07210 */ /* 0x040fe20007ffe0ff */
[----:B------:R-:W-:Y:S01]  /*16060*/  LDSM.16.MT88.4 R12, [R188+0xc000] ;  /* 0x00c00000bc0c783b */ /* 0x000fe20000004200 */
[----:B------:R-:W-:Y:S01]  /*16070*/  IADD3 R155, PT, PT, R155, R156, RZ ;  /* 0x0000009c9b9b7210 */ /* 0x000fe20007ffe0ff */
[----:B------:R-:W2:Y:S01]  /*16080*/  MUFU.EX2 R153, R153 ;  /* 0x0000009900997308 */ /* 0x000ea20000000800 */
[--C-:B------:R-:W-:Y:S01]  /*16090*/  FFMA.FTZ R165, R140, UR4, -R151.reuse ;  /* 0x000000048ca57c23 */ /* 0x100fe20008010897 */
[----:B------:R-:W-:Y:S01]  /*160a0*/  LDSM.16.MT88.4 R20, [R160+0xc000] ;  /* 0x00c00000a014783b */ /* 0x000fe20000004200 */
[--C-:B------:R-:W-:Y:S01]  /*160b0*/  FFMA.FTZ R166, R146, UR4, -R151.reuse ;  /* 0x0000000492a67c23 */ /* 0x100fe20008010897 */
[----:B------:R-:W-:Y:S01]  /*160c0*/  MUFU.EX2 R152, R152 ;  /* 0x0000009800987308 */ /* 0x000fe20000000800 */
[--C-:B------:R-:W-:Y:S01]  /*160d0*/  FFMA.FTZ R167, R144, UR4, -R151.reuse ;  /* 0x0000000490a77c23 */ /* 0x100fe20008010897 */
[--C-:B------:R-:W-:Y:S01]  /*160e0*/  FFMA.FTZ R164, R142, UR4, -R151.reuse ;  /* 0x000000048ea47c23 */ /* 0x100fe20008010897 */
[--C-:B------:R-:W-:Y:S01]  /*160f0*/  FFMA.FTZ R170, R147, UR4, -R158.reuse ;  /* 0x0000000493aa7c23 */ /* 0x100fe2000801089e */
[----:B------:R-:W3:Y:S01]  /*16100*/  MUFU.EX2 R135, R135 ;  /* 0x0000008700877308 */ /* 0x000ee20000000800 */
[--C-:B------:R-:W-:Y:S01]  /*16110*/  FFMA.FTZ R169, R145, UR4, -R158.reuse ;  /* 0x0000000491a97c23 */ /* 0x100fe2000801089e */
[-C--:B-1----:R-:W-:Y:S01]  /*16120*/  FMUL.FTZ R32, R104, R154.reuse ;  /* 0x0000009a68207220 */ /* 0x082fe20000410000 */
[-C--:B------:R-:W-:Y:S01]  /*16130*/  FMUL.FTZ R33, R105, R154.reuse ;  /* 0x0000009a69217220 */ /* 0x080fe20000410000 */
[----:B------:R-:W-:Y:S01]  /*16140*/  MUFU.EX2 R133, R133 ;  /* 0x0000008500857308 */ /* 0x000fe20000000800 */
[-C--:B------:R-:W-:Y:S01]  /*16150*/  FMUL.FTZ R24, R112, R154.reuse ;  /* 0x0000009a70187220 */ /* 0x080fe20000410000 */
[-C--:B--2---:R-:W-:Y:S01]  /*16160*/  FMUL.FTZ R34, R106, R153.reuse ;  /* 0x000000996a227220 */ /* 0x084fe20000410000 */
[-C--:B------:R-:W-:Y:S01]  /*16170*/  FMUL.FTZ R35, R107, R153.reuse ;  /* 0x000000996b237220 */ /* 0x080fe20000410000 */
[----:B------:R-:W-:Y:S01]  /*16180*/  MUFU.EX2 R2, R2 ;  /* 0x0000000200027308 */ /* 0x000fe20000000800 */
[----:B------:R-:W-:Y:S01]  /*16190*/  FMUL.FTZ R25, R113, R154 ;  /* 0x0000009a71197220 */ /* 0x000fe20000410000 */
[-C--:B------:R-:W-:Y:S01]  /*161a0*/  FMUL.FTZ R26, R114, R153.reuse ;  /* 0x00000099721a7220 */ /* 0x080fe20000410000 */
[-C--:B------:R-:W-:Y:S01]  /*161b0*/  FMUL.FTZ R27, R115, R153.reuse ;  /* 0x00000099731b7220 */ /* 0x080fe20000410000 */
[----:B------:R-:W-:Y:S01]  /*161c0*/  MUFU.EX2 R138, R138 ;  /* 0x0000008a008a7308 */ /* 0x000fe20000000800 */
[----:B------:R-:W1:Y:S01]  /*161d0*/  LDSM.16.MT88.4 R104, [R160+0xe000] ;  /* 0x00e00000a068783b */ /* 0x000e620000004200 */
[----:B---3--:R-:W-:Y:S01]  /*161e0*/  F2FP.BF16.F32.PACK_AB R4, R135, R152 ;  /* 0x000000988704723e */ /* 0x008fe200000010ff */
[-C--:B------:R-:W-:Y:S01]  /*161f0*/  FMUL.FTZ R108, R108, R154.reuse ;  /* 0x0000009a6c6c7220 */ /* 0x080fe20000410000 */
[----:B------:R-:W2:Y:S01]  /*16200*/  MUFU.EX2 R0, R0 ;  /* 0x0000000000007308 */ /* 0x000ea20000000800 */
[-C--:B------:R-:W-:Y:S01]  /*16210*/  FMUL.FTZ R109, R109, R154.reuse ;  /* 0x0000009a6d6d7220 */ /* 0x080fe20000410000 */
[-C--:B------:R-:W-:Y:S01]  /*16220*/  FMUL.FTZ R110, R110, R153.reuse ;  /* 0x000000996e6e7220 */ /* 0x080fe20000410000 */
[-C--:B------:R-:W-:Y:S01]  /*16230*/  FMUL.FTZ R111, R111, R153.reuse ;  /* 0x000000996f6f7220 */ /* 0x080fe20000410000 */
[----:B------:R3:W-:Y:S01]  /*16240*/  MUFU.EX2 R132, R6 ;  /* 0x0000000600847308 */ /* 0x0007e20000000800 */
[----:B------:R-:W4:Y:S01]  /*16250*/  LDSM.16.MT88.4 R112, [R156+0x2000] ;  /* 0x002000009c70783b */ /* 0x000f220000004200 */
[-C--:B------:R-:W-:Y:S01]  /*16260*/  FMUL.FTZ R44, R44, R154.reuse ;  /* 0x0000009a2c2c7220 */ /* 0x080fe20000410000 */
[-C--:B------:R-:W-:Y:S01]  /*16270*/  FMUL.FTZ R45, R45, R154.reuse ;  /* 0x0000009a2d2d7220 */ /* 0x080fe20000410000 */
[----:B------:R-:W5:Y:S01]  /*16280*/  MUFU.EX2 R3, R8 ;  /* 0x0000000800037308 */ /* 0x000f620000000800 */
[-C--:B------:R-:W-:Y:S01]  /*16290*/  FMUL.FTZ R46, R46, R153.reuse ;  /* 0x000000992e2e7220 */ /* 0x080fe20000410000 */
[-C--:B------:R-:W-:Y:S01]  /*162a0*/  FMUL.FTZ R47, R47, R153.reuse ;  /* 0x000000992f2f7220 */ /* 0x080fe20000410000 */
[-C--:B------:R-:W-:Y:S01]  /*162b0*/  FMUL.FTZ R48, R48, R154.reuse ;  /* 0x0000009a30307220 */ /* 0x080fe20000410000 */
[----:B------:R-:W-:Y:S01]  /*162c0*/  FMUL.FTZ R49, R49, R154 ;  /* 0x0000009a31317220 */ /* 0x000fe20000410000 */
[-C--:B------:R-:W-:Y:S01]  /*162d0*/  FMUL.FTZ R50, R50, R153.reuse ;  /* 0x0000009932327220 */ /* 0x080fe20000410000 */
[----:B--2---:R-:W-:Y:S01]  /*162e0*/  F2FP.BF16.F32.PACK_AB R5, R0, R138 ;  /* 0x0000008a0005723e */ /* 0x004fe200000010ff */
[----:B------:R-:W-:Y:S01]  /*162f0*/  FMUL.FTZ R51, R51, R153 ;  /* 0x0000009933337220 */ /* 0x000fe20000410000 */
[-C--:B------:R-:W-:Y:S01]  /*16300*/  FMUL.FTZ R52, R52, R154.reuse ;  /* 0x0000009a34347220 */ /* 0x080fe20000410000 */
[-C--:B------:R-:W-:Y:S01]  /*16310*/  FMUL.FTZ R53, R53, R154.reuse ;  /* 0x0000009a35357220 */ /* 0x080fe20000410000 */
[----:B---3--:R-:W-:Y:S01]  /*16320*/  F2FP.BF16.F32.PACK_AB R6, R2, R133 ;  /* 0x000000850206723e */ /* 0x008fe200000010ff */
[-C--:B------:R-:W-:Y:S01]  /*16330*/  FMUL.FTZ R54, R54, R153.reuse ;  /* 0x0000009936367220 */ /* 0x080fe20000410000 */
[-C--:B------:R-:W-:Y:S01]  /*16340*/  FMUL.FTZ R55, R55, R153.reuse ;  /* 0x0000009937377220 */ /* 0x080fe20000410000 */
[----:B------:R-:W-:Y:S01]  /*16350*/  FMUL.FTZ R56, R56, R154 ;  /* 0x0000009a38387220 */ /* 0x000fe20000410000 */
[----:B-----5:R-:W-:Y:S01]  /*16360*/  F2FP.BF16.F32.PACK_AB R7, R3, R132 ;  /* 0x000000840307723e */ /* 0x020fe200000010ff */
        /* <DEDUP_REMOVED lines=19> */
[----:B------:R-:W-:Y:S01]  /*164a0*/  LDSM.16.MT88.4 R120, [R155] ;  /* 0x000000009b78783b */ /* 0x000fe20000004200 */
        /* <DEDUP_REMOVED lines=57> */
[--C-:B------:R-:W-:Y:S01]  /*16840*/  FFMA.FTZ R168, R143, UR4, -R158.reuse ;  /* 0x000000048fa87c23 */ /* 0x100fe2000801089e */
[C---:B------:R-:W-:Y:S01]  /*16850*/  HMMA.16816.F32.BF16 R20, R4.reuse, R22, R116 ;  /* 0x000000160414723c */ /* 0x040fe20000041874 */
[----:B------:R-:W4:Y:S01]  /*16860*/  LDSM.16.MT88.4 R116, [R188+0xe000] ;  /* 0x00e00000bc74783b */ /* 0x000f220000004200 */
[--C-:B------:R-:W-:Y:S01]  /*16870*/  FFMA.FTZ R171, R141, UR4, -R158.reuse ;  /* 0x000000048dab7c23 */ /* 0x100fe2000801089e */
[----:B------:R-:W-:Y:S01]  /*16880*/  MUFU.EX2 R165, R165 ;  /* 0x000000a500a57308 */ /* 0x000fe20000000800 */
[-C--:B------:R-:W-:Y:S01]  /*16890*/  FMUL.FTZ R92, R92, R154.reuse ;  /* 0x0000009a5c5c7220 */ /* 0x080fe20000410000 */
[-C--:B------:R-:W-:Y:S01]  /*168a0*/  FMUL.FTZ R93, R93, R154.reuse ;  /* 0x0000009a5d5d7220 */ /* 0x080fe20000410000 */
[-C--:B------:R-:W-:Y:S01]  /*168b0*/  FMUL.FTZ R94, R94, R153.reuse ;  /* 0x000000995e5e7220 */ /* 0x080fe20000410000 */
[----:B------:R-:W5:Y:S01]  /*168c0*/  MUFU.EX2 R166, R166 ;  /* 0x000000a600a67308 */ /* 0x000f620000000800 */
[C---:B-1----:R-:W-:Y:S01]  /*168d0*/  HMMA.16816.F32.BF16 R68, R4.reuse, R104, R68 ;  /* 0x000000680444723c */ /* 0x042fe20000041844 */
        /* <DEDUP_REMOVED lines=8> */
[----:B------:R-:W1:Y:S01]  /*16960*/  LDSM.16.MT88.4 R104, [R155+0x4000] ;  /* 0x004000009b68783b */ /* 0x000e620000004200 */
[--C-:B------:R-:W-:Y:S01]  /*16970*/  FFMA.FTZ R181, R178, UR4, -R151.reuse ;  /* 0x00000004b2b57c23 */ /* 0x100fe20008010897 */
[----:B------:R-:W-:Y:S01]  /*16980*/  MUFU.EX2 R170, R170 ;  /* 0x000000aa00aa7308 */ /* 0x000fe20000000800 */
[--C-:B------:R-:W-:Y:S01]  /*16990*/  FFMA.FTZ R183, R174, UR4, -R151.reuse ;  /* 0x00000004aeb77c23 */ /* 0x100fe20008010897 */
[----:B------:R-:W-:Y:S01]  /*169a0*/  LDSM.16.MT88.4 R144, [R156+0x800] ;  /* 0x000800009c90783b */ /* 0x000fe20000004200 */
[--C-:B------:R-:W-:Y:S01]  /*169b0*/  FFMA.FTZ R172, R172, UR4, -R151.reuse ;  /* 0x00000004acac7c23 */ /* 0x100fe20008010897 */
[----:B------:R-:W5:Y:S01]  /*169c0*/  MUFU.EX2 R169, R169 ;  /* 0x000000a900a97308 */ /* 0x000f620000000800 */
[C---:B------:R-:W-:Y:S01]  /*169d0*/  HMMA.16816.F32.BF16 R32, R4.reuse, R120, R32 ;  /* 0x000000780420723c */ /* 0x040fe20000041820 */
[----:B------:R-:W-:Y:S01]  /*169e0*/  LDSM.16.MT88.4 R140, [R155+0x800] ;  /* 0x000800009b8c783b */ /* 0x000fe20000004200 */
        /* <DEDUP_REMOVED lines=10> */
[----:B------:R-:W-:Y:S01]  /*16a90*/  FFMA.FTZ R159, R159, UR4, -R158 ;  /* 0x000000049f9f7c23 */ /* 0x000fe2000801089e */
[----:B------:R-:W-:Y:S01]  /*16aa0*/  FFMA.FTZ R180, R149, UR4, -R151 ;  /* 0x0000000495b47c23 */ /* 0x000fe20008010897 */
[----:B------:R-:W-:Y:S01]  /*16ab0*/  FFMA.FTZ R152, R213, R154, R152 ;  /* 0x0000009ad5987223 */ /* 0x000fe20000010098 */
[----:B------:R-:W-:Y:S01]  /*16ac0*/  MUFU.EX2 R183, R183 ;  /* 0x000000b700b77308 */ /* 0x000fe20000000800 */
[C---:B---3--:R-:W-:Y:S01]  /*16ad0*/  HMMA.16816.F32.BF16 R76, R4.reuse, R112, R76 ;  /* 0x00000070044c723c */ /* 0x048fe2000004184c */
[----:B------:R-:W-:Y:S01]  /*16ae0*/  FFMA.FTZ R153, R211, R153, R138 ;  /* 0x00000099d3997223 */ /* 0x000fe2000001008a */
[----:B------:R-:W-:Y:S01]  /*16af0*/  FADD.FTZ R152, R135, R152 ;  /* 0x0000009887987221 */ /* 0x000fe20000010000 */
[----:B------:R-:W-:Y:S02]  /*16b00*/  MUFU.EX2 R172, R172 ;  /* 0x000000ac00ac7308 */ /* 0x000fe40000000800 */
[----:B------:R-:W-:Y:S01]  /*16b10*/  FADD.FTZ R153, R0, R153 ;  /* 0x0000009900997221 */ /* 0x000fe20000010000 */
[----:B------:R-:W-:Y:S01]  /*16b20*/  FADD.FTZ R133, R133, R152 ;  /* 0x0000009885857221 */ /* 0x000fe20000010000 */
[----:B------:R-:W-:Y:S01]  /*16b30*/  MUFU.EX2 R178, R178 ;  /* 0x000000b200b27308 */ /* 0x000fe20000000800 */
[----:B------:R-:W-:Y:S01]  /*16b40*/  HMMA.16816.F32.BF16 R80, R4, R114, R80 ;  /* 0x000000720450723c */ /* 0x000fe20000041850 */
[----:B------:R-:W-:Y:S01]  /*16b50*/  LDSM.16.MT88.4 R112, [R160+0xc800] ;  /* 0x00c80000a070783b */ /* 0x000fe20000004200 */
[----:B------:R-:W-:Y:S01]  /*16b60*/  FADD.FTZ R132, R132, R153 ;  /* 0x0000009984847221 */ /* 0x000fe20000010000 */
[----:B------:R-:W-:Y:S01]  /*16b70*/  MUFU.EX2 R180, R180 ;  /* 0x000000b400b47308 */ /* 0x000fe20000000800 */
[----:B------:R-:W-:-:S02]  /*16b80*/  FADD.FTZ R2, R2, R133 ;  /* 0x0000008502027221 */ /* 0x000fc40000010000 */
[----:B------:R-:W-:Y:S01]  /*16b90*/  FADD.FTZ R3, R3, R132 ;  /* 0x0000008403037221 */ /* 0x000fe20000010000 */
[----:B------:R-:W-:Y:S01]  /*16ba0*/  MUFU.EX2 R161, R161 ;  /* 0x000000a100a17308 */ /* 0x000fe20000000800 */
[C---:B--2---:R-:W-:Y:S01]  /*16bb0*/  HMMA.16816.F32.BF16 R84, R4.reuse, R108, R84 ;  /* 0x0000006c0454723c */ /* 0x044fe20000041854 */
[----:B------:R-:W-:Y:S02]  /*16bc0*/  MOV R132, R137 ;  /* 0x0000008900847202 */ /* 0x000fe40000000f00 */
[----:B------:R-:W-:Y:S05]  /*16bd0*/  MUFU.EX2 R182, R182 ;  /* 0x000000b600b67308 */ /* 0x000fea0000000800 */
[C---:B------:R-:W-:Y:S01]  /*16be0*/  HMMA.16816.F32.BF16 R88, R4.reuse, R110, R88 ;  /* 0x0000006e0458723c */ /* 0x040fe20000041858 */
[----:B------:R-:W2:Y:S07]  /*16bf0*/  LDSM.16.MT88.4 R108, [R188+0xc800] ;  /* 0x00c80000bc6c783b */ /* 0x000eae0000004200 */
[C---:B------:R-:W-:Y:S08]  /*16c00*/  HMMA.16816.F32.BF16 R8, R4.reuse, R12, R8 ;  /* 0x0000000c0408723c */ /* 0x040ff00000041808 */
[C---:B------:R-:W-:Y:S01]  /*16c10*/  HMMA.16816.F32.BF16 R12, R4.reuse, R14, R124 ;  /* 0x0000000e040c723c */ /* 0x040fe2000004187c */
[----:B------:R-:W3:Y:S07]  /*16c20*/  LDSM.16.MT88.4 R124, [R156+0x2800] ;  /* 0x002800009c7c783b */ /* 0x000eee0000004200 */
[C---:B----4-:R-:W-:Y:S08]  /*16c30*/  HMMA.16816.F32.BF16 R36, R4.reuse, R116, R36 ;  /* 0x000000740424723c */ /* 0x050ff00000041824 */
[C---:B------:R-:W-:Y:S01]  /*16c40*/  HMMA.16816.F32.BF16 R40, R4.reuse, R118, R40 ;  /* 0x000000760428723c */ /* 0x040fe20000041828 */
[----:B------:R-:W4:Y:S07]  /*16c50*/  LDSM.16.MT88.4 R116, [R155+0x2800] ;  /* 0x002800009b74783b */ /* 0x000f2e0000004200 */
[C---:B-1----:R-:W-:Y:S08]  /*16c60*/  HMMA.16816.F32.BF16 R92, R4.reuse, R104, R92 ;  /* 0x00000068045c723c */ /* 0x042ff0000004185c */
[----:B------:R-:W-:Y:S01]  /*16c70*/  HMMA.16816.F32.BF16 R4, R4, R106, R96 ;  /* 0x0000006a0404723c */ /* 0x000fe20000041860 */
[----:B-----5:R-:W-:Y:S01]  /*16c80*/  F2FP.BF16.F32.PACK_AB R96, R166, R165 ;  /* 0x000000a5a660723e */ /* 0x020fe200000010ff */
[----:B------:R-:W1:Y:S01]  /*16c90*/  LDSM.16.MT88.4 R104, [R188+0x10800] ;  /* 0x01080000bc68783b */ /* 0x000e620000004200 */
        /* <DEDUP_REMOVED lines=9> */
[----:B--2---:R-:W-:Y:S01]  /*16d30*/  HMMA.16816.F32.BF16 R8, R96, R108, R8 ;  /* 0x0000006c6008723c */ /* 0x004fe20000041808 */
[----:B------:R-:W-:Y:S01]  /*16d40*/  FADD.FTZ R168, R168, R169 ;  /* 0x000000a9a8a87221 */ /* 0x000fe20000010000 */
[----:B------:R-:W-:-:S03]  /*16d50*/  FADD.FTZ R164, R164, R167 ;  /* 0x000000a7a4a47221 */ /* 0x000fc60000010000 */
[----:B------:R-:W-:-:S03]  /*16d60*/  FADD.FTZ R171, R171, R168 ;  /* 0x000000a8abab7221 */ /* 0x000fc60000010000 */
[C---:B------:R-:W-:Y:S01]  /*16d70*/  HMMA.16816.F32.BF16 R12, R96.reuse, R110, R12 ;  /* 0x0000006e600c723c */ /* 0x040fe2000004180c */
[----:B------:R-:W2:Y:S07]  /*16d80*/  LDSM.16.MT88.4 R108, [R160+0x10800] ;  /* 0x01080000a06c783b */ /* 0x000eae0000004200 */
        /* <DEDUP_REMOVED lines=21> */
[C---:B-1----:R-:W-:Y:S08]  /*16ee0*/  HMMA.16816.F32.BF16 R68, R96.reuse, R104, R68 ;  /* 0x000000686044723c */ /* 0x042ff00000041844 */
[C---:B------:R-:W-:Y:S01]  /*16ef0*/  HMMA.16816.F32.BF16 R72, R96.reuse, R106, R72 ;  /* 0x0000006a6048723c */ /* 0x040fe20000041848 */
[----:B------:R-:W1:Y:S07]  /*16f00*/  LDSM.16.MT88.4 R104, [R188+0xd000] ;  /* 0x00d00000bc68783b */ /* 0x000e6e0000004200 */
[----:B--2---:R-:W-:Y:S01]  /*16f10*/  HMMA.16816.F32.BF16 R76, R96, R108, R76 ;  /* 0x0000006c604c723c */ /* 0x004fe2000004184c */
[--C-:B------:R-:W-:Y:S01]  /*16f20*/  FFMA.FTZ R109, R176, UR4, -R151.reuse ;  /* 0x00000004b06d7c23 */ /* 0x100fe20008010897 */
[--C-:B------:R-:W-:Y:S01]  /*16f30*/  FFMA.FTZ R176, R179, UR4, -R158.reuse ;  /* 0x00000004b3b07c23 */ /* 0x100fe2000801089e */
[--C-:B------:R-:W-:Y:S01]  /*16f40*/  FFMA.FTZ R108, R175, UR4, -R158.reuse ;  /* 0x00000004af6c7c23 */ /* 0x100fe2000801089e */
[----:B------:R-:W-:Y:S01]  /*16f50*/  FFMA.FTZ R179, R150, UR4, -R151 ;  /* 0x0000000496b37c23 */ /* 0x000fe20008010897 */
[----:B------:R-:W2:Y:S01]  /*16f60*/  MUFU.EX2 R174, R109 ;  /* 0x0000006d00ae7308 */ /* 0x000ea20000000800 */
[----:B------:R-:W-:-:S02]  /*16f70*/  FFMA.FTZ R158, R157, UR4, -R158 ;  /* 0x000000049d9e7c23 */ /* 0x000fc4000801089e */
[C---:B------:R-:W-:Y:S01]  /*16f80*/  HMMA.16816.F32.BF16 R80, R96.reuse, R110, R80 ;  /* 0x0000006e6050723c */ /* 0x040fe20000041850 */
[----:B------:R-:W-:Y:S04]  /*16f90*/  MUFU.EX2 R176, R176 ;  /* 0x000000b000b07308 */ /* 0x000fe80000000800 */
[----:B------:R3:W4:Y:S03]  /*16fa0*/  MUFU.EX2 R175, R177 ;  /* 0x000000b100af7308 */ /* 0x0007260000000800 */
[C---:B-----5:R-:W-:Y:S01]  /*16fb0*/  HMMA.16816.F32.BF16 R84, R96.reuse, R112, R84 ;  /* 0x000000706054723c */ /* 0x060fe20000041854 */
[----:B------:R5:W1:Y:S04]  /*16fc0*/  MUFU.EX2 R173, R108 ;  /* 0x0000006c00ad7308 */ /* 0x000a680000000800 */
[----:B------:R-:W-:Y:S03]  /*16fd0*/  MUFU.EX2 R179, R179 ;  /* 0x000000b300b37308 */ /* 0x000fe60000000800 */
[----:B------:R-:W-:Y:S01]  /*16fe0*/  HMMA.16816.F32.BF16 R88, R96, R114, R88 ;  /* 0x000000726058723c */ /* 0x000fe20000041858 */
[----:B------:R-:W1:Y:S01]  /*16ff0*/  LDSM.16.MT88.4 R112, [R160+0xd000] ;  /* 0x00d00000a070783b */ /* 0x000e620000004200 */
[----:B------:R-:W-:Y:S01]  /*17000*/  MUFU.EX2 R157, R159 ;  /* 0x0000009f009d7308 */ /* 0x000fe20000000800 */
[--C-:B---3--:R-:W-:Y:S01]  /*17010*/  FFMA.FTZ R177, R162, UR4, -R151.reuse ;  /* 0x00000004a2b17c23 */ /* 0x108fe20008010897 */
[----:B------:R-:W-:-:S02]  /*17020*/  FFMA.FTZ R162, R148, UR4, -R151 ;  /* 0x0000000494a27c23 */ /* 0x000fc40008010897 */
[----:B------:R-:W-:Y:S01]  /*17030*/  MUFU.EX2 R158, R158 ;  /* 0x0000009e009e7308 */ /* 0x000fe20000000800 */
[----:B-----5:R-:W-:Y:S01]  /*17040*/  LDSM.16.MT88.4 R108, [R188+0x11000] ;  /* 0x01100000bc6c783b */ /* 0x020fe20000004200 */
[C---:B------:R-:W-:Y:S02]  /*17050*/  HMMA.16816.F32.BF16 R92, R96.reuse, R120, R92 ;  /* 0x00000078605c723c */ /* 0x040fe4000004185c */
[----:B------:R-:W-:Y:S01]  /*17060*/  MUFU.EX2 R177, R177 ;  /* 0x000000b100b17308 */ /* 0x000fe20000000800 */
[----:B------:R-:W-:Y:S03]  /*17070*/  LDSM.16.MT88.4 R148, [R160+0xf800] ;  /* 0x00f80000a094783b */ /* 0x000fe60000004200 */
[----:B------:R-:W3:Y:S02]  /*17080*/  MUFU.EX2 R162, R162 ;  /* 0x000000a200a27308 */ /* 0x000ee40000000800 */
[----:B------:R-:W-:Y:S01]  /*17090*/  HMMA.16816.F32.BF16 R96, R96, R122, R4 ;  /* 0x0000007a6060723c */ /* 0x000fe20000041804 */
[----:B------:R-:W5:Y:S01]  /*170a0*/  LDSM.16.MT88.4 R120, [R160+0xf000] ;  /* 0x00f00000a078783b */ /* 0x000f620000004200 */
[----:B--2---:R-:W-:Y:S01]  /*170b0*/  F2FP.BF16.F32.PACK_AB R4, R174, R181 ;  /* 0x000000b5ae04723e */ /* 0x004fe200000010ff */
[----:B------:R-:W-:Y:S01]  /*170c0*/  FADD.FTZ R181, R181, R164 ;  /* 0x000000a4b5b57221 */ /* 0x000fe20000010000 */
[C---:B----4-:R-:W-:Y:S01]  /*170d0*/  F2FP.BF16.F32.PACK_AB R5, R175.reuse, R176 ;  /* 0x000000b0af05723e */ /* 0x050fe200000010ff */
        /* <DEDUP_REMOVED lines=41> */
[----:B------:R-:W1:Y:S07]  /*17370*/  LDSM.16.MT88.4 R112, [R160+0x11800] ;  /* 0x01180000a070783b */ /* 0x000e6e0000004200 */
[C---:B----4-:R-:W-:Y:S08]  /*17380*/  HMMA.16816.F32.BF16 R92, R4.reuse, R120, R92 ;  /* 0x00000078045c723c */ /* 0x050ff0000004185c */
[----:B------:R-:W-:Y:S01]  /*17390*/  HMMA.16816.F32.BF16 R96, R4, R122, R96 ;  /* 0x0000007a0460723c */ /* 0x000fe20000041860 */
[----:B---3--:R-:W-:Y:S01]  /*173a0*/  F2FP.BF16.F32.PACK_AB R4, R162, R177 ;  /* 0x000000b1a204723e */ /* 0x008fe200000010ff */
        /* <DEDUP_REMOVED lines=10> */
[----:B------:R-:W2:Y:S01]  /*17450*/  LDSM.16.MT88.4 R16, [R155+0x3800] ;  /* 0x003800009b10783b */ /* 0x000ea20000004200 */
        /* <DEDUP_REMOVED lines=26> */
[----:B------:R-:W-:-:S15]  /*17600*/  HMMA.16816.F32.BF16 R96, R4, R10, R96 ;  /* 0x0000000a0460723c */ /* 0x000fde0000041860 */
[----:B------:R-:W-:-:S05]  /*17610*/  NOP ;  /* 0x0000000000007918 */ /* 0x000fca0000000000 */
.L_x_2231:
        /* <DEDUP_REMOVED lines=22> */
.L_x_2241:
        /* <DEDUP_REMOVED lines=87> */
.L_x_2238:
        /* <DEDUP_REMOVED lines=8> */
[----:B------:R-:W-:Y:S02]  /*17d70*/  IADD3 R6, P0, PT, R5, R198, RZ ;  /* 0x000000c605067210 */ /* 0x000fe40007f1e0ff */
[----:B------:R-:W-:Y:S03]  /*17d80*/  LOP3.LUT R193, R3, 0x400, RZ, 0xc0, !PT ;  /* 0x0000040003c17812 */ /* 0x000fe600078ec0ff */
[----:B------:R-:W-:Y:S01]  /*17d90*/  LDGSTS.E.BYPASS.LTC128B.128 [R209+0xe000], desc[UR6][R198.64+0x80] ;  /* 0x0e000080c6d17fae */ /* 0x000fe2000b981a06 */
[----:B------:R-:W-:Y:S02]  /*17da0*/  IADD3.X R7, PT, PT, R4, R197, RZ, P0, !PT ;  /* 0x000000c504077210 */ /* 0x000fe400007fe4ff */
[C---:B------:R-:W-:Y:S03]  /*17db0*/  IADD3 R12, P2, PT, R5.reuse, R6, RZ ;  /* 0x00000006050c7210 */ /* 0x040fe60007f5e0ff */
[----:B------:R-:W-:Y:S01]  /*17dc0*/  LDGSTS.E.BYPASS.LTC128B.128 [R209+0x10000], desc[UR6][R198.64+0x100] ;  /* 0x10000100c6d17fae */ /* 0x000fe2000b981a06 */
[----:B------:R-:W-:Y:S02]  /*17dd0*/  LOP3.LUT R2, R2, 0x8, R185, 0x78, !PT ;  /* 0x0000000802027812 */ /* 0x000fe400078e78b9 */
[----:B------:R-:W-:Y:S03]  /*17de0*/  IADD3.X R13, PT, PT, R4, R7, RZ, P2, !PT ;  /* 0x00000007040d7210 */ /* 0x000fe600017fe4ff */
[----:B------:R-:W-:Y:S01]  /*17df0*/  LDGSTS.E.BYPASS.LTC128B.128 [R209+0xc800], desc[UR6][R6.64] ;  /* 0x0c80000006d17fae */ /* 0x000fe2000b981a06 */
[----:B------:R-:W-:Y:S02]  /*17e00*/  LEA R193, R2, R193, 0x1 ;  /* 0x000000c102c17211 */ /* 0x000fe400078e08ff */
[----:B------:R-:W-:Y:S03]  /*17e10*/  IADD3 R2, P0, PT, R5, R12, RZ ;  /* 0x0000000c05027210 */ /* 0x000fe60007f1e0ff */
[----:B------:R-:W-:Y:S01]  /*17e20*/  LDGSTS.E.BYPASS.LTC128B.128 [R209+0xe800], desc[UR6][R6.64+0x80] ;  /* 0x0e80008006d17fae */ /* 0x000fe2000b981a06 */
[----:B------:R-:W-:Y:S02]  /*17e30*/  LEA R194, R194, UR5, 0x1 ;  /* 0x00000005c2c27c11 */ /* 0x000fe4000f8e08ff */
[----:B------:R-:W-:Y:S03]  /*17e40*/  IADD3.X R3, PT, PT, R4, R13, RZ, P0, !PT ;  /* 0x0000000d04037210 */ /* 0x000fe600007fe4ff */
[----:B------:R-:W-:Y:S01]  /*17e50*/  LDGSTS.E.BYPASS.LTC128B.128 [R209+0x10800], desc[UR6][R6.64+0x100] ;  /* 0x1080010006d17fae */ /* 0x000fe2000b981a06 */
[----:B------:R-:W-:Y:S02]  /*17e60*/  LOP3.LUT P0, RZ, R185, 0x2, RZ, 0xc0, !PT ;  /* 0x00000002b9ff7812 */ /* 0x000fe4000780c0ff */
[----:B------:R-:W-:Y:S03]  /*17e70*/  IADD3 R136, PT, PT, R193, UR5, RZ ;  /* 0x00000005c1887c10 */ /* 0x000fe6000fffe0ff */
[----:B------:R-:W-:Y:S01]  /*17e80*/  LDGSTS.E.BYPASS.LTC128B.128 [R209+0xd000], desc[UR6][R12.64] ;  /* 0x0d0000000cd17fae */ /* 0x000fe2000b981a06 */
[----:B------:R-:W-:Y:S02]  /*17e90*/  SEL R189, R186, 0xffffffe0, !P0 ;  /* 0xffffffe0babd7807 */ /* 0x000fe40004000000 */
[----:B------:R-:W-:Y:S03]  /*17ea0*/  LOP3.LUT P0, RZ, R185, 0x4, RZ, 0xc0, !PT ;  /* 0x00000004b9ff7812 */ /* 0x000fe6000780c0ff */
[----:B------:R-:W-:Y:S01]  /*17eb0*/  LDGSTS.E.BYPASS.LTC128B.128 [R209+0xf000], desc[UR6][R12.64+0x80] ;  /* 0x0f0000800cd17fae */ /* 0x000fe2000b981a06 */
[-C--:B------:R-:W-:Y:S02]  /*17ec0*/  IADD3 R192, PT, PT, R189, R194.reuse, RZ ;  /* 0x000000c2bdc07210 */ /* 0x080fe40007ffe0ff */
[----:B------:R-:W-:Y:S03]  /*17ed0*/  IADD3 R191, PT, PT, R136, R189, RZ ;  /* 0x000000bd88bf7210 */ /* 0x000fe60007ffe0ff */
[----:B------:R-:W-:Y:S01]  /*17ee0*/  LDGSTS.E.BYPASS.LTC128B.128 [R209+0x11000], desc[UR6][R12.64+0x100] ;  /* 0x110001000cd17fae */ /* 0x000fe2000b981a06 */
[----:B------:R-:W-:Y:S05]  /*17ef0*/  ISETP.NE.AND P2, PT, R207, 0x1, PT ;  /* 0x00000001cf00780c */ /* 0x000fea0003f45270 */
[----:B------:R-:W-:Y:S06]  /*17f00*/  LDGSTS.E.BYPASS.LTC128B.128 [R209+0xd800], desc[UR6][R2.64] ;  /* 0x0d80000002d17fae */ /* 0x000fec000b981a06 */
[----:B------:R-:W-:Y:S06]  /*17f10*/  LDGSTS.E.BYPASS.LTC128B.128 [R209+0xf800], desc[UR6][R2.64+0x80] ;  /* 0x0f80008002d17fae */ /* 0x000fec000b981a06 */
[----:B------:R1:W-:Y:S06]  /*17f20*/  LDGSTS.E.BYPASS.LTC128B.128 [R209+0x11800], desc[UR6][R2.64+0x100] ;  /* 0x1180010002d17fae */ /* 0x0003ec000b981a06 */
[----:B------:R-:W-:Y:S06]  /*17f30*/  LDSM.16.M88.4 R32, [R194] ;  /* 0x00000000c220783b */ /* 0x000fec0000000200 */
[----:B------:R-:W2:Y:S06]  /*17f40*/  LDSM.16.M88.4 R8, [R193+UR5+0x6000] ;  /* 0x00600005c108783b */ /* 0x000eac0008000200 */
[----:B------:R-:W5:Y:S06]  /*17f50*/  LDSM.16.M88.4 R16, [R193+UR5+0x6800] ;  /* 0x00680005c110783b */ /* 0x000f6c0008000200 */
[----:B------:R-:W3:Y:S01]  /*17f60*/  LDSM.16.M88.4 R24, [R193+UR5+0x7000] ;  /* 0x00700005c118783b */ /* 0x000ee20008000200 */
[----:B-1----:R-:W-:Y:S05]  /*17f70*/  MOV R2, 0x40 ;  /* 0x0000004000027802 */ /* 0x002fea0000000f00 */
[----:B------:R-:W0:Y:S01]  /*17f80*/  LDGDEPBAR ;  /* 0x00000000000079af */ /* 0x000e220000000000 */
[----:B------:R-:W-:Y:S05]  /*17f90*/  SEL R3, R2, 0xffffffc0, !P0 ;  /* 0xffffffc002037807 */ /* 0x000fea0004000000 */
[----:B------:R-:W1:Y:S01]  /*17fa0*/  LDSM.16.M88.4 R132, [R193+UR5+0x7800] ;  /* 0x00780005c184783b */ /* 0x000e620008000200 */
[----:B------:R-:W-:Y:S02]  /*17fb0*/  IADD3 R190, PT, PT, R3, R194, RZ ;  /* 0x000000c203be7210 */ /* 0x000fe40007ffe0ff */
[----:B------:R-:W-:Y:S03]  /*17fc0*/  IADD3 R136, PT, PT, R136, R3, RZ ;  /* 0x0000000388887210 */ /* 0x000fe60007ffe0ff */
[----:B------:R-:W-:Y:S01]  /*17fd0*/  LDSM.16.M88.4 R140, [R192] ;  /* 0x00000000c08c783b */ /* 0x000fe20000000200 */
[C---:B------:R-:W-:Y:S02]  /*17fe0*/  IADD3 R3, PT, PT, R189.reuse, R190, RZ ;  /* 0x000000bebd037210 */ /* 0x040fe40007ffe0ff */
[----:B------:R-:W-:Y:S03]  /*17ff0*/  IADD3 R2, PT, PT, R189, R136, RZ ;  /* 0x00000088bd027210 */ /* 0x000fe60007ffe0ff */
[----:B------:R-:W4:Y:S01]  /*18000*/  LDSM.16.M88.4 R144, [R191+0x6000] ;  /* 0x00600000bf90783b */ /* 0x000f220000000200 */
[C---:B--2---:R-:W-:Y:S05]  /*18010*/  HMMA.16816.F32.BF16 R4, R32.reuse, R8, RZ ;  /* 0x000000082004723c */ /* 0x044fea00000418ff */
[----:B------:R-:W2:Y:S06]  /*18020*/  LDSM.16.M88.4 R148, [R191+0x6800] ;  /* 0x00680000bf94783b */ /* 0x000eac0000000200 */
[----:B------:R-:W2:Y:S01]  /*18030*/  LDSM.16.M88.4 R152, [R191+0x7000] ;  /* 0x00700000bf98783b */ /* 0x000ea20000000200 */
[C---:B------:R-:W-:Y:S05]  /*18040*/  HMMA.16816.F32.BF16 R8, R32.reuse, R10, RZ ;  /* 0x0000000a2008723c */ /* 0x040fea00000418ff */
[----:B------:R-:W2:Y:S03]  /*18050*/  LDSM.16.M88.4 R156, [R191+0x7800] ;  /* 0x00780000bf9c783b */ /* 0x000ea60000000200 */
[C---:B-----5:R-:W-:Y:S03]  /*18060*/  HMMA.16816.F32.BF16 R12, R32.reuse, R16, RZ ;  /* 0x00000010200c723c */ /* 0x060fe600000418ff */
[----:B------:R-:W-:Y:S05]  /*18070*/  LDSM.16.M88.4 R160, [R190] ;  /* 0x00000000bea0783b */ /* 0x000fea0000000200 */
[C---:B------:R-:W-:Y:S01]  /*18080*/  HMMA.16816.F32.BF16 R16, R32.reuse, R18, RZ ;  /* 0x000000122010723c */ /* 0x040fe200000418ff */
[----:B------:R-:W5:Y:S06]  /*18090*/  LDSM.16.M88.4 R164, [R136+0x6000] ;  /* 0x0060000088a4783b */ /* 0x000f6c0000000200 */
[----:B------:R-:W-:Y:S01]  /*180a0*/  LDSM.16.M88.4 R168, [R136+0x7800] ;  /* 0x0078000088a8783b */ /* 0x000fe20000000200 */
[C---:B---3--:R-:W-:Y:S05]  /*180b0*/  HMMA.16816.F32.BF16 R20, R32.reuse, R24, RZ ;  /* 0x000000182014723c */ /* 0x048fea00000418ff */
[----:B------:R-:W-:Y:S03]  /*180c0*/  LDSM.16.M88.4 R172, [R3] ;  /* 0x0000000003ac783b */ /* 0x000fe60000000200 */
[C---:B------:R-:W-:Y:S03]  /*180d0*/  HMMA.16816.F32.BF16 R24, R32.reuse, R26, RZ ;  /* 0x0000001a2018723c */ /* 0x040fe600000418ff */
[----:B------:R-:W-:Y:S05]  /*180e0*/  LDSM.16.M88.4 R176, [R2+0x6000] ;  /* 0x0060000002b0783b */ /* 0x000fea0000000200 */
[C---:B-1----:R-:W-:Y:S01]  /*180f0*/  HMMA.16816.F32.BF16 R28, R32.reuse, R132, RZ ;  /* 0x00000084201c723c */ /* 0x042fe200000418ff */
[----:B------:R-:W-:Y:S07]  /*18100*/  LDSM.16.M88.4 R180, [R191+0x8000] ;  /* 0x00800000bfb4783b */ /* 0x000fee0000000200 */
[----:B------:R-:W-:Y:S01]  /*18110*/  HMMA.16816.F32.BF16 R32, R32, R134, RZ ;  /* 0x000000862020723c */ /* 0x000fe200000418ff */
[----:B------:R-:W1:Y:S07]  /*18120*/  LDSM.16.M88.4 R132, [R136+0x6800] ;  /* 0x006800008884783b */ /* 0x000e6e0000000200 */
[C---:B----4-:R-:W-:Y:S08]  /*18130*/  HMMA.16816.F32.BF16 R4, R140.reuse, R144, R4 ;  /* 0x000000908c04723c */ /* 0x050ff00000041804 */
[C---:B------:R-:W-:Y:S01]  /*18140*/  HMMA.16816.F32.BF16 R8, R140.reuse, R146, R8 ;  /* 0x000000928c08723c */ /* 0x040fe20000041808 */
[----:B------:R-:W3:Y:S07]  /*18150*/  LDSM.16.M88.4 R144, [R136+0x7000] ;  /* 0x007000008890783b */ /* 0x000eee0000000200 */
[C---:B--2---:R-:W-:Y:S08]  /*18160*/  HMMA.16816.F32.BF16 R12, R140.reuse, R148, R12 ;  /* 0x000000948c0c723c */ /* 0x044ff0000004180c */
[C---:B------:R-:W-:Y:S01]  /*18170*/  HMMA.16816.F32.BF16 R16, R140.reuse, R150, R16 ;  /* 0x000000968c10723c */ /* 0x040fe20000041810 */
[----:B------:R-:W-:Y:S07]  /*18180*/  LDSM.16.M88.4 R148, [R2+0x7000] ;  /* 0x007000000294783b */ /* 0x000fee0000000200 */
[C---:B------:R-:W-:Y:S08]  /*18190*/  HMMA.16816.F32.BF16 R20, R140.reuse, R152, R20 ;  /* 0x000000988c14723c */ /* 0x040ff00000041814 */
[C---:B------:R-:W-:Y:S01]  /*181a0*/  HMMA.16816.F32.BF16 R24, R140.reuse, R154, R24 ;  /* 0x0000009a8c18723c */ /* 0x040fe20000041818 */
[----:B------:R-:W-:Y:S07]  /*181b0*/  LDSM.16.M88.4 R152, [R2+0x7800] ;  /* 0x007800000298783b */ /* 0x000fee0000000200 */
[C---:B------:R-:W-:Y:S08]  /*181c0*/  HMMA.16816.F32.BF16 R28, R140.reuse, R156, R28 ;  /* 0x0000009c8c1c723c */ /* 0x040ff0000004181c */
[----:B------:R-:W-:Y:S01]  /*181d0*/  HMMA.16816.F32.BF16 R32, R140, R158, R32 ;  /* 0x0000009e8c20723c */ /* 0x000fe20000041820 */
[----:B------:R-:W2:Y:S06]  /*181e0*/  LDSM.16.M88.4 R140, [R2+0x6800] ;  /* 0x00680000028c783b */ /* 0x000eac0000000200 */
[----:B------:R-:W-:Y:S01]  /*181f0*/  LDSM.16.M88.4 R156, [R194+0x2000] ;  /* 0x00200000c29c783b */ /* 0x000fe20000000200 */
[C---:B-----5:R-:W-:Y:S08]  /*18200*/  HMMA.16816.F32.BF16 R4, R160.reuse, R164, R4 ;  /* 0x000000a4a004723c */ /* 0x060ff00000041804 */
[C---:B------:R-:W-:Y:S01]  /*18210*/  HMMA.16816.F32.BF16 R8, R160.reuse, R166, R8 ;  /* 0x000000a6a008723c */ /* 0x040fe20000041808 */
[----:B------:R-:W4:Y:S07]  /*18220*/  LDSM.16.M88.4 R164, [R193+UR5+0x8000] ;  /* 0x00800005c1a4783b */ /* 0x000f2e0008000200 */
        /* <DEDUP_REMOVED lines=8> */
[----:B------:R-:W5:Y:S06]  /*182b0*/  LDSM.16.M88.4 R160, [R193+UR5+0x9800] ;  /* 0x00980005c1a0783b */ /* 0x000f6c0008000200 */
[----:B------:R-:W5:Y:S01]  /*182c0*/  LDSM.16.M88.4 R168, [R192+0x2000] ;  /* 0x00200000c0a8783b */ /* 0x000f620000000200 */
        /* <DEDUP_REMOVED lines=9> */
[C---:B------:R-:W-:Y:S08]  /*18360*/  HMMA.16816.F32.BF16 R28, R172.reuse, R152, R28 ;  /* 0x00000098ac1c723c */ /* 0x040ff0000004181c */
[----:B------:R-:W-:Y:S01]  /*18370*/  HMMA.16816.F32.BF16 R32, R172, R154, R32 ;  /* 0x0000009aac20723c */ /* 0x000fe20000041820 */
[----:B------:R-:W2:Y:S06]  /*18380*/  LDSM.16.M88.4 R152, [R191+0x9800] ;  /* 0x00980000bf98783b */ /* 0x000eac0000000200 */
[----:B------:R-:W2:Y:S01]  /*18390*/  LDSM.16.M88.4 R172, [R190+0x2000] ;  /* 0x00200000beac783b */ /* 0x000ea20000000200 */
[C---:B----4-:R-:W-:Y:S08]  /*183a0*/  HMMA.16816.F32.BF16 R4, R156.reuse, R164, R4 ;  /* 0x000000a49c04723c */ /* 0x050ff00000041804 */
        /* <DEDUP_REMOVED lines=8> */
[C---:B-----5:R-:W-:Y:S08]  /*18430*/  HMMA.16816.F32.BF16 R28, R156.reuse, R160, R28 ;  /* 0x000000a09c1c723c */ /* 0x060ff0000004181c */
[----:B------:R-:W-:Y:S01]  /*18440*/  HMMA.16816.F32.BF16 R32, R156, R162, R32 ;  /* 0x000000a29c20723c */ /* 0x000fe20000041820 */
[----:B------:R-:W4:Y:S06]  /*18450*/  LDSM.16.M88.4 R156, [R136+0x9800] ;  /* 0x00980000889c783b */ /* 0x000f2c0000000200 */
        /* <DEDUP_REMOVED lines=13> */
[----:B------:R-:W-:Y:S01]  /*18530*/  LDSM.16.M88.4 R168, [R194+0x4000] ;  /* 0x00400000c2a8783b */ /* 0x000fe20000000200 */
[C---:B------:R-:W-:Y:S08]  /*18540*/  HMMA.16816.F32.BF16 R4, R172.reuse, R176, R4 ;  /* 0x000000b0ac04723c */ /* 0x040ff00000041804 */
[C---:B------:R-:W-:Y:S01]  /*18550*/  HMMA.16816.F32.BF16 R8, R172.reuse, R178, R8 ;  /* 0x000000b2ac08723c */ /* 0x040fe20000041808 */
[----:B------:R-:W2:Y:S07]  /*18560*/  LDSM.16.M88.4 R176, [R193+UR5+0xa000] ;  /* 0x00a00005c1b0783b */ /* 0x000eae0008000200 */
[C---:B-1----:R-:W-:Y:S08]  /*18570*/  HMMA.16816.F32.BF16 R12, R172.reuse, R132, R12 ;  /* 0x00000084ac0c723c */ /* 0x042ff0000004180c */
[C---:B------:R-:W-:Y:S01]  /*18580*/  HMMA.16816.F32.BF16 R16, R172.reuse, R134, R16 ;  /* 0x00000086ac10723c */ /* 0x040fe20000041810 */
[----:B------:R-:W1:Y:S07]  /*18590*/  LDSM.16.M88.4 R132, [R193+UR5+0xa800] ;  /* 0x00a80005c184783b */ /* 0x000e6e0008000200 */
[C---:B---3--:R-:W-:Y:S08]  /*185a0*/  HMMA.16816.F32.BF16 R20, R172.reuse, R144, R20 ;  /* 0x00000090ac14723c */ /* 0x048ff00000041814 */
[C---:B------:R-:W-:Y:S01]  /*185b0*/  HMMA.16816.F32.BF16 R24, R172.reuse, R146, R24 ;  /* 0x00000092ac18723c */ /* 0x040fe20000041818 */
[----:B------:R-:W3:Y:S07]  /*185c0*/  LDSM.16.M88.4 R144, [R193+UR5+0xb000] ;  /* 0x00b00005c190783b */ /* 0x000eee0008000200 */
[C---:B----4-:R-:W-:Y:S08]  /*185d0*/  HMMA.16816.F32.BF16 R28, R172.reuse, R156, R28 ;  /* 0x0000009cac1c723c */ /* 0x050ff0000004181c */
[----:B------:R-:W-:Y:S01]  /*185e0*/  HMMA.16816.F32.BF16 R32, R172, R158, R32 ;  /* 0x0000009eac20723c */ /* 0x000fe20000041820 */
[----:B------:R-:W4:Y:S06]  /*185f0*/  LDSM.16.M88.4 R156, [R193+UR5+0xb800] ;  /* 0x00b80005c19c783b */ /* 0x000f2c0008000200 */
[----:B------:R-:W-:Y:S01]  /*18600*/  LDSM.16.M88.4 R172, [R191+0xa000] ;  /* 0x00a00000bfac783b */ /* 0x000fe20000000200 */
[C---:B-----5:R-:W-:Y:S08]  /*18610*/  HMMA.16816.F32.BF16 R4, R160.reuse, R164, R4 ;  /* 0x000000a4a004723c */ /* 0x060ff00000041804 */
        /* <DEDUP_REMOVED lines=23> */
[----:B------:R-:W4:Y:S06]  /*18790*/  LDSM.16.M88.4 R156, [R136+0xb800] ;  /* 0x00b80000889c783b */ /* 0x000f2c0000000200 */
[----:B------:R-:W4:Y:S01]  /*187a0*/  LDSM.16.M88.4 R168, [R3+0x4000] ;  /* 0x0040000003a8783b */ /* 0x000f220000000200 */
[C---:B-----5:R-:W-:Y:S08]  /*187b0*/  HMMA.16816.F32.BF16 R4, R164.reuse, R172, R4 ;  /* 0x000000aca404723c */ /* 0x060ff00000041804 */
[C---:B------:R-:W-:Y:S08]  /*187c0*/  HMMA.16816.F32.BF16 R8, R164.reuse, R174, R8 ;  /* 0x000000aea408723c */ /* 0x040ff00000041808 */
[C---:B--2---:R-:W-:Y:S08]  /*187d0*/  HMMA.16816.F32.BF16 R12, R164.reuse, R140, R12 ;  /* 0x0000008ca40c723c */ /* 0x044ff0000004180c */
[C---:B------:R-:W-:Y:S08]  /*187e0*/  HMMA.16816.F32.BF16 R16, R164.reuse, R142, R16 ;  /* 0x0000008ea410723c */ /* 0x040ff00000041810 */
[C---:B------:R-:W-:Y:S08]  /*187f0*/  HMMA.16816.F32.BF16 R20, R164.reuse, R148, R20 ;  /* 0x00000094a414723c */ /* 0x040ff00000041814 */
[C---:B------:R-:W-:Y:S08]  /*18800*/  HMMA.16816.F32.BF16 R24, R164.reuse, R150, R24 ;  /* 0x00000096a418723c */ /* 0x040ff00000041818 */
[C---:B------:R-:W-:Y:S08]  /*18810*/  HMMA.16816.F32.BF16 R28, R164.reuse, R152, R28 ;  /* 0x00000098a41c723c */ /* 0x040ff0000004181c */
        /* <DEDUP_REMOVED lines=8> */
[C---:B----4-:R-:W-:Y:S08]  /*188a0*/  HMMA.16816.F32.BF16 R28, R160.reuse, R156, R28 ;  /* 0x0000009ca01c723c */ /* 0x050ff0000004181c */
[----:B------:R-:W-:Y:S08]  /*188b0*/  HMMA.16816.F32.BF16 R32, R160, R158, R32 ;  /* 0x0000009ea020723c */ /* 0x000ff00000041820 */
[C---:B------:R-:W-:Y:S08]  /*188c0*/  HMMA.16816.F32.BF16 R4, R168.reuse, R180, R4 ;  /* 0x000000b4a804723c */ /* 0x040ff00000041804 */
[C---:B------:R-:W-:Y:S08]  /*188d0*/  HMMA.16816.F32.BF16 R8, R168.reuse, R182, R8 ;  /* 0x000000b6a808723c */ /* 0x040ff00000041808 */
[C---:B-1----:R-:W-:Y:S03]  /*188e0*/  HMMA.16816.F32.BF16 R12, R168.reuse, R132, R12 ;  /* 0x00000084a80c723c */ /* 0x042fe6000004180c */
[----:B------:R-:W-:Y:S01]  /*188f0*/  FMUL.FTZ R3, R4, UR12 ;  /* 0x0000000c04037c20 */ /* 0x000fe20008410000 */
[----:B------:R-:W-:Y:S01]  /*18900*/  FMUL.FTZ R180, R5, UR12 ;  /* 0x0000000c05b47c20 */ /* 0x000fe20008410000 */
[----:B------:R-:W-:Y:S01]  /*18910*/  FMUL.FTZ R174, R6, UR12 ;  /* 0x0000000c06ae7c20 */ /* 0x000fe20008410000 */
[----:B------:R-:W-:Y:S01]  /*18920*/  FMUL.FTZ R172, R7, UR12 ;  /* 0x0000000c07ac7c20 */ /* 0x000fe20008410000 */
[----:B------:R-:W1:Y:S01]  /*18930*/  MUFU.TANH R182, R3 ;  /* 0x0000000300b67308 */ /* 0x000e620000002400 */
[----:B------:R-:W2:Y:S01]  /*18940*/  LDSM.16.M88.4 R4, [R2+0xb000] ;  /* 0x00b000000204783b */ /* 0x000ea20000000200 */
[C---:B------:R-:W-:Y:S03]  /*18950*/  HMMA.16816.F32.BF16 R16, R168.reuse, R134, R16 ;  /* 0x00000086a810723c */ /* 0x040fe60000041810 */
[----:B------:R-:W-:Y:S01]  /*18960*/  FMUL.FTZ R9, R9, UR12 ;  /* 0x0000000c09097c20 */ /* 0x000fe20008410000 */
[----:B------:R-:W-:Y:S01]  /*18970*/  FMUL.FTZ R10, R10, UR12 ;  /* 0x0000000c0a0a7c20 */ /* 0x000fe20008410000 */
[----:B------:R-:W-:Y:S03]  /*18980*/  FMUL.FTZ R11, R11, UR12 ;  /* 0x0000000c0b0b7c20 */ /* 0x000fe60008410000 */
[----:B------:R-:W3:Y:S01]  /*18990*/  MUFU.TANH R180, R180 ;  /* 0x000000b400b47308 */ /* 0x000ee20000002400 */
[----:B------:R-:W-:Y:S01]  /*189a0*/  FMUL.FTZ R218, R8, UR12 ;  /* 0x0000000c08da7c20 */ /* 0x000fe20008410000 */
[----:B------:R-:W-:Y:S01]  /*189b0*/  FMUL.FTZ R150, R12, UR12 ;  /* 0x0000000c0c967c20 */ /* 0x000fe20008410000 */
[----:B------:R-:W-:Y:S01]  /*189c0*/  FMUL.FTZ R13, R13, UR12 ;  /* 0x0000000c0d0d7c20 */ /* 0x000fe20008410000 */
[----:B------:R-:W-:Y:S01]  /*189d0*/  FMUL.FTZ R14, R14, UR12 ;  /* 0x0000000c0e0e7c20 */ /* 0x000fe20008410000 */
[----:B------:R-:W-:Y:S05]  /*189e0*/  FMUL.FTZ R15, R15, UR12 ;  /* 0x0000000c0f0f7c20 */ /* 0x000fea0008410000 */
[----:B------:R-:W4:Y:S01]  /*189f0*/  MUFU.TANH R216, R9 ;  /* 0x0000000900d87308 */ /* 0x000f220000002400 */
[----:B------:R-:W-:Y:S01]  /*18a00*/  FMUL.FTZ R176, R16, UR12 ;  /* 0x0000000c10b07c20 */ /* 0x000fe20008410000 */
[----:B------:R-:W-:Y:S01]  /*18a10*/  FMUL.FTZ R17, R17, UR12 ;  /* 0x0000000c11117c20 */ /* 0x000fe20008410000 */
[----:B------:R-:W-:Y:S07]  /*18a20*/  FMUL.FTZ R18, R18, UR12 ;  /* 0x0000000c12127c20 */ /* 0x000fee0008410000 */
[----:B------:R-:W1:Y:S01]  /*18a30*/  MUFU.TANH R214, R10 ;  /* 0x0000000a00d67308 */ /* 0x000e620000002400 */
[----:B------:R-:W-:Y:S09]  /*18a40*/  FMUL.FTZ R19, R19, UR12 ;  /* 0x0000000c13137c20 */ /* 0x000ff20008410000 */
[----:B------:R5:W1:Y:S10]  /*18a50*/  MUFU.TANH R212, R11 ;  /* 0x0000000b00d47308 */ /* 0x000a740000002400 */
[----:B------:R-:W1:Y:S01]  /*18a60*/  MUFU.TANH R174, R174 ;  /* 0x000000ae00ae7308 */ /* 0x000e620000002400 */
[C---:B--2---:R-:W-:Y:S09]  /*18a70*/  HMMA.16816.F32.BF16 R20, R168.reuse, R4, R20 ;  /* 0x00000004a814723c */ /* 0x044ff20000041814 */
[----:B------:R-:W2:Y:S01]  /*18a80*/  MUFU.TANH R172, R172 ;  /* 0x000000ac00ac7308 */ /* 0x000ea20000002400 */
[C---:B------:R-:W-:Y:S01]  /*18a90*/  HMMA.16816.F32.BF16 R24, R168.reuse, R6, R24 ;  /* 0x00000006a818723c */ /* 0x040fe20000041818 */
[----:B-----5:R-:W5:Y:S01]  /*18aa0*/  LDSM.16.M88.4 R8, [R2+0xb800] ;  /* 0x00b800000208783b */ /* 0x020f620000000200 */
[----:B------:R-:W-:Y:S07]  /*18ab0*/  DEPBAR.LE SB0, 0x0 ;  /* 0x000080000000791a */ /* 0x000fee0000000000 */
[----:B------:R-:W1:Y:S01]  /*18ac0*/  MUFU.TANH R218, R218 ;  /* 0x000000da00da7308 */ /* 0x000e620000002400 */
[----:B------:R-:W-:Y:S01]  /*18ad0*/  BAR.SYNC.DEFER_BLOCKING 0x0 ;  /* 0x0000000000007b1d */ /* 0x000fe20000010000 */
[----:B------:R-:W-:Y:S01]  /*18ae0*/  FMUL.FTZ R20, R20, UR12 ;  /* 0x0000000c14147c20 */ /* 0x000fe20008410000 */
[----:B------:R-:W-:Y:S01]  /*18af0*/  FMUL.FTZ R21, R21, UR12 ;  /* 0x0000000c15157c20 */ /* 0x000fe20008410000 */
[----:B------:R-:W-:Y:S01]  /*18b00*/  FMUL.FTZ R22, R22, UR12 ;  /* 0x0000000c16167c20 */ /* 0x000fe20008410000 */
[----:B------:R-:W-:Y:S05]  /*18b10*/  FMUL.FTZ R23, R23, UR12 ;  /* 0x0000000c17177c20 */ /* 0x000fea0008410000 */
[----:B------:R-:W1:Y:S01]  /*18b20*/  MUFU.TANH R150, R150 ;  /* 0x0000009600967308 */ /* 0x000e620000002400 */
[----:B------:R-:W-:Y:S01]  /*18b30*/  FMUL.FTZ R190, R24, UR12 ;  /* 0x0000000c18be7c20 */ /* 0x000fe20008410000 */
[----:B------:R-:W-:Y:S01]  /*18b40*/  FMUL.FTZ R25, R25, UR12 ;  /* 0x0000000c19197c20 */ /* 0x000fe20008410000 */
[----:B------:R-:W-:Y:S01]  /*18b50*/  FMUL.FTZ R26, R26, UR12 ;  /* 0x0000000c1a1a7c20 */ /* 0x000fe20008410000 */
[----:B------:R-:W-:Y:S06]  /*18b60*/  FMUL.FTZ R27, R27, UR12 ;  /* 0x0000000c1b1b7c20 */ /* 0x000fec0008410000 */
[----:B------:R1:W1:Y:S10]  /*18b70*/  MUFU.TANH R146, R13 ;  /* 0x0000000d00927308 */ /* 0x0002740000002400 */
[----:B------:R1:W1:Y:S10]  /*18b80*/  MUFU.TANH R144, R14 ;  /* 0x0000000e00907308 */ /* 0x0002740000002400 */
[----:B------:R1:W1:Y:S01]  /*18b90*/  MUFU.TANH R148, R15 ;  /* 0x0000000f00947308 */ /* 0x0002620000002400 */
[C---:B-----5:R-:W-:Y:S09]  /*18ba0*/  HMMA.16816.F32.BF16 R28, R168.reuse, R8, R28 ;  /* 0x00000008a81c723c */ /* 0x060ff2000004181c */
[----:B------:R-:W1:Y:S01]  /*18bb0*/  MUFU.TANH R176, R176 ;  /* 0x000000b000b07308 */ /* 0x000e620000002400 */
[----:B------:R-:W-:Y:S09]  /*18bc0*/  HMMA.16816.F32.BF16 R32, R168, R10, R32 ;  /* 0x0000000aa820723c */ /* 0x000ff20000041820 */
[----:B------:R1:W1:Y:S01]  /*18bd0*/  MUFU.TANH R178, R17 ;  /* 0x0000001100b27308 */ /* 0x0002620000002400 */
        /* <DEDUP_REMOVED lines=103> */
.L_x_2240:
        /* <DEDUP_REMOVED lines=25> */
.L_x_2239:
[----:B-12---:R-:W-:Y:S01]  /*193e0*/  FMNMX3.FTZ R5, R0, R174, R172, !PT ;  /* 0x000000ae00057276 */ /* 0x006fe200078100ac */
        /* <DEDUP_REMOVED lines=49> */
[--C-:B------:R-:W-:Y:S01]  /*19700*/  FFMA.FTZ R180, R180, UR4, -R161.reuse ;  /* 0x00000004b4b47c23 */ /* 0x100fe200080108a1 */
[----:B------:R-:W1:Y:S01]  /*19710*/  MUFU.EX2 R2, R2 ;  /* 0x0000000200027308 */ /* 0x000e620000000800 */
[----:B------:R-:W-:Y:S01]  /*19720*/  FFMA.FTZ R179, R150, UR4, -R161 ;  /* 0x0000000496b37c23 */ /* 0x000fe200080108a1 */
[--C-:B------:R-:W-:Y:S01]  /*19730*/  FFMA.FTZ R181, R144, UR4, -R159.reuse ;  /* 0x0000000490b57c23 */ /* 0x100fe2000801089f */
[--C-:B------:R-:W-:Y:S07]  /*19740*/  FFMA.FTZ R191, R142, UR4, -R159.reuse ;  /* 0x000000048ebf7c23 */ /* 0x100fee000801089f */
[----:B------:R-:W2:Y:S01]  /*19750*/  MUFU.EX2 R0, R0 ;  /* 0x0000000000007308 */ /* 0x000ea20000000800 */
[--C-:B------:R-:W-:Y:S01]  /*19760*/  FFMA.FTZ R182, R140, UR4, -R159.reuse ;  /* 0x000000048cb67c23 */ /* 0x100fe2000801089f */
[----:B------:R-:W-:Y:S01]  /*19770*/  FFMA.FTZ R148, R148, UR4, -R159 ;  /* 0x0000000494947c23 */ /* 0x000fe2000801089f */
[----:B------:R-:W-:Y:S07]  /*19780*/  LDSM.16.MT88.4 R140, [R189+0x2800] ;  /* 0x00280000bd8c783b */ /* 0x000fee0000004200 */
[----:B------:R-:W-:Y:S01]  /*19790*/  MUFU.EX2 R177, R177 ;  /* 0x000000b100b17308 */ /* 0x000fe20000000800 */
[----:B------:R-:W-:Y:S01]  /*197a0*/  FFMA.FTZ R193, R164, UR4, -R161 ;  /* 0x00000004a4c17c23 */ /* 0x000fe200080108a1 */
[----:B------:R-:W-:Y:S01]  /*197b0*/  FFMA.FTZ R217, R152, UR4, -R159 ;  /* 0x0000000498d97c23 */ /* 0x000fe2000801089f */
        /* <DEDUP_REMOVED lines=33> */
[--C-:B------:R-:W-:Y:S01]  /*199d0*/  FFMA.FTZ R180, R146, UR4, -R161.reuse ;  /* 0x0000000492b47c23 */ /* 0x100fe200080108a1 */
[--C-:B------:R-:W-:Y:S01]  /*199e0*/  FFMA.FTZ R212, R158, UR4, -R161.reuse ;  /* 0x000000049ed47c23 */ /* 0x100fe200080108a1 */
[----:B------:R-:W-:Y:S01]  /*199f0*/  LDSM.16.MT88.4 R100, [R168+0x2000] ;  /* 0x00200000a864783b */ /* 0x000fe20000004200 */
[--C-:B------:R-:W-:Y:S01]  /*19a00*/  FFMA.FTZ R219, R160, UR4, -R161.reuse ;  /* 0x00000004a0db7c23 */ /* 0x100fe200080108a1 */
[--C-:B------:R-:W-:Y:S01]  /*19a10*/  FFMA.FTZ R214, R156, UR4, -R161.reuse ;  /* 0x000000049cd67c23 */ /* 0x100fe200080108a1 */
        /* <DEDUP_REMOVED lines=16> */
[C---:B------:R-:W-:Y:S01]  /*19b20*/  FMUL.FTZ R15, R0.reuse, R123 ;  /* 0x0000007b000f7220 */ /* 0x040fe20000410000 */
[----:B------:R-:W-:Y:S01]  /*19b30*/  LDSM.16.MT88.4 R144, [R188+0x10800] ;  /* 0x01080000bc90783b */ /* 0x000fe20000004200 */
[C---:B------:R-:W-:Y:S01]  /*19b40*/  FMUL.FTZ R42, R0.reuse, R42 ;  /* 0x0000002a002a7220 */ /* 0x040fe20000410000 */
[----:B------:R-:W-:Y:S01]  /*19b50*/  FMUL.FTZ R43, R0, R43 ;  /* 0x0000002b002b7220 */ /* 0x000fe20000410000 */
[C---:B------:R-:W-:Y:S01]  /*19b60*/  FMUL.FTZ R44, R2.reuse, R44 ;  /* 0x0000002c022c7220 */ /* 0x040fe20000410000 */
[----:B------:R-:W-:Y:S01]  /*19b70*/  FMUL.FTZ R45, R2, R45 ;  /* 0x0000002d022d7220 */ /* 0x000fe20000410000 */
[----:B------:R-:W-:Y:S01]  /*19b80*/  FMUL.FTZ R46, R0, R46 ;  /* 0x0000002e002e7220 */ /* 0x000fe20000410000 */
[C---:B------:R-:W-:Y:S01]  /*19b90*/  HMMA.16816.F32.BF16 R12, R128.reuse, R20, R12 ;  /* 0x00000014800c723c */ /* 0x040fe2000004180c */
[----:B------:R-:W-:Y:S01]  /*19ba0*/  MUFU.EX2 R181, R181 ;  /* 0x000000b500b57308 */ /* 0x000fe20000000800 */
[----:B------:R-:W1:Y:S01]  /*19bb0*/  LDSM.16.MT88.4 R120, [R189] ;  /* 0x00000000bd78783b */ /* 0x000e620000004200 */
[C---:B------:R-:W-:Y:S01]  /*19bc0*/  FMUL.FTZ R20, R2.reuse, R112 ;  /* 0x0000007002147220 */ /* 0x040fe20000410000 */
[----:B------:R-:W-:Y:S01]  /*19bd0*/  FMUL.FTZ R21, R2, R113 ;  /* 0x0000007102157220 */ /* 0x000fe20000410000 */
[----:B------:R-:W-:Y:S01]  /*19be0*/  FMUL.FTZ R47, R0, R47 ;  /* 0x0000002f002f7220 */ /* 0x000fe20000410000 */
[C---:B------:R-:W-:Y:S01]  /*19bf0*/  FMUL.FTZ R48, R2.reuse, R48 ;  /* 0x0000003002307220 */ /* 0x040fe20000410000 */
[----:B------:R-:W-:Y:S01]  /*19c00*/  FMUL.FTZ R49, R2, R49 ;  /* 0x0000003102317220 */ /* 0x000fe20000410000 */
[C---:B------:R-:W-:Y:S03]  /*19c10*/  HMMA.16816.F32.BF16 R16, R128.reuse, R22, R16 ;  /* 0x000000168010723c */ /* 0x040fe60000041810 */
[----:B------:R-:W-:Y:S01]  /*19c20*/  MUFU.EX2 R191, R191 ;  /* 0x000000bf00bf7308 */ /* 0x000fe20000000800 */
[C---:B------:R-:W-:Y:S01]  /*19c30*/  FMUL.FTZ R22, R0.reuse, R114 ;  /* 0x0000007200167220 */ /* 0x040fe20000410000 */
[C---:B------:R-:W-:Y:S01]  /*19c40*/  FMUL.FTZ R23, R0.reuse, R115 ;  /* 0x0000007300177220 */ /* 0x040fe20000410000 */
[C---:B------:R-:W-:Y:S01]  /*19c50*/  FMUL.FTZ R50, R0.reuse, R50 ;  /* 0x0000003200327220 */ /* 0x040fe20000410000 */
[----:B------:R-:W2:Y:S01]  /*19c60*/  LDSM.16.MT88.4 R112, [R188+0xe000] ;  /* 0x00e00000bc70783b */ /* 0x000ea20000004200 */
[----:B------:R-:W-:Y:S01]  /*19c70*/  FMUL.FTZ R51, R0, R51 ;  /* 0x0000003300337220 */ /* 0x000fe20000410000 */
[C---:B------:R-:W-:Y:S01]  /*19c80*/  FMUL.FTZ R52, R2.reuse, R52 ;  /* 0x0000003402347220 */ /* 0x040fe20000410000 */
[----:B------:R-:W-:Y:S01]  /*19c90*/  FMUL.FTZ R53, R2, R53 ;  /* 0x0000003502357220 */ /* 0x000fe20000410000 */
[----:B------:R-:W-:Y:S01]  /*19ca0*/  FMUL.FTZ R54, R0, R54 ;  /* 0x0000003600367220 */ /* 0x000fe20000410000 */
[C---:B------:R-:W-:Y:S01]  /*19cb0*/  HMMA.16816.F32.BF16 R20, R128.reuse, R28, R20 ;  /* 0x0000001c8014723c */ /* 0x040fe20000041814 */
[----:B------:R-:W3:Y:S02]  /*19cc0*/  MUFU.EX2 R182, R182 ;  /* 0x000000b600b67308 */ /* 0x000ee40000000800 */
        /* <DEDUP_REMOVED lines=10> */
[----:B------:R-:W4:Y:S01]  /*19d70*/  LDSM.16.MT88.4 R104, [R138+0xe000] ;  /* 0x00e000008a68783b */ /* 0x000f220000004200 */
[----:B------:R-:W-:Y:S01]  /*19d80*/  FMUL.FTZ R59, R0, R59 ;  /* 0x0000003b003b7220 */ /* 0x000fe20000410000 */
[C---:B------:R-:W-:Y:S01]  /*19d90*/  FMUL.FTZ R60, R2.reuse, R60 ;  /* 0x0000003c023c7220 */ /* 0x040fe20000410000 */
[----:B------:R-:W-:Y:S01]  /*19da0*/  FMUL.FTZ R61, R2, R61 ;  /* 0x0000003d023d7220 */ /* 0x000fe20000410000 */
[C---:B------:R-:W-:Y:S01]  /*19db0*/  FMUL.FTZ R62, R0.reuse, R62 ;  /* 0x0000003e003e7220 */ /* 0x040fe20000410000 */
[----:B------:R-:W-:Y:S01]  /*19dc0*/  FMUL.FTZ R63, R0, R63 ;  /* 0x0000003f003f7220 */ /* 0x000fe20000410000 */
[C---:B------:R-:W-:Y:S01]  /*19dd0*/  FMUL.FTZ R64, R2.reuse, R64 ;  /* 0x0000004002407220 */ /* 0x040fe20000410000 */
[----:B------:R-:W-:Y:S01]  /*19de0*/  FMUL.FTZ R65, R2, R65 ;  /* 0x0000004102417220 */ /* 0x000fe20000410000 */
[C---:B------:R-:W-:Y:S01]  /*19df0*/  FMUL.FTZ R66, R0.reuse, R66 ;  /* 0x0000004200427220 */ /* 0x040fe20000410000 */
[C---:B-1----:R-:W-:Y:S01]  /*19e00*/  HMMA.16816.F32.BF16 R28, R128.reuse, R120, R28 ;  /* 0x00000078801c723c */ /* 0x042fe2000004181c */
        /* <DEDUP_REMOVED lines=8> */
[----:B------:R-:W-:Y:S01]  /*19e90*/  MUFU.EX2 R212, R212 ;  /* 0x000000d400d47308 */ /* 0x000fe20000000800 */
[C---:B------:R-:W-:Y:S01]  /*19ea0*/  FMUL.FTZ R72, R2.reuse, R72 ;  /* 0x0000004802487220 */ /* 0x040fe20000410000 */
[----:B------:R-:W-:Y:S01]  /*19eb0*/  FMUL.FTZ R73, R2, R73 ;  /* 0x0000004902497220 */ /* 0x000fe20000410000 */
[C---:B------:R-:W-:Y:S01]  /*19ec0*/  FMUL.FTZ R74, R0.reuse, R74 ;  /* 0x0000004a004a7220 */ /* 0x040fe20000410000 */
[----:B------:R-:W-:Y:S01]  /*19ed0*/  FMUL.FTZ R75, R0, R75 ;  /* 0x0000004b004b7220 */ /* 0x000fe20000410000 */
[C---:B------:R-:W-:Y:S01]  /*19ee0*/  FMUL.FTZ R76, R2.reuse, R76 ;  /* 0x0000004c024c7220 */ /* 0x040fe20000410000 */
[C---:B--2---:R-:W-:Y:S04]  /*19ef0*/  HMMA.16816.F32.BF16 R36, R128.reuse, R112, R36 ;  /* 0x000000708024723c */ /* 0x044fe80000041824 */
        /* <DEDUP_REMOVED lines=21> */
[----:B------:R-:W1:Y:S02]  /*1a050*/  LDSM.16.MT88.4 R104, [R188+0x10000] ;  /* 0x01000000bc68783b */ /* 0x000e640000004200 */
[--C-:B------:R-:W-:Y:S01]  /*1a060*/  FFMA.FTZ R183, R178, UR4, -R161.reuse ;  /* 0x00000004b2b77c23 */ /* 0x100fe200080108a1 */
[C---:B------:R-:W-:Y:S01]  /*1a070*/  FMUL.FTZ R92, R2.reuse, R92 ;  /* 0x0000005c025c7220 */ /* 0x040fe20000410000 */
[----:B------:R-:W-:Y:S01]  /*1a080*/  FMUL.FTZ R93, R2, R93 ;  /* 0x0000005d025d7220 */ /* 0x000fe20000410000 */
[C---:B------:R-:W-:Y:S01]  /*1a090*/  FMUL.FTZ R94, R0.reuse, R94 ;  /* 0x0000005e005e7220 */ /* 0x040fe20000410000 */
[----:B------:R-:W-:Y:S01]  /*1a0a0*/  FMUL.FTZ R95, R0, R95 ;  /* 0x0000005f005f7220 */ /* 0x000fe20000410000 */
[C---:B------:R-:W-:Y:S01]  /*1a0b0*/  HMMA.16816.F32.BF16 R52, R128.reuse, R100, R52 ;  /* 0x000000648034723c */ /* 0x040fe20000041834 */
[----:B------:R-:W-:Y:S02]  /*1a0c0*/  MUFU.EX2 R183, R183 ;  /* 0x000000b700b77308 */ /* 0x000fe40000000800 */
[C---:B------:R-:W-:Y:S01]  /*1a0d0*/  FMUL.FTZ R96, R2.reuse, R96 ;  /* 0x0000006002607220 */ /* 0x040fe20000410000 */
[----:B------:R-:W-:Y:S01]  /*1a0e0*/  FMUL.FTZ R97, R2, R97 ;  /* 0x0000006102617220 */ /* 0x000fe20000410000 */
[C---:B------:R-:W-:Y:S01]  /*1a0f0*/  FMUL.FTZ R98, R0.reuse, R98 ;  /* 0x0000006200627220 */ /* 0x040fe20000410000 */
[----:B------:R-:W-:Y:S01]  /*1a100*/  FMUL.FTZ R99, R0, R99 ;  /* 0x0000006300637220 */ /* 0x000fe20000410000 */
[----:B------:R-:W-:Y:S01]  /*1a110*/  FFMA.FTZ R215, R210, UR4, -R161 ;  /* 0x00000004d2d77c23 */ /* 0x000fe200080108a1 */
[C---:B------:R-:W-:Y:S01]  /*1a120*/  HMMA.16816.F32.BF16 R56, R128.reuse, R102, R56 ;  /* 0x000000668038723c */ /* 0x040fe20000041838 */
[----:B------:R-:W2:Y:S02]  /*1a130*/  LDSM.16.MT88.4 R100, [R138+0x10000] ;  /* 0x010000008a64783b */ /* 0x000ea40000004200 */
[--C-:B------:R-:W-:Y:S01]  /*1a140*/  FFMA.FTZ R210, R162, UR4, -R159.reuse ;  /* 0x00000004a2d27c23 */ /* 0x100fe2000801089f */
[----:B------:R-:W-:Y:S01]  /*1a150*/  FFMA.FTZ R199, R192, UR4, -R159 ;  /* 0x00000004c0c77c23 */ /* 0x000fe2000801089f */
[----:B------:R-:W-:Y:S01]  /*1a160*/  FFMA.FTZ R194, R190, UR4, -R161 ;  /* 0x00000004bec27c23 */ /* 0x000fe200080108a1 */
[----:B------:R-:W-:Y:S01]  /*1a170*/  MUFU.EX2 R192, R166 ;  /* 0x000000a600c07308 */ /* 0x000fe20000000800 */
[--C-:B------:R-:W-:Y:S01]  /*1a180*/  FFMA.FTZ R136, R136, UR4, -R159.reuse ;  /* 0x0000000488887c23 */ /* 0x100fe2000801089f */
[C---:B------:R-:W-:Y:S08]  /*1a190*/  HMMA.16816.F32.BF16 R60, R128.reuse, R108, R60 ;  /* 0x0000006c803c723c */ /* 0x040ff0000004183c */
[----:B------:R4:W-:Y:S01]  /*1a1a0*/  MUFU.EX2 R190, R154 ;  /* 0x0000009a00be7308 */ /* 0x0009e20000000800 */
[----:B------:R-:W-:Y:S01]  /*1a1b0*/  FFMA.FTZ R135, R135, UR4, -R159 ;  /* 0x0000000487877c23 */ /* 0x000fe2000801089f */
[----:B------:R-:W-:Y:S01]  /*1a1c0*/  FFMA.FTZ R177, R2, R213, R177 ;  /* 0x000000d502b17223 */ /* 0x000fe200000100b1 */
[----:B------:R-:W-:Y:S07]  /*1a1d0*/  MOV R137, R132 ;  /* 0x0000008400897202 */ /* 0x000fee0000000f00 */
[----:B------:R-:W-:Y:S01]  /*1a1e0*/  MUFU.EX2 R199, R199 ;  /* 0x000000c700c77308 */ /* 0x000fe20000000800 */
[----:B------:R-:W-:Y:S01]  /*1a1f0*/  FFMA.FTZ R175, R0, R211, R175 ;  /* 0x000000d300af7223 */ /* 0x000fe200000100af */
        /* <DEDUP_REMOVED lines=8> */
[C---:B-1----:R-:W-:Y:S01]  /*1a280*/  HMMA.16816.F32.BF16 R68, R128.reuse, R104, R68 ;  /* 0x000000688044723c */ /* 0x042fe20000041844 */
[----:B----4-:R-:W-:Y:S06]  /*1a290*/  LDSM.16.MT88.4 R152, [R168+0x5000] ;  /* 0x00500000a898783b */ /* 0x010fec0000004200 */
[----:B------:R-:W-:Y:S01]  /*1a2a0*/  MUFU.EX2 R210, R210 ;  /* 0x000000d200d27308 */ /* 0x000fe20000000800 */
[----:B------:R-:W-:Y:S01]  /*1a2b0*/  FADD.FTZ R172, R172, R173 ;  /* 0x000000adacac7221 */ /* 0x000fe20000010000 */
[----:B------:R-:W-:Y:S08]  /*1a2c0*/  FADD.FTZ R170, R169, R170 ;  /* 0x000000aaa9aa7221 */ /* 0x000ff00000010000 */
[----:B------:R-:W-:Y:S01]  /*1a2d0*/  MUFU.EX2 R136, R136 ;  /* 0x0000008800887308 */ /* 0x000fe20000000800 */
[C---:B------:R-:W-:Y:S01]  /*1a2e0*/  HMMA.16816.F32.BF16 R72, R128.reuse, R106, R72 ;  /* 0x0000006a8048723c */ /* 0x040fe20000041848 */
[----:B------:R-:W1:Y:S08]  /*1a2f0*/  LDSM.16.MT88.4 R104, [R189+0x4000] ;  /* 0x00400000bd68783b */ /* 0x000e700000004200 */
[----:B------:R-:W-:Y:S01]  /*1a300*/  MUFU.EX2 R135, R135 ;  /* 0x0000008700877308 */ /* 0x000fe20000000800 */
[C---:B--2---:R-:W-:Y:S01]  /*1a310*/  HMMA.16816.F32.BF16 R76, R128.reuse, R100, R76 ;  /* 0x00000064804c723c */ /* 0x044fe2000004184c */
[----:B------:R-:W-:Y:S02]  /*1a320*/  LDSM.16.MT88.4 R164, [R188+0x11800] ;  /* 0x01180000bca4783b */ /* 0x000fe40000004200 */
[--C-:B------:R-:W-:Y:S01]  /*1a330*/  FFMA.FTZ R100, R176, UR4, -R161.reuse ;  /* 0x00000004b0647c23 */ /* 0x100fe200080108a1 */
[----:B------:R-:W-:Y:S05]  /*1a340*/  FFMA.FTZ R161, R157, UR4, -R161 ;  /* 0x000000049da17c23 */ /* 0x000fea00080108a1 */
[----:B------:R2:W4:Y:S01]  /*1a350*/  MUFU.EX2 R176, R148 ;  /* 0x0000009400b07308 */ /* 0x0005220000000800 */
[C---:B------:R-:W-:Y:S09]  /*1a360*/  HMMA.16816.F32.BF16 R80, R128.reuse, R102, R80 ;  /* 0x000000668050723c */ /* 0x040ff20000041850 */
[----:B------:R-:W-:Y:S01]  /*1a370*/  MUFU.EX2 R221, R161 ;  /* 0x000000a100dd7308 */ /* 0x000fe20000000800 */
[----:B---3--:R-:W-:Y:S09]  /*1a380*/  F2FP.BF16.F32.PACK_AB R103, R182, R191 ;  /* 0x000000bfb667723e */ /* 0x008ff200000010ff */
[----:B------:R3:W1:Y:S01]  /*1a390*/  MUFU.EX2 R178, R100 ;  /* 0x0000006400b27308 */ /* 0x0006620000000800 */
[C---:B-----5:R-:W-:Y:S01]  /*1a3a0*/  HMMA.16816.F32.BF16 R84, R128.reuse, R108, R84 ;  /* 0x0000006c8054723c */ /* 0x060fe20000041854 */
[----:B--2---:R-:W-:Y:S02]  /*1a3b0*/  LDSM.16.MT88.4 R148, [R168+0x4800] ;  /* 0x00480000a894783b */ /* 0x004fe40000004200 */
[----:B----4-:R-:W-:Y:S01]  /*1a3c0*/  F2FP.BF16.F32.PACK_AB R101, R176, R181 ;  /* 0x000000b5b065723e */ /* 0x010fe200000010ff */
[----:B------:R-:W-:Y:S04]  /*1a3d0*/  FADD.FTZ R181, R181, R170 ;  /* 0x000000aab5b57221 */ /* 0x000fe80000010000 */
[C---:B------:R-:W-:Y:S01]  /*1a3e0*/  HMMA.16816.F32.BF16 R88, R128.reuse, R110, R88 ;  /* 0x0000006e8058723c */ /* 0x040fe20000041858 */
[----:B------:R-:W2:Y:S02]  /*1a3f0*/  LDSM.16.MT88.4 R108, [R188+0xc800] ;  /* 0x00c80000bc6c783b */ /* 0x000ea40000004200 */
[----:B---3--:R-:W-:Y:S01]  /*1a400*/  F2FP.BF16.F32.PACK_AB R100, R180, R179 ;  /* 0x000000b3b464723e */ /* 0x008fe200000010ff */
[----:B------:R-:W-:Y:S01]  /*1a410*/  FADD.FTZ R176, R176, R181 ;  /* 0x000000b5b0b07221 */ /* 0x000fe20000010000 */
[----:B-1----:R-:W-:Y:S03]  /*1a420*/  F2FP.BF16.F32.PACK_AB R102, R183, R178 ;  /* 0x000000b2b766723e */ /* 0x002fe600000010ff */
[C---:B------:R-:W-:Y:S01]  /*1a430*/  HMMA.16816.F32.BF16 R92, R128.reuse, R104, R92 ;  /* 0x00000068805c723c */ /* 0x040fe2000004185c */
[----:B------:R-:W-:Y:S02]  /*1a440*/  LDSM.16.MT88.4 R160, [R189+0x3800] ;  /* 0x00380000bda0783b */ /* 0x000fe40000004200 */
[----:B------:R-:W-:Y:S04]  /*1a450*/  FADD.FTZ R191, R191, R176 ;  /* 0x000000b0bfbf7221 */ /* 0x000fe80000010000 */
[----:B------:R-:W-:Y:S01]  /*1a460*/  FADD.FTZ R182, R182, R191 ;  /* 0x000000bfb6b67221 */ /* 0x000fe20000010000 */
[----:B------:R-:W-:Y:S01]  /*1a470*/  HMMA.16816.F32.BF16 R96, R128, R106, R96 ;  /* 0x0000006a8060723c */ /* 0x000fe20000041860 */
[----:B------:R-:W1:Y:S08]  /*1a480*/  LDSM.16.MT88.4 R104, [R188+0xe800] ;  /* 0x00e80000bc68783b */ /* 0x000e700000004200 */
[----:B------:R-:W3:Y:S01]  /*1a490*/  LDSM.16.MT88.4 R128, [R168+0x2800] ;  /* 0x00280000a880783b */ /* 0x000ee20000004200 */
        /* <DEDUP_REMOVED lines=33> */
[C---:B-1----:R-:W-:Y:S08]  /*1a6b0*/  HMMA.16816.F32.BF16 R92, R100.reuse, R104, R92 ;  /* 0x00000068645c723c */ /* 0x042ff0000004185c */
[----:B------:R-:W-:Y:S01]  /*1a6c0*/  HMMA.16816.F32.BF16 R96, R100, R106, R96 ;  /* 0x0000006a6460723c */ /* 0x000fe20000041860 */
[----:B------:R-:W1:Y:S02]  /*1a6d0*/  LDSM.16.MT88.4 R104, [R189+0x3000] ;  /* 0x00300000bd68783b */ /* 0x000e640000004200 */
[----:B------:R-:W-:Y:S02]  /*1a6e0*/  F2FP.BF16.F32.PACK_AB R100, R192, R193 ;  /* 0x000000c1c064723e */ /* 0x000fe400000010ff */
[C---:B------:R-:W-:Y:S01]  /*1a6f0*/  F2FP.BF16.F32.PACK_AB R101, R190.reuse, R199 ;  /* 0x000000c7be65723e */ /* 0x040fe200000010ff */
[----:B------:R-:W-:Y:S01]  /*1a700*/  FADD.FTZ R199, R199, R182 ;  /* 0x000000b6c7c77221 */ /* 0x000fe20000010000 */
[----:B------:R-:W-:Y:S02]  /*1a710*/  F2FP.BF16.F32.PACK_AB R102, R215, R194 ;  /* 0x000000c2d766723e */ /* 0x000fe400000010ff */
[C---:B------:R-:W-:Y:S01]  /*1a720*/  F2FP.BF16.F32.PACK_AB R103, R217.reuse, R210 ;  /* 0x000000d2d967723e */ /* 0x040fe200000010ff */
[----:B------:R-:W-:Y:S04]  /*1a730*/  FADD.FTZ R199, R190, R199 ;  /* 0x000000c7bec77221 */ /* 0x000fe80000010000 */
[----:B------:R-:W-:Y:S02]  /*1a740*/  FADD.FTZ R210, R210, R199 ;  /* 0x000000c7d2d27221 */ /* 0x000fe40000010000 */
[C---:B--2---:R-:W-:Y:S03]  /*1a750*/  HMMA.16816.F32.BF16 R4, R100.reuse, R108, R4 ;  /* 0x0000006c6404723c */ /* 0x044fe60000041804 */
[----:B------:R-:W-:Y:S05]  /*1a760*/  FADD.FTZ R217, R217, R210 ;  /* 0x000000d2d9d97221 */ /* 0x000fea0000010000 */
[C---:B------:R-:W-:Y:S01]  /*1a770*/  HMMA.16816.F32.BF16 R8, R100.reuse, R110, R8 ;  /* 0x0000006e6408723c */ /* 0x040fe20000041808 */
[----:B------:R-:W2:Y:S07]  /*1a780*/  LDSM.16.MT88.4 R108, [R189+0x5000] ;  /* 0x00500000bd6c783b */ /* 0x000eae0000004200 */
        /* <DEDUP_REMOVED lines=25> */
[C---:B-1----:R-:W-:Y:S03]  /*1a920*/  HMMA.16816.F32.BF16 R60, R100.reuse, R104, R60 ;  /* 0x00000068643c723c */ /* 0x042fe6000004183c */
[----:B------:R-:W-:Y:S04]  /*1a930*/  FADD.FTZ R133, R133, R136 ;  /* 0x0000008885857221 */ /* 0x000fe80000010000 */
[----:B------:R-:W-:Y:S01]  /*1a940*/  FADD.FTZ R211, R134, R133 ;  /* 0x0000008586d37221 */ /* 0x000fe20000010000 */
[C---:B------:R-:W-:Y:S01]  /*1a950*/  HMMA.16816.F32.BF16 R64, R100.reuse, R106, R64 ;  /* 0x0000006a6440723c */ /* 0x040fe20000041840 */
[----:B------:R-:W1:Y:S07]  /*1a960*/  LDSM.16.MT88.4 R104, [R168+0x1800] ;  /* 0x00180000a868783b */ /* 0x000e6e0000004200 */
        /* <DEDUP_REMOVED lines=9> */
[C---:B--2---:R-:W-:Y:S08]  /*1aa00*/  HMMA.16816.F32.BF16 R92, R100.reuse, R108, R92 ;  /* 0x0000006c645c723c */ /* 0x044ff0000004185c */
[----:B------:R-:W-:Y:S08]  /*1aa10*/  HMMA.16816.F32.BF16 R96, R100, R110, R96 ;  /* 0x0000006e6460723c */ /* 0x000ff00000041860 */
[C---:B---3--:R-:W-:Y:S01]  /*1aa20*/  HMMA.16816.F32.BF16 R128, R140.reuse, R124, R4 ;  /* 0x0000007c8c80723c */ /* 0x048fe20000041804 */
[----:B------:R-:W2:Y:S07]  /*1aa30*/  LDSM.16.MT88.4 R4, [R138+0x11800] ;  /* 0x011800008a04783b */ /* 0x000eae0000004200 */
[C---:B------:R-:W-:Y:S01]  /*1aa40*/  HMMA.16816.F32.BF16 R124, R140.reuse, R126, R8 ;  /* 0x0000007e8c7c723c */ /* 0x040fe20000041808 */
[----:B------:R-:W3:Y:S07]  /*1aa50*/  LDSM.16.MT88.4 R8, [R168+0x5800] ;  /* 0x00580000a808783b */ /* 0x000eee0000004200 */
[C---:B------:R-:W-:Y:S01]  /*1aa60*/  HMMA.16816.F32.BF16 R120, R140.reuse, R116, R12 ;  /* 0x000000748c78723c */ /* 0x040fe2000004180c */
[----:B------:R-:W3:Y:S07]  /*1aa70*/  LDSM.16.MT88.4 R12, [R189+0x5800] ;  /* 0x00580000bd0c783b */ /* 0x000eee0000004200 */
[C---:B------:R-:W-:Y:S08]  /*1aa80*/  HMMA.16816.F32.BF16 R116, R140.reuse, R118, R16 ;  /* 0x000000768c74723c */ /* 0x040ff00000041810 */
[C---:B-1----:R-:W-:Y:S08]  /*1aa90*/  HMMA.16816.F32.BF16 R112, R140.reuse, R104, R20 ;  /* 0x000000688c70723c */ /* 0x042ff00000041814 */
        /* <DEDUP_REMOVED lines=13> */
[C---:B--2---:R-:W-:Y:S03]  /*1ab70*/  HMMA.16816.F32.BF16 R76, R140.reuse, R4, R76 ;  /* 0x000000048c4c723c */ /* 0x044fe6000004184c */
[----:B------:R-:W-:Y:S04]  /*1ab80*/  FADD.FTZ R5, R179, R172 ;  /* 0x000000acb3057221 */ /* 0x000fe80000010000 */
[----:B------:R-:W-:Y:S01]  /*1ab90*/  FADD.FTZ R5, R180, R5 ;  /* 0x00000005b4057221 */ /* 0x000fe20000010000 */
[C---:B------:R-:W-:Y:S03]  /*1aba0*/  HMMA.16816.F32.BF16 R80, R140.reuse, R6, R80 ;  /* 0x000000068c50723c */ /* 0x040fe60000041850 */
[----:B------:R-:W-:Y:S04]  /*1abb0*/  FADD.FTZ R0, R178, R5 ;  /* 0x00000005b2007221 */ /* 0x000fe80000010000 */
[----:B------:R-:W-:Y:S01]  /*1abc0*/  FADD.FTZ R0, R183, R0 ;  /* 0x00000000b7007221 */ /* 0x000fe20000010000 */
[C---:B---3--:R-:W-:Y:S03]  /*1abd0*/  HMMA.16816.F32.BF16 R84, R140.reuse, R8, R84 ;  /* 0x000000088c54723c */ /* 0x048fe60000041854 */
[----:B------:R-:W-:Y:S01]  /*1abe0*/  FADD.FTZ R5, R193, R0 ;  /* 0x00000000c1057221 */ /* 0x000fe20000010000 */
[----:B------:R-:W-:Y:S03]  /*1abf0*/  MOV R0, R3 ;  /* 0x0000000300007202 */ /* 0x000fe60000000f00 */
        /* <DEDUP_REMOVED lines=12> */
.L_x_2237:
        /* <DEDUP_REMOVED lines=281> */
.L_x_2243:
[----:B------:R-:W-:Y:S05]  /*1be50*/  BSYNC.RECONVERGENT B0 ;  /* 0x0000000000007941 */ /* 0x000fea0003800200 */
.L_x_2242:
        /* <DEDUP_REMOVED lines=32> */
.L_x_2245:
[----:B------:R-:W-:Y:S05]  /*1c060*/  BSYNC.RECONVERGENT B0 ;  /* 0x0000000000007941 */ /* 0x000fea0003800200 */
.L_x_2244:
        /* <DEDUP_REMOVED lines=19> */
.L_x_2247:
[----:B------:R-:W-:Y:S05]  /*1c1a0*/  BSYNC.RECONVERGENT B0 ;  /* 0x0000000000007941 */ /* 0x000fea0003800200 */
.L_x_2246:
        /* <DEDUP_REMOVED lines=19> */
.L_x_2249:
[----:B------:R-:W-:Y:S05]  /*1c2e0*/  BSYNC.RECONVERGENT B0 ;  /* 0x0000000000007941 */ /* 0x000fea0003800200 */
.L_x_2248:
        /* <DEDUP_REMOVED lines=16> */
.L_x_2250:
        /* <DEDUP_REMOVED lines=9> */
.L_x_3750:


//--------------------- .text._ZN5flash24flash_fwd_splitkv_kernelI23Flash_fwd_kernel_traitsILi192ELi64ELi64ELi4ELb0ELb0EN7cutlass10bfloat16_tE19Flash_kernel_traitsILi192ELi64ELi64ELi4ES3_EELb1ELb0ELb1ELb0ELb0ELb0ELb0ELb1EEEvNS_16Flash_fwd_paramsE --------------------------
	.section	.text._ZN5flash24flash_fwd_splitkv_kernelI23Flash_fwd_kernel_traitsILi192ELi64ELi64ELi4ELb0ELb0EN7cutlass10bfloat16_tE19Flash_kernel_traitsILi192ELi64ELi64ELi4ES3_EELb1ELb0ELb1ELb0ELb0ELb0ELb0ELb1EEEvNS_16Flash_fwd_paramsE,"ax",@progbits
	.align	128
        .global         _ZN5flash24flash_fwd_splitkv_kernelI23Flash_fwd_kernel_traitsILi192ELi64ELi64ELi4ELb0ELb0EN7cutlass10bfloat16_tE19Flash_kernel_traitsILi192ELi64ELi64ELi4ES3_EELb1ELb0ELb1ELb0ELb0ELb0ELb0ELb1EEEvNS_16Flash_fwd_paramsE
        .type           _ZN5flash24flash_fwd_splitkv_kernelI23Flash_fwd_kernel_traitsILi192ELi64ELi64ELi4ELb0ELb0EN7cutlass10bfloat16_tE19Flash_kernel_traitsILi192ELi64ELi64ELi4ES3_EELb1ELb0ELb1ELb0ELb0ELb0ELb0ELb1EEEvNS_16Flash_fwd_paramsE,@function
        .size           _ZN5flash24flash_fwd_splitkv_kernelI23Flash_fwd_kernel_traitsILi192ELi64ELi64ELi4ELb0ELb0EN7cutlass10bfloat16_tE19Flash_kernel_traitsILi192ELi64ELi64ELi4ES3_EELb1ELb0ELb1ELb0ELb0ELb0ELb0ELb1EEEvNS_16Flash_fwd_paramsE,(.L_x_3751 - _ZN5flash24flash_fwd_splitkv_kernelI23Flash_fwd_kernel_traitsILi192ELi64ELi64ELi4ELb0ELb0EN7cutlass10bfloat16_tE19Flash_kernel_traitsILi192ELi64ELi64ELi4ES3_EELb1ELb0ELb1ELb0ELb0ELb0ELb0ELb1EEEvNS_16Flash_fwd_paramsE)
        .other          _ZN5flash24flash_fwd_splitkv_kernelI23Flash_fwd_kernel_traitsILi192ELi64ELi64ELi4ELb0ELb0EN7cutlass10bfloat16_tE19Flash_kernel_traitsILi192ELi64ELi64ELi4ES3_EELb1ELb0ELb1ELb0ELb0ELb0ELb0ELb1EEEvNS_16Flash_fwd_paramsE,@"STO_CUDA_ENTRY STV_DEFAULT"
_ZN5flash24flash_fwd_splitkv_kernelI23Flash_fwd_kernel_traitsILi192ELi64ELi64ELi4ELb0ELb0EN7cutlass10bfloat16_tE19Flash_kernel_traitsILi192ELi64ELi64ELi4ES3_EELb1ELb0ELb1ELb0ELb0ELb0ELb0ELb1EEEvNS_16Flash_fwd_paramsE:
.text._ZN5flash24flash_fwd_splitkv_kernelI23Flash_fwd_kernel_traitsILi192ELi64ELi64ELi4ELb0ELb0EN7cutlass10bfloat16_tE19Flash_kernel_traitsILi192ELi64ELi64ELi4ES3_EELb1ELb0ELb1ELb0ELb0ELb0ELb0ELb1EEEvNS_16Flash_fwd_paramsE:
        /* <DEDUP_REMOVED lines=27> */
[----:B------:R-:W-:Y:S02]  /*01b0*/  IMAD.MOV.U32 R0, RZ, RZ, RZ ;  /* 0x000000ffff007224 */ /* 0x000fe400078e00ff */
[----:B------:R-:W-:Y:S01]  /*01c0*/  IMAD.MOV.U32 R9, RZ, RZ, -0x1 ;  /* 0xffffffffff097424 */ /* 0x000fe200078e00ff */
[----:B------:R-:W3:Y:S01]  /*01d0*/  S2R R13, SR_CTAID.X ;  /* 0x00000000000d7919 */ /* 0x000ee20000002500 */
[----:B------:R-:W-:Y:S01]  /*01e0*/  @P1 IMAD.X R3, R6, 0x1, R3, P0 ;  /* 0x0000000106031824 */ /* 0x000fe200000e0603 */
[----:B------:R-:W4:Y:S04]  /*01f0*/  @!P3 LDC R201, c[0x0][0x434] ;  /* 0x00010d00ffc9bb82 */ /* 0x000f280000000800 */
[----:B------:R1:W5:Y:S04]  /*0200*/  @P1 LDG.E R15, desc[UR6][R2.64] ;  /* 0x00000006020f1981 */ /* 0x000368000c1e1900 */
[----:B------:R1:W5:Y:S01]  /*0210*/  @P2 LDG.E R0, desc[UR6][R118.64] ;  /* 0x0000000676002981 */ /* 0x000362000c1e1900 */
[----:B------:R-:W2:Y:S01]  /*0220*/  @!P1 LDC R7, c[0x0][0x43c] ;  /* 0x00010f00ff079b82 */ /* 0x000ea20000000800 */
[----:B-1----:R-:W-:-:S04]  /*0230*/  ISETP.EQ.U32.AND P5, PT, R4, RZ, PT ;  /* 0x000000ff0400720c */ /* 0x002fc80003fa2070 */
[----:B------:R-:W-:Y:S02]  /*0240*/  ISETP.EQ.OR.EX P5, PT, R5, RZ, !P4, P5 ;  /* 0x000000ff0500720c */ /* 0x000fe400067a2750 */
[----:B------:R-:W-:-:S05]  /*0250*/  IADD3 R18, P0, PT, R11, R4, RZ ;  /* 0x000000040b127210 */ /* 0x000fca0007f1e0ff */
[----:B------:R-:W-:-:S06]  /*0260*/  IMAD.X R19, R6, 0x1, R5, P0 ;  /* 0x0000000106137824 */ /* 0x000fcc00000e0605 */
[----:B------:R1:W5:Y:S01]  /*0270*/  @!P5 LDG.E R9, desc[UR6][R18.64] ;  /* 0x000000061209d981 */ /* 0x000362000c1e1900 */
[----:B------:R-:W-:Y:S01]  /*0280*/  ISETP.NE.U32.AND P0, PT, R4, RZ, PT ;  /* 0x000000ff0400720c */ /* 0x000fe20003f05070 */
[----:B------:R-:W1:Y:S03]  /*0290*/  @!P1 LDC.64 R2, c[0x0][0x488] ;  /* 0x00012200ff029b82 */ /* 0x000e660000000a00 */
        /* <DEDUP_REMOVED lines=9> */
.L_x_2251:
        /* <DEDUP_REMOVED lines=37> */
[----:B------:R-:W-:Y:S01]  /*0580*/  IADD3 R6, PT, PT, R62, 0x20, RZ ;  /* 0x000000203e067810 */ /* 0x000fe20007ffe0ff */
[----:B------:R-:W4:Y:S03]  /*0590*/  LDCU UR8, c[0x0][0x434] ;  /* 0x00008680ff0877ac */ /* 0x000f260008000800 */
[----:B------:R-:W-:Y:S01]  /*05a0*/  ISETP.GE.AND P2, PT, R6, R201, PT ;  /* 0x000000c90600720c */ /* 0x000fe20003f46270 */
[----:B------:R-:W5:Y:S01]  /*05b0*/  @!P0 LDC.64 R4, c[0x0][0x400] ;  /* 0x00010000ff048b82 */ /* 0x000f620000000a00 */
[----:B--2---:R-:W-:-:S02]  /*05c0*/  IMAD R7, R7, UR9, R114 ;  /* 0x0000000907077c24 */ /* 0x004fc4000f8e0272 */
[----:B-1----:R-:W-:-:S04]  /*05d0*/  @P0 IMAD.WIDE.U32 R8, R200, R2, RZ ;  /* 0x00000002c8080225 */ /* 0x002fc800078e00ff */
[----:B----4-:R-:W-:Y:S02]  /*05e0*/  IMAD R7, R7, UR8, R68 ;  /* 0x0000000807077c24 */ /* 0x010fe4000f8e0244 */
[C---:B-----5:R-:W-:Y:S01]  /*05f0*/  @!P0 IMAD.WIDE.U32 R10, R73.reuse, R4, RZ ;  /* 0x00000004490a8225 */ /* 0x060fe200078e00ff */
[----:B------:R-:W-:Y:S02]  /*0600*/  LOP3.LUT R4, R0, 0x38, RZ, 0xc0, !PT ;  /* 0x0000003800047812 */ /* 0x000fe400078ec0ff */
[----:B------:R-:W-:Y:S01]  /*0610*/  @P0 MOV R10, R8 ;  /* 0x00000008000a0202 */ /* 0x000fe20000000f00 */
[----:B------:R-:W-:Y:S01]  /*0620*/  @!P0 IMAD R0, R73, R5, R11 ;  /* 0x0000000549008224 */ /* 0x000fe200078e020b */
[----:B------:R-:W-:Y:S01]  /*0630*/  LOP3.LUT R14, R4, 0x40, RZ, 0xfc, !PT ;  /* 0x00000040040e7812 */ /* 0x000fe200078efcff */
[----:B------:R-:W-:Y:S02]  /*0640*/  IMAD.MOV.U32 R5, RZ, RZ, RZ ;  /* 0x000000ffff057224 */ /* 0x000fe400078e00ff */
[----:B------:R-:W-:-:S02]  /*0650*/  @P0 IMAD R0, R200, R3, R9 ;  /* 0x00000003c8000224 */ /* 0x000fc400078e0209 */
[----:B------:R-:W-:-:S04]  /*0660*/  IMAD.WIDE.U32 R12, R68, R2, R4 ;  /* 0x00000002440c7225 */ /* 0x000fc800078e0004 */
[----:B------:R-:W-:Y:S01]  /*0670*/  IMAD R9, R68, R3, R13 ;  /* 0x0000000344097224 */ /* 0x000fe200078e020d */
[----:B------:R-:W-:Y:S01]  /*0680*/  IADD3 R10, P0, PT, R10, R12, RZ ;  /* 0x0000000c0a0a7210 */ /* 0x000fe20007f1e0ff */
[----:B------:R-:W-:Y:S01]  /*0690*/  VIADD R8, R62, 0x10 ;  /* 0x000000103e087836 */ /* 0x000fe20000000000 */
[----:B------:R-:W-:-:S03]  /*06a0*/  LOP3.LUT R13, R4, 0x80, RZ, 0xfc, !PT ;  /* 0x00000080040d7812 */ /* 0x000fc600078efcff */
[----:B------:R-:W-:Y:S01]  /*06b0*/  IMAD.X R11, R0, 0x1, R9, P0 ;  /* 0x00000001000b7824 */ /* 0x000fe200000e0609 */
[CC--:B------:R-:W-:Y:S02]  /*06c0*/  ISETP.GE.AND P0, PT, R62.reuse, R201.reuse, PT ;  /* 0x000000c93e00720c */ /* 0x0c0fe40003f06270 */
[----:B------:R-:W-:Y:S01]  /*06d0*/  IADD3 R0, PT, PT, R62, 0x30, RZ ;  /* 0x000000303e007810 */ /* 0x000fe20007ffe0ff */
[----:B---3--:R-:W-:Y:S01]  /*06e0*/  IMAD.WIDE.U32 R10, R114, UR4, R10 ;  /* 0x00000004720a7c25 */ /* 0x008fe2000f8e000a */
[-C--:B------:R-:W-:Y:S02]  /*06f0*/  ISETP.GE.AND P3, PT, R8, R201.reuse, PT ;  /* 0x000000c90800720c */ /* 0x080fe40003f66270 */
[----:B------:R-:W-:Y:S01]  /*0700*/  ISETP.GE.AND P1, PT, R0, R201, PT ;  /* 0x000000c90000720c */ /* 0x000fe20003f26270 */
[----:B------:R-:W-:-:S06]  /*0710*/  IMAD R115, R114, UR5, R11 ;  /* 0x0000000572737c24 */ /* 0x000fcc000f8e020b */
        /* <DEDUP_REMOVED lines=14> */
.L_x_2254:
[----:B------:R-:W-:Y:S05]  /*0800*/  BSYNC.RECONVERGENT B0 ;  /* 0x0000000000007941 */ /* 0x000fea0003800200 */
.L_x_2253:
        /* <DEDUP_REMOVED lines=20> */
.L_x_2256:
[----:B------:R-:W-:Y:S05]  /*0950*/  BSYNC.RECONVERGENT B0 ;  /* 0x0000000000007941 */ /* 0x000fea0003800200 */
.L_x_2255:
        /* <DEDUP_REMOVED lines=20> */
.L_x_2258:
[----:B------:R-:W-:Y:S05]  /*0aa0*/  BSYNC.RECONVERGENT B0 ;  /* 0x0000000000007941 */ /* 0x000fea0003800200 */
.L_x_2257:
        /* <DEDUP_REMOVED lines=19> */
.L_x_2260:
[----:B------:R-:W-:Y:S05]  /*0be0*/  BSYNC.RECONVERGENT B0 ;  /* 0x0000000000007941 */ /* 0x000fea0003800200 */
.L_x_2259:
        /* <DEDUP_REMOVED lines=8> */
[----:B----4-:R-:W-:Y:S01]  /*0c70*/  LEA R2, P0, R62, UR4, 0x2 ;  /* 0x000000043e027c11 */ /* 0x010fe2000f8010ff */
[----:B------:R-:W-:-:S03]  /*0c80*/  @!P3 IMAD.MOV.U32 R9, RZ, RZ, 0x7f800000 ;  /* 0x7f800000ff09b424 */ /* 0x000fc600078e00ff */
        /* <DEDUP_REMOVED lines=10> */
.L_x_2252:
        /* <DEDUP_REMOVED lines=10> */
.L_x_2261:
[----:B------:R-:W-:Y:S05]  /*0dd0*/  BRA.U !UP0, `(.L_x_2262) ;  /* 0x0000000508987547 */ /* 0x000fea000b800000 */
[----:B-----5:R-:W1:Y:S01]  /*0de0*/  LDC R7, c[0x0][0x4f0] ;  /* 0x00013c00ff077b82 */ /* 0x020e620000000800 */
[----:B------:R-:W-:Y:S01]  /*0df0*/  LEA R8, R135, 0xffffffc0, 0x6 ;  /* 0xffffffc087087811 */ /* 0x000fe200078e30ff */
[----:B------:R-:W2:Y:S01]  /*0e00*/  LDCU.64 UR4, c[0x0][0x4e8] ;  /* 0x00009d00ff0477ac */ /* 0x000ea20008000a00 */
[----:B------:R-:W3:Y:S01]  /*0e10*/  LDCU.64 UR8, c[0x0][0x3a0] ;  /* 0x00007400ff0877ac */ /* 0x000ee20008000a00 */
[----:B------:R-:W4:Y:S01]  /*0e20*/  LDCU.64 UR14, c[0x0][0x3b8] ;  /* 0x00007700ff0e77ac */ /* 0x000f220008000a00 */
        /* <DEDUP_REMOVED lines=9> */
[----:B------:R-:W-:-:S06]  /*0ec0*/  IMAD.HI.U32 R0, R5, R0, R4 ;  /* 0x0000000005007227 */ /* 0x000fcc00078e0004 */
[----:B------:R-:W-:-:S04]  /*0ed0*/  IMAD.HI.U32 R5, R0, R3, RZ ;  /* 0x0000000300057227 */ /* 0x000fc800078e00ff */
        /* <DEDUP_REMOVED lines=19> */
[----:B------:R3:W3:Y:S01]  /*1010*/  LDG.E R10, desc[UR6][R10.64] ;  /* 0x000000060a0a7981 */ /* 0x0006e2000c1e1900 */
[----:B--2---:R-:W-:Y:S01]  /*1020*/  IABS R2, R3 ;  /* 0x0000000300027213 */ /* 0x004fe20000000000 */
[----:B------:R-:W-:-:S03]  /*1030*/  IMAD.MOV R5, RZ, RZ, -R5 ;  /* 0x000000ffff057224 */ /* 0x000fc600078e0a05 */
[----:B------:R-:W2:Y:S01]  /*1040*/  I2F.RP R6, R2 ;  /* 0x0000000200067306 */ /* 0x000ea20000209400 */
[----:B------:R-:W-:Y:S01]  /*1050*/  IMAD R8, R7, R5, R8 ;  /* 0x0000000507087224 */ /* 0x000fe200078e0208 */
[----:B----4-:R-:W-:-:S04]  /*1060*/  MOV R5, UR15 ;  /* 0x0000000f00057c02 */ /* 0x010fc80008000f00 */
[----:B------:R-:W-:Y:S02]  /*1070*/  SHF.R.S32.HI R7, RZ, 0x1f, R8 ;  /* 0x0000001fff077819 */ /* 0x000fe40000011408 */
[----:B--2---:R-:W2:Y:S02]  /*1080*/  MUFU.RCP R14, R6 ;  /* 0x00000006000e7308 */ /* 0x004ea40000001000 */
[----:B--2---:R-:W-:Y:S02]  /*1090*/  IADD3 R14, PT, PT, R14, 0xffffffe, RZ ;  /* 0x0ffffffe0e0e7810 */ /* 0x004fe40007ffe0ff */
[----:B------:R-:W-:-:S04]  /*10a0*/  LOP3.LUT R6, RZ, R3, RZ, 0x33, !PT ;  /* 0x00000003ff067212 */ /* 0x000fc800078e33ff */
[----:B------:R-:W2:Y:S02]  /*10b0*/  F2I.FTZ.U32.TRUNC.NTZ R15, R14 ;  /* 0x0000000e000f7305 */ /* 0x000ea4000021f000 */
[----:B--2---:R-:W-:Y:S01]  /*10c0*/  IMAD.MOV R0, RZ, RZ, -R15 ;  /* 0x000000ffff007224 */ /* 0x004fe200078e0a0f */
[----:B------:R-:W-:-:S03]  /*10d0*/  MOV R14, RZ ;  /* 0x000000ff000e7202 */ /* 0x000fc60000000f00 */
[----:B------:R-:W-:Y:S01]  /*10e0*/  IMAD R4, R0, R2, RZ ;  /* 0x0000000200047224 */ /* 0x000fe200078e02ff */
[----:B------:R-:W-:-:S03]  /*10f0*/  IABS R0, R114 ;  /* 0x0000007200007213 */ /* 0x000fc60000000000 */
[----:B------:R-:W-:-:S04]  /*1100*/  IMAD.HI.U32 R15, R15, R4, R14 ;  /* 0x000000040f0f7227 */ /* 0x000fc800078e000e */
[----:B------:R-:W-:-:S04]  /*1110*/  IMAD.MOV.U32 R4, RZ, RZ, R0 ;  /* 0x000000ffff047224 */ /* 0x000fc800078e0000 */
[----:B------:R-:W-:-:S05]  /*1120*/  IMAD.HI.U32 R0, R15, R4, RZ ;  /* 0x000000040f007227 */ /* 0x000fca00078e00ff */
[----:B------:R-:W-:-:S05]  /*1130*/  IADD3 R9, PT, PT, -R0, RZ, RZ ;  /* 0x000000ff00097210 */ /* 0x000fca0007ffe1ff */
[----:B---3--:R-:W-:Y:S02]  /*1140*/  IMAD R11, R2, R9, R4 ;  /* 0x00000009020b7224 */ /* 0x008fe400078e0204 */
[----:B------:R-:W-:-:S03]  /*1150*/  IMAD.U32 R4, RZ, RZ, UR14 ;  /* 0x0000000eff047e24 */ /* 0x000fc6000f8e00ff */
[----:B------:R-:W-:-:S13]  /*1160*/  ISETP.GT.U32.AND P0, PT, R2, R11, PT ;  /* 0x0000000b0200720c */ /* 0x000fda0003f04070 */
[----:B------:R-:W-:Y:S01]  /*1170*/  @!P0 IMAD.IADD R11, R11, 0x1, -R2 ;  /* 0x000000010b0b8824 */ /* 0x000fe200078e0a02 */
[----:B------:R-:W-:-:S04]  /*1180*/  @!P0 IADD3 R0, PT, PT, R0, 0x1, RZ ;  /* 0x0000000100008810 */ /* 0x000fc80007ffe0ff */
[----:B------:R-:W-:Y:S02]  /*1190*/  ISETP.GE.U32.AND P1, PT, R11, R2, PT ;  /* 0x000000020b00720c */ /* 0x000fe40003f26070 */
[----:B------:R-:W-:-:S04]  /*11a0*/  LOP3.LUT R2, R114, R3, RZ, 0x3c, !PT ;  /* 0x0000000372027212 */ /* 0x000fc800078e3cff */
[----:B------:R-:W-:-:S07]  /*11b0*/  ISETP.GE.AND P0, PT, R2, RZ, PT ;  /* 0x000000ff0200720c */ /* 0x000fce0003f06270 */
[----:B------:R-:W-:Y:S01]  /*11c0*/  @P1 VIADD R0, R0, 0x1 ;  /* 0x0000000100001836 */ /* 0x000fe20000000000 */
[----:B------:R-:W-:Y:S02]  /*11d0*/  ISETP.NE.AND P1, PT, R3, RZ, PT ;  /* 0x000000ff0300720c */ /* 0x000fe40003f25270 */
[----:B------:R-:W-:Y:S01]  /*11e0*/  SHF.R.S32.HI R9, RZ, 0x1f, R10 ;  /* 0x0000001fff097819 */ /* 0x000fe2000001140a */
        /* <DEDUP_REMOVED lines=9> */
[----:B------:R-:W-:Y:S01]  /*1280*/  MOV R16, R18 ;  /* 0x0000001200107202 */ /* 0x000fe20000000f00 */
[----:B------:R-:W-:Y:S01]  /*1290*/  IMAD R9, R7, R4, RZ ;  /* 0x0000000407097224 */ /* 0x000fe200078e02ff */
[----:B------:R-:W-:Y:S02]  /*12a0*/  IADD3 R15, PT, PT, R11, R14, RZ ;  /* 0x0000000e0b0f7210 */ /* 0x000fe40007ffe0ff */
[----:B------:R-:W-:Y:S01]  /*12b0*/  MOV R11, R0 ;  /* 0x00000000000b7202 */ /* 0x000fe20000000f00 */
[C---:B------:R-:W-:Y:S01]  /*12c0*/  IMAD R9, R8.reuse, R5, R9 ;  /* 0x0000000508097224 */ /* 0x040fe200078e0209 */
[----:B------:R-:W-:Y:S01]  /*12d0*/  MOV R14, R10 ;  /* 0x0000000a000e7202 */ /* 0x000fe20000000f00 */
[----:B------:R-:W-:Y:S01]  /*12e0*/  IMAD.WIDE.U32 R16, R8, R4, R16 ;  /* 0x0000000408107225 */ /* 0x000fe200078e0010 */
[----:B------:R-:W-:-:S03]  /*12f0*/  @!P0 IADD3 R11, PT, PT, -R11, RZ, RZ ;  /* 0x000000ff0b0b8210 */ /* 0x000fc60007ffe1ff */
[----:B------:R-:W-:Y:S01]  /*1300*/  IMAD.IADD R17, R17, 0x1, R9 ;  /* 0x0000000111117824 */ /* 0x000fe200078e0209 */
[----:B------:R-:W-:Y:S01]  /*1310*/  SEL R10, R6, R11, !P1 ;  /* 0x0000000b060a7207 */ /* 0x000fe20004800000 */
[----:B--2---:R-:W-:Y:S01]  /*1320*/  IMAD.U32 R2, RZ, RZ, UR4 ;  /* 0x00000004ff027e24 */ /* 0x004fe2000f8e00ff */
[----:B------:R-:W-:-:S03]  /*1330*/  MOV R3, UR5 ;  /* 0x0000000500037c02 */ /* 0x000fc60008000f00 */
[----:B-1----:R-:W-:-:S04]  /*1340*/  IMAD.WIDE.U32 R16, R10, UR8, R16 ;  /* 0x000000080a107c25 */ /* 0x002fc8000f8e0010 */
[-C--:B------:R-:W-:Y:S02]  /*1350*/  IMAD R7, R7, R2.reuse, RZ ;  /* 0x0000000207077224 */ /* 0x080fe400078e02ff */
[----:B------:R-:W-:-:S04]  /*1360*/  IMAD.WIDE.U32 R14, R8, R2, R14 ;  /* 0x00000002080e7225 */ /* 0x000fc800078e000e */
[----:B------:R-:W-:Y:S01]  /*1370*/  IMAD R7, R8, R3, R7 ;  /* 0x0000000308077224 */ /* 0x000fe200078e0207 */
[----:B------:R-:W-:-:S04]  /*1380*/  SHF.R.S32.HI R8, RZ, 0x1f, R10 ;  /* 0x0000001fff087819 */ /* 0x000fc8000001140a */
[----:B------:R-:W-:Y:S01]  /*1390*/  IADD3 R15, PT, PT, R15, R7, RZ ;  /* 0x000000070f0f7210 */ /* 0x000fe20007ffe0ff */
[C---:B------:R-:W-:Y:S02]  /*13a0*/  IMAD R7, R8.reuse, UR8, RZ ;  /* 0x0000000808077c24 */ /* 0x040fe4000f8e02ff */
[----:B------:R-:W-:Y:S02]  /*13b0*/  IMAD R9, R8, UR10, RZ ;  /* 0x0000000a08097c24 */ /* 0x000fe4000f8e02ff */
[C---:B------:R-:W-:Y:S02]  /*13c0*/  IMAD R7, R10.reuse, UR9, R7 ;  /* 0x000000090a077c24 */ /* 0x040fe4000f8e0207 */
[C---:B------:R-:W-:Y:S02]  /*13d0*/  IMAD R9, R10.reuse, UR11, R9 ;  /* 0x0000000b0a097c24 */ /* 0x040fe4000f8e0209 */
[----:B------:R-:W-:Y:S01]  /*13e0*/  IMAD.WIDE.U32 R18, R10, UR10, R14 ;  /* 0x0000000a0a127c25 */ /* 0x000fe2000f8e000e */
[----:B------:R-:W-:-:S03]  /*13f0*/  IADD3 R10, PT, PT, R17, R7, RZ ;  /* 0x00000007110a7210 */ /* 0x000fc60007ffe0ff */
[----:B------:R-:W-:Y:S01]  /*1400*/  IMAD.MOV.U32 R14, RZ, RZ, R16 ;  /* 0x000000ffff0e7224 */ /* 0x000fe200078e0010 */
[----:B------:R-:W-:Y:S02]  /*1410*/  IADD3 R11, PT, PT, R19, R9, RZ ;  /* 0x00000009130b7210 */ /* 0x000fe40007ffe0ff */
[----:B------:R-:W-:Y:S01]  /*1420*/  MOV R16, R18 ;  /* 0x0000001200107202 */ /* 0x000fe20000000f00 */
[----:B------:R-:W-:Y:S06]  /*1430*/  BRA `(.L_x_2263) ;  /* 0x0000000400587947 */ /* 0x000fec0003800000 */
.L_x_2262:
        /* <DEDUP_REMOVED lines=15> */
.L_x_2264:
[----:B------:R-:W2:Y:S01]  /*1530*/  LDC.64 R4, c[0x0][0x3b8] ;  /* 0x0000ee00ff047b82 */ /* 0x000ea20000000a00 */
[----:B-1----:R-:W-:-:S05]  /*1540*/  IADD3 R2, PT, PT, R0, R9, RZ ;  /* 0x0000000900027210 */ /* 0x002fca0007ffe0ff */
[C---:B--2---:R-:W-:Y:S02]  /*1550*/  IMAD R15, R2.reuse, R5, RZ ;  /* 0x00000005020f7224 */ /* 0x044fe400078e02ff */
[----:B------:R-:W-:-:S05]  /*1560*/  IMAD.WIDE.U32 R2, R2, R4, RZ ;  /* 0x0000000402027225 */ /* 0x000fca00078e00ff */
[----:B------:R-:W-:Y:S02]  /*1570*/  IADD3 R15, PT, PT, R3, R15, RZ ;  /* 0x0000000f030f7210 */ /* 0x000fe40007ffe0ff */
[----:B------:R-:W-:Y:S02]  /*1580*/  MOV R14, R2 ;  /* 0x00000002000e7202 */ /* 0x000fe40000000f00 */
.L_x_2265:
        /* <DEDUP_REMOVED lines=14> */
.L_x_2266:
[----:B------:R-:W1:Y:S01]  /*1670*/  LDC.64 R2, c[0x0][0x3c0] ;  /* 0x0000f000ff027b82 */ /* 0x000e620000000a00 */
[----:B------:R-:W-:-:S05]  /*1680*/  IADD3 R0, PT, PT, R0, R9, RZ ;  /* 0x0000000900007210 */ /* 0x000fca0007ffe0ff */
[C---:B-1----:R-:W-:Y:S02]  /*1690*/  IMAD R17, R0.reuse, R3, RZ ;  /* 0x0000000300117224 */ /* 0x042fe400078e02ff */
[----:B-----5:R-:W-:-:S05]  /*16a0*/  IMAD.WIDE.U32 R6, R0, R2, RZ ;  /* 0x0000000200067225 */ /* 0x020fca00078e00ff */
[----:B------:R-:W-:Y:S02]  /*16b0*/  IADD3 R17, PT, PT, R7, R17, RZ ;  /* 0x0000001107117210 */ /* 0x000fe40007ffe0ff */
[----:B------:R-:W-:-:S07]  /*16c0*/  MOV R16, R6 ;  /* 0x0000000600107202 */ /* 0x000fce0000000f00 */
.L_x_2267:
[----:B------:R-:W1:Y:S01]  /*16d0*/  LDC R21, c[0x0][0x3e8] ;  /* 0x0000fa00ff157b82 */ /* 0x000e620000000800 */
[----:B------:R-:W-:Y:S02]  /*16e0*/  MOV R8, RZ ;  /* 0x000000ff00087202 */ /* 0x000fe40000000f00 */
[----:B------:R-:W-:Y:S02]  /*16f0*/  CS2R R202, SRZ ;  /* 0x0000000000ca7805 */ /* 0x000fe4000001ff00 */
[----:B-1----:R-:W-:-:S04]  /*1700*/  IABS R6, R21 ;  /* 0x0000001500067213 */ /* 0x002fc80000000000 */
[----:B------:R-:W1:Y:S08]  /*1710*/  I2F.RP R10, R6 ;  /* 0x00000006000a7306 */ /* 0x000e700000209400 */
[----:B-1----:R-:W1:Y:S02]  /*1720*/  MUFU.RCP R9, R10 ;  /* 0x0000000a00097308 */ /* 0x002e640000001000 */
[----:B-1----:R-:W-:Y:S01]  /*1730*/  IADD3 R9, PT, PT, R9, 0xffffffe, RZ ;  /* 0x0ffffffe09097810 */ /* 0x002fe20007ffe0ff */
[----:B------:R-:W1:Y:S05]  /*1740*/  LDC.64 R10, c[0x0][0x3d8] ;  /* 0x0000f600ff0a7b82 */ /* 0x000e6a0000000a00 */
[----:B------:R-:W2:Y:S02]  /*1750*/  F2I.FTZ.U32.TRUNC.NTZ R9, R9 ;  /* 0x0000000900097305 */ /* 0x000ea4000021f000 */
[----:B--2---:R-:W-:-:S04]  /*1760*/  IMAD.MOV R0, RZ, RZ, -R9 ;  /* 0x000000ffff007224 */ /* 0x004fc800078e0a09 */
[----:B------:R-:W-:Y:S01]  /*1770*/  IMAD R7, R0, R6, RZ ;  /* 0x0000000600077224 */ /* 0x000fe200078e02ff */
[----:B------:R-:W-:-:S03]  /*1780*/  IABS R0, R114 ;  /* 0x0000007200007213 */ /* 0x000fc60000000000 */
[----:B------:R-:W-:-:S04]  /*1790*/  IMAD.HI.U32 R7, R9, R7, R8 ;  /* 0x0000000709077227 */ /* 0x000fc800078e0008 */
[----:B------:R-:W-:-:S04]  /*17a0*/  IMAD.MOV.U32 R8, RZ, RZ, R0 ;  /* 0x000000ffff087224 */ /* 0x000fc800078e0000 */
[----:B------:R-:W-:-:S05]  /*17b0*/  IMAD.HI.U32 R0, R7, R8, RZ ;  /* 0x0000000807007227 */ /* 0x000fca00078e00ff */
[----:B------:R-:W-:-:S05]  /*17c0*/  IADD3 R7, PT, PT, -R0, RZ, RZ ;  /* 0x000000ff00077210 */ /* 0x000fca0007ffe1ff */
[C---:B------:R-:W-:Y:S02]  /*17d0*/  IMAD R7, R6.reuse, R7, R8 ;  /* 0x0000000706077224 */ /* 0x040fe400078e0208 */
[----:B------:R-:W2:Y:S03]  /*17e0*/  LDC.64 R8, c[0x0][0x3d0] ;  /* 0x0000f400ff087b82 */ /* 0x000ea60000000a00 */
[----:B------:R-:W-:-:S13]  /*17f0*/  ISETP.GT.U32.AND P0, PT, R6, R7, PT ;  /* 0x000000070600720c */ /* 0x000fda0003f04070 */
[----:B------:R-:W-:Y:S01]  /*1800*/  @!P0 IMAD.IADD R7, R7, 0x1, -R6 ;  /* 0x0000000107078824 */ /* 0x000fe200078e0a06 */
[----:B------:R-:W-:-:S04]  /*1810*/  @!P0 IADD3 R0, PT, PT, R0, 0x1, RZ ;  /* 0x0000000100008810 */ /* 0x000fc80007ffe0ff */
[----:B------:R-:W-:Y:S02]  /*1820*/  ISETP.GE.U32.AND P1, PT, R7, R6, PT ;  /* 0x000000060700720c */ /* 0x000fe40003f26070 */
[-C--:B------:R-:W-:Y:S02]  /*1830*/  LOP3.LUT R6, R114, R21.reuse, RZ, 0x3c, !PT ;  /* 0x0000001572067212 */ /* 0x080fe400078e3cff */
[----:B------:R-:W-:Y:S02]  /*1840*/  LEA R7, R135, 0xffffffc0, 0x6 ;  /* 0xffffffc087077811 */ /* 0x000fe400078e30ff */
[----:B------:R-:W-:Y:S02]  /*1850*/  ISETP.GE.AND P0, PT, R6, RZ, PT ;  /* 0x000000ff0600720c */ /* 0x000fe40003f06270 */
[----:B------:R-:W-:Y:S01]  /*1860*/  LOP3.LUT R6, RZ, R21, RZ, 0x33, !PT ;  /* 0x00000015ff067212 */ /* 0x000fe200078e33ff */
[----:B------:R-:W-:-:S04]  /*1870*/  IMAD.WIDE.U32 R16, R7, R2, R16 ;  /* 0x0000000207107225 */ /* 0x000fc800078e0010 */
[----:B------:R-:W-:Y:S01]  /*1880*/  @P1 VIADD R0, R0, 0x1 ;  /* 0x0000000100001836 */ /* 0x000fe20000000000 */
[----:B------:R-:W-:Y:S01]  /*1890*/  ISETP.NE.AND P1, PT, R21, RZ, PT ;  /* 0x000000ff1500720c */ /* 0x000fe20003f25270 */
[----:B------:R-:W-:-:S03]  /*18a0*/  IMAD R17, R7, R3, R17 ;  /* 0x0000000307117224 */ /* 0x000fc600078e0211 */
[----:B------:R-:W-:-:S04]  /*18b0*/  MOV R19, R0 ;  /* 0x0000000000137202 */ /* 0x000fc80000000f00 */
[----:B------:R-:W-:-:S04]  /*18c0*/  @!P0 IADD3 R19, PT, PT, -R19, RZ, RZ ;  /* 0x000000ff13138210 */ /* 0x000fc80007ffe1ff */
        /* <DEDUP_REMOVED lines=13> */
.L_x_2263:
        /* <DEDUP_REMOVED lines=10> */
[----:B------:R-:W3:Y:S01]  /*1a40*/  LDCU.64 UR8, c[0x0][0x388] ;  /* 0x00007100ff0877ac */ /* 0x000ee20008000a00 */
[----:B------:R-:W-:Y:S01]  /*1a50*/  SHF.L.U64.HI R66, R2, 0x4, R3 ;  /* 0x0000000402427819 */ /* 0x000fe20000010203 */
[----:B------:R-:W-:Y:S01]  /*1a60*/  IMAD.SHL.U32 R74, R62, 0x4, RZ ;  /* 0x000000043e4a7824 */ /* 0x000fe200078e00ff */
[----:B------:R-:W-:Y:S01]  /*1a70*/  SHF.R.U32.HI R76, RZ, 0x1, R62 ;  /* 0x00000001ff4c7819 */ /* 0x000fe2000001163e */
[----:B------:R-:W-:Y:S01]  /*1a80*/  IMAD.MOV.U32 R117, RZ, RZ, RZ ;  /* 0x000000ffff757224 */ /* 0x000fe200078e00ff */
[----:B------:R-:W-:Y:S01]  /*1a90*/  SHF.L.U64.HI R60, R4, 0x4, R5 ;  /* 0x00000004043c7819 */ /* 0x000fe20000010205 */
[----:B------:R-:W-:Y:S01]  /*1aa0*/  IMAD.SHL.U32 R63, R2, 0x10, RZ ;  /* 0x00000010023f7824 */ /* 0x000fe200078e00ff */
[----:B------:R-:W-:Y:S01]  /*1ab0*/  LOP3.LUT R74, R74, 0x1c, RZ, 0xc0, !PT ;  /* 0x0000001c4a4a7812 */ /* 0x000fe200078ec0ff */
[----:B------:R-:W4:Y:S01]  /*1ac0*/  @!P2 LDC.64 R8, c[0x0][0x398] ;  /* 0x0000e600ff08ab82 */ /* 0x000f220000000a00 */
[----:B------:R-:W-:-:S02]  /*1ad0*/  IMAD.SHL.U32 R134, R135, 0x40, RZ ;  /* 0x0000004087867824 */ /* 0x000fc400078e00ff */
[----:B------:R-:W-:Y:S02]  /*1ae0*/  IMAD.SHL.U32 R61, R4, 0x10, RZ ;  /* 0x00000010043d7824 */ /* 0x000fe400078e00ff */
[----:B-1----:R-:W-:-:S04]  /*1af0*/  @P2 IMAD.WIDE.U32 R18, R200, R112, RZ ;  /* 0x00000070c8122225 */ /* 0x002fc800078e00ff */
[----:B------:R-:W-:Y:S01]  /*1b00*/  VIADD R49, R134, 0xffffffc0 ;  /* 0xffffffc086317836 */ /* 0x000fe20000000000 */
        /* <DEDUP_REMOVED lines=19> */
[----:B------:R-:W-:-:S03]  /*1c40*/  SHF.L.U32 R2, R62, 0x6, RZ ;  /* 0x000000063e027819 */ /* 0x000fc600000006ff */
[----:B------:R-:W-:Y:S01]  /*1c50*/  IMAD R83, R116, R3, R17 ;  /* 0x0000000374537224 */ /* 0x000fe200078e0211 */
[----:B------:R-:W-:Y:S01]  /*1c60*/  SHF.R.S32.HI R3, RZ, 0x1f, R70 ;  /* 0x0000001fff037819 */ /* 0x000fe20000011446 */
[----:B------:R-:W-:Y:S01]  /*1c70*/  IMAD.SHL.U32 R84, R16, 0x2, RZ ;  /* 0x0000000210547824 */ /* 0x000fe200078e00ff */
[----:B------:R-:W-:Y:S01]  /*1c80*/  LOP3.LUT R2, R2, 0x1c0, RZ, 0xc0, !PT ;  /* 0x000001c002027812 */ /* 0x000fe200078ec0ff */
[----:B------:R-:W-:Y:S01]  /*1c90*/  IMAD.WIDE.U32 R18, R116, R4, R18 ;  /* 0x0000000474127225 */ /* 0x000fe200078e0012 */
[----:B------:R-:W-:Y:S02]  /*1ca0*/  LEA.HI R82, R3, R70, RZ, 0x6 ;  /* 0x0000004603527211 */ /* 0x000fe400078f30ff */
[----:B------:R-:W-:Y:S01]  /*1cb0*/  SHF.L.U64.HI R83, R16, 0x1, R83 ;  /* 0x0000000110537819 */ /* 0x000fe20000010253 */
[----:B------:R-:W-:Y:S01]  /*1cc0*/  IMAD R87, R116, R5, R19 ;  /* 0x0000000574577224 */ /* 0x000fe200078e0213 */
[----:B------:R-:W-:Y:S01]  /*1cd0*/  IADD3 R84, P2, PT, R84, UR4, RZ ;  /* 0x0000000454547c10 */ /* 0x000fe2000ff5e0ff */
[----:B------:R-:W-:Y:S01]  /*1ce0*/  IMAD.WIDE.U32 R10, R114, UR10, R8 ;  /* 0x0000000a720a7c25 */ /* 0x000fe2000f8e0008 */
[----:B------:R-:W-:-:S02]  /*1cf0*/  SHF.R.S32.HI R82, RZ, 0x6, R82 ;  /* 0x00000006ff527819 */ /* 0x000fc40000011452 */
[----:B------:R-:W-:Y:S01]  /*1d00*/  IADD3.X R83, PT, PT, R83, UR5, RZ, P2, !PT ;  /* 0x0000000553537c10 */ /* 0x000fe200097fe4ff */
[-C--:B------:R-:W-:Y:S01]  /*1d10*/  IMAD R8, R15, R112.reuse, RZ ;  /* 0x000000700f087224 */ /* 0x080fe200078e02ff */
[----:B------:R-:W-:Y:S01]  /*1d20*/  ISETP.GE.AND P2, PT, R82, R135, PT ;  /* 0x000000875200720c */ /* 0x000fe20003f46270 */
[----:B------:R-:W-:Y:S01]  /*1d30*/  IMAD R11, R114, UR11, R11 ;  /* 0x0000000b720b7c24 */ /* 0x000fe2000f8e020b */
[----:B------:R-:W-:Y:S01]  /*1d40*/  SHF.L.U32 R86, R18, 0x1, RZ ;  /* 0x0000000112567819 */ /* 0x000fe200000006ff */
[----:B------:R-:W-:Y:S01]  /*1d50*/  IMAD R69, R14, R113, R8 ;  /* 0x000000710e457224 */ /* 0x000fe200078e0208 */
[----:B------:R-:W-:Y:S01]  /*1d60*/  SHF.L.U64.HI R87, R18, 0x1, R87 ;  /* 0x0000000112577819 */ /* 0x000fe20000010257 */
[----:B------:R-:W-:Y:S01]  /*1d70*/  IMAD.WIDE.U32 R112, R14, R112, R10 ;  /* 0x000000700e707225 */ /* 0x000fe200078e000a */
[----:B---3--:R-:W-:Y:S02]  /*1d80*/  IADD3 R86, P3, PT, R86, UR8, RZ ;  /* 0x0000000856567c10 */ /* 0x008fe4000ff7e0ff */
[----:B------:R-:W-:Y:S01]  /*1d90*/  LOP3.LUT R65, R2, 0x38, R81, 0xf8, !PT ;  /* 0x0000003802417812 */ /* 0x000fe200078ef851 */
[----:B------:R-:W-:Y:S01]  /*1da0*/  IMAD.MOV.U32 R198, RZ, RZ, R84 ;  /* 0x000000ffffc67224 */ /* 0x000fe200078e0054 */
[----:B------:R-:W-:Y:S01]  /*1db0*/  IADD3.X R87, PT, PT, R87, UR9, RZ, P3, !PT ;  /* 0x0000000957577c10 */ /* 0x000fe20009ffe4ff */
[----:B------:R-:W-:Y:S01]  /*1dc0*/  IMAD.MOV.U32 R196, RZ, RZ, R86 ;  /* 0x000000ffffc47224 */ /* 0x000fe200078e0056 */
[C---:B------:R-:W-:Y:S01]  /*1dd0*/  LOP3.LUT R10, R12.reuse, 0x40, RZ, 0xfc, !PT ;  /* 0x000000400c0a7812 */ /* 0x040fe200078efcff */
[----:B------:R-:W-:Y:S01]  /*1de0*/  IMAD.IADD R69, R113, 0x1, R69 ;  /* 0x0000000171457824 */ /* 0x000fe200078e0245 */
[----:B------:R-:W-:Y:S01]  /*1df0*/  LOP3.LUT R9, R12, 0x80, RZ, 0xfc, !PT ;  /* 0x000000800c097812 */ /* 0x000fe200078efcff */
[----:B------:R-:W-:Y:S01]  /*1e00*/  IMAD.MOV.U32 R195, RZ, RZ, R87 ;  /* 0x000000ffffc37224 */ /* 0x000fe200078e0057 */
[----:B------:R-:W-:-:S02]  /*1e10*/  LOP3.LUT R67, R65, 0x8, R76, 0x78, !PT ;  /* 0x0000000841437812 */ /* 0x000fc400078e784c */
[----:B------:R-:W-:Y:S01]  /*1e20*/  MOV R197, R83 ;  /* 0x0000005300c57202 */ /* 0x000fe20000000f00 */
        /* <DEDUP_REMOVED lines=14> */
[----:B------:R-:W3:Y:S01]  /*1f10*/  LDCU.64 UR4, c[0x0][0x488] ;  /* 0x00009100ff0477ac */ /* 0x000ee20008000a00 */
        /* <DEDUP_REMOVED lines=13> */
[----:B--2---:R-:W-:Y:S01]  /*1ff0*/  IMAD.WIDE.U32 R16, R73, UR10, R12 ;  /* 0x0000000a49107c25 */ /* 0x004fe2000f8e000c */
[----:B----4-:R-:W-:-:S03]  /*2000*/  SHF.L.U32 R97, R100, 0x6, RZ ;  /* 0x0000000664617819 */ /* 0x010fc600000006ff */
[----:B------:R-:W-:-:S04]  /*2010*/  IMAD.WIDE.U32 R14, R49, UR16, R4 ;  /* 0x00000010310e7c25 */ /* 0x000fc8000f8e0004 */
[----:B------:R-:W-:Y:S02]  /*2020*/  IMAD R15, R49, UR17, R15 ;  /* 0x00000011310f7c24 */ /* 0x000fe4000f8e020f */
[----:B---3--:R-:W-:Y:S02]  /*2030*/  IMAD R5, R3, UR12, RZ ;  /* 0x0000000c03057c24 */ /* 0x008fe4000f8e02ff */
[----:B------:R-:W-:-:S04]  /*2040*/  IMAD.WIDE.U32 R14, R6, UR12, R14 ;  /* 0x0000000c060e7c25 */ /* 0x000fc8000f8e000e */
[C---:B------:R-:W-:Y:S01]  /*2050*/  IMAD R4, R6.reuse, UR13, R5 ;  /* 0x0000000d06047c24 */ /* 0x040fe2000f8e0205 */
[----:B------:R-:W1:Y:S01]  /*2060*/  LDCU.64 UR12, c[0x0][0x4e0] ;  /* 0x00009c00ff0c77ac */ /* 0x000e620008000a00 */
[----:B------:R-:W-:Y:S02]  /*2070*/  IMAD R17, R73, UR11, R17 ;  /* 0x0000000b49117c24 */ /* 0x000fe4000f8e0211 */
[----:B------:R-:W-:Y:S01]  /*2080*/  IMAD R3, R3, UR18, RZ ;  /* 0x0000001203037c24 */ /* 0x000fe2000f8e02ff */
[----:B------:R-:W-:Y:S01]  /*2090*/  IADD3 R5, PT, PT, R15, R4, RZ ;  /* 0x000000040f057210 */ /* 0x000fe20007ffe0ff */
[C---:B------:R-:W-:Y:S01]  /*20a0*/  IMAD.WIDE.U32 R16, R49.reuse, R100, R16 ;  /* 0x0000006431107225 */ /* 0x040fe200078e0010 */
[----:B------:R-:W-:Y:S01]  /*20b0*/  SHF.R.S32.HI R15, RZ, 0x1f, R70 ;  /* 0x0000001fff0f7819 */ /* 0x000fe20000011446 */
[----:B------:R-:W2:Y:S02]  /*20c0*/  LDCU.64 UR10, c[0x0][0x4d0] ;  /* 0x00009a00ff0a77ac */ /* 0x000ea40008000a00 */
[----:B------:R-:W-:Y:S01]  /*20d0*/  IMAD R0, R6, UR19, R3 ;  /* 0x0000001306007c24 */ /* 0x000fe2000f8e0203 */
[----:B------:R-:W-:Y:S01]  /*20e0*/  IADD3.X R15, PT, PT, RZ, ~R15, RZ, P0, !PT ;  /* 0x8000000fff0f7210 */ /* 0x000fe200007fe4ff */
[----:B------:R-:W-:Y:S01]  /*20f0*/  IMAD R17, R49, R101, R17 ;  /* 0x0000006531117224 */ /* 0x000fe200078e0211 */
[----:B------:R-:W-:Y:S01]  /*2100*/  SHF.R.S32.HI R3, RZ, 0x1f, R50 ;  /* 0x0000001fff037819 */ /* 0x000fe20000011432 */
[----:B------:R-:W3:Y:S01]  /*2110*/  LDCU.U8 UR19, c[0x0][0x533] ;  /* 0x0000a660ff1377ac */ /* 0x000ee20008000000 */
[----:B------:R-:W-:Y:S01]  /*2120*/  IADD3 R90, P0, PT, R50, R74, RZ ;  /* 0x0000004a325a7210 */ /* 0x000fe20007f1e0ff */
[----:B------:R-:W-:Y:S01]  /*2130*/  IMAD.WIDE.U32 R6, R6, UR18, R16 ;  /* 0x0000001206067c25 */ /* 0x000fe2000f8e0010 */
[----:B------:R-:W-:Y:S01]  /*2140*/  IADD3 R50, P1, PT, R50, R75, RZ ;  /* 0x0000004b32327210 */ /* 0x000fe20007f3e0ff */
[----:B------:R-:W-:-:S02]  /*2150*/  USHF.L.U32 UR18, UR16, 0x6, URZ ;  /* 0x0000000610127899 */ /* 0x000fc400080006ff */
[----:B------:R-:W-:Y:S01]  /*2160*/  IMAD.X R91, R3, 0x1, R71, P0 ;  /* 0x00000001035b7824 */ /* 0x000fe200000e0647 */
[----:B------:R-:W-:Y:S01]  /*2170*/  IADD3 R7, PT, PT, R7, R0, RZ ;  /* 0x0000000007077210 */ /* 0x000fe20007ffe0ff */
[----:B------:R-:W-:Y:S02]  /*2180*/  IMAD.X R3, R3, 0x1, R72, P1 ;  /* 0x0000000103037824 */ /* 0x000fe400008e0648 */
[C---:B------:R-:W-:Y:S01]  /*2190*/  IMAD R89, R15.reuse, UR16, RZ ;  /* 0x000000100f597c24 */ /* 0x040fe2000f8e02ff */
[----:B------:R-:W-:Y:S01]  /*21a0*/  SHF.L.U64.HI R91, R90, 0x1, R91 ;  /* 0x000000015a5b7819 */ /* 0x000fe2000001025b */
[----:B------:R-:W-:Y:S01]  /*21b0*/  IMAD.MOV.U32 R4, RZ, RZ, R14 ;  /* 0x000000ffff047224 */ /* 0x000fe200078e000e */
[C---:B------:R-:W-:Y:S01]  /*21c0*/  SHF.L.U64.HI R0, R50.reuse, 0x1, R3 ;  /* 0x0000000132007819 */ /* 0x040fe20000010203 */
[----:B------:R-:W-:Y:S02]  /*21d0*/  IMAD.SHL.U32 R50, R50, 0x2, RZ ;  /* 0x0000000232327824 */ /* 0x000fe400078e00ff */
[----:B------:R-:W-:Y:S01]  /*21e0*/  IMAD R89, R2, UR17, R89 ;  /* 0x0000001102597c24 */ /* 0x000fe2000f8e0259 */
[----:B------:R-:W4:Y:S01]  /*21f0*/  LDCU UR17, c[0x0][0x450] ;  /* 0x00008a00ff1177ac */ /* 0x000f220008000800 */
[-C--:B------:R-:W-:Y:S01]  /*2200*/  IMAD R15, R15, R100.reuse, RZ ;  /* 0x000000640f0f7224 */ /* 0x080fe200078e02ff */
[----:B------:R-:W-:Y:S01]  /*2210*/  IADD3 R16, P0, PT, R50, UR14, RZ ;  /* 0x0000000e32107c10 */ /* 0x000fe2000ff1e0ff */
[----:B------:R-:W-:Y:S01]  /*2220*/  IMAD.SHL.U32 R90, R90, 0x2, RZ ;  /* 0x000000025a5a7824 */ /* 0x000fe200078e00ff */
[----:B---3--:R-:W-:Y:S01]  /*2230*/  UISETP.NE.AND UP0, UPT, UR19, URZ, UPT ;  /* 0x000000ff1300728c */ /* 0x008fe2000bf05270 */
[----:B------:R-:W-:Y:S01]  /*2240*/  IMAD.WIDE.U32 R4, R2, UR16, R4 ;  /* 0x0000001002047c25 */ /* 0x000fe2000f8e0004 */
[----:B------:R-:W-:Y:S01]  /*2250*/  IADD3.X R17, PT, PT, R0, UR15, RZ, P0, !PT ;  /* 0x0000000f00117c10 */ /* 0x000fe200087fe4ff */
[----:B------:R-:W3:Y:S01]  /*2260*/  LDCU UR16, c[0x0][0x440] ;  /* 0x00008800ff1077ac */ /* 0x000ee20008000800 */
[----:B--2---:R-:W-:Y:S01]  /*2270*/  IADD3 R50, P0, PT, R50, UR10, RZ ;  /* 0x0000000a32327c10 */ /* 0x004fe2000ff1e0ff */
[----:B------:R-:W-:Y:S01]  /*2280*/  IMAD R15, R2, R101, R15 ;  /* 0x00000065020f7224 */ /* 0x000fe200078e020f */
[----:B------:R-:W-:Y:S01]  /*2290*/  IADD3 R92, P1, PT, R90, UR14, RZ ;  /* 0x0000000e5a5c7c10 */ /* 0x000fe2000ff3e0ff */
[----:B------:R-:W-:Y:S01]  /*22a0*/  IMAD.WIDE.U32 R2, R2, R100, R6 ;  /* 0x0000006402027225 */ /* 0x000fe200078e0006 */
[----:B------:R-:W-:-:S02]  /*22b0*/  IADD3.X R51, PT, PT, R0, UR11, RZ, P0, !PT ;  /* 0x0000000b00337c10 */ /* 0x000fc400087fe4ff */
[----:B------:R-:W-:Y:S01]  /*22c0*/  IADD3 R0, P0, PT, RZ, -UR20, RZ ;  /* 0x80000014ff007c10 */ /* 0x000fe2000ff1e0ff */
[----:B------:R-:W-:Y:S01]  /*22d0*/  IMAD.IADD R15, R3, 0x1, R15 ;  /* 0x00000001030f7824 */ /* 0x000fe200078e020f */
[----:B------:R-:W-:Y:S01]  /*22e0*/  IADD3.X R93, PT, PT, R91, UR15, RZ, P1, !PT ;  /* 0x0000000f5b5d7c10 */ /* 0x000fe20008ffe4ff */
[----:B------:R-:W-:Y:S01]  /*22f0*/  IMAD.SHL.U32 R103, R100, 0x10, RZ ;  /* 0x0000001064677824 */ /* 0x000fe200078e00ff */
[----:B------:R-:W-:Y:S01]  /*2300*/  IADD3.X R3, PT, PT, RZ, ~UR18, RZ, P0, !PT ;  /* 0x80000012ff037c10 */ /* 0x000fe200087fe4ff */
[----:B------:R-:W-:Y:S01]  /*2310*/  IMAD.X R97, RZ, RZ, ~R97, P0 ;  /* 0x000000ffff617224 */ /* 0x000fe200000e0e61 */
[----:B------:R-:W-:Y:S01]  /*2320*/  LEA R88, P3, R4, UR8, 0x1 ;  /* 0x0000000804587c11 */ /* 0x000fe2000f8608ff */
[----:B------:R-:W-:Y:S01]  /*2330*/  IMAD R107, R135, -0x40, R64 ;  /* 0xffffffc0876b7824 */ /* 0x000fe200078e0240 */
[----:B------:R-:W-:Y:S01]  /*2340*/  IADD3 R89, PT, PT, R5, R89, RZ ;  /* 0x0000005905597210 */ /* 0x000fe20007ffe0ff */
[----:B------:R-:W-:Y:S01]  /*2350*/  IMAD.MOV.U32 R105, RZ, RZ, R135 ;  /* 0x000000ffff697224 */ /* 0x000fe200078e0087 */
[----:B------:R-:W-:Y:S01]  /*2360*/  LEA R14, P2, R2, UR4, 0x1 ;  /* 0x00000004020e7c11 */ /* 0x000fe2000f8408ff */
[----:B------:R-:W2:Y:S01]  /*2370*/  LDCU.64 UR14, c[0x0][0x3c0] ;  /* 0x00007800ff0e77ac */ /* 0x000ea20008000a00 */
[----:B------:R-:W-:-:S02]  /*2380*/  IADD3 R90, P1, PT, R90, UR10, RZ ;  /* 0x0000000a5a5a7c10 */ /* 0x000fc4000ff3e0ff */
[----:B------:R-:W-:Y:S02]  /*2390*/  SHF.L.U64.HI R101, R100, 0x4, R101 ;  /* 0x0000000464657819 */ /* 0x000fe40000010265 */
[C---:B------:R-:W-:Y:S02]  /*23a0*/  SHF.R.S64 R99, R0.reuse, 0x1f, R97 ;  /* 0x0000001f00637819 */ /* 0x040fe40000001061 */
[----:B------:R-:W-:Y:S02]  /*23b0*/  SHF.R.S32.HI R100, RZ, 0x1f, R111 ;  /* 0x0000001fff647819 */ /* 0x000fe4000001146f */
[----:B----4-:R-:W-:Y:S02]  /*23c0*/  MOV R11, UR17 ;  /* 0x00000011000b7c02 */ /* 0x010fe40008000f00 */
[--C-:B------:R-:W-:Y:S02]  /*23d0*/  SHF.R.S64 R95, R0, 0x1f, R3.reuse ;  /* 0x0000001f005f7819 */ /* 0x100fe40000001003 */
[----:B------:R-:W-:-:S02]  /*23e0*/  SHF.R.S32.HI R94, RZ, 0x1f, R3 ;  /* 0x0000001fff5e7819 */ /* 0x000fc40000011403 */
[----:B------:R-:W-:Y:S02]  /*23f0*/  SHF.R.S32.HI R97, RZ, 0x1f, R97 ;  /* 0x0000001fff617819 */ /* 0x000fe40000011461 */
[----:B------:R-:W-:Y:S02]  /*2400*/  LEA.HI.X R89, R4, UR9, R89, 0x1, P3 ;  /* 0x0000000904597c11 */ /* 0x000fe400098f0c59 */
[----:B------:R-:W-:Y:S01]  /*2410*/  LEA.HI.X R15, R2, UR5, R15, 0x1, P2 ;  /* 0x00000005020f7c11 */ /* 0x000fe200090f0c0f */
[----:B------:R-:W4:Y:S01]  /*2420*/  LDCU.64 UR4, c[0x0][0x3b8] ;  /* 0x00007700ff0477ac */ /* 0x000f220008000a00 */
[----:B------:R-:W-:Y:S01]  /*2430*/  IADD3.X R91, PT, PT, R91, UR11, RZ, P1, !PT ;  /* 0x0000000b5b5b7c10 */ /* 0x000fe20008ffe4ff */
[----:B--23--:R-:W1:Y:S06]  /*2440*/  LDCU.128 UR8, c[0x0][0x3a0] ;  /* 0x00007400ff0877ac */ /* 0x00ce6c0008000c00 */
.L_x_2336:
[----:B------:R-:W-:Y:S01]  /*2450*/  VIADD R107, R107, 0x40 ;  /* 0x000000406b6b7836 */ /* 0x000fe20000000000 */
[----:B------:R-:W-:Y:S01]  /*2460*/  BSSY.RECONVERGENT B0, `(.L_x_2269) ;  /* 0x0000014000007945 */ /* 0x000fe20003800200 */
[----:B------:R-:W-:Y:S03]  /*2470*/  VIADD R109, R109, 0x40 ;  /* 0x000000406d6d7836 */ /* 0x000fe60000000000 */
[-C--:B------:R-:W-:Y:S02]  /*2480*/  ISETP.GE.AND P0, PT, R116, R107.reuse, PT ;  /* 0x0000006b7400720c */ /* 0x080fe40003f06270 */
[----:B------:R-:W-:Y:S02]  /*2490*/  ISETP.GE.AND P5, PT, R80, R107, PT ;  /* 0x0000006b5000720c */ /* 0x000fe40003fa6270 */
[----:B------:R-:W-:Y:S02]  /*24a0*/  ISETP.GE.AND P0, PT, R116, R109, !P0 ;  /* 0x0000006d7400720c */ /* 0x000fe40004706270 */
[----:B------:R-:W-:Y:S02]  /*24b0*/  ISETP.GE.AND P4, PT, R79, R107, PT ;  /* 0x0000006b4f00720c */ /* 0x000fe40003f86270 */
[----:B------:R-:W-:Y:S09]  /*24c0*/  ISETP.GE.AND P5, PT, R80, R109, !P5 ;  /* 0x0000006d5000720c */ /* 0x000ff20006fa6270 */
[----:B------:R-:W-:Y:S05]  /*24d0*/  @!P0 BRA `(.L_x_2270) ;  /* 0x0000000000308947 */ /* 0x000fea0003800000 */
[----:B------:R-:W-:Y:S02]  /*24e0*/  ISETP.GE.AND P1, PT, R12, UR16, PT ;  /* 0x000000100c007c0c */ /* 0x000fe4000bf26270 */
[----:B------:R-:W-:Y:S11]  /*24f0*/  ISETP.GE.AND P2, PT, R10, UR16, PT ;  /* 0x000000100a007c0c */ /* 0x000ff6000bf46270 */
[----:B------:R-:W2:Y:S01]  /*2500*/  @!P1 LDG.E.128 R24, desc[UR6][R88.64] ;  /* 0x0000000658189981 */ /* 0x000ea2000c1e1d00 */
[--C-:B------:R-:W-:Y:S05]  /*2510*/  @!P1 IMAD.MOV.U32 R85, RZ, RZ, R83.reuse ;  /* 0x000000ffff559224 */ /* 0x100fea00078e0053 */
[----:B--2---:R2:W-:Y:S01]  /*2520*/  @!P1 STG.E.128 desc[UR6][R84.64], R24 ;  /* 0x0000001854009986 */ /* 0x0045e2000c101d06 */
[----:B------:R-:W-:Y:S03]  /*2530*/  ISETP.GE.AND P1, PT, R9, UR16, PT ;  /* 0x0000001009007c0c */ /* 0x000fe6000bf26270 */
[----:B------:R-:W3:Y:S01]  /*2540*/  @!P2 LDG.E.128 R20, desc[UR6][R88.64+0x80] ;  /* 0x000080065814a981 */ /* 0x000ee2000c1e1d00 */
[--C-:B--2---:R-:W-:Y:S05]  /*2550*/  @!P2 IMAD.MOV.U32 R85, RZ, RZ, R83.reuse ;  /* 0x000000ffff55a224 */ /* 0x104fea00078e0053 */
[----:B---3--:R2:W-:Y:S04]  /*2560*/  @!P2 STG.E.128 desc[UR6][R84.64+0x80], R20 ;  /* 0x000080145400a986 */ /* 0x0085e8000c101d06 */
[----:B------:R-:W3:Y:S01]  /*2570*/  @!P1 LDG.E.128 R4, desc[UR6][R88.64+0x100] ;  /* 0x0001000658049981 */ /* 0x000ee2000c1e1d00 */
[----:B--2---:R-:W-:Y:S05]  /*2580*/  @!P1 IMAD.MOV.U32 R85, RZ, RZ, R83 ;  /* 0x000000ffff559224 */ /* 0x004fea00078e0053 */
[----:B---3--:R2:W-:Y:S02]  /*2590*/  @!P1 STG.E.128 desc[UR6][R84.64+0x100], R4 ;  /* 0x0001000454009986 */ /* 0x0085e4000c101d06 */
.L_x_2270:
[----:B-1--4-:R-:W-:Y:S05]  /*25a0*/  BSYNC.RECONVERGENT B0 ;  /* 0x0000000000007941 */ /* 0x012fea0003800200 */
.L_x_2269:
        /* <DEDUP_REMOVED lines=9> */
[----:B------:R-:W3:Y:S04]  /*2640*/  @!P2 LDG.E.128 R24, desc[UR6][R28.64] ;  /* 0x000000061c18a981 */ /* 0x000ee8000c1e1d00 */
[----:B---3--:R1:W-:Y:S01]  /*2650*/  @!P2 STG.E.128 desc[UR6][R18.64], R24 ;  /* 0x000000181200a986 */ /* 0x0083e2000c101d06 */
[----:B------:R-:W-:Y:S05]  /*2660*/  ISETP.GE.AND P2, PT, R9, UR16, PT ;  /* 0x0000001009007c0c */ /* 0x000fea000bf46270 */
[----:B------:R-:W3:Y:S04]  /*2670*/  @!P1 LDG.E.128 R20, desc[UR6][R28.64+0x80] ;  /* 0x000080061c149981 */ /* 0x000ee8000c1e1d00 */
[----:B---3--:R1:W-:Y:S04]  /*2680*/  @!P1 STG.E.128 desc[UR6][R18.64+0x80], R20 ;  /* 0x0000801412009986 */ /* 0x0083e8000c101d06 */
[----:B--2---:R-:W2:Y:S04]  /*2690*/  @!P2 LDG.E.128 R4, desc[UR6][R28.64+0x100] ;  /* 0x000100061c04a981 */ /* 0x004ea8000c1e1d00 */
[----:B--2---:R1:W-:Y:S02]  /*26a0*/  @!P2 STG.E.128 desc[UR6][R18.64+0x100], R4 ;  /* 0x000100041200a986 */ /* 0x0043e4000c101d06 */
.L_x_2272:
[----:B------:R-:W-:Y:S05]  /*26b0*/  BSYNC.RECONVERGENT B0 ;  /* 0x0000000000007941 */ /* 0x000fea0003800200 */
.L_x_2271:
        /* <DEDUP_REMOVED lines=20> */
.L_x_2274:
[----:B------:R-:W-:Y:S05]  /*2800*/  BSYNC.RECONVERGENT B0 ;  /* 0x0000000000007941 */ /* 0x000fea0003800200 */
.L_x_2273:
[----:B------:R-:W-:Y:S01]  /*2810*/  ISETP.NE.AND P1, PT, R11, RZ, PT ;  /* 0x000000ff0b00720c */ /* 0x000fe20003f25270 */
[----:B------:R-:W-:Y:S01]  /*2820*/  BSSY.RECONVERGENT B0, `(.L_x_2275) ;  /* 0x0000015000007945 */ /* 0x000fe20003800200 */
[----:B------:R-:W-:Y:S03]  /*2830*/  IADD3 R105, PT, PT, R105, -0x1, RZ ;  /* 0xffffffff69697810 */ /* 0x000fe60007ffe0ff */
[----:B------:R-:W-:Y:S05]  /*2840*/  @!P3 BRA `(.L_x_2276) ;  /* 0x000000000048b947 */ /* 0x000fea0003800000 */
[----:B------:R-:W1:Y:S01]  /*2850*/  LDC.64 R2, c[0x0][0x4b0] ;  /* 0x00012c00ff027b82 */ /* 0x000e620000000a00 */
[----:B------:R-:W-:Y:S02]  /*2860*/  ISETP.GE.AND P2, PT, R12, UR16, PT ;  /* 0x000000100c007c0c */ /* 0x000fe4000bf46270 */
[----:B--2---:R-:W-:Y:S02]  /*2870*/  MOV R85, R83 ;  /* 0x0000005300557202 */ /* 0x004fe40000000f00 */
[----:B------:R-:W-:Y:S01]  /*2880*/  ISETP.GE.AND P6, PT, R10, UR16, PT ;  /* 0x000000100a007c0c */ /* 0x000fe2000bfc6270 */
[----:B-1-3--:R-:W-:Y:S04]  /*2890*/  IMAD.WIDE.U32 R18, R2, 0x60, R88 ;  /* 0x0000006002127825 */ /* 0x00afe800078e0058 */
[----:B------:R-:W-:Y:S05]  /*28a0*/  IMAD R3, R3, 0x60, RZ ;  /* 0x0000006003037824 */ /* 0x000fea00078e02ff */
[----:B------:R-:W-:Y:S02]  /*28b0*/  IADD3 R19, PT, PT, R19, R3, RZ ;  /* 0x0000000313137210 */ /* 0x000fe40007ffe0ff */
[----:B------:R-:W1:Y:S03]  /*28c0*/  LDC.64 R2, c[0x0][0x3c0] ;  /* 0x0000f000ff027b82 */ /* 0x000e660000000a00 */
[----:B------:R-:W2:Y:S01]  /*28d0*/  @!P2 LDG.E.128 R4, desc[UR6][R18.64] ;  /* 0x000000061204a981 */ /* 0x000ea2000c1e1d00 */
        /* <DEDUP_REMOVED lines=9> */
.L_x_2276:
[----:B------:R-:W-:Y:S05]  /*2970*/  BSYNC.RECONVERGENT B0 ;  /* 0x0000000000007941 */ /* 0x000fea0003800200 */
.L_x_2275:
        /* <DEDUP_REMOVED lines=9> */
[----:B-1-34-:R-:W3:Y:S04]  /*2a10*/  @!P0 LDG.E.128 R24, desc[UR6][R14.64] ;  /* 0x000000060e188981 */ /* 0x01aee8000c1e1d00 */
[----:B---3--:R1:W-:Y:S01]  /*2a20*/  @!P0 STG.E.128 desc[UR6][R86.64], R24 ;  /* 0x0000001856008986 */ /* 0x0083e2000c101d06 */
[----:B------:R-:W-:Y:S03]  /*2a30*/  ISETP.GE.AND P0, PT, R9, UR16, PT ;  /* 0x0000001009007c0c */ /* 0x000fe6000bf06270 */
[----:B------:R-:W3:Y:S04]  /*2a40*/  @!P1 LDG.E.128 R20, desc[UR6][R14.64+0x80] ;  /* 0x000080060e149981 */ /* 0x000ee8000c1e1d00 */
[----:B---3--:R1:W-:Y:S06]  /*2a50*/  @!P1 STG.E.128 desc[UR6][R86.64+0x80], R20 ;  /* 0x0000801456009986 */ /* 0x0083ec000c101d06 */
[----:B--2---:R-:W2:Y:S04]  /*2a60*/  @!P0 LDG.E.128 R4, desc[UR6][R14.64+0x100] ;  /* 0x000100060e048981 */ /* 0x004ea8000c1e1d00 */
[----:B--2---:R1:W-:Y:S02]  /*2a70*/  @!P0 STG.E.128 desc[UR6][R86.64+0x100], R4 ;  /* 0x0001000456008986 */ /* 0x0043e4000c101d06 */
.L_x_2280:
[----:B------:R-:W-:Y:S05]  /*2a80*/  BSYNC.RECONVERGENT B0 ;  /* 0x0000000000007941 */ /* 0x000fea0003800200 */
.L_x_2279:
        /* <DEDUP_REMOVED lines=8> */
[----:B----4-:R-:W3:Y:S04]  /*2b10*/  @!P1 LDG.E.128 R24, desc[UR6][R18.64] ;  /* 0x0000000612189981 */ /* 0x010ee8000c1e1d00 */
[----:B---3--:R1:W-:Y:S01]  /*2b20*/  @!P1 STG.E.128 desc[UR6][R2.64], R24 ;  /* 0x0000001802009986 */ /* 0x0083e2000c101d06 */
[----:B------:R-:W-:Y:S03]  /*2b30*/  ISETP.GE.AND P1, PT, R9, UR16, PT ;  /* 0x0000001009007c0c */ /* 0x000fe6000bf26270 */
[----:B------:R-:W3:Y:S04]  /*2b40*/  @!P0 LDG.E.128 R20, desc[UR6][R18.64+0x80] ;  /* 0x0000800612148981 */ /* 0x000ee8000c1e1d00 */
[----:B---3--:R1:W-:Y:S06]  /*2b50*/  @!P0 STG.E.128 desc[UR6][R2.64+0x80], R20 ;  /* 0x0000801402008986 */ /* 0x0083ec000c101d06 */
[----:B--2---:R-:W2:Y:S04]  /*2b60*/  @!P1 LDG.E.128 R4, desc[UR6][R18.64+0x100] ;  /* 0x0001000612049981 */ /* 0x004ea8000c1e1d00 */
[----:B--2---:R1:W-:Y:S02]  /*2b70*/  @!P1 STG.E.128 desc[UR6][R2.64+0x100], R4 ;  /* 0x0001000402009986 */ /* 0x0043e4000c101d06 */
.L_x_2282:
[----:B------:R-:W-:Y:S05]  /*2b80*/  BSYNC.RECONVERGENT B0 ;  /* 0x0000000000007941 */ /* 0x000fea0003800200 */
.L_x_2281:
        /* <DEDUP_REMOVED lines=17> */
.L_x_2284:
[----:B------:R-:W-:Y:S05]  /*2ca0*/  BSYNC.RECONVERGENT B0 ;  /* 0x0000000000007941 */ /* 0x000fea0003800200 */
.L_x_2283:
        /* <DEDUP_REMOVED lines=22> */
.L_x_2278:
        /* <DEDUP_REMOVED lines=10> */
[----:B-1-34-:R-:W3:Y:S11]  /*2eb0*/  LDG.E.128 R20, desc[UR6][R14.64] ;  /* 0x000000060e147981 */ /* 0x01aef6000c1e1d00 */
[----:B------:R-:W-:Y:S01]  /*2ec0*/  @!UPT UIADD3 URZ, UPT, UPT, URZ, URZ, URZ ;  /* 0x000000fffffff290 */ /* 0x000fe2000fffe0ff */
[----:B------:R-:W4:Y:S06]  /*2ed0*/  @!P0 LDG.E.64 R32, desc[UR6][R50.64] ;  /* 0x0000000632208981 */ /* 0x000f2c000c1e1b00 */
[----:B--2---:R-:W2:Y:S01]  /*2ee0*/  @!P0 LDG.E.64 R6, desc[UR6][R16.64] ;  /* 0x0000000610068981 */ /* 0x004ea2000c1e1b00 */
[----:B---3--:R-:W-:Y:S01]  /*2ef0*/  @!P0 LOP3.LUT R19, R20, 0xffff0000, RZ, 0xc0, !PT ;  /* 0xffff000014138812 */ /* 0x008fe200078ec0ff */
[----:B------:R-:W-:Y:S01]  /*2f00*/  @!P0 IMAD.U32 R26, R22, 0x10000, RZ ;  /* 0x00010000161a8824 */ /* 0x000fe200078e00ff */
[----:B------:R-:W-:Y:S02]  /*2f10*/  @!P0 SHF.L.U32 R29, R20, 0x10, RZ ;  /* 0x00000010141d8819 */ /* 0x000fe400000006ff */
[----:B------:R-:W-:Y:S02]  /*2f20*/  @!P0 LOP3.LUT R25, R21, 0xffff0000, RZ, 0xc0, !PT ;  /* 0xffff000015198812 */ /* 0x000fe400078ec0ff */
[----:B------:R-:W-:Y:S02]  /*2f30*/  @!P0 LOP3.LUT R18, R22, 0xffff0000, RZ, 0xc0, !PT ;  /* 0xffff000016128812 */ /* 0x000fe400078ec0ff */
[----:B------:R-:W-:Y:S02]  /*2f40*/  @!P0 SHF.L.U32 R28, R23, 0x10, RZ ;  /* 0x00000010171c8819 */ /* 0x000fe400000006ff */
[C---:B----4-:R-:W-:Y:S01]  /*2f50*/  @!P0 LOP3.LUT R31, R32.reuse, 0xffff0000, RZ, 0xc0, !PT ;  /* 0xffff0000201f8812 */ /* 0x050fe200078ec0ff */
[----:B------:R-:W-:Y:S02]  /*2f60*/  @!P0 IMAD.U32 R27, R32, 0x10000, RZ ;  /* 0x00010000201b8824 */ /* 0x000fe400078e00ff */
[C---:B------:R-:W-:Y:S01]  /*2f70*/  @!P0 IMAD.U32 R24, R33.reuse, 0x10000, RZ ;  /* 0x0001000021188824 */ /* 0x040fe200078e00ff */
[----:B------:R-:W-:Y:S01]  /*2f80*/  @!P0 LOP3.LUT R33, R33, 0xffff0000, RZ, 0xc0, !PT ;  /* 0xffff000021218812 */ /* 0x000fe200078ec0ff */
[----:B------:R-:W-:Y:S01]  /*2f90*/  @!P0 FMUL.FTZ R35, R19, R27 ;  /* 0x0000001b13238220 */ /* 0x000fe20000410000 */
[C---:B--2---:R-:W-:Y:S01]  /*2fa0*/  @!P0 SHF.L.U32 R8, R6.reuse, 0x10, RZ ;  /* 0x0000001006088819 */ /* 0x044fe200000006ff */
        /* <DEDUP_REMOVED lines=29> */
.L_x_2290:
[----:B------:R-:W-:Y:S05]  /*3180*/  BSYNC.RECONVERGENT B0 ;  /* 0x0000000000007941 */ /* 0x000fea0003800200 */
.L_x_2289:
[----:B------:R-:W-:Y:S04]  /*3190*/  BSSY.RECONVERGENT B0, `(.L_x_2291) ;  /* 0x0000030000007945 */ /* 0x000fe80003800200 */
        /* <DEDUP_REMOVED lines=47> */
.L_x_2292:
[----:B------:R-:W-:Y:S05]  /*3490*/  BSYNC.RECONVERGENT B0 ;  /* 0x0000000000007941 */ /* 0x000fea0003800200 */
.L_x_2291:
        /* <DEDUP_REMOVED lines=47> */
.L_x_2288:
[----:B------:R-:W-:Y:S05]  /*3790*/  BSYNC.RECONVERGENT B1 ;  /* 0x0000000000017941 */ /* 0x000fea0003800200 */
.L_x_2287:
        /* <DEDUP_REMOVED lines=64> */
.L_x_2296:
[----:B------:R-:W-:Y:S05]  /*3ba0*/  BSYNC.RECONVERGENT B0 ;  /* 0x0000000000007941 */ /* 0x000fea0003800200 */
.L_x_2295:
        /* <DEDUP_REMOVED lines=48> */
.L_x_2298:
[----:B------:R-:W-:Y:S05]  /*3eb0*/  BSYNC.RECONVERGENT B0 ;  /* 0x0000000000007941 */ /* 0x000fea0003800200 */
.L_x_2297:
        /* <DEDUP_REMOVED lines=47> */
.L_x_2294:
[----:B------:R-:W-:Y:S05]  /*41b0*/  BSYNC.RECONVERGENT B1 ;  /* 0x0000000000017941 */ /* 0x000fea0003800200 */
.L_x_2293:
        /* <DEDUP_REMOVED lines=64> */
.L_x_2302:
[----:B------:R-:W-:Y:S05]  /*45c0*/  BSYNC.RECONVERGENT B0 ;  /* 0x0000000000007941 */ /* 0x000fea0003800200 */
.L_x_2301:
        /* <DEDUP_REMOVED lines=48> */
.L_x_2304:
[----:B------:R-:W-:Y:S05]  /*48d0*/  BSYNC.RECONVERGENT B0 ;  /* 0x0000000000007941 */ /* 0x000fea0003800200 */
.L_x_2303:
        /* <DEDUP_REMOVED lines=47> */
.L_x_2300:
[----:B------:R-:W-:Y:S05]  /*4bd0*/  BSYNC.RECONVERGENT B1 ;  /* 0x0000000000017941 */ /* 0x000fea0003800200 */
.L_x_2299:
        /* <DEDUP_REMOVED lines=66> */
.L_x_2308:
[----:B------:R-:W-:Y:S05]  /*5000*/  BSYNC.RECONVERGENT B0 ;  /* 0x0000000000007941 */ /* 0x000fea0003800200 */
.L_x_2307:
        /* <DEDUP_REMOVED lines=48> */
.L_x_2310:
[----:B------:R-:W-:Y:S05]  /*5310*/  BSYNC.RECONVERGENT B0 ;  /* 0x0000000000007941 */ /* 0x000fea0003800200 */
.L_x_2309:
        /* <DEDUP_REMOVED lines=47> */
.L_x_2306:
[----:B------:R-:W-:Y:S05]  /*5610*/  BSYNC.RECONVERGENT B1 ;  /* 0x0000000000017941 */ /* 0x000fea0003800200 */
.L_x_2305:
        /* <DEDUP_REMOVED lines=8> */
.L_x_2286:
[----:B-1-3--:R-:W-:Y:S01]  /*56a0*/  LEA.HI R18, R11, R11, RZ, 0x1 ;  /* 0x0000000b0b127211 */ /* 0x00afe200078f08ff */
[----:B------:R-:W-:Y:S01]  /*56b0*/  BSSY.RECONVERGENT B1, `(.L_x_2311) ;  /* 0x0000111000017945 */ /* 0x000fe20003800200 */
[----:B------:R-:W-:Y:S02]  /*56c0*/  SHF.R.U32.HI R19, RZ, 0x1, R11 ;  /* 0x00000001ff137819 */ /* 0x000fe4000001160b */
[----:B------:R-:W-:Y:S05]  /*56d0*/  SHF.R.S32.HI R18, RZ, 0x1, R18 ;  /* 0x00000001ff127819 */ /* 0x000fea0000011412 */
[----:B------:R-:W-:Y:S05]  /*56e0*/  IMAD.MOV R18, RZ, RZ, -R18 ;  /* 0x000000ffff127224 */ /* 0x000fea00078e0a12 */
[----:B--2---:R-:W-:Y:S01]  /*56f0*/  SHF.R.S32.HI R85, RZ, 0x1f, R18 ;  /* 0x0000001fff557819 */ /* 0x004fe20000011412 */
[----:B------:R-:W-:Y:S05]  /*5700*/  @!P0 BRA `(.L_x_2312) ;  /* 0x00000010002c8947 */ /* 0x000fea0003800000 */
[----:B------:R-:W1:Y:S01]  /*5710*/  LDC R57, c[0x0][0x440] ;  /* 0x00011000ff397b82 */ /* 0x000e620000000800 */
[----:B------:R-:W-:Y:S01]  /*5720*/  BSSY.RECONVERGENT B0, `(.L_x_2313) ;  /* 0x0000057000007945 */ /* 0x000fe20003800200 */
[----:B-1----:R-:W-:Y:S11]  /*5730*/  ISETP.GE.AND P0, PT, R12, R57, PT ;  /* 0x000000390c00720c */ /* 0x002ff60003f06270 */
[----:B------:R-:W-:Y:S02]  /*5740*/  @!UPT UIADD3 URZ, UPT, UPT, URZ, URZ, URZ ;  /* 0x000000fffffff290 */ /* 0x000fe4000fffe0ff */
[----:B------:R-:W-:Y:S05]  /*5750*/  @P0 BRA `(.L_x_2314) ;  /* 0x00000004004c0947 */ /* 0x000fea0003800000 */
[C---:B------:R-:W-:Y:S01]  /*5760*/  ISETP.GE.AND P0, PT, R12.reuse, R11, PT ;  /* 0x0000000b0c00720c */ /* 0x040fe20003f06270 */
[----:B------:R-:W2:Y:S11]  /*5770*/  LDG.E.128 R52, desc[UR6][R14.64] ;  /* 0x000000060e347981 */ /* 0x000eb6000c1e1d00 */
[----:B------:R-:W-:Y:S01]  /*5780*/  @!UPT UIADD3 URZ, UPT, UPT, URZ, URZ, URZ ;  /* 0x000000fffffff290 */ /* 0x000fe2000fffe0ff */
[----:B------:R-:W-:Y:S04]  /*5790*/  @!P0 ISETP.GE.U32.AND P1, PT, R12, R19, PT ;  /* 0x000000130c00820c */ /* 0x000fe80003f26070 */
[----:B------:R-:W-:Y:S02]  /*57a0*/  @!P0 SEL R121, R18, RZ, P1 ;  /* 0x000000ff12798207 */ /* 0x000fe40000800000 */
[----:B------:R-:W-:Y:S02]  /*57b0*/  @!P0 SEL R48, R85, RZ, P1 ;  /* 0x000000ff55308207 */ /* 0x000fe40000800000 */
[----:B----4-:R-:W-:Y:S01]  /*57c0*/  @!P0 SEL R21, R19, R18, !P1 ;  /* 0x0000001213158207 */ /* 0x010fe20004800000 */
        /* <DEDUP_REMOVED lines=76> */
.L_x_2314:
[----:B------:R-:W-:Y:S05]  /*5c90*/  BSYNC.RECONVERGENT B0 ;  /* 0x0000000000007941 */ /* 0x000fea0003800200 */
.L_x_2313:
[----:B------:R-:W-:Y:S01]  /*5ca0*/  ISETP.GE.AND P0, PT, R10, R57, PT ;  /* 0x000000390a00720c */ /* 0x000fe20003f06270 */
[----:B------:R-:W-:Y:S11]  /*5cb0*/  BSSY.RECONVERGENT B0, `(.L_x_2315) ;  /* 0x0000058000007945 */ /* 0x000ff60003800200 */
[----:B------:R-:W-:Y:S01]  /*5cc0*/  @!UPT UIADD3 URZ, UPT, UPT, URZ, URZ, URZ ;  /* 0x000000fffffff290 */ /* 0x000fe2000fffe0ff */
[----:B------:R-:W-:Y:S05]  /*5cd0*/  @P0 BRA `(.L_x_2316) ;  /* 0x0000000400540947 */ /* 0x000fea0003800000 */
[C---:B------:R-:W-:Y:S01]  /*5ce0*/  ISETP.GE.AND P0, PT, R10.reuse, R11, PT ;  /* 0x0000000b0a00720c */ /* 0x040fe20003f06270 */
[----:B-1----:R-:W2:Y:S11]  /*5cf0*/  LDG.E.128 R52, desc[UR6][R14.64+0x80] ;  /* 0x000080060e347981 */ /* 0x002eb6000c1e1d00 */
[----:B------:R-:W-:Y:S01]  /*5d00*/  @!UPT UIADD3 URZ, UPT, UPT, URZ, URZ, URZ ;  /* 0x000000fffffff290 */ /* 0x000fe2000fffe0ff */
[----:B------:R-:W-:Y:S02]  /*5d10*/  @!P0 ISETP.GE.U32.AND P1, PT, R10, R19, PT ;  /* 0x000000130a00820c */ /* 0x000fe40003f26070 */
[----:B------:R-:W-:Y:S02]  /*5d20*/  @!P0 IADD3 R121, P6, PT, R18, 0x40, RZ ;  /* 0x0000004012798810 */ /* 0x000fe40007fde0ff */
[----:B----4-:R-:W-:Y:S02]  /*5d30*/  @!P0 SEL R21, R19, R18, !P1 ;  /* 0x0000001213158207 */ /* 0x010fe40004800000 */
[----:B------:R-:W-:Y:S01]  /*5d40*/  @!P0 SEL R121, R121, 0x40, P1 ;  /* 0x0000004079798807 */ /* 0x000fe20000800000 */
[----:B------:R-:W-:Y:S02]  /*5d50*/  @!P0 IMAD.X R48, RZ, RZ, R85, P6 ;  /* 0x000000ffff308224 */ /* 0x000fe400030e0655 */
[----:B------:R-:W-:Y:S03]  /*5d60*/  @!P0 IMAD.WIDE R24, R21, 0x2, R14 ;  /* 0x0000000215188825 */ /* 0x000fe600078e020e */
[----:B------:R-:W-:Y:S01]  /*5d70*/  @!P0 SEL R48, R48, RZ, P1 ;  /* 0x000000ff30308207 */ /* 0x000fe20000800000 */
[C---:B------:R-:W-:Y:S02]  /*5d80*/  @!P0 IMAD.SHL.U32 R59, R121.reuse, 0x2, RZ ;  /* 0x00000002793b8824 */ /* 0x040fe400078e00ff */
[----:B------:R-:W3:Y:S01]  /*5d90*/  @!P0 LDG.E.128 R24, desc[UR6][R24.64+0x80] ;  /* 0x0000800618188981 */ /* 0x000ee2000c1e1d00 */
        /* <DEDUP_REMOVED lines=73> */
.L_x_2316:
[----:B------:R-:W-:Y:S05]  /*6230*/  BSYNC.RECONVERGENT B0 ;  /* 0x0000000000007941 */ /* 0x000fea0003800200 */
.L_x_2315:
[----:B------:R-:W-:Y:S11]  /*6240*/  ISETP.GE.AND P0, PT, R9, R57, PT ;  /* 0x000000390900720c */ /* 0x000ff60003f06270 */
[----:B------:R-:W-:Y:S02]  /*6250*/  @!UPT UIADD3 URZ, UPT, UPT, URZ, URZ, URZ ;  /* 0x000000fffffff290 */ /* 0x000fe4000fffe0ff */
[----:B------:R-:W-:Y:S05]  /*6260*/  @P0 BRA `(.L_x_2312) ;  /* 0x0000000400540947 */ /* 0x000fea0003800000 */
[C---:B------:R-:W-:Y:S01]  /*6270*/  ISETP.GE.AND P0, PT, R9.reuse, R11, PT ;  /* 0x0000000b0900720c */ /* 0x040fe20003f06270 */
[----:B-12---:R-:W2:Y:S11]  /*6280*/  LDG.E.128 R52, desc[UR6][R14.64+0x100] ;  /* 0x000100060e347981 */ /* 0x006eb6000c1e1d00 */
        /* <DEDUP_REMOVED lines=83> */
.L_x_2312:
[----:B------:R-:W-:Y:S05]  /*67c0*/  BSYNC.RECONVERGENT B1 ;  /* 0x0000000000017941 */ /* 0x000fea0003800200 */
.L_x_2311:
        /* <DEDUP_REMOVED lines=12> */
[----:B-123--:R-:W2:Y:S11]  /*6890*/  LDG.E.128 R52, desc[UR6][R32.64] ;  /* 0x0000000620347981 */ /* 0x00eeb6000c1e1d00 */
[----:B------:R-:W-:Y:S01]  /*68a0*/  @!UPT UIADD3 URZ, UPT, UPT, URZ, URZ, URZ ;  /* 0x000000fffffff290 */ /* 0x000fe2000fffe0ff */
[----:B------:R-:W-:Y:S04]  /*68b0*/  @!P0 ISETP.GE.U32.AND P1, PT, R12, R19, PT ;  /* 0x000000130c00820c */ /* 0x000fe80003f26070 */
[----:B------:R-:W-:Y:S02]  /*68c0*/  @!P0 SEL R110, R18, RZ, P1 ;  /* 0x000000ff126e8207 */ /* 0x000fe40000800000 */
[----:B----4-:R-:W-:Y:S02]  /*68d0*/  @!P0 SEL R21, R19, R18, !P1 ;  /* 0x0000001213158207 */ /* 0x010fe40004800000 */
        /* <DEDUP_REMOVED lines=79> */
.L_x_2320:
[----:B------:R-:W-:Y:S05]  /*6dd0*/  BSYNC.RECONVERGENT B0 ;  /* 0x0000000000007941 */ /* 0x000fea0003800200 */
.L_x_2319:
[----:B------:R-:W-:Y:S01]  /*6de0*/  ISETP.GE.AND P0, PT, R10, R123, PT ;  /* 0x0000007b0a00720c */ /* 0x000fe20003f06270 */
[----:B------:R-:W-:Y:S11]  /*6df0*/  BSSY.RECONVERGENT B0, `(.L_x_2321) ;  /* 0x0000058000007945 */ /* 0x000ff60003800200 */
[----:B------:R-:W-:Y:S01]  /*6e00*/  @!UPT UIADD3 URZ, UPT, UPT, URZ, URZ, URZ ;  /* 0x000000fffffff290 */ /* 0x000fe2000fffe0ff */
        /* <DEDUP_REMOVED lines=86> */
.L_x_2322:
[----:B------:R-:W-:Y:S05]  /*7370*/  BSYNC.RECONVERGENT B0 ;  /* 0x0000000000007941 */ /* 0x000fea0003800200 */
.L_x_2321:
[----:B------:R-:W-:Y:S11]  /*7380*/  ISETP.GE.AND P0, PT, R9, R123, PT ;  /* 0x0000007b0900720c */ /* 0x000ff60003f06270 */
[----:B------:R-:W-:Y:S02]  /*7390*/  @!UPT UIADD3 URZ, UPT, UPT, URZ, URZ, URZ ;  /* 0x000000fffffff290 */ /* 0x000fe4000fffe0ff */
        /* <DEDUP_REMOVED lines=8> */
[----:B----4-:R-:W-:Y:S03]  /*7420*/  @!P0 SEL R21, R19, R18, !P1 ;  /* 0x0000001213158207 */ /* 0x010fe60004800000 */
        /* <DEDUP_REMOVED lines=77> */
.L_x_2318:
[----:B------:R-:W-:Y:S05]  /*7900*/  BSYNC.RECONVERGENT B1 ;  /* 0x0000000000017941 */ /* 0x000fea0003800200 */
.L_x_2317:
[----:B------:R-:W-:Y:S04]  /*7910*/  BSSY.RECONVERGENT B1, `(.L_x_2323) ;  /* 0x0000112000017945 */ /* 0x000fe80003800200 */
[----:B------:R-:W-:Y:S05]  /*7920*/  @!P4 BRA `(.L_x_2324) ;  /* 0x000000100040c947 */ /* 0x000fea0003800000 */
[----:B------:R-:W5:Y:S01]  /*7930*/  LDC R123, c[0x0][0x440] ;  /* 0x00011000ff7b7b82 */ /* 0x000f620000000800 */
[----:B------:R-:W-:Y:S07]  /*7940*/  BSSY.RECONVERGENT B0, `(.L_x_2325) ;  /* 0x000005f000007945 */ /* 0x000fee0003800200 */
[----:B----4-:R-:W4:Y:S08]  /*7950*/  LDC.64 R4, c[0x0][0x4a8] ;  /* 0x00012a00ff047b82 */ /* 0x010f300000000a00 */
[----:B------:R-:W1:Y:S01]  /*7960*/  LDC.64 R2, c[0x0][0x3b8] ;  /* 0x0000ee00ff027b82 */ /* 0x000e620000000a00 */
[-C--:B-----5:R-:W-:Y:S02]  /*7970*/  ISETP.GE.AND P4, PT, R12, R123.reuse, PT ;  /* 0x0000007b0c00720c */ /* 0x0a0fe40003f86270 */
[----:B------:R-:W-:Y:S02]  /*7980*/  ISETP.GE.AND P5, PT, R10, R123, PT ;  /* 0x0000007b0a00720c */ /* 0x000fe40003fa6270 */
[C---:B----4-:R-:W-:Y:S04]  /*7990*/  LEA R32, P1, R4.reuse, R14, 0x6 ;  /* 0x0000000e04207211 */ /* 0x050fe800078230ff */
[----:B------:R-:W-:Y:S02]  /*79a0*/  LEA.HI.X R33, R4, R15, R5, 0x6, P1 ;  /* 0x0000000f04217211 */ /* 0x000fe400008f3405 */
[C---:B-1----:R-:W-:Y:S04]  /*79b0*/  LEA R120, P0, R2.reuse, R86, 0x6 ;  /* 0x0000005602787211 */ /* 0x042fe800078030ff */
[----:B------:R-:W-:Y:S01]  /*79c0*/  LEA.HI.X R121, R2, R87, R3, 0x6, P0 ;  /* 0x0000005702797211 */ /* 0x000fe200000f3403 */
[----:B------:R-:W-:Y:S08]  /*79d0*/  @P4 BRA `(.L_x_2326) ;  /* 0x0000000400544947 */ /* 0x000ff00003800000 */
[C---:B------:R-:W-:Y:S01]  /*79e0*/  ISETP.GE.AND P0, PT, R12.reuse, R11, PT ;  /* 0x0000000b0c00720c */ /* 0x040fe20003f06270 */
[----:B--23--:R-:W2:Y:S11]  /*79f0*/  LDG.E.128 R52, desc[UR6][R32.64] ;  /* 0x0000000620347981 */ /* 0x00ceb6000c1e1d00 */
        /* <DEDUP_REMOVED lines=83> */
.L_x_2326:
[----:B------:R-:W-:Y:S05]  /*7f30*/  BSYNC.RECONVERGENT B0 ;  /* 0x0000000000007941 */ /* 0x000fea0003800200 */
.L_x_2325:
[----:B------:R-:W-:Y:S01]  /*7f40*/  ISETP.GE.AND P4, PT, R9, R123, PT ;  /* 0x0000007b0900720c */ /* 0x000fe20003f86270 */
[----:B------:R-:W-:Y:S04]  /*7f50*/  BSSY.RECONVERGENT B0, `(.L_x_2327) ;  /* 0x0000057000007945 */ /* 0x000fe80003800200 */
[----:B------:R-:W-:Y:S08]  /*7f60*/  @P5 BRA `(.L_x_2328) ;  /* 0x0000000400545947 */ /* 0x000ff00003800000 */
[C---:B------:R-:W-:Y:S01]  /*7f70*/  ISETP.GE.AND P0, PT, R10.reuse, R11, PT ;  /* 0x0000000b0a00720c */ /* 0x040fe20003f06270 */
[----:B-123--:R-:W2:Y:S11]  /*7f80*/  LDG.E.128 R52, desc[UR6][R32.64+0x80] ;  /* 0x0000800620347981 */ /* 0x00eeb6000c1e1d00 */
        /* <DEDUP_REMOVED lines=83> */
.L_x_2328:
[----:B------:R-:W-:Y:S05]  /*84c0*/  BSYNC.RECONVERGENT B0 ;  /* 0x0000000000007941 */ /* 0x000fea0003800200 */
.L_x_2327:
[----:B------:R-:W-:Y:S05]  /*84d0*/  @P4 BRA `(.L_x_2324) ;  /* 0x0000000400544947 */ /* 0x000fea0003800000 */
[C---:B------:R-:W-:Y:S01]  /*84e0*/  ISETP.GE.AND P0, PT, R9.reuse, R11, PT ;  /* 0x0000000b0900720c */ /* 0x040fe20003f06270 */
[----:B-1234-:R-:W2:Y:S11]  /*84f0*/  LDG.E.128 R52, desc[UR6][R32.64+0x100] ;  /* 0x0001000620347981 */ /* 0x01eeb6000c1e1d00 */
        /* <DEDUP_REMOVED lines=83> */
.L_x_2324:
[----:B------:R-:W-:Y:S05]  /*8a30*/  BSYNC.RECONVERGENT B1 ;  /* 0x0000000000017941 */ /* 0x000fea0003800200 */
.L_x_2323:
[----:B------:R-:W-:Y:S04]  /*8a40*/  BSSY.RECONVERGENT B1, `(.L_x_2329) ;  /* 0x0000114000017945 */ /* 0x000fe80003800200 */
[----:B------:R-:W-:Y:S05]  /*8a50*/  @!P3 BRA `(.L_x_2330) ;  /* 0x000000100048b947 */ /* 0x000fea0003800000 */
[----:B----4-:R-:W4:Y:S01]  /*8a60*/  LDC R7, c[0x0][0x440] ;  /* 0x00011000ff077b82 */ /* 0x010f220000000800 */
[----:B------:R-:W-:Y:S07]  /*8a70*/  BSSY.RECONVERGENT B0, `(.L_x_2331) ;  /* 0x0000062000007945 */ /* 0x000fee0003800200 */
[----:B------:R-:W1:Y:S08]  /*8a80*/  LDC.64 R2, c[0x0][0x3b8] ;  /* 0x0000ee00ff027b82 */ /* 0x000e700000000a00 */
[----:B------:R-:W5:Y:S01]  /*8a90*/  LDC.64 R4, c[0x0][0x4a8] ;  /* 0x00012a00ff047b82 */ /* 0x000f620000000a00 */
[----:B-1----:R-:W-:Y:S01]  /*8aa0*/  IMAD.WIDE.U32 R120, R2, 0x60, R86 ;  /* 0x0000006002787825 */ /* 0x002fe200078e0056 */
[-C--:B----4-:R-:W-:Y:S02]  /*8ab0*/  ISETP.GE.AND P0, PT, R12, R7.reuse, PT ;  /* 0x000000070c00720c */ /* 0x090fe40003f06270 */
[-C--:B------:R-:W-:Y:S01]  /*8ac0*/  ISETP.GE.AND P4, PT, R10, R7.reuse, PT ;  /* 0x000000070a00720c */ /* 0x080fe20003f86270 */
[----:B------:R-:W-:Y:S01]  /*8ad0*/  IMAD R3, R3, 0x60, RZ ;  /* 0x0000006003037824 */ /* 0x000fe200078e02ff */
[----:B------:R-:W-:Y:S01]  /*8ae0*/  ISETP.GE.AND P3, PT, R9, R7, PT ;  /* 0x000000070900720c */ /* 0x000fe20003f66270 */
[----:B-----5:R-:W-:Y:S02]  /*8af0*/  IMAD R5, R5, 0x60, RZ ;  /* 0x0000006005057824 */ /* 0x020fe400078e02ff */
[----:B------:R-:W-:Y:S01]  /*8b00*/  IMAD.WIDE.U32 R20, R4, 0x60, R14 ;  /* 0x0000006004147825 */ /* 0x000fe200078e000e */
[----:B------:R-:W-:Y:S04]  /*8b10*/  IADD3 R121, PT, PT, R121, R3, RZ ;  /* 0x0000000379797210 */ /* 0x000fe80007ffe0ff */
[----:B------:R-:W-:Y:S01]  /*8b20*/  IADD3 R21, PT, PT, R21, R5, RZ ;  /* 0x0000000515157210 */ /* 0x000fe20007ffe0ff */
[----:B------:R-:W-:Y:S06]  /*8b30*/  @P0 BRA `(.L_x_2332) ;  /* 0x0000000400540947 */ /* 0x000fec0003800000 */
        /* <DEDUP_REMOVED lines=85> */
.L_x_2332:
[----:B------:R-:W-:Y:S05]  /*9090*/  BSYNC.RECONVERGENT B0 ;  /* 0x0000000000007941 */ /* 0x000fea0003800200 */
.L_x_2331:
[----:B------:R-:W-:Y:S04]  /*90a0*/  BSSY.RECONVERGENT B0, `(.L_x_2333) ;  /* 0x0000057000007945 */ /* 0x000fe80003800200 */
[----:B------:R-:W-:Y:S05]  /*90b0*/  @P4 BRA `(.L_x_2334) ;  /* 0x0000000400544947 */ /* 0x000fea0003800000 */
        /* <DEDUP_REMOVED lines=85> */
.L_x_2334:
[----:B------:R-:W-:Y:S05]  /*9610*/  BSYNC.RECONVERGENT B0 ;  /* 0x0000000000007941 */ /* 0x000fea0003800200 */
.L_x_2333:
[----:B------:R-:W-:Y:S05]  /*9620*/  @P3 BRA `(.L_x_2330) ;  /* 0x0000000400543947 */ /* 0x000fea0003800000 */
[C---:B------:R-:W-:Y:S01]  /*9630*/  ISETP.GE.AND P0, PT, R9.reuse, R11, PT ;  /* 0x0000000b0900720c */ /* 0x040fe20003f06270 */
[----:B------:R-:W5:Y:S11]  /*9640*/  LDG.E.128 R44, desc[UR6][R20.64+0x100] ;  /* 0x00010006142c7981 */ /* 0x000f76000c1e1d00 */
[----:B------:R-:W-:Y:S01]  /*9650*/  @!UPT UIADD3 URZ, UPT, UPT, URZ, URZ, URZ ;  /* 0x000000fffffff290 */ /* 0x000fe2000fffe0ff */
[----:B------:R-:W-:Y:S04]  /*9660*/  @!P0 ISETP.GE.U32.AND P1, PT, R9, R19, PT ;  /* 0x000000130900820c */ /* 0x000fe80003f26070 */
[----:B-1234-:R-:W-:Y:S02]  /*9670*/  @!P0 SEL R55, R18, RZ, P1 ;  /* 0x000000ff12378207 */ /* 0x01efe40000800000 */
        /* <DEDUP_REMOVED lines=14> */
[----:B------:R5:W4:Y:S02]  /*9760*/  @!P0 LDG.E.128 R40, desc[UR6][R34.64+0x100] ;  /* 0x0001000622288981 */ /* 0x000b24000c1e1d00 */
[C---:B-----5:R-:W-:Y:S01]  /*9770*/  @!P0 LOP3.LUT R35, R44.reuse, 0xffff0000, RZ, 0xc0, !PT ;  /* 0xffff00002c238812 */ /* 0x060fe200078ec0ff */
        /* <DEDUP_REMOVED lines=17> */
[C---:B----4-:R-:W-:Y:S01]  /*9890*/  @!P0 IMAD.U32 R34, R40.reuse, 0x10000, RZ ;  /* 0x0001000028228824 */ /* 0x050fe200078e00ff */
        /* <DEDUP_REMOVED lines=46> */
.L_x_2330:
[----:B------:R-:W-:Y:S05]  /*9b80*/  BSYNC.RECONVERGENT B1 ;  /* 0x0000000000017941 */ /* 0x000fea0003800200 */
.L_x_2329:
[----:B------:R-:W5:Y:S08]  /*9b90*/  LDC R3, c[0x0][0x450] ;  /* 0x00011400ff037b82 */ /* 0x000f700000000800 */
[----:B------:R-:W1:Y:S01]  /*9ba0*/  LDC R11, c[0x0][0x450] ;  /* 0x00011400ff0b7b82 */ /* 0x000e620000000800 */
[----:B-----5:R-:W-:Y:S05]  /*9bb0*/  IMAD.U32 R3, R3, -0x20, RZ ;  /* 0xffffffe003037824 */ /* 0x020fea00078e00ff */
[C---:B------:R-:W-:Y:S02]  /*9bc0*/  LEA R92, P1, R3.reuse, R92, 0x1 ;  /* 0x0000005c035c7211 */ /* 0x040fe400078208ff */
[C---:B------:R-:W-:Y:S02]  /*9bd0*/  LEA R90, P0, R3.reuse, R90, 0x1 ;  /* 0x0000005a035a7211 */ /* 0x040fe400078008ff */
[C---:B------:R-:W-:Y:S02]  /*9be0*/  LEA.HI.X.SX32 R93, R3.reuse, R93, 0x1, P1 ;  /* 0x0000005d035d7211 */ /* 0x040fe400008f0eff */
[----:B-1----:R-:W-:Y:S09]  /*9bf0*/  LEA.HI.X.SX32 R91, R3, R91, 0x1, P0 ;  /* 0x0000005b035b7211 */ /* 0x002ff200000f0eff */
.L_x_2285:
[----:B------:R-:W-:Y:S05]  /*9c00*/  BSYNC.RECONVERGENT B2 ;  /* 0x0000000000027941 */ /* 0x000fea0003800200 */
.L_x_2277:
        /* <DEDUP_REMOVED lines=91> */
.L_x_2335:
[----:B------:R-:W-:Y:S02]  /*a1c0*/  IADD3 R88, P1, PT, R88, R95, RZ ;  /* 0x0000005f58587210 */ /* 0x000fe40007f3e0ff */
[----:B------:R-:W-:Y:S03]  /*a1d0*/  IADD3 R14, P0, PT, R14, R99, RZ ;  /* 0x000000630e0e7210 */ /* 0x000fe60007f1e0ff */
[----:B------:R-:W-:Y:S02]  /*a1e0*/  IMAD.X R89, R89, 0x1, R94, P1 ;  /* 0x0000000159597824 */ /* 0x000fe400008e065e */
[----:B------:R-:W-:Y:S01]  /*a1f0*/  IMAD.X R15, R15, 0x1, R97, P0 ;  /* 0x000000010f0f7824 */ /* 0x000fe200000e0661 */
[----:B------:R-:W-:Y:S07]  /*a200*/  @P2 BRA `(.L_x_2336) ;  /* 0xffffff8000902947 */ /* 0x000fee000383ffff */
.L_x_2268:
        /* <DEDUP_REMOVED lines=42> */
.L_x_2341:
[----:B------:R3:W-:Y:S02]  /*a4b0*/  STS.128 [R211+0x4000], RZ ;  /* 0x004000ffd3007388 */ /* 0x0007e40000000c00 */
.L_x_2340:
[----:B------:R-:W-:Y:S05]  /*a4c0*/  BSYNC.RECONVERGENT B0 ;  /* 0x0000000000007941 */ /* 0x000fea0003800200 */
.L_x_2339:
        /* <DEDUP_REMOVED lines=26> */
.L_x_2344:
[----:B------:R1:W-:Y:S02]  /*a670*/  STS.128 [R211+0x4800], RZ ;  /* 0x004800ffd3007388 */ /* 0x0003e40000000c00 */
.L_x_2343:
[----:B------:R-:W-:Y:S05]  /*a680*/  BSYNC.RECONVERGENT B0 ;  /* 0x0000000000007941 */ /* 0x000fea0003800200 */
.L_x_2342:
        /* <DEDUP_REMOVED lines=26> */
.L_x_2347:
[----:B------:R2:W-:Y:S02]  /*a830*/  STS.128 [R211+0x5000], RZ ;  /* 0x005000ffd3007388 */ /* 0x0005e40000000c00 */
.L_x_2346:
[----:B------:R-:W-:Y:S05]  /*a840*/  BSYNC.RECONVERGENT B0 ;  /* 0x0000000000007941 */ /* 0x000fea0003800200 */
.L_x_2345:
        /* <DEDUP_REMOVED lines=26> */
.L_x_2349:
[----:B------:R2:W-:Y:S01]  /*a9f0*/  STS.128 [R211+0x5800], RZ ;  /* 0x005800ffd3007388 */ /* 0x0005e20000000c00 */
[----:B------:R-:W-:Y:S05]  /*aa00*/  BRA `(.L_x_2348) ;  /* 0x0000007000f87947 */ /* 0x000fea0003800000 */
.L_x_2338:
        /* <DEDUP_REMOVED lines=79> */
.L_x_2356:
[----:B------:R-:W-:Y:S05]  /*af00*/  BSYNC.RECONVERGENT B0 ;  /* 0x0000000000007941 */ /* 0x000fea0003800200 */
.L_x_2355:
[----:B-----5:R-:W-:Y:S01]  /*af10*/  IMAD.MOV.U32 R6, RZ, RZ, R22 ;  /* 0x000000ffff067224 */ /* 0x020fe200078e0016 */
[----:B------:R-:W-:Y:S01]  /*af20*/  MOV R4, R20 ;  /* 0x0000001400047202 */ /* 0x000fe20000000f00 */
[----:B------:R-:W-:Y:S01]  /*af30*/  IMAD.MOV.U32 R7, RZ, RZ, R23 ;  /* 0x000000ffff077224 */ /* 0x000fe200078e0017 */
[----:B------:R-:W-:Y:S02]  /*af40*/  MOV R5, R21 ;  /* 0x0000001500057202 */ /* 0x000fe40000000f00 */
.L_x_2354:
[----:B------:R-:W-:Y:S05]  /*af50*/  BSYNC.RECONVERGENT B1 ;  /* 0x0000000000017941 */ /* 0x000fea0003800200 */
.L_x_2353:
        /* <DEDUP_REMOVED lines=47> */
.L_x_2360:
[----:B------:R-:W-:Y:S05]  /*b250*/  BSYNC.RECONVERGENT B0 ;  /* 0x0000000000007941 */ /* 0x000fea0003800200 */
.L_x_2359:
[----:B-----5:R4:W-:Y:S02]  /*b260*/  STS.128 [R211+0x2000], R20 ;  /* 0x00200014d3007388 */ /* 0x0209e40000000c00 */
.L_x_2358:
[----:B------:R-:W-:Y:S05]  /*b270*/  BSYNC.RECONVERGENT B1 ;  /* 0x0000000000017941 */ /* 0x000fea0003800200 */
.L_x_2357:
        /* <DEDUP_REMOVED lines=9> */
[C---:B-----5:R-:W-:Y:S01]  /*b310*/  IMAD.U32 R37, R23.reuse, 0x10000, RZ ;  /* 0x0001000017257824 */ /* 0x060fe200078e00ff */
[----:B------:R-:W-:Y:S02]  /*b320*/  LOP3.LUT R33, R23, 0xffff0000, RZ, 0xc0, !PT ;  /* 0xffff000017217812 */ /* 0x000fe400078ec0ff */
[C---:B------:R-:W-:Y:S02]  /*b330*/  LOP3.LUT R8, R21.reuse, 0xffff0000, RZ, 0xc0, !PT ;  /* 0xffff000015087812 */ /* 0x040fe400078ec0ff */
[----:B------:R-:W-:-:S02]  /*b340*/  SHF.L.U32 R14, R21, 0x10, RZ ;  /* 0x00000010150e7819 */ /* 0x000fc400000006ff */
[C---:B------:R-:W-:Y:S02]  /*b350*/  SHF.L.U32 R19, R20.reuse, 0x10, RZ ;  /* 0x0000001014137819 */ /* 0x040fe400000006ff */
[----:B------:R-:W-:Y:S02]  /*b360*/  LOP3.LUT R30, R20, 0xffff0000, RZ, 0xc0, !PT ;  /* 0xffff0000141e7812 */ /* 0x000fe400078ec0ff */
[C---:B------:R-:W-:Y:S02]  /*b370*/  SHF.L.U32 R28, R22.reuse, 0x10, RZ ;  /* 0x00000010161c7819 */ /* 0x040fe400000006ff */
[----:B-1----:R-:W-:Y:S02]  /*b380*/  LOP3.LUT R25, R22, 0xffff0000, RZ, 0xc0, !PT ;  /* 0xffff000016197812 */ /* 0x002fe400078ec0ff */
[C---:B--2---:R-:W-:Y:S01]  /*b390*/  LOP3.LUT R23, R4.reuse, 0xffff0000, RZ, 0xc0, !PT ;  /* 0xffff000004177812 */ /* 0x044fe200078ec0ff */
[----:B------:R-:W-:Y:S01]  /*b3a0*/  IMAD.U32 R4, R4, 0x10000, RZ ;  /* 0x0001000004047824 */ /* 0x000fe200078e00ff */
[----:B------:R-:W-:-:S02]  /*b3b0*/  LOP3.LUT R20, R5, 0xffff0000, RZ, 0xc0, !PT ;  /* 0xffff000005147812 */ /* 0x000fc400078ec0ff */
[----:B---3--:R-:W-:Y:S01]  /*b3c0*/  LOP3.LUT R31, R6, 0xffff0000, RZ, 0xc0, !PT ;  /* 0xffff0000061f7812 */ /* 0x008fe200078ec0ff */
[----:B------:R-:W-:Y:S01]  /*b3d0*/  FMUL.FTZ R21, R8, R23 ;  /* 0x0000001708157220 */ /* 0x000fe20000410000 */
[----:B------:R-:W-:Y:S01]  /*b3e0*/  LOP3.LUT R24, R7, 0xffff0000, RZ, 0xc0, !PT ;  /* 0xffff000007187812 */ /* 0x000fe200078ec0ff */
[----:B------:R-:W-:Y:S01]  /*b3f0*/  FMUL.FTZ R22, R33, R20 ;  /* 0x0000001421167220 */ /* 0x000fe20000410000 */
[----:B------:R-:W-:Y:S01]  /*b400*/  SHF.L.U32 R6, R6, 0x10, RZ ;  /* 0x0000001006067819 */ /* 0x000fe200000006ff */
[-C--:B------:R-:W-:Y:S01]  /*b410*/  FMUL.FTZ R8, R8, R31.reuse ;  /* 0x0000001f08087220 */ /* 0x080fe20000410000 */
[C---:B------:R-:W-:Y:S01]  /*b420*/  FFMA.FTZ R21, R14.reuse, R31, -R21 ;  /* 0x0000001f0e157223 */ /* 0x040fe20000010815 */
[-C--:B------:R-:W-:Y:S01]  /*b430*/  FFMA.FTZ R22, R37, R24.reuse, -R22 ;  /* 0x0000001825167223 */ /* 0x080fe20000010816 */
[----:B------:R-:W-:Y:S01]  /*b440*/  SHF.L.U32 R5, R5, 0x10, RZ ;  /* 0x0000001005057819 */ /* 0x000fe200000006ff */
[----:B------:R-:W-:Y:S01]  /*b450*/  FFMA.FTZ R8, R14, R23, R8 ;  /* 0x000000170e087223 */ /* 0x000fe20000010008 */
[----:B------:R-:W-:Y:S01]  /*b460*/  FMUL.FTZ R14, R33, R24 ;  /* 0x00000018210e7220 */ /* 0x000fe20000410000 */
[----:B------:R-:W-:-:S02]  /*b470*/  IMAD.U32 R7, R7, 0x10000, RZ ;  /* 0x0001000007077824 */ /* 0x000fc400078e00ff */
        /* <DEDUP_REMOVED lines=9> */
[----:B------:R-:W-:Y:S02]  /*b510*/  F2FP.BF16.F32.PACK_AB R37, R37, R22 ;  /* 0x000000162525723e */ /* 0x000fe400000010ff */
[----:B------:R-:W-:-:S02]  /*b520*/  F2FP.BF16.F32.PACK_AB R21, R8, R21 ;  /* 0x000000150815723e */ /* 0x000fc400000010ff */
[----:B------:R-:W-:Y:S02]  /*b530*/  F2FP.BF16.F32.PACK_AB R14, R27, R14 ;  /* 0x0000000e1b0e723e */ /* 0x000fe400000010ff */
[----:B------:R-:W-:Y:S02]  /*b540*/  F2FP.BF16.F32.PACK_AB R22, R20, R23 ;  /* 0x000000171416723e */ /* 0x000fe400000010ff */
[----:B------:R-:W-:Y:S02]  /*b550*/  MOV R20, R14 ;  /* 0x0000000e00147202 */ /* 0x000fe40000000f00 */
[----:B------:R-:W-:Y:S02]  /*b560*/  MOV R23, R37 ;  /* 0x0000002500177202 */ /* 0x000fe40000000f00 */
.L_x_2362:
[----:B------:R-:W-:Y:S05]  /*b570*/  BSYNC.RECONVERGENT B0 ;  /* 0x0000000000007941 */ /* 0x000fea0003800200 */
.L_x_2361:
[----:B-----5:R1:W-:Y:S02]  /*b580*/  STS.128 [R211+0x4000], R20 ;  /* 0x00400014d3007388 */ /* 0x0203e40000000c00 */
.L_x_2352:
[----:B------:R-:W-:Y:S05]  /*b590*/  BSYNC.RECONVERGENT B2 ;  /* 0x0000000000027941 */ /* 0x000fea0003800200 */
.L_x_2351:
        /* <DEDUP_REMOVED lines=63> */
.L_x_2368:
[----:B------:R-:W-:Y:S05]  /*b990*/  BSYNC.RECONVERGENT B0 ;  /* 0x0000000000007941 */ /* 0x000fea0003800200 */
.L_x_2367:
[----:B-----5:R4:W-:Y:S02]  /*b9a0*/  STS.128 [R211+0x800], R20 ;  /* 0x00080014d3007388 */ /* 0x0209e40000000c00 */
.L_x_2366:
[----:B------:R-:W-:Y:S05]  /*b9b0*/  BSYNC.RECONVERGENT B1 ;  /* 0x0000000000017941 */ /* 0x000fea0003800200 */
.L_x_2365:
        /* <DEDUP_REMOVED lines=56> */
.L_x_2372:
[----:B------:R-:W-:Y:S05]  /*bd40*/  BSYNC.RECONVERGENT B0 ;  /* 0x0000000000007941 */ /* 0x000fea0003800200 */
.L_x_2371:
[----:B-----5:R4:W-:Y:S02]  /*bd50*/  STS.128 [R211+0x2800], R20 ;  /* 0x00280014d3007388 */ /* 0x0209e40000000c00 */
.L_x_2370:
[----:B------:R-:W-:Y:S05]  /*bd60*/  BSYNC.RECONVERGENT B1 ;  /* 0x0000000000017941 */ /* 0x000fea0003800200 */
.L_x_2369:
        /* <DEDUP_REMOVED lines=23> */
[----:B-1----:R-:W-:-:S02]  /*bee0*/  SHF.L.U32 R14, R20, 0x10, RZ ;  /* 0x00000010140e7819 */ /* 0x002fc400000006ff */
[----:B------:R-:W-:Y:S02]  /*bef0*/  LOP3.LUT R27, R20, 0xffff0000, RZ, 0xc0, !PT ;  /* 0xffff0000141b7812 */ /* 0x000fe400078ec0ff */
[C---:B------:R-:W-:Y:S02]  /*bf00*/  LOP3.LUT R28, R22.reuse, 0xffff0000, RZ, 0xc0, !PT ;  /* 0xffff0000161c7812 */ /* 0x040fe400078ec0ff */
[----:B------:R-:W-:Y:S02]  /*bf10*/  SHF.L.U32 R26, R22, 0x10, RZ ;  /* 0x00000010161a7819 */ /* 0x000fe400000006ff */
[----:B--2---:R-:W-:Y:S02]  /*bf20*/  LOP3.LUT R23, R6, 0xffff0000, RZ, 0xc0, !PT ;  /* 0xffff000006177812 */ /* 0x004fe400078ec0ff */
[----:B----4-:R-:W-:Y:S02]  /*bf30*/  LOP3.LUT R21, R4, 0xffff0000, RZ, 0xc0, !PT ;  /* 0xffff000004157812 */ /* 0x010fe400078ec0ff */
[----:B------:R-:W-:-:S02]  /*bf40*/  LOP3.LUT R19, R5, 0xffff0000, RZ, 0xc0, !PT ;  /* 0xffff000005137812 */ /* 0x000fc400078ec0ff */
[----:B------:R-:W-:Y:S01]  /*bf50*/  LOP3.LUT R20, R7, 0xffff0000, RZ, 0xc0, !PT ;  /* 0xffff000007147812 */ /* 0x000fe200078ec0ff */
[C---:B------:R-:W-:Y:S01]  /*bf60*/  FMUL.FTZ R15, R0.reuse, R21 ;  /* 0x00000015000f7220 */ /* 0x040fe20000410000 */
[----:B------:R-:W-:Y:S01]  /*bf70*/  FMUL.FTZ R0, R0, R23 ;  /* 0x0000001700007220 */ /* 0x000fe20000410000 */
[----:B------:R-:W-:Y:S01]  /*bf80*/  IMAD.U32 R4, R4, 0x10000, RZ ;  /* 0x0001000004047824 */ /* 0x000fe200078e00ff */
[----:B------:R-:W-:Y:S01]  /*bf90*/  SHF.L.U32 R6, R6, 0x10, RZ ;  /* 0x0000001006067819 */ /* 0x000fe200000006ff */
[----:B------:R-:W-:Y:S01]  /*bfa0*/  IMAD.U32 R5, R5, 0x10000, RZ ;  /* 0x0001000005057824 */ /* 0x000fe200078e00ff */
[----:B------:R-:W-:Y:S01]  /*bfb0*/  SHF.L.U32 R7, R7, 0x10, RZ ;  /* 0x0000001007077819 */ /* 0x000fe200000006ff */
[C---:B------:R-:W-:Y:S01]  /*bfc0*/  FMUL.FTZ R22, R24.reuse, R19 ;  /* 0x0000001318167220 */ /* 0x040fe20000410000 */
[----:B------:R-:W-:Y:S01]  /*bfd0*/  FMUL.FTZ R24, R24, R20 ;  /* 0x0000001418187220 */ /* 0x000fe20000410000 */
[C---:B------:R-:W-:Y:S01]  /*bfe0*/  FFMA.FTZ R15, R8.reuse, R23, -R15 ;  /* 0x00000017080f7223 */ /* 0x040fe2000001080f */
[----:B------:R-:W-:Y:S01]  /*bff0*/  FFMA.FTZ R0, R8, R21, R0 ;  /* 0x0000001508007223 */ /* 0x000fe20000010000 */
        /* <DEDUP_REMOVED lines=16> */
.L_x_2374:
[----:B------:R-:W-:Y:S05]  /*c100*/  BSYNC.RECONVERGENT B0 ;  /* 0x0000000000007941 */ /* 0x000fea0003800200 */
.L_x_2373:
[----:B-----5:R4:W-:Y:S02]  /*c110*/  STS.128 [R211+0x4800], R20 ;  /* 0x00480014d3007388 */ /* 0x0209e40000000c00 */
.L_x_2364:
[----:B------:R-:W-:Y:S05]  /*c120*/  BSYNC.RECONVERGENT B2 ;  /* 0x0000000000027941 */ /* 0x000fea0003800200 */
.L_x_2363:
        /* <DEDUP_REMOVED lines=64> */
.L_x_2380:
[----:B------:R-:W-:Y:S05]  /*c530*/  BSYNC.RECONVERGENT B0 ;  /* 0x0000000000007941 */ /* 0x000fea0003800200 */
.L_x_2379:
[----:B-----5:R4:W-:Y:S02]  /*c540*/  STS.128 [R211+0x1000], R20 ;  /* 0x00100014d3007388 */ /* 0x0209e40000000c00 */
.L_x_2378:
[----:B------:R-:W-:Y:S05]  /*c550*/  BSYNC.RECONVERGENT B1 ;  /* 0x0000000000017941 */ /* 0x000fea0003800200 */
.L_x_2377:
        /* <DEDUP_REMOVED lines=56> */
.L_x_2384:
[----:B------:R-:W-:Y:S05]  /*c8e0*/  BSYNC.RECONVERGENT B0 ;  /* 0x0000000000007941 */ /* 0x000fea0003800200 */
.L_x_2383:
[----:B-----5:R1:W-:Y:S02]  /*c8f0*/  STS.128 [R211+0x3000], R20 ;  /* 0x00300014d3007388 */ /* 0x0203e40000000c00 */
.L_x_2382:
[----:B------:R-:W-:Y:S05]  /*c900*/  BSYNC.RECONVERGENT B1 ;  /* 0x0000000000017941 */ /* 0x000fea0003800200 */
.L_x_2381:
        /* <DEDUP_REMOVED lines=22> */
[----:B-1----:R-:W-:Y:S02]  /*ca70*/  LOP3.LUT R24, R23, 0xffff0000, RZ, 0xc0, !PT ;  /* 0xffff000017187812 */ /* 0x002fe400078ec0ff */
        /* <DEDUP_REMOVED lines=33> */
.L_x_2386:
[----:B------:R-:W-:Y:S05]  /*cc90*/  BSYNC.RECONVERGENT B0 ;  /* 0x0000000000007941 */ /* 0x000fea0003800200 */
.L_x_2385:
[----:B-----5:R4:W-:Y:S02]  /*cca0*/  STS.128 [R211+0x5000], R20 ;  /* 0x00500014d3007388 */ /* 0x0209e40000000c00 */
.L_x_2376:
[----:B------:R-:W-:Y:S05]  /*ccb0*/  BSYNC.RECONVERGENT B2 ;  /* 0x0000000000027941 */ /* 0x000fea0003800200 */
.L_x_2375:
        /* <DEDUP_REMOVED lines=65> */
.L_x_2390:
[----:B------:R-:W-:Y:S05]  /*d0d0*/  BSYNC.RECONVERGENT B0 ;  /* 0x0000000000007941 */ /* 0x000fea0003800200 */
.L_x_2389:
[----:B-----5:R4:W-:Y:S02]  /*d0e0*/  STS.128 [R211+0x1800], R20 ;  /* 0x00180014d3007388 */ /* 0x0209e40000000c00 */
.L_x_2388:
[----:B------:R-:W-:Y:S05]  /*d0f0*/  BSYNC.RECONVERGENT B1 ;  /* 0x0000000000017941 */ /* 0x000fea0003800200 */
.L_x_2387:
        /* <DEDUP_REMOVED lines=37> */
[C---:B------:R-:W-:Y:S01]  /*d350*/  FMUL.FTZ R21, R24.reuse, R23 ;  /* 0x0000001718157220 */ /* 0x040fe20000410000 */
[----:B------:R-:W-:Y:S01]  /*d360*/  IMAD.U32 R3, R3, 0x10000, RZ ;  /* 0x0001000003037824 */ /* 0x000fe200078e00ff */
[----:B------:R-:W-:Y:S01]  /*d370*/  SHF.L.U32 R5, R5, 0x10, RZ ;  /* 0x0000001005057819 */ /* 0x000fe200000006ff */
[-C--:B------:R-:W-:Y:S01]  /*d380*/  FMUL.FTZ R29, R24, R20.reuse ;  /* 0x00000014181d7220 */ /* 0x080fe20000410000 */
[----:B------:R-:W-:Y:S01]  /*d390*/  FFMA.FTZ R19, R8, R25, -R19 ;  /* 0x0000001908137223 */ /* 0x000fe20000010813 */
[----:B------:R-:W-:Y:S01]  /*d3a0*/  FFMA.FTZ R20, R26, R20, R21 ;  /* 0x000000141a147223 */ /* 0x000fe20000010015 */
[C---:B------:R-:W-:Y:S01]  /*d3b0*/  FMUL.FTZ R8, R28.reuse, R2 ;  /* 0x000000021c087220 */ /* 0x040fe20000410000 */
[-C--:B------:R-:W-:Y:S01]  /*d3c0*/  FMUL.FTZ R21, R28, R4.reuse ;  /* 0x000000041c157220 */ /* 0x080fe20000410000 */
[C---:B------:R-:W-:Y:S01]  /*d3d0*/  FMUL.FTZ R24, R22.reuse, R3 ;  /* 0x0000000316187220 */ /* 0x040fe20000410000 */
        /* <DEDUP_REMOVED lines=11> */
.L_x_2394:
[----:B------:R-:W-:Y:S05]  /*d490*/  BSYNC.RECONVERGENT B0 ;  /* 0x0000000000007941 */ /* 0x000fea0003800200 */
.L_x_2393:
[----:B-----5:R1:W-:Y:S02]  /*d4a0*/  STS.128 [R211+0x3800], R20 ;  /* 0x00380014d3007388 */ /* 0x0203e40000000c00 */
.L_x_2392:
[----:B------:R-:W-:Y:S05]  /*d4b0*/  BSYNC.RECONVERGENT B1 ;  /* 0x0000000000017941 */ /* 0x000fea0003800200 */
.L_x_2391:
        /* <DEDUP_REMOVED lines=19> */
[C---:B-----5:R-:W-:Y:S01]  /*d5f0*/  LOP3.LUT R6, R21.reuse, 0xffff0000, RZ, 0xc0, !PT ;  /* 0xffff000015067812 */ /* 0x060fe200078ec0ff */
[----:B------:R-:W-:Y:S01]  /*d600*/  IMAD.U32 R7, R21, 0x10000, RZ ;  /* 0x0001000015077824 */ /* 0x000fe200078e00ff */
[C---:B------:R-:W-:Y:S01]  /*d610*/  LOP3.LUT R18, R23.reuse, 0xffff0000, RZ, 0xc0, !PT ;  /* 0xffff000017127812 */ /* 0x040fe200078ec0ff */
[----:B------:R-:W-:Y:S01]  /*d620*/  IMAD.U32 R19, R23, 0x10000, RZ ;  /* 0x0001000017137824 */ /* 0x000fe200078e00ff */
[----:B------:R-:W-:Y:S02]  /*d630*/  LOP3.LUT R21, R20, 0xffff0000, RZ, 0xc0, !PT ;  /* 0xffff000014157812 */ /* 0x000fe400078ec0ff */
[----:B------:R-:W-:-:S02]  /*d640*/  LOP3.LUT R23, R22, 0xffff0000, RZ, 0xc0, !PT ;  /* 0xffff000016177812 */ /* 0x000fc400078ec0ff */
[----:B------:R-:W-:Y:S02]  /*d650*/  SHF.L.U32 R8, R20, 0x10, RZ ;  /* 0x0000001014087819 */ /* 0x000fe400000006ff */
[----:B------:R-:W-:Y:S02]  /*d660*/  SHF.L.U32 R20, R22, 0x10, RZ ;  /* 0x0000001016147819 */ /* 0x000fe400000006ff */
[----:B--2---:R-:W-:Y:S02]  /*d670*/  LOP3.LUT R17, R4, 0xffff0000, RZ, 0xc0, !PT ;  /* 0xffff000004117812 */ /* 0x004fe400078ec0ff */
[C---:B-1----:R-:W-:Y:S02]  /*d680*/  LOP3.LUT R15, R2.reuse, 0xffff0000, RZ, 0xc0, !PT ;  /* 0xffff0000020f7812 */ /* 0x042fe400078ec0ff */
[----:B------:R-:W-:Y:S01]  /*d690*/  LOP3.LUT R11, R3, 0xffff0000, RZ, 0xc0, !PT ;  /* 0xffff0000030b7812 */ /* 0x000fe200078ec0ff */
[----:B------:R-:W-:Y:S01]  /*d6a0*/  IMAD.U32 R2, R2, 0x10000, RZ ;  /* 0x0001000002027824 */ /* 0x000fe200078e00ff */
[----:B------:R-:W-:Y:S01]  /*d6b0*/  LOP3.LUT R16, R5, 0xffff0000, RZ, 0xc0, !PT ;  /* 0xffff000005107812 */ /* 0x000fe200078ec0ff */
[C---:B------:R-:W-:Y:S01]  /*d6c0*/  FMUL.FTZ R14, R6.reuse, R15 ;  /* 0x0000000f060e7220 */ /* 0x040fe20000410000 */
[-C--:B------:R-:W-:Y:S01]  /*d6d0*/  FMUL.FTZ R6, R6, R17.reuse ;  /* 0x0000001106067220 */ /* 0x080fe20000410000 */
[----:B------:R-:W-:Y:S01]  /*d6e0*/  SHF.L.U32 R4, R4, 0x10, RZ ;  /* 0x0000001004047819 */ /* 0x000fe200000006ff */
[----:B------:R-:W-:Y:S01]  /*d6f0*/  IMAD.U32 R3, R3, 0x10000, RZ ;  /* 0x0001000003037824 */ /* 0x000fe200078e00ff */
[----:B------:R-:W-:Y:S01]  /*d700*/  SHF.L.U32 R5, R5, 0x10, RZ ;  /* 0x0000001005057819 */ /* 0x000fe200000006ff */
[C---:B------:R-:W-:Y:S01]  /*d710*/  FFMA.FTZ R14, R7.reuse, R17, -R14 ;  /* 0x00000011070e7223 */ /* 0x040fe2000001080e */
[C---:B------:R-:W-:Y:S01]  /*d720*/  FMUL.FTZ R22, R18.reuse, R11 ;  /* 0x0000000b12167220 */ /* 0x040fe20000410000 */
[----:B------:R-:W-:Y:S01]  /*d730*/  FFMA.FTZ R7, R7, R15, R6 ;  /* 0x0000000f07077223 */ /* 0x000fe20000010006 */
[----:B------:R-:W-:Y:S01]  /*d740*/  FMUL.FTZ R18, R18, R16 ;  /* 0x0000001012127220 */ /* 0x000fe20000410000 */
[C---:B------:R-:W-:Y:S01]  /*d750*/  FMUL.FTZ R15, R21.reuse, R2 ;  /* 0x00000002150f7220 */ /* 0x040fe20000410000 */
[----:B------:R-:W-:Y:S01]  /*d760*/  FMUL.FTZ R21, R21, R4 ;  /* 0x0000000415157220 */ /* 0x000fe20000410000 */
[C---:B------:R-:W-:Y:S01]  /*d770*/  FMUL.FTZ R17, R23.reuse, R3 ;  /* 0x0000000317117220 */ /* 0x040fe20000410000 */
        /* <DEDUP_REMOVED lines=11> */
.L_x_2396:
[----:B------:R-:W-:Y:S05]  /*d830*/  BSYNC.RECONVERGENT B0 ;  /* 0x0000000000007941 */ /* 0x000fea0003800200 */
.L_x_2395:
[----:B-----5:R4:W-:Y:S01]  /*d840*/  STS.128 [R211+0x5800], R20 ;  /* 0x00580014d3007388 */ /* 0x0209e20000000c00 */
[----:B------:R-:W-:Y:S05]  /*d850*/  BRA `(.L_x_2348) ;  /* 0x0000004400647947 */ /* 0x000fea0003800000 */
.L_x_2350:
        /* <DEDUP_REMOVED lines=98> */
.L_x_2401:
[----:B------:R-:W-:Y:S05]  /*de80*/  BSYNC.RECONVERGENT B0 ;  /* 0x0000000000007941 */ /* 0x000fea0003800200 */
.L_x_2400:
[----:B------:R-:W-:Y:S05]  /*de90*/  BSYNC.RECONVERGENT B1 ;  /* 0x0000000000017941 */ /* 0x000fea0003800200 */
.L_x_2399:
        /* <DEDUP_REMOVED lines=87> */
.L_x_2405:
[----:B------:R-:W-:Y:S05]  /*e410*/  BSYNC.RECONVERGENT B0 ;  /* 0x0000000000007941 */ /* 0x000fea0003800200 */
.L_x_2404:
[----:B-----5:R4:W-:Y:S02]  /*e420*/  STS.128 [R211+0x2000], R24 ;  /* 0x00200018d3007388 */ /* 0x0209e40000000c00 */
.L_x_2403:
[----:B------:R-:W-:Y:S05]  /*e430*/  BSYNC.RECONVERGENT B1 ;  /* 0x0000000000017941 */ /* 0x000fea0003800200 */
.L_x_2402:
        /* <DEDUP_REMOVED lines=86> */
.L_x_2407:
[----:B------:R-:W-:Y:S05]  /*e9a0*/  BSYNC.RECONVERGENT B0 ;  /* 0x0000000000007941 */ /* 0x000fea0003800200 */
.L_x_2406:
[----:B-----5:R1:W-:Y:S02]  /*e9b0*/  STS.128 [R211+0x4000], R24 ;  /* 0x00400018d3007388 */ /* 0x0203e40000000c00 */
.L_x_2398:
[----:B------:R-:W-:Y:S05]  /*e9c0*/  BSYNC.RECONVERGENT B2 ;  /* 0x0000000000027941 */ /* 0x000fea0003800200 */
.L_x_2397:
        /* <DEDUP_REMOVED lines=94> */
.L_x_2413:
[----:B------:R-:W-:Y:S05]  /*efb0*/  BSYNC.RECONVERGENT B0 ;  /* 0x0000000000007941 */ /* 0x000fea0003800200 */
.L_x_2412:
[----:B-----5:R4:W-:Y:S02]  /*efc0*/  STS.128 [R211+0x800], R24 ;  /* 0x00080018d3007388 */ /* 0x0209e40000000c00 */
.L_x_2411:
[----:B------:R-:W-:Y:S05]  /*efd0*/  BSYNC.RECONVERGENT B1 ;  /* 0x0000000000017941 */ /* 0x000fea0003800200 */
.L_x_2410:
        /* <DEDUP_REMOVED lines=87> */
.L_x_2417:
[----:B------:R-:W-:Y:S05]  /*f550*/  BSYNC.RECONVERGENT B0 ;  /* 0x0000000000007941 */ /* 0x000fea0003800200 */
.L_x_2416:
[----:B-----5:R4:W-:Y:S02]  /*f560*/  STS.128 [R211+0x2800], R24 ;  /* 0x00280018d3007388 */ /* 0x0209e40000000c00 */
.L_x_2415:
[----:B------:R-:W-:Y:S05]  /*f570*/  BSYNC.RECONVERGENT B1 ;  /* 0x0000000000017941 */ /* 0x000fea0003800200 */
.L_x_2414:
        /* <DEDUP_REMOVED lines=88> */
.L_x_2419:
[----:B------:R-:W-:Y:S05]  /*fb00*/  BSYNC.RECONVERGENT B0 ;  /* 0x0000000000007941 */ /* 0x000fea0003800200 */
.L_x_2418:
[----:B-----5:R1:W-:Y:S02]  /*fb10*/  STS.128 [R211+0x4800], R4 ;  /* 0x00480004d3007388 */ /* 0x0203e40000000c00 */
.L_x_2409:
[----:B------:R-:W-:Y:S05]  /*fb20*/  BSYNC.RECONVERGENT B2 ;  /* 0x0000000000027941 */ /* 0x000fea0003800200 */
.L_x_2408:
        /* <DEDUP_REMOVED lines=95> */
.L_x_2425:
[----:B------:R-:W-:Y:S05]  /*10120*/  BSYNC.RECONVERGENT B0 ;  /* 0x0000000000007941 */ /* 0x000fea0003800200 */
.L_x_2424:
[----:B-----5:R4:W-:Y:S02]  /*10130*/  STS.128 [R211+0x1000], R24 ;  /* 0x00100018d3007388 */ /* 0x0209e40000000c00 */
.L_x_2423:
[----:B------:R-:W-:Y:S05]  /*10140*/  BSYNC.RECONVERGENT B1 ;  /* 0x0000000000017941 */ /* 0x000fea0003800200 */
.L_x_2422:
        /* <DEDUP_REMOVED lines=87> */
.L_x_2429:
[----:B------:R-:W-:Y:S05]  /*106c0*/  BSYNC.RECONVERGENT B0 ;  /* 0x0000000000007941 */ /* 0x000fea0003800200 */
.L_x_2428:
[----:B-----5:R4:W-:Y:S02]  /*106d0*/  STS.128 [R211+0x3000], R24 ;  /* 0x00300018d3007388 */ /* 0x0209e40000000c00 */
.L_x_2427:
[----:B------:R-:W-:Y:S05]  /*106e0*/  BSYNC.RECONVERGENT B1 ;  /* 0x0000000000017941 */ /* 0x000fea0003800200 */
.L_x_2426:
        /* <DEDUP_REMOVED lines=86> */
.L_x_2431:
[----:B------:R-:W-:Y:S05]  /*10c50*/  BSYNC.RECONVERGENT B0 ;  /* 0x0000000000007941 */ /* 0x000fea0003800200 */
.L_x_2430:
[----:B-----5:R4:W-:Y:S02]  /*10c60*/  STS.128 [R211+0x5000], R24 ;  /* 0x00500018d3007388 */ /* 0x0209e40000000c00 */
.L_x_2421:
[----:B------:R-:W-:Y:S05]  /*10c70*/  BSYNC.RECONVERGENT B2 ;  /* 0x0000000000027941 */ /* 0x000fea0003800200 */
.L_x_2420:
        /* <DEDUP_REMOVED lines=96> */
.L_x_2435:
[----:B------:R-:W-:Y:S05]  /*11280*/  BSYNC.RECONVERGENT B0 ;  /* 0x0000000000007941 */ /* 0x000fea0003800200 */
.L_x_2434:
[----:B-----5:R4:W-:Y:S02]  /*11290*/  STS.128 [R211+0x1800], R24 ;  /* 0x00180018d3007388 */ /* 0x0209e40000000c00 */
.L_x_2433:
[----:B------:R-:W-:Y:S05]  /*112a0*/  BSYNC.RECONVERGENT B1 ;  /* 0x0000000000017941 */ /* 0x000fea0003800200 */
.L_x_2432:
        /* <DEDUP_REMOVED lines=88> */
.L_x_2439:
[----:B------:R-:W-:Y:S05]  /*11830*/  BSYNC.RECONVERGENT B0 ;  /* 0x0000000000007941 */ /* 0x000fea0003800200 */
.L_x_2438:
[----:B-----5:R1:W-:Y:S02]  /*11840*/  STS.128 [R211+0x3800], R24 ;  /* 0x00380018d3007388 */ /* 0x0203e40000000c00 */
.L_x_2437:
[----:B------:R-:W-:Y:S05]  /*11850*/  BSYNC.RECONVERGENT B1 ;  /* 0x0000000000017941 */ /* 0x000fea0003800200 */
.L_x_2436:
        /* <DEDUP_REMOVED lines=87> */
.L_x_2441:
[----:B------:R-:W-:Y:S05]  /*11dd0*/  BSYNC.RECONVERGENT B0 ;  /* 0x0000000000007941 */ /* 0x000fea0003800200 */
.L_x_2440:
[----:B-----5:R1:W-:Y:S02]  /*11de0*/  STS.128 [R211+0x5800], R4 ;  /* 0x00580004d3007388 */ /* 0x0203e40000000c00 */
.L_x_2348:
[----:B------:R-:W-:Y:S05]  /*11df0*/  BSYNC.RECONVERGENT B3 ;  /* 0x0000000000037941 */ /* 0x000fea0003800200 */
.L_x_2337:
        /* <DEDUP_REMOVED lines=28> */
.L_x_2444:
[----:B------:R2:W-:Y:S02]  /*11fc0*/  STS.128 [R211+0xa000], RZ ;  /* 0x00a000ffd3007388 */ /* 0x0005e40000000c00 */
.L_x_2443:
[----:B------:R-:W-:Y:S05]  /*11fd0*/  BSYNC.RECONVERGENT B0 ;  /* 0x0000000000007941 */ /* 0x000fea0003800200 */
.L_x_2442:
        /* <DEDUP_REMOVED lines=25> */
.L_x_2447:
[----:B------:R2:W-:Y:S02]  /*12170*/  STS.128 [R211+0xa800], RZ ;  /* 0x00a800ffd3007388 */ /* 0x0005e40000000c00 */
.L_x_2446:
[----:B------:R-:W-:Y:S05]  /*12180*/  BSYNC.RECONVERGENT B0 ;  /* 0x0000000000007941 */ /* 0x000fea0003800200 */
.L_x_2445:
        /* <DEDUP_REMOVED lines=26> */
.L_x_2450:
[----:B------:R2:W-:Y:S02]  /*12330*/  STS.128 [R211+0xb000], RZ ;  /* 0x00b000ffd3007388 */ /* 0x0005e40000000c00 */
.L_x_2449:
[----:B------:R-:W-:Y:S05]  /*12340*/  BSYNC.RECONVERGENT B0 ;  /* 0x0000000000007941 */ /* 0x000fea0003800200 */
.L_x_2448:
[----:B-12---:R-:W1:Y:S01]  /*12350*/  LDC.64 R4, c[0x0][0x538] ;  /* 0x00014e00ff047b82 */ /* 0x006e620000000a00 */
[----:B------:R-:W-:Y:S01]  /*12360*/  ISETP.GE.AND P0, PT, R38, R7, PT ;  /* 0x000000072600720c */ /* 0x000fe20003f06270 */
[----:B------:R-:W-:-:S12]  /*12370*/  BSSY.RECONVERGENT B0, `(.L_x_2451) ;  /* 0x000001a000007945 */ /* 0x000fd80003800200 */
[----:B------:R-:W-:Y:S05]  /*12380*/  @P0 BRA `(.L_x_2452) ;  /* 0x0000000000600947 */ /* 0x000fea0003800000 */
[----:B------:R-:W4:Y:S01]  /*12390*/  LDC.64 R2, c[0x0][0x3b8] ;  /* 0x0000ee00ff027b82 */ /* 0x000f220000000a00 */
[----:B------:R-:W2:Y:S01]  /*123a0*/  LDCU UR4, c[0x0][0x440] ;  /* 0x00008800ff0477ac */ /* 0x000ea20008000800 */
[----:B------:R-:W-:Y:S01]  /*123b0*/  IMAD.MOV.U32 R194, RZ, RZ, R196 ;  /* 0x000000ffffc27224 */ /* 0x000fe200078e00c4 */
[----:B--2---:R-:W-:Y:S02]  /*123c0*/  ISETP.GE.AND P2, PT, R12, UR4, PT ;  /* 0x000000040c007c0c */ /* 0x004fe4000bf46270 */
[----:B------:R-:W-:Y:S02]  /*123d0*/  ISETP.GE.AND P1, PT, R10, UR4, PT ;  /* 0x000000040a007c0c */ /* 0x000fe4000bf26270 */
        /* <DEDUP_REMOVED lines=19> */
.L_x_2452:
[----:B------:R-:W-:Y:S05]  /*12510*/  BSYNC.RECONVERGENT B0 ;  /* 0x0000000000007941 */ /* 0x000fea0003800200 */
.L_x_2451:
[----:B------:R-:W3:Y:S01]  /*12520*/  LDCU.64 UR8, c[0x0][0x540] ;  /* 0x0000a800ff0877ac */ /* 0x000ee20008000a00 */
[----:B------:R-:W-:Y:S01]  /*12530*/  IMAD.MOV.U32 R115, RZ, RZ, RZ ;  /* 0x000000ffff737224 */ /* 0x000fe200078e00ff */
[----:B------:R-:W0:Y:S01]  /*12540*/  LDGDEPBAR ;  /* 0x00000000000079af */ /* 0x000e220000000000 */
[----:B------:R-:W1:Y:S01]  /*12550*/  LDCU UR4, c[0x0][0x508] ;  /* 0x0000a100ff0477ac */ /* 0x000e620008000800 */
[C---:B---3--:R-:W-:Y:S01]  /*12560*/  IMAD.WIDE.U32 R114, R73.reuse, UR8, R114 ;  /* 0x0000000849727c25 */ /* 0x048fe2000f8e0072 */
[----:B------:R-:W3:Y:S03]  /*12570*/  LDCU UR8, c[0x0][0x458] ;  /* 0x00008b00ff0877ac */ /* 0x000ee60008000800 */
[----:B------:R-:W-:Y:S01]  /*12580*/  IMAD R2, R73, UR9, R115 ;  /* 0x0000000949027c24 */ /* 0x000fe2000f8e0273 */
[----:B-12-4-:R-:W-:Y:S01]  /*12590*/  LEA R14, P0, R114, R4, 0x2 ;  /* 0x00000004720e7211 */ /* 0x016fe200078010ff */
[C---:B------:R-:W-:Y:S01]  /*125a0*/  IMAD.SHL.U32 R185, R62.reuse, 0x20, RZ ;  /* 0x000000203eb97824 */ /* 0x040fe200078e00ff */
[----:B------:R-:W-:Y:S01]  /*125b0*/  SHF.R.U32.HI R11, RZ, 0x2, R62 ;  /* 0x00000002ff0b7819 */ /* 0x000fe2000001163e */
[----:B------:R-:W-:Y:S01]  /*125c0*/  IMAD.SHL.U32 R148, R62, 0x40, RZ ;  /* 0x000000403e947824 */ /* 0x000fe200078e00ff */
[----:B------:R-:W-:Y:S01]  /*125d0*/  LEA.HI.X R15, R114, R5, R2, 0x2, P0 ;  /* 0x00000005720f7211 */ /* 0x000fe200000f1402 */
[----:B------:R-:W-:Y:S01]  /*125e0*/  IMAD.SHL.U32 R168, R62, 0x2, RZ ;  /* 0x000000023ea87824 */ /* 0x000fe200078e00ff */
[----:B------:R-:W-:-:S04]  /*125f0*/  DEPBAR.LE SB0, 0x0 ;  /* 0x000080000000791a */ /* 0x000fc80000000000 */
[----:B------:R-:W2:Y:S01]  /*12600*/  LDG.E R2, desc[UR6][R14.64] ;  /* 0x000000060e027981 */ /* 0x000ea2000c1e1900 */
[----:B------:R-:W-:Y:S01]  /*12610*/  LOP3.LUT R5, R76, 0x1f0, RZ, 0xc0, !PT ;  /* 0x000001f04c057812 */ /* 0x000fe200078ec0ff */
[----:B------:R-:W-:Y:S01]  /*12620*/  BSSY.RECONVERGENT B0, `(.L_x_2453) ;  /* 0x000002a000007945 */ /* 0x000fe20003800200 */
[----:B------:R-:W-:Y:S01]  /*12630*/  LOP3.LUT R11, R11, 0x7, RZ, 0xc0, !PT ;  /* 0x000000070b0b7812 */ /* 0x000fe200078ec0ff */
[----:B---3--:R-:W2:Y:S01]  /*12640*/  MUFU.RCP R3, UR8 ;  /* 0x0000000800037d08 */ /* 0x008ea20008001000 */
[----:B------:R-:W-:Y:S02]  /*12650*/  IADD3 R68, PT, PT, R5, 0x1, R68 ;  /* 0x0000000105447810 */ /* 0x000fe40007ffe044 */
[----:B------:R-:W-:Y:S02]  /*12660*/  LOP3.LUT R185, R185, 0x7c00, RZ, 0xc0, !PT ;  /* 0x00007c00b9b97812 */ /* 0x000fe400078ec0ff */
[----:B------:R-:W-:Y:S02]  /*12670*/  IADD3 R11, PT, PT, -R201, R68, R11 ;  /* 0x00000044c90b7210 */ /* 0x000fe40007ffe10b */
[----:B------:R-:W-:-:S02]  /*12680*/  LOP3.LUT R4, R185, 0x200, R148, 0xf8, !PT ;  /* 0x00000200b9047812 */ /* 0x000fc400078ef894 */
[----:B------:R-:W-:Y:S02]  /*12690*/  IADD3 R11, PT, PT, R11, UR4, R64 ;  /* 0x000000040b0b7c10 */ /* 0x000fe4000fffe040 */
[----:B------:R-:W-:Y:S01]  /*126a0*/  LOP3.LUT R168, R168, 0x6, RZ, 0xc0, !PT ;  /* 0x00000006a8a87812 */ /* 0x000fe200078ec0ff */
[----:B------:R-:W-:Y:S01]  /*126b0*/  IMAD.IADD R67, R67, 0x1, R4 ;  /* 0x0000000143437824 */ /* 0x000fe200078e0204 */
[----:B------:R-:W-:Y:S01]  /*126c0*/  BAR.SYNC.DEFER_BLOCKING 0x0 ;  /* 0x0000000000007b1d */ /* 0x000fe20000010000 */
[----:B--2---:R-:W-:-:S05]  /*126d0*/  FMUL.FTZ R3, R2, R3 ;  /* 0x0000000302037220 */ /* 0x004fca0000410000 */
        /* <DEDUP_REMOVED lines=25> */
.L_x_2455:
[----:B------:R3:W-:Y:S01]  /*12870*/  STS.128 [R211+0x10000], RZ ;  /* 0x010000ffd3007388 */ /* 0x0007e20000000c00 */
[----:B------:R-:W-:Y:S05]  /*12880*/  BRA `(.L_x_2456) ;  /* 0x00000000000c7947 */ /* 0x000fea0003800000 */
.L_x_2454:
[----:B------:R1:W-:Y:S04]  /*12890*/  STS.128 [R211+0xc000], RZ ;  /* 0x00c000ffd3007388 */ /* 0x0003e80000000c00 */
[----:B------:R1:W-:Y:S04]  /*128a0*/  STS.128 [R211+0xe000], RZ ;  /* 0x00e000ffd3007388 */ /* 0x0003e80000000c00 */
[----:B------:R1:W-:Y:S02]  /*128b0*/  STS.128 [R211+0x10000], RZ ;  /* 0x010000ffd3007388 */ /* 0x0003e40000000c00 */
.L_x_2456:
[----:B------:R-:W-:Y:S05]  /*128c0*/  BSYNC.RECONVERGENT B0 ;  /* 0x0000000000007941 */ /* 0x000fea0003800200 */
.L_x_2453:
[----:B------:R-:W-:Y:S01]  /*128d0*/  ISETP.GE.AND P0, PT, R36, R7, PT ;  /* 0x000000072400720c */ /* 0x000fe20003f06270 */
        /* <DEDUP_REMOVED lines=27> */
.L_x_2459:
[----:B------:R2:W-:Y:S02]  /*12a90*/  STS.128 [R211+0x10800], RZ ;  /* 0x010800ffd3007388 */ /* 0x0005e40000000c00 */
.L_x_2458:
[----:B------:R-:W-:Y:S05]  /*12aa0*/  BSYNC.RECONVERGENT B0 ;  /* 0x0000000000007941 */ /* 0x000fea0003800200 */
.L_x_2457:
[----:B------:R-:W-:Y:S01]  /*12ab0*/  ISETP.GE.AND P0, PT, R0, R7, PT ;  /* 0x000000070000720c */ /* 0x000fe20003f06270 */
        /* <DEDUP_REMOVED lines=28> */
.L_x_2462:
[----:B------:R2:W-:Y:S02]  /*12c80*/  STS.128 [R211+0x11000], RZ ;  /* 0x011000ffd3007388 */ /* 0x0005e40000000c00 */
.L_x_2461:
[----:B------:R-:W-:Y:S05]  /*12c90*/  BSYNC.RECONVERGENT B0 ;  /* 0x0000000000007941 */ /* 0x000fea0003800200 */
.L_x_2460:
[----:B------:R-:W-:Y:S01]  /*12ca0*/  ISETP.GE.AND P0, PT, R38, R7, PT ;  /* 0x000000072600720c */ /* 0x000fe20003f06270 */
[----:B------:R-:W-:-:S12]  /*12cb0*/  BSSY.RECONVERGENT B0, `(.L_x_2463) ;  /* 0x000001f000007945 */ /* 0x000fd80003800200 */
        /* <DEDUP_REMOVED lines=29> */
.L_x_2465:
[----:B------:R2:W-:Y:S02]  /*12e90*/  STS.128 [R211+0x11800], RZ ;  /* 0x011800ffd3007388 */ /* 0x0005e40000000c00 */
.L_x_2464:
[----:B------:R-:W-:Y:S05]  /*12ea0*/  BSYNC.RECONVERGENT B0 ;  /* 0x0000000000007941 */ /* 0x000fea0003800200 */
.L_x_2463:
[----:B------:R-:W-:Y:S01]  /*12eb0*/  LOP3.LUT R0, R65, 0x8, R62, 0x78, !PT ;  /* 0x0000000841007812 */ /* 0x000fe200078e783e */
[----:B------:R-:W-:Y:S01]  /*12ec0*/  IMAD.MOV.U32 R184, RZ, RZ, 0x20 ;  /* 0x00000020ffb87424 */ /* 0x000fe200078e00ff */
[----:B------:R-:W-:Y:S01]  /*12ed0*/  LOP3.LUT R177, R148, 0x400, RZ, 0xc0, !PT ;  /* 0x0000040094b17812 */ /* 0x000fe200078ec0ff */
[----:B------:R-:W-:Y:S01]  /*12ee0*/  IMAD.MOV.U32 R156, RZ, RZ, 0x40 ;  /* 0x00000040ff9c7424 */ /* 0x000fe200078e00ff */
[----:B------:R-:W-:Y:S01]  /*12ef0*/  LEA R63, R67, UR5, 0x1 ;  /* 0x00000005433f7c11 */ /* 0x000fe2000f8e08ff */
[----:B------:R-:W0:Y:S01]  /*12f00*/  LDGDEPBAR ;  /* 0x00000000000079af */ /* 0x000e220000000000 */
[----:B------:R-:W-:Y:S01]  /*12f10*/  LOP3.LUT P1, RZ, R62, 0x2, RZ, 0xc0, !PT ;  /* 0x000000023eff7812 */ /* 0x000fe2000782c0ff */
[----:B------:R-:W-:Y:S01]  /*12f20*/  IMAD R177, R0, 0x2, R177 ;  /* 0x0000000200b17824 */ /* 0x000fe200078e02b1 */
[----:B------:R-:W-:Y:S01]  /*12f30*/  LOP3.LUT P0, RZ, R62, 0x4, RZ, 0xc0, !PT ;  /* 0x000000043eff7812 */ /* 0x000fe2000780c0ff */
[----:B------:R-:W-:Y:S01]  /*12f40*/  LDSM.16.M88.4 R16, [R63] ;  /* 0x000000003f10783b */ /* 0x000fe20000000200 */
[----:B------:R-:W-:Y:S01]  /*12f50*/  SEL R8, R184, 0xffffffe0, !P1 ;  /* 0xffffffe0b8087807 */ /* 0x000fe20004800000 */
[----:B-12---:R-:W-:Y:S01]  /*12f60*/  VIADD R15, R177, UR5 ;  /* 0x00000005b10f7c36 */ /* 0x006fe20008000000 */
[----:B------:R-:W-:Y:S01]  /*12f70*/  SEL R156, R156, 0xffffffc0, !P0 ;  /* 0xffffffc09c9c7807 */ /* 0x000fe20004000000 */
[----:B------:R-:W1:Y:S02]  /*12f80*/  LDSM.16.M88.4 R44, [R177+UR5+0x6000] ;  /* 0x00600005b12c783b */ /* 0x000e640008000200 */
[----:B------:R-:W-:-:S02]  /*12f90*/  IMAD.IADD R48, R63, 0x1, R8 ;  /* 0x000000013f307824 */ /* 0x000fc400078e0208 */
[----:B------:R-:W2:Y:S01]  /*12fa0*/  LDSM.16.M88.4 R36, [R177+UR5+0x6800] ;  /* 0x00680005b124783b */ /* 0x000ea20008000200 */
[----:B------:R-:W-:Y:S02]  /*12fb0*/  IMAD.IADD R14, R15, 0x1, R8 ;  /* 0x000000010f0e7824 */ /* 0x000fe400078e0208 */
[--C-:B------:R-:W-:Y:S01]  /*12fc0*/  IMAD.IADD R51, R63, 0x1, R156.reuse ;  /* 0x000000013f337824 */ /* 0x100fe200078e029c */
[----:B------:R-:W3:Y:S01]  /*12fd0*/  LDSM.16.M88.4 R88, [R177+UR5+0x7000] ;  /* 0x00700005b158783b */ /* 0x000ee20008000200 */
[----:B------:R-:W-:Y:S02]  /*12fe0*/  IMAD.IADD R15, R15, 0x1, R156 ;  /* 0x000000010f0f7824 */ /* 0x000fe400078e029c */
[C---:B------:R-:W-:Y:S01]  /*12ff0*/  IMAD.IADD R0, R8.reuse, 0x1, R51 ;  /* 0x0000000108007824 */ /* 0x040fe200078e0233 */
[----:B------:R-:W4:Y:S01]  /*13000*/  LDSM.16.M88.4 R4, [R177+UR5+0x7800] ;  /* 0x00780005b104783b */ /* 0x000f220008000200 */
[----:B------:R-:W-:-:S03]  /*13010*/  IMAD.IADD R2, R8, 0x1, R15 ;  /* 0x0000000108027824 */ /* 0x000fc600078e020f */
[----:B------:R-:W-:Y:S04]  /*13020*/  LDSM.16.M88.4 R28, [R48] ;  /* 0x00000000301c783b */ /* 0x000fe80000000200 */
[----:B------:R-:W4:Y:S04]  /*13030*/  LDSM.16.M88.4 R24, [R14+0x6000] ;  /* 0x006000000e18783b */ /* 0x000f280000000200 */
[----:B------:R-:W4:Y:S04]  /*13040*/  LDSM.16.M88.4 R20, [R14+0x6800] ;  /* 0x006800000e14783b */ /* 0x000f280000000200 */
[----:B------:R-:W4:Y:S04]  /*13050*/  LDSM.16.M88.4 R68, [R14+0x7000] ;  /* 0x007000000e44783b */ /* 0x000f280000000200 */
[----:B------:R-:W4:Y:S04]  /*13060*/  LDSM.16.M88.4 R56, [R14+0x7800] ;  /* 0x007800000e38783b */ /* 0x000f280000000200 */
[----:B------:R-:W-:Y:S01]  /*13070*/  LDSM.16.M88.4 R80, [R15+0x6000] ;  /* 0x006000000f50783b */ /* 0x000fe20000000200 */
[C---:B-1----:R-:W-:Y:S03]  /*13080*/  HMMA.16816.F32.BF16 R52, R16.reuse, R44, RZ ;  /* 0x0000002c1034723c */ /* 0x042fe600000418ff */
[----:B------:R-:W-:Y:S04]  /*13090*/  LDSM.16.M88.4 R76, [R15+0x6800] ;  /* 0x006800000f4c783b */ /* 0x000fe80000000200 */
[----:B------:R-:W-:Y:S01]  /*130a0*/  LDSM.16.M88.4 R72, [R2+0x6000] ;  /* 0x006000000248783b */ /* 0x000fe20000000200 */
[C---:B--2---:R-:W-:Y:S03]  /*130b0*/  HMMA.16816.F32.BF16 R40, R16.reuse, R36, RZ ;  /* 0x000000241028723c */ /* 0x044fe600000418ff */
[----:B------:R-:W-:Y:S04]  /*130c0*/  LDSM.16.M88.4 R92, [R177+UR5+0x9000] ;  /* 0x00900005b15c783b */ /* 0x000fe80008000200 */
[----:B------:R-:W-:Y:S01]  /*130d0*/  LDSM.16.M88.4 R100, [R14+0xb800] ;  /* 0x00b800000e64783b */ /* 0x000fe20000000200 */
[C---:B------:R-:W-:Y:S03]  /*130e0*/  HMMA.16816.F32.BF16 R44, R16.reuse, R46, RZ ;  /* 0x0000002e102c723c */ /* 0x040fe600000418ff */
[----:B------:R-:W-:Y:S05]  /*130f0*/  LDSM.16.M88.4 R96, [R14+0xb000] ;  /* 0x00b000000e60783b */ /* 0x000fea0000000200 */
[C---:B------:R-:W-:Y:S08]  /*13100*/  HMMA.16816.F32.BF16 R36, R16.reuse, R38, RZ ;  /* 0x000000261024723c */ /* 0x040ff000000418ff */
[C---:B---3--:R-:W-:Y:S08]  /*13110*/  HMMA.16816.F32.BF16 R32, R16.reuse, R88, RZ ;  /* 0x000000581020723c */ /* 0x048ff000000418ff */
[C---:B------:R-:W-:Y:S08]  /*13120*/  HMMA.16816.F32.BF16 R88, R16.reuse, R90, RZ ;  /* 0x0000005a1058723c */ /* 0x040ff000000418ff */
[C---:B----4-:R-:W-:Y:S08]  /*13130*/  HMMA.16816.F32.BF16 R84, R16.reuse, R4, RZ ;  /* 0x000000041054723c */ /* 0x050ff000000418ff */
        /* <DEDUP_REMOVED lines=20> */
[----:B------:R-:W1:Y:S07]  /*13280*/  LDSM.16.M88.4 R76, [R2+0x7800] ;  /* 0x00780000024c783b */ /* 0x000e6e0000000200 */
[C---:B--2---:R-:W-:Y:S08]  /*13290*/  HMMA.16816.F32.BF16 R32, R4.reuse, R24, R32 ;  /* 0x000000180420723c */ /* 0x044ff00000041820 */
        /* <DEDUP_REMOVED lines=12> */
[C---:B------:R-:W-:Y:S08]  /*13360*/  HMMA.16816.F32.BF16 R32, R68.reuse, R16, R32 ;  /* 0x000000104420723c */ /* 0x040ff00000041820 */
[C---:B------:R-:W-:Y:S01]  /*13370*/  HMMA.16816.F32.BF16 R88, R68.reuse, R18, R88 ;  /* 0x000000124458723c */ /* 0x040fe20000041858 */
[----:B------:R-:W4:Y:S07]  /*13380*/  LDSM.16.M88.4 R16, [R14+0x8000] ;  /* 0x008000000e10783b */ /* 0x000f2e0000000200 */
[C---:B-1----:R-:W-:Y:S08]  /*13390*/  HMMA.16816.F32.BF16 R84, R68.reuse, R76, R84 ;  /* 0x0000004c4454723c */ /* 0x042ff00000041854 */
[----:B------:R-:W-:Y:S01]  /*133a0*/  HMMA.16816.F32.BF16 R28, R68, R78, R28 ;  /* 0x0000004e441c723c */ /* 0x000fe2000004181c */
[----:B------:R-:W1:Y:S04]  /*133b0*/  LDSM.16.M88.4 R76, [R14+0x9000] ;  /* 0x009000000e4c783b */ /* 0x000e680000000200 */
[----:B------:R-:W1:Y:S03]  /*133c0*/  LDSM.16.M88.4 R68, [R14+0x9800] ;  /* 0x009800000e44783b */ /* 0x000e660000000200 */
        /* <DEDUP_REMOVED lines=8> */
[----:B------:R-:W-:Y:S07]  /*13450*/  LDSM.16.M88.4 R92, [R48+0x4000] ;  /* 0x00400000305c783b */ /* 0x000fee0000000200 */
[C---:B----4-:R-:W-:Y:S08]  /*13460*/  HMMA.16816.F32.BF16 R84, R24.reuse, R72, R84 ;  /* 0x000000481854723c */ /* 0x050ff00000041854 */
[----:B------:R-:W-:Y:S01]  /*13470*/  HMMA.16816.F32.BF16 R28, R24, R74, R28 ;  /* 0x0000004a181c723c */ /* 0x000fe2000004181c */
[----:B------:R-:W3:Y:S04]  /*13480*/  LDSM.16.M88.4 R24, [R15+0x8800] ;  /* 0x008800000f18783b */ /* 0x000ee80000000200 */
[----:B------:R-:W-:Y:S03]  /*13490*/  LDSM.16.M88.4 R72, [R15+0x9800] ;  /* 0x009800000f48783b */ /* 0x000fe60000000200 */
[C---:B------:R-:W-:Y:S08]  /*134a0*/  HMMA.16816.F32.BF16 R52, R56.reuse, R16, R52 ;  /* 0x000000103834723c */ /* 0x040ff00000041834 */
[C---:B------:R-:W-:Y:S01]  /*134b0*/  HMMA.16816.F32.BF16 R44, R56.reuse, R18, R44 ;  /* 0x00000012382c723c */ /* 0x040fe2000004182c */
[----:B------:R-:W4:Y:S07]  /*134c0*/  LDSM.16.M88.4 R16, [R15+0x9000] ;  /* 0x009000000f10783b */ /* 0x000f2e0000000200 */
[C---:B------:R-:W-:Y:S08]  /*134d0*/  HMMA.16816.F32.BF16 R40, R56.reuse, R80, R40 ;  /* 0x000000503828723c */ /* 0x040ff00000041828 */
[C---:B------:R-:W-:Y:S01]  /*134e0*/  HMMA.16816.F32.BF16 R36, R56.reuse, R82, R36 ;  /* 0x000000523824723c */ /* 0x040fe20000041824 */
[----:B------:R2:W-:Y:S07]  /*134f0*/  LDSM.16.M88.4 R80, [R51+0x4000] ;  /* 0x004000003350783b */ /* 0x0005ee0000000200 */
[C---:B-1----:R-:W-:Y:S08]  /*13500*/  HMMA.16816.F32.BF16 R32, R56.reuse, R76, R32 ;  /* 0x0000004c3820723c */ /* 0x042ff00000041820 */
[C---:B------:R-:W-:Y:S01]  /*13510*/  HMMA.16816.F32.BF16 R88, R56.reuse, R78, R88 ;  /* 0x0000004e3858723c */ /* 0x040fe20000041858 */
[----:B------:R-:W-:Y:S07]  /*13520*/  LDSM.16.M88.4 R76, [R15+0xa000] ;  /* 0x00a000000f4c783b */ /* 0x000fee0000000200 */
[----:B------:R-:W-:Y:S01]  /*13530*/  HMMA.16816.F32.BF16 R84, R56, R68, R84 ;  /* 0x000000443854723c */ /* 0x000fe20000041854 */
[----:B--2---:R-:W-:-:S07]  /*13540*/  IMAD.IADD R51, R49, 0x1, R168 ;  /* 0x0000000131337824 */ /* 0x004fce00078e02a8 */
[----:B------:R-:W-:Y:S01]  /*13550*/  HMMA.16816.F32.BF16 R28, R56, R70, R28 ;  /* 0x00000046381c723c */ /* 0x000fe2000004181c */
[----:B------:R-:W-:Y:S04]  /*13560*/  LDSM.16.M88.4 R56, [R2+0x8000] ;  /* 0x008000000238783b */ /* 0x000fe80000000200 */
[----:B------:R-:W-:Y:S03]  /*13570*/  LDSM.16.M88.4 R68, [R2+0x8800] ;  /* 0x008800000244783b */ /* 0x000fe60000000200 */
[C---:B------:R-:W-:Y:S08]  /*13580*/  HMMA.16816.F32.BF16 R52, R20.reuse, R4, R52 ;  /* 0x000000041434723c */ /* 0x040ff00000041834 */
        /* <DEDUP_REMOVED lines=12> */
[C---:B-1----:R-:W-:Y:S08]  /*13650*/  HMMA.16816.F32.BF16 R52, R4.reuse, R56, R52 ;  /* 0x000000380434723c */ /* 0x042ff00000041834 */
[C---:B------:R-:W-:Y:S01]  /*13660*/  HMMA.16816.F32.BF16 R44, R4.reuse, R58, R44 ;  /* 0x0000003a042c723c */ /* 0x040fe2000004182c */
[----:B------:R-:W1:Y:S07]  /*13670*/  LDSM.16.M88.4 R56, [R177+UR5+0xa800] ;  /* 0x00a80005b138783b */ /* 0x000e6e0008000200 */
[C---:B------:R-:W-:Y:S08]  /*13680*/  HMMA.16816.F32.BF16 R40, R4.reuse, R68, R40 ;  /* 0x000000440428723c */ /* 0x040ff00000041828 */
[C---:B------:R-:W-:Y:S01]  /*13690*/  HMMA.16816.F32.BF16 R36, R4.reuse, R70, R36 ;  /* 0x000000460424723c */ /* 0x040fe20000041824 */
[----:B------:R-:W1:Y:S07]  /*136a0*/  LDSM.16.M88.4 R68, [R177+UR5+0xb800] ;  /* 0x00b80005b144783b */ /* 0x000e6e0008000200 */
        /* <DEDUP_REMOVED lines=13> */
[----:B------:R-:W-:Y:S08]  /*13780*/  HMMA.16816.F32.BF16 R28, R20, R70, R28 ;  /* 0x00000046141c723c */ /* 0x000ff0000004181c */
[C---:B--2---:R-:W-:Y:S08]  /*13790*/  HMMA.16816.F32.BF16 R52, R92.reuse, R16, R52 ;  /* 0x000000105c34723c */ /* 0x044ff00000041834 */
[C---:B------:R-:W-:Y:S01]  /*137a0*/  HMMA.16816.F32.BF16 R44, R92.reuse, R18, R44 ;  /* 0x000000125c2c723c */ /* 0x040fe2000004182c */
[----:B------:R-:W-:Y:S07]  /*137b0*/  LDSM.16.M88.4 R16, [R2+0xb800] ;  /* 0x00b800000210783b */ /* 0x000fee0000000200 */
[C---:B---3--:R-:W-:Y:S08]  /*137c0*/  HMMA.16816.F32.BF16 R40, R92.reuse, R4, R40 ;  /* 0x000000045c28723c */ /* 0x048ff00000041828 */
[----:B------:R-:W-:Y:S01]  /*137d0*/  HMMA.16816.F32.BF16 R36, R92, R6, R36 ;  /* 0x000000065c24723c */ /* 0x000fe20000041824 */
[----:B------:R2:W3:Y:S07]  /*137e0*/  LDSM.16.M88.4 R4, [R0+0x4000] ;  /* 0x004000000004783b */ /* 0x0004ee0000000200 */
[C---:B------:R-:W-:Y:S08]  /*137f0*/  HMMA.16816.F32.BF16 R32, R20.reuse, R24, R32 ;  /* 0x000000181420723c */ /* 0x040ff00000041820 */
[----:B------:R-:W-:Y:S01]  /*13800*/  HMMA.16816.F32.BF16 R88, R20, R26, R88 ;  /* 0x0000001a1458723c */ /* 0x000fe20000041858 */
[----:B------:R-:W4:Y:S07]  /*13810*/  LDSM.16.M88.4 R24, [R2+0xa000] ;  /* 0x00a000000218783b */ /* 0x000f2e0000000200 */
[----:B------:R-:W-:Y:S01]  /*13820*/  HMMA.16816.F32.BF16 R28, R92, R102, R28 ;  /* 0x000000665c1c723c */ /* 0x000fe2000004181c */
[----:B--2---:R-:W-:-:S07]  /*13830*/  VIMNMX R0, PT, PT, R11, R64, PT ;  /* 0x000000400b007248 */ /* 0x004fce0003fe0100 */
[----:B------:R-:W-:Y:S01]  /*13840*/  HMMA.16816.F32.BF16 R84, R20, R68, R84 ;  /* 0x000000441454723c */ /* 0x000fe20000041854 */
[----:B------:R-:W2:Y:S04]  /*13850*/  LDSM.16.M88.4 R20, [R2+0xa800] ;  /* 0x00a800000214783b */ /* 0x000ea80000000200 */
[----:B------:R3:W2:Y:S03]  /*13860*/  LDSM.16.M88.4 R68, [R15+0xb000] ;  /* 0x00b000000f44783b */ /* 0x0006a60000000200 */
[C---:B------:R-:W-:Y:S08]  /*13870*/  HMMA.16816.F32.BF16 R44, R80.reuse, R78, R44 ;  /* 0x0000004e502c723c */ /* 0x040ff0000004182c */
[C---:B-1----:R-:W-:Y:S08]  /*13880*/  HMMA.16816.F32.BF16 R28, R80.reuse, R58, R28 ;  /* 0x0000003a501c723c */ /* 0x042ff0000004181c */
[----:B------:R-:W-:Y:S01]  /*13890*/  HMMA.16816.F32.BF16 R52, R80, R76, R52 ;  /* 0x0000004c5034723c */ /* 0x000fe20000041834 */
[----:B---3--:R-:W-:-:S07]  /*138a0*/  VIADD R15, R51, 0x38 ;  /* 0x00000038330f7836 */ /* 0x008fce0000000000 */
[----:B------:R-:W-:Y:S01]  /*138b0*/  HMMA.16816.F32.BF16 R40, R80, R72, R40 ;  /* 0x000000485028723c */ /* 0x000fe20000041828 */
[----:B------:R-:W-:-:S07]  /*138c0*/  ISETP.GE.AND P4, PT, R15, R0, PT ;  /* 0x000000000f00720c */ /* 0x000fce0003f86270 */
[----:B------:R-:W-:Y:S01]  /*138d0*/  HMMA.16816.F32.BF16 R72, R80, R74, R36 ;  /* 0x0000004a5048723c */ /* 0x000fe20000041824 */
[----:B------:R1:W3:Y:S01]  /*138e0*/  LDSM.16.M88.4 R36, [R2+0xb000] ;  /* 0x00b000000224783b */ /* 0x0002e20000000200 */
[----:B------:R-:W-:-:S06]  /*138f0*/  DEPBAR.LE SB0, 0x0 ;  /* 0x000080000000791a */ /* 0x000fcc0000000000 */
[----:B------:R-:W-:Y:S08]  /*13900*/  HMMA.16816.F32.BF16 R32, R92, R96, R32 ;  /* 0x000000605c20723c */ /* 0x000ff00000041820 */
[----:B------:R-:W-:Y:S01]  /*13910*/  HMMA.16816.F32.BF16 R28, R4, R18, R28 ;  /* 0x00000012041c723c */ /* 0x000fe2000004181c */
[----:B------:R-:W-:-:S05]  /*13920*/  VIADD R19, R51, 0x8 ;  /* 0x0000000833137836 */ /* 0x000fca0000000000 */
[----:B------:R-:W-:Y:S02]  /*13930*/  ISETP.GE.AND P3, PT, R19, R0, PT ;  /* 0x000000001300720c */ /* 0x000fe40003f66270 */
[C---:B----4-:R-:W-:Y:S01]  /*13940*/  HMMA.16816.F32.BF16 R44, R4.reuse, R26, R44 ;  /* 0x0000001a042c723c */ /* 0x050fe2000004182c */
[----:B-1----:R-:W-:Y:S02]  /*13950*/  VIADDMNMX R2, R11, 0x8, R64, PT ;  /* 0x000000080b027846 */ /* 0x002fe40003800140 */
[----:B------:R-:W-:Y:S02]  /*13960*/  I2FP.F32.U32 R11, R15 ;  /* 0x0000000f000b7245 */ /* 0x000fe40000201000 */
[----:B------:R-:W-:Y:S01]  /*13970*/  ISETP.GE.AND P2, PT, R15, R2, PT ;  /* 0x000000020f00720c */ /* 0x000fe20003f46270 */
[----:B------:R-:W-:Y:S02]  /*13980*/  VIADD R15, R51, 0x1 ;  /* 0x00000001330f7836 */ /* 0x000fe40000000000 */
[----:B------:R-:W-:Y:S03]  /*13990*/  HMMA.16816.F32.BF16 R52, R4, R24, R52 ;  /* 0x000000180434723c */ /* 0x000fe60000041834 */
[----:B------:R-:W-:Y:S01]  /*139a0*/  ISETP.GE.AND P6, PT, R15, R0, PT ;  /* 0x000000000f00720c */ /* 0x000fe20003fc6270 */
[-C--:B------:R-:W-:Y:S01]  /*139b0*/  FFMA.FTZ R28, R3, R11.reuse, R28 ;  /* 0x0000000b031c7223 */ /* 0x080fe2000001001c */
[----:B------:R-:W-:Y:S01]  /*139c0*/  ISETP.GE.AND P5, PT, R15, R2, PT ;  /* 0x000000020f00720c */ /* 0x000fe20003fa6270 */
[----:B------:R-:W-:Y:S01]  /*139d0*/  FFMA.FTZ R30, R3, R11, R30 ;  /* 0x0000000b031e7223 */ /* 0x000fe2000001001e */
[----:B------:R-:W-:Y:S01]  /*139e0*/  I2FP.F32.U32 R14, R15 ;  /* 0x0000000f000e7245 */ /* 0x000fe20000201000 */
[----:B------:R-:W-:Y:S01]  /*139f0*/  HMMA.16816.F32.BF16 R88, R92, R98, R88 ;  /* 0x000000625c58723c */ /* 0x000fe20000041858 */
[----:B------:R-:W-:Y:S01]  /*13a00*/  I2FP.F32.U32 R15, R19 ;  /* 0x00000013000f7245 */ /* 0x000fe20000201000 */
[----:B------:R-:W-:Y:S01]  /*13a10*/  VIADD R11, R51, 0x10 ;  /* 0x00000010330b7836 */ /* 0x000fe20000000000 */
[----:B------:R-:W-:-:S02]  /*13a20*/  FSEL R178, R28, -INF , !P4 ;  /* 0xff8000001cb27808 */ /* 0x000fc40006000000 */
[----:B------:R-:W-:Y:S01]  /*13a30*/  ISETP.GE.AND P4, PT, R19, R2, PT ;  /* 0x000000021300720c */ /* 0x000fe20003f86270 */
[CC--:B------:R-:W-:Y:S01]  /*13a40*/  FFMA.FTZ R26, R3.reuse, R15.reuse, R44 ;  /* 0x0000000f031a7223 */ /* 0x0c0fe2000001002c */
[----:B------:R-:W-:Y:S01]  /*13a50*/  FFMA.FTZ R25, R3, R15, R46 ;  /* 0x0000000f03197223 */ /* 0x000fe2000001002e */
[----:B--2---:R-:W-:Y:S01]  /*13a60*/  HMMA.16816.F32.BF16 R40, R4, R20, R40 ;  /* 0x000000140428723c */ /* 0x004fe20000041828 */
[----:B------:R-:W-:Y:S01]  /*13a70*/  VIADD R15, R51, 0x9 ;  /* 0x00000009330f7836 */ /* 0x000fe20000000000 */
[----:B------:R-:W-:Y:S01]  /*13a80*/  FSEL R171, R30, -INF , !P2 ;  /* 0xff8000001eab7808 */ /* 0x000fe20005000000 */
[CC--:B------:R-:W-:Y:S01]  /*13a90*/  FFMA.FTZ R27, R3.reuse, R14.reuse, R55 ;  /* 0x0000000e031b7223 */ /* 0x0c0fe20000010037 */
[----:B------:R-:W-:Y:S01]  /*13aa0*/  FFMA.FTZ R28, R3, R14, R53 ;  /* 0x0000000e031c7223 */ /* 0x000fe20000010035 */
[----:B------:R-:W-:Y:S01]  /*13ab0*/  FSEL R26, R26, -INF , !P3 ;  /* 0xff8000001a1a7808 */ /* 0x000fe20005800000 */
[----:B------:R-:W-:Y:S01]  /*13ac0*/  VIADD R19, R51, 0x11 ;  /* 0x0000001133137836 */ /* 0x000fe20000000000 */
[----:B------:R-:W-:Y:S01]  /*13ad0*/  I2FP.F32.U32 R14, R15 ;  /* 0x0000000f000e7245 */ /* 0x000fe20000201000 */
[----:B------:R-:W-:Y:S01]  /*13ae0*/  HMMA.16816.F32.BF16 R84, R92, R100, R84 ;  /* 0x000000645c54723c */ /* 0x000fe20000041854 */
[----:B------:R-:W-:-:S02]  /*13af0*/  FSEL R27, R27, -INF , !P5 ;  /* 0xff8000001b1b7808 */ /* 0x000fc40006800000 */
[----:B------:R-:W-:Y:S01]  /*13b00*/  ISETP.GE.AND P5, PT, R11, R0, PT ;  /* 0x000000000b00720c */ /* 0x000fe20003fa6270 */
[----:B------:R-:W-:Y:S01]  /*13b10*/  FFMA.FTZ R24, R3, R14, R45 ;  /* 0x0000000e03187223 */ /* 0x000fe2000001002d */
[----:B------:R-:W-:Y:S01]  /*13b20*/  ISETP.GE.AND P3, PT, R11, R2, PT ;  /* 0x000000020b00720c */ /* 0x000fe20003f66270 */
[----:B------:R-:W-:Y:S01]  /*13b30*/  FFMA.FTZ R47, R3, R14, R47 ;  /* 0x0000000e032f7223 */ /* 0x000fe2000001002f */
[----:B------:R-:W-:Y:S01]  /*13b40*/  I2FP.F32.U32 R11, R11 ;  /* 0x0000000b000b7245 */ /* 0x000fe20000201000 */
[----:B------:R-:W-:Y:S01]  /*13b50*/  HMMA.16816.F32.BF16 R32, R80, R68, R32 ;  /* 0x000000445020723c */ /* 0x000fe20000041820 */
[----:B------:R-:W-:Y:S02]  /*13b60*/  ISETP.GE.AND P2, PT, R15, R0, PT ;  /* 0x000000000f00720c */ /* 0x000fe40003f46270 */
[----:B------:R-:W-:Y:S01]  /*13b70*/  FSEL R28, R28, -INF , !P6 ;  /* 0xff8000001c1c7808 */ /* 0x000fe20007000000 */
[-C--:B------:R-:W-:Y:S01]  /*13b80*/  FFMA.FTZ R14, R3, R11.reuse, R40 ;  /* 0x0000000b030e7223 */ /* 0x080fe20000010028 */
[----:B------:R-:W-:Y:S01]  /*13b90*/  ISETP.GE.AND P6, PT, R15, R2, PT ;  /* 0x000000020f00720c */ /* 0x000fe20003fc6270 */
[----:B------:R-:W-:Y:S01]  /*13ba0*/  VIADD R15, R51, 0x18 ;  /* 0x00000018330f7836 */ /* 0x000fe20000000000 */
[----:B------:R-:W-:Y:S01]  /*13bb0*/  FSEL R25, R25, -INF , !P4 ;  /* 0xff80000019197808 */ /* 0x000fe20006000000 */
[----:B------:R-:W-:Y:S01]  /*13bc0*/  HMMA.16816.F32.BF16 R72, R4, R22, R72 ;  /* 0x000000160448723c */ /* 0x000fe20000041848 */
[----:B------:R-:W-:Y:S01]  /*13bd0*/  FSEL R24, R24, -INF , !P2 ;  /* 0xff80000018187808 */ /* 0x000fe20005000000 */
[----:B------:R-:W-:Y:S01]  /*13be0*/  FFMA.FTZ R23, R3, R11, R42 ;  /* 0x0000000b03177223 */ /* 0x000fe2000001002a */
[----:B------:R-:W-:Y:S01]  /*13bf0*/  ISETP.GE.AND P4, PT, R19, R0, PT ;  /* 0x000000001300720c */ /* 0x000fe20003f86270 */
[----:B------:R-:W-:Y:S01]  /*13c00*/  VIADD R11, R51, 0x21 ;  /* 0x00000021330b7836 */ /* 0x000fe20000000000 */
[----:B------:R-:W-:Y:S01]  /*13c10*/  BAR.SYNC.DEFER_BLOCKING 0x0 ;  /* 0x0000000000007b1d */ /* 0x000fe20000010000 */
[----:B------:R-:W-:-:S02]  /*13c20*/  ISETP.GE.AND P2, PT, R19, R2, PT ;  /* 0x000000021300720c */ /* 0x000fc40003f46270 */
[C---:B------:R-:W-:Y:S01]  /*13c30*/  HMMA.16816.F32.BF16 R88, R80.reuse, R70, R88 ;  /* 0x000000465058723c */ /* 0x040fe20000041858 */
[----:B------:R-:W-:Y:S02]  /*13c40*/  I2FP.F32.U32 R18, R19 ;  /* 0x0000001300127245 */ /* 0x000fe40000201000 */
[----:B------:R-:W-:Y:S02]  /*13c50*/  FSEL R19, R47, -INF , !P6 ;  /* 0xff8000002f137808 */ /* 0x000fe40007000000 */
[----:B------:R-:W-:Y:S01]  /*13c60*/  FSEL R14, R14, -INF , !P5 ;  /* 0xff8000000e0e7808 */ /* 0x000fe20006800000 */
[----:B------:R-:W-:Y:S01]  /*13c70*/  FFMA.FTZ R41, R3, R18, R41 ;  /* 0x0000001203297223 */ /* 0x000fe20000010029 */
[C---:B------:R-:W-:Y:S01]  /*13c80*/  ISETP.GE.AND P6, PT, R15.reuse, R0, PT ;  /* 0x000000000f00720c */ /* 0x040fe20003fc6270 */
[----:B------:R-:W-:Y:S01]  /*13c90*/  HMMA.16816.F32.BF16 R84, R80, R56, R84 ;  /* 0x000000385054723c */ /* 0x000fe20000041854 */
[----:B------:R-:W-:Y:S01]  /*13ca0*/  ISETP.GE.AND P5, PT, R15, R2, PT ;  /* 0x000000020f00720c */ /* 0x000fe20003fa6270 */
[----:B------:R-:W-:Y:S01]  /*13cb0*/  FFMA.FTZ R43, R3, R18, R43 ;  /* 0x00000012032b7223 */ /* 0x000fe2000001002b */
[----:B------:R-:W-:-:S02]  /*13cc0*/  I2FP.F32.U32 R15, R15 ;  /* 0x0000000f000f7245 */ /* 0x000fc40000201000 */
[----:B------:R-:W-:Y:S02]  /*13cd0*/  FSEL R23, R23, -INF , !P3 ;  /* 0xff80000017177808 */ /* 0x000fe40005800000 */
[----:B------:R-:W-:Y:S01]  /*13ce0*/  FSEL R18, R41, -INF , !P4 ;  /* 0xff80000029127808 */ /* 0x000fe20006000000 */
[C---:B---3--:R-:W-:Y:S01]  /*13cf0*/  HMMA.16816.F32.BF16 R32, R4.reuse, R36, R32 ;  /* 0x000000240420723c */ /* 0x048fe20000041820 */
[CC--:B------:R-:W-:Y:S01]  /*13d00*/  FFMA.FTZ R20, R3.reuse, R15.reuse, R72 ;  /* 0x0000000f03147223 */ /* 0x0c0fe20000010048 */
[----:B------:R-:W-:Y:S01]  /*13d10*/  FFMA.FTZ R21, R3, R15, R74 ;  /* 0x0000000f03157223 */ /* 0x000fe2000001004a */
[C---:B------:R-:W-:Y:S02]  /*13d20*/  VIADD R15, R51.reuse, 0x19 ;  /* 0x00000019330f7836 */ /* 0x040fe40000000000 */
[----:B------:R-:W-:Y:S01]  /*13d30*/  VIADD R37, R51, 0x20 ;  /* 0x0000002033257836 */ /* 0x000fe20000000000 */
[----:B------:R-:W-:Y:S02]  /*13d40*/  FSEL R20, R20, -INF , !P6 ;  /* 0xff80000014147808 */ /* 0x000fe40007000000 */
[----:B------:R-:W-:Y:S01]  /*13d50*/  HMMA.16816.F32.BF16 R88, R4, R38, R88 ;  /* 0x000000260458723c */ /* 0x000fe20000041858 */
[----:B------:R-:W-:-:S02]  /*13d60*/  I2FP.F32.U32 R22, R15 ;  /* 0x0000000f00167245 */ /* 0x000fc40000201000 */
[----:B------:R-:W-:Y:S02]  /*13d70*/  I2FP.F32.U32 R30, R37 ;  /* 0x00000025001e7245 */ /* 0x000fe40000201000 */
[----:B------:R-:W-:Y:S01]  /*13d80*/  ISETP.GE.AND P3, PT, R15, R0, PT ;  /* 0x000000000f00720c */ /* 0x000fe20003f66270 */
[----:B------:R-:W-:Y:S01]  /*13d90*/  FFMA.FTZ R73, R3, R22, R73 ;  /* 0x0000001603497223 */ /* 0x000fe20000010049 */
[----:B------:R-:W-:Y:S01]  /*13da0*/  ISETP.GE.AND P4, PT, R15, R2, PT ;  /* 0x000000020f00720c */ /* 0x000fe20003f86270 */
[----:B------:R-:W-:Y:S01]  /*13db0*/  FFMA.FTZ R75, R3, R22, R75 ;  /* 0x00000016034b7223 */ /* 0x000fe2000001004b */
[----:B------:R-:W-:Y:S01]  /*13dc0*/  FSEL R15, R43, -INF , !P2 ;  /* 0xff8000002b0f7808 */ /* 0x000fe20005000000 */
[----:B------:R-:W-:Y:S01]  /*13dd0*/  HMMA.16816.F32.BF16 R84, R4, R16, R84 ;  /* 0x000000100454723c */ /* 0x000fe20000041854 */
[----:B------:R-:W-:Y:S01]  /*13de0*/  ISETP.GE.AND P2, PT, R37, R0, PT ;  /* 0x000000002500720c */ /* 0x000fe20003f46270 */
[----:B------:R-:W-:Y:S01]  /*13df0*/  FFMA.FTZ R182, R3, R30, R32 ;  /* 0x0000001e03b67223 */ /* 0x000fe20000010020 */
[----:B------:R-:W-:Y:S01]  /*13e00*/  ISETP.GE.AND P6, PT, R37, R2, PT ;  /* 0x000000022500720c */ /* 0x000fe20003fc6270 */
[----:B------:R-:W-:Y:S01]  /*13e10*/  VIADD R37, R51, 0x28 ;  /* 0x0000002833257836 */ /* 0x000fe20000000000 */
[----:B------:R-:W-:Y:S01]  /*13e20*/  FSEL R21, R21, -INF , !P5 ;  /* 0xff80000015157808 */ /* 0x000fe20006800000 */
[----:B------:R-:W-:Y:S01]  /*13e30*/  VIADD R17, R51, 0x29 ;  /* 0x0000002933117836 */ /* 0x000fe20000000000 */
[----:B------:R-:W-:Y:S01]  /*13e40*/  FSEL R22, R73, -INF , !P3 ;  /* 0xff80000049167808 */ /* 0x000fe20005800000 */
[----:B------:R-:W-:Y:S01]  /*13e50*/  FFMA.FTZ R34, R3, R30, R34 ;  /* 0x0000001e03227223 */ /* 0x000fe20000010022 */
[----:B------:R-:W-:Y:S01]  /*13e60*/  ISETP.GE.AND P5, PT, R11, R0, PT ;  /* 0x000000000b00720c */ /* 0x000fe20003fa6270 */
[----:B------:R-:W-:Y:S01]  /*13e70*/  VIADD R5, R51, 0x31 ;  /* 0x0000003133057836 */ /* 0x000fe20000000000 */
[----:B------:R-:W-:Y:S01]  /*13e80*/  ISETP.GE.AND P3, PT, R11, R2, PT ;  /* 0x000000020b00720c */ /* 0x000fe20003f66270 */
[----:B------:R-:W-:Y:S01]  /*13e90*/  VIADD R7, R51, 0x30 ;  /* 0x0000003033077836 */ /* 0x000fe20000000000 */
[----:B------:R-:W-:-:S02]  /*13ea0*/  I2FP.F32.U32 R32, R11 ;  /* 0x0000000b00207245 */ /* 0x000fc40000201000 */
[----:B------:R-:W-:Y:S02]  /*13eb0*/  FSEL R11, R75, -INF , !P4 ;  /* 0xff8000004b0b7808 */ /* 0x000fe40006000000 */
[----:B------:R-:W-:Y:S01]  /*13ec0*/  FSEL R182, R182, -INF , !P2 ;  /* 0xff800000b6b67808 */ /* 0x000fe20005000000 */
[----:B------:R-:W-:Y:S01]  /*13ed0*/  FFMA.FTZ R35, R3, R32, R35 ;  /* 0x0000002003237223 */ /* 0x000fe20000010023 */
[----:B------:R-:W-:Y:S01]  /*13ee0*/  ISETP.GE.AND P4, PT, R37, R0, PT ;  /* 0x000000002500720c */ /* 0x000fe20003f86270 */
[----:B------:R-:W-:Y:S01]  /*13ef0*/  FFMA.FTZ R33, R3, R32, R33 ;  /* 0x0000002003217223 */ /* 0x000fe20000010021 */
[----:B------:R-:W-:Y:S02]  /*13f00*/  ISETP.GE.AND P2, PT, R37, R2, PT ;  /* 0x000000022500720c */ /* 0x000fe40003f46270 */
[----:B------:R-:W-:Y:S02]  /*13f10*/  I2FP.F32.U32 R37, R37 ;  /* 0x0000002500257245 */ /* 0x000fe40000201000 */
[----:B------:R-:W-:-:S02]  /*13f20*/  I2FP.F32.U32 R4, R17 ;  /* 0x0000001100047245 */ /* 0x000fc40000201000 */
        /* <DEDUP_REMOVED lines=56> */
.L_x_2467:
        /* <DEDUP_REMOVED lines=47> */
[----:B--2---:R-:W-:Y:S01]  /*145a0*/  IMAD.WIDE.U32 R30, R16, UR10, RZ ;  /* 0x0000000a101e7c25 */ /* 0x004fe2000f8e00ff */
[----:B------:R-:W-:-:S05]  /*145b0*/  SHF.R.S32.HI R7, RZ, 0x1f, R16 ;  /* 0x0000001fff077819 */ /* 0x000fca0000011410 */
[----:B------:R-:W-:-:S04]  /*145c0*/  IMAD R7, R7, UR10, RZ ;  /* 0x0000000a07077c24 */ /* 0x000fc8000f8e02ff */
[----:B------:R-:W-:-:S04]  /*145d0*/  IMAD R7, R16, UR11, R7 ;  /* 0x0000000b10077c24 */ /* 0x000fc8000f8e0207 */
[----:B------:R-:W-:Y:S01]  /*145e0*/  IMAD.IADD R31, R31, 0x1, R7 ;  /* 0x000000011f1f7824 */ /* 0x000fe200078e0207 */
[----:B----4-:R-:W-:-:S04]  /*145f0*/  IADD3 R6, PT, PT, R17, -R6, RZ ;  /* 0x8000000611067210 */ /* 0x010fc80007ffe0ff */
[----:B------:R-:W-:-:S05]  /*14600*/  SHF.R.S32.HI R16, RZ, 0x1f, R6 ;  /* 0x0000001fff107819 */ /* 0x000fca0000011406 */
[----:B---3--:R-:W-:Y:S02]  /*14610*/  IMAD R7, R16, UR8, RZ ;  /* 0x0000000810077c24 */ /* 0x008fe4000f8e02ff */
[----:B------:R-:W-:-:S04]  /*14620*/  IMAD.WIDE.U32 R16, R6, UR8, R30 ;  /* 0x0000000806107c25 */ /* 0x000fc8000f8e001e */
[----:B------:R-:W-:Y:S01]  /*14630*/  IMAD R7, R6, UR9, R7 ;  /* 0x0000000906077c24 */ /* 0x000fe2000f8e0207 */
[----:B------:R-:W-:-:S04]  /*14640*/  LEA R196, P2, R16, R196, 0x1 ;  /* 0x000000c410c47211 */ /* 0x000fc800078408ff */
[----:B------:R-:W-:-:S04]  /*14650*/  IADD3 R7, PT, PT, R17, R7, RZ ;  /* 0x0000000711077210 */ /* 0x000fc80007ffe0ff */
[----:B------:R-:W-:-:S07]  /*14660*/  LEA.HI.X R195, R16, R195, R7, 0x1, P2 ;  /* 0x000000c310c37211 */ /* 0x000fce00010f0c07 */
.L_x_2468:
        /* <DEDUP_REMOVED lines=20> */
[----:B-1----:R-:W-:Y:S02]  /*147b0*/  @!P4 IMAD.MOV.U32 R12, RZ, RZ, R196 ;  /* 0x000000ffff0cc224 */ /* 0x002fe400078e00c4 */
[----:B------:R-:W-:-:S05]  /*147c0*/  @!P4 IMAD.MOV.U32 R13, RZ, RZ, R195 ;  /* 0x000000ffff0dc224 */ /* 0x000fca00078e00c3 */
        /* <DEDUP_REMOVED lines=58> */
.L_x_2466:
[----:B------:R-:W-:Y:S01]  /*14b70*/  FMNMX3.FTZ R9, R4, R28, R26, !PT ;  /* 0x0000001c04097276 */ /* 0x000fe2000781001a */
[----:B------:R-:W1:Y:S01]  /*14b80*/  S2R R189, SR_TID.X ;  /* 0x0000000000bd7919 */ /* 0x000e620000002100 */
[----:B--2---:R-:W-:Y:S01]  /*14b90*/  FMNMX3.FTZ R6, R5, R27, R25, !PT ;  /* 0x0000001b05067276 */ /* 0x004fe20007810019 */
[----:B------:R-:W2:Y:S01]  /*14ba0*/  LDCU UR4, c[0x0][0x45c] ;  /* 0x00008b80ff0477ac */ /* 0x000ea20008000800 */
        /* <DEDUP_REMOVED lines=14> */
[----:B------:R-:W-:Y:S01]  /*14c90*/  MOV R208, 0xffffffff ;  /* 0xffffffff00d07802 */ /* 0x000fe20000000f00 */
[----:B------:R-:W3:Y:S01]  /*14ca0*/  SHFL.BFLY PT, R10, R9, 0x2, 0x1f ;  /* 0x0c401f00090a7f89 */ /* 0x000ee200000e0000 */
[----:B-1----:R-:W-:-:S02]  /*14cb0*/  SHF.L.U32 R188, R189, 0x3, RZ ;  /* 0x00000003bdbc7819 */ /* 0x002fc400000006ff */
[----:B------:R-:W-:Y:S01]  /*14cc0*/  SHF.R.U32.HI R187, RZ, 0x1, R189 ;  /* 0x00000001ffbb7819 */ /* 0x000fe200000116bd */
[----:B------:R-:W1:Y:S01]  /*14cd0*/  SHFL.BFLY PT, R7, R12, 0x2, 0x1f ;  /* 0x0c401f000c077f89 */ /* 0x000e6200000e0000 */
[----:B------:R-:W-:Y:S02]  /*14ce0*/  LOP3.LUT R188, R188, 0x38, RZ, 0xc0, !PT ;  /* 0x00000038bcbc7812 */ /* 0x000fe400078ec0ff */
[----:B------:R-:W-:Y:S02]  /*14cf0*/  LOP3.LUT R6, R187, 0x8, RZ, 0xc0, !PT ;  /* 0x00000008bb067812 */ /* 0x000fe400078ec0ff */
[----:B------:R-:W-:Y:S02]  /*14d00*/  LOP3.LUT R149, R188, 0x1c0, R148, 0xf8, !PT ;  /* 0x000001c0bc957812 */ /* 0x000fe400078ef894 */
[----:B---3--:R-:W-:Y:S02]  /*14d10*/  FMNMX.FTZ R10, R9, R10, !PT ;  /* 0x0000000a090a7209 */ /* 0x008fe40007810000 */
[----:B------:R-:W-:-:S02]  /*14d20*/  LOP3.LUT R9, R149, R6, RZ, 0x3c, !PT ;  /* 0x0000000695097212 */ /* 0x000fc400078e3cff */
[----:B-1----:R-:W-:Y:S01]  /*14d30*/  FMNMX.FTZ R7, R12, R7, !PT ;  /* 0x000000070c077209 */ /* 0x002fe20007810000 */
[----:B------:R-:W1:Y:S01]  /*14d40*/  SHFL.BFLY PT, R133, R10, 0x1, 0x1f ;  /* 0x0c201f000a857f89 */ /* 0x000e6200000e0000 */
[----:B------:R-:W-:-:S03]  /*14d50*/  LOP3.LUT R190, R9, 0x200, R148, 0xf8, !PT ;  /* 0x0000020009be7812 */ /* 0x000fc600078ef894 */
[----:B------:R-:W3:Y:S01]  /*14d60*/  SHFL.BFLY PT, R132, R7, 0x1, 0x1f ;  /* 0x0c201f0007847f89 */ /* 0x000ee200000e0000 */
[----:B------:R-:W-:-:S04]  /*14d70*/  LEA R190, R190, UR5, 0x1 ;  /* 0x00000005bebe7c11 */ /* 0x000fc8000f8e08ff */
[----:B------:R-:W-:Y:S01]  /*14d80*/  IADD3 R176, PT, PT, R8, R190, RZ ;  /* 0x000000be08b07210 */ /* 0x000fe20007ffe0ff */
[----:B------:R-:W-:Y:S01]  /*14d90*/  LDSM.16.MT88.4 R124, [R190+0xc000] ;  /* 0x00c00000be7c783b */ /* 0x000fe20000004200 */
[----:B------:R-:W-:-:S03]  /*14da0*/  IADD3 R169, PT, PT, R190, 0xc040, RZ ;  /* 0x0000c040bea97810 */ /* 0x000fc60007ffe0ff */
[----:B------:R-:W4:Y:S04]  /*14db0*/  LDSM.16.MT88.4 R40, [R176+0xc000] ;  /* 0x00c00000b028783b */ /* 0x000f280000004200 */
[----:B------:R-:W4:Y:S04]  /*14dc0*/  LDSM.16.MT88.4 R72, [R176+0xe000] ;  /* 0x00e00000b048783b */ /* 0x000f280000004200 */
[----:B------:R-:W4:Y:S01]  /*14dd0*/  LDSM.16.MT88.4 R104, [R176+0x10000] ;  /* 0x01000000b068783b */ /* 0x000f220000004200 */
[----:B-1----:R-:W-:-:S03]  /*14de0*/  FMNMX.FTZ R133, R10, R133, !PT ;  /* 0x000000850a857209 */ /* 0x002fc60007810000 */
[----:B------:R-:W-:Y:S01]  /*14df0*/  LDSM.16.MT88.4 R64, [R190+0xe000] ;  /* 0x00e00000be40783b */ /* 0x000fe20000004200 */
[C---:B------:R-:W-:Y:S01]  /*14e00*/  FSETP.NEU.FTZ.AND P2, PT, R133.reuse, -INF , PT ;  /* 0xff8000008500780b */ /* 0x040fe20003f5d000 */
[----:B--2---:R-:W-:Y:S01]  /*14e10*/  FMUL.FTZ R181, R133, UR4 ;  /* 0x0000000485b57c20 */ /* 0x004fe20008410000 */
[----:B---3--:R-:W-:Y:S01]  /*14e20*/  FMNMX.FTZ R132, R7, R132, !PT ;  /* 0x0000008407847209 */ /* 0x008fe20007810000 */
[----:B------:R-:W-:Y:S03]  /*14e30*/  LDSM.16.MT88.4 R96, [R190+0x10000] ;  /* 0x01000000be60783b */ /* 0x000fe60000004200 */
[----:B------:R-:W-:Y:S01]  /*14e40*/  FSEL R181, R181, RZ, P2 ;  /* 0x000000ffb5b57208 */ /* 0x000fe20001000000 */
[C---:B------:R-:W-:Y:S01]  /*14e50*/  FMUL.FTZ R172, R132.reuse, UR4 ;  /* 0x0000000484ac7c20 */ /* 0x040fe20008410000 */
[----:B------:R-:W-:Y:S01]  /*14e60*/  FSETP.NEU.FTZ.AND P2, PT, R132, -INF , PT ;  /* 0xff8000008400780b */ /* 0x000fe20003f5d000 */
[----:B------:R-:W-:Y:S02]  /*14e70*/  LDSM.16.MT88.4 R144, [R176+0xe800] ;  /* 0x00e80000b090783b */ /* 0x000fe40000004200 */
[--C-:B------:R-:W-:Y:S01]  /*14e80*/  FFMA.FTZ R166, R4, UR4, -R181.reuse ;  /* 0x0000000404a67c23 */ /* 0x100fe200080108b5 */
[----:B------:R-:W-:Y:S01]  /*14e90*/  IADD3 R4, PT, PT, R190, 0xc000, RZ ;  /* 0x0000c000be047810 */ /* 0x000fe20007ffe0ff */
[--C-:B------:R-:W-:Y:S01]  /*14ea0*/  FFMA.FTZ R165, R28, UR4, -R181.reuse ;  /* 0x000000041ca57c23 */ /* 0x100fe200080108b5 */
[----:B------:R-:W-:Y:S01]  /*14eb0*/  FSEL R172, R172, RZ, P2 ;  /* 0x000000ffacac7208 */ /* 0x000fe20001000000 */
[--C-:B------:R-:W-:Y:S01]  /*14ec0*/  FFMA.FTZ R162, R26, UR4, -R181.reuse ;  /* 0x000000041aa27c23 */ /* 0x100fe200080108b5 */
[----:B------:R-:W-:Y:S01]  /*14ed0*/  @P0 IADD3 R169, PT, PT, R4, -0x40, RZ ;  /* 0xffffffc004a90810 */ /* 0x000fe20007ffe0ff */
[--C-:B------:R-:W-:Y:S01]  /*14ee0*/  FFMA.FTZ R161, R24, UR4, -R181.reuse ;  /* 0x0000000418a17c23 */ /* 0x100fe200080108b5 */
[----:B------:R-:W-:Y:S01]  /*14ef0*/  MUFU.EX2 R166, R166 ;  /* 0x000000a600a67308 */ /* 0x000fe20000000800 */
[--C-:B------:R-:W-:Y:S01]  /*14f00*/  FFMA.FTZ R164, R5, UR4, -R172.reuse ;  /* 0x0000000405a47c23 */ /* 0x100fe200080108ac */
[----:B------:R-:W-:Y:S01]  /*14f10*/  IADD3 R167, PT, PT, R8, R169, RZ ;  /* 0x000000a908a77210 */ /* 0x000fe20007ffe0ff */
[----:B-----5:R-:W1:Y:S01]  /*14f20*/  LDSM.16.MT88.4 R48, [R169] ;  /* 0x00000000a930783b */ /* 0x020e620000004200 */
[--C-:B------:R-:W-:Y:S01]  /*14f30*/  FFMA.FTZ R163, R27, UR4, -R172.reuse ;  /* 0x000000041ba37c23 */ /* 0x100fe200080108ac */
[--C-:B------:R-:W-:Y:S01]  /*14f40*/  FFMA.FTZ R160, R25, UR4, -R172.reuse ;  /* 0x0000000419a07c23 */ /* 0x100fe200080108ac */
[--C-:B------:R-:W-:Y:S01]  /*14f50*/  FFMA.FTZ R159, R19, UR4, -R172.reuse ;  /* 0x00000004139f7c23 */ /* 0x100fe200080108ac */
[----:B------:R-:W2:Y:S01]  /*14f60*/  LDSM.16.MT88.4 R56, [R167] ;  /* 0x00000000a738783b */ /* 0x000ea20000004200 */
[----:B------:R-:W3:Y:S01]  /*14f70*/  MUFU.EX2 R165, R165 ;  /* 0x000000a500a57308 */ /* 0x000ee20000000800 */
[--C-:B------:R-:W-:Y:S01]  /*14f80*/  FFMA.FTZ R157, R18, UR4, -R181.reuse ;  /* 0x00000004129d7c23 */ /* 0x100fe200080108b5 */
[--C-:B------:R-:W-:Y:S01]  /*14f90*/  FFMA.FTZ R158, R14, UR4, -R181.reuse ;  /* 0x000000040e9e7c23 */ /* 0x100fe200080108b5 */
[----:B------:R-:W2:Y:S01]  /*14fa0*/  LDSM.16.MT88.4 R80, [R169+0x2000] ;  /* 0x00200000a950783b */ /* 0x000ea20000004200 */
[----:B------:R-:W-:Y:S01]  /*14fb0*/  MUFU.EX2 R162, R162 ;  /* 0x000000a200a27308 */ /* 0x000fe20000000800 */
[--C-:B------:R-:W-:Y:S01]  /*14fc0*/  FFMA.FTZ R153, R20, UR4, -R181.reuse ;  /* 0x0000000414997c23 */ /* 0x100fe200080108b5 */
[--C-:B------:R-:W-:Y:S01]  /*14fd0*/  FFMA.FTZ R152, R22, UR4, -R181.reuse ;  /* 0x0000000416987c23 */ /* 0x100fe200080108b5 */
[----:B------:R-:W2:Y:S01]  /*14fe0*/  LDSM.16.MT88.4 R88, [R167+0x2000] ;  /* 0x00200000a758783b */ /* 0x000ea20000004200 */
[----:B------:R-:W4:Y:S01]  /*14ff0*/  MUFU.EX2 R161, R161 ;  /* 0x000000a100a17308 */ /* 0x000f220000000800 */
[--C-:B------:R-:W-:Y:S01]  /*15000*/  FFMA.FTZ R155, R23, UR4, -R172.reuse ;  /* 0x00000004179b7c23 */ /* 0x100fe200080108ac */
[--C-:B------:R-:W-:Y:S01]  /*15010*/  FFMA.FTZ R154, R15, UR4, -R172.reuse ;  /* 0x000000040f9a7c23 */ /* 0x100fe200080108ac */
[----:B------:R-:W2:Y:S01]  /*15020*/  LDSM.16.MT88.4 R112, [R169+0x4000] ;  /* 0x00400000a970783b */ /* 0x000ea20000004200 */
[----:B------:R-:W-:Y:S01]  /*15030*/  MUFU.EX2 R164, R164 ;  /* 0x000000a400a47308 */ /* 0x000fe20000000800 */
[--C-:B------:R-:W-:Y:S01]  /*15040*/  FFMA.FTZ R151, R21, UR4, -R172.reuse ;  /* 0x0000000415977c23 */ /* 0x100fe200080108ac */
[----:B---3--:R-:W-:Y:S01]  /*15050*/  F2FP.BF16.F32.PACK_AB R116, R165, R166 ;  /* 0x000000a6a574723e */ /* 0x008fe200000010ff */
[----:B------:R-:W3:Y:S01]  /*15060*/  LDSM.16.MT88.4 R4, [R167+0x4000] ;  /* 0x00400000a704783b */ /* 0x000ee20000004200 */
[----:B------:R-:W1:Y:S01]  /*15070*/  MUFU.EX2 R163, R163 ;  /* 0x000000a300a37308 */ /* 0x000e620000000800 */
[--C-:B------:R-:W-:Y:S01]  /*15080*/  FFMA.FTZ R150, R11, UR4, -R172.reuse ;  /* 0x000000040b967c23 */ /* 0x100fe200080108ac */
[--C-:B------:R-:W-:Y:S01]  /*15090*/  FFMA.FTZ R191, R194, UR4, -R181.reuse ;  /* 0x00000004c2bf7c23 */ /* 0x100fe200080108b5 */
[----:B------:R-:W3:Y:S01]  /*150a0*/  LDSM.16.MT88.4 R16, [R176+0xc800] ;  /* 0x00c80000b010783b */ /* 0x000ee20000004200 */
[----:B------:R-:W-:Y:S01]  /*150b0*/  MUFU.EX2 R160, R160 ;  /* 0x000000a000a07308 */ /* 0x000fe20000000800 */
[--C-:B------:R-:W-:Y:S01]  /*150c0*/  FFMA.FTZ R182, R182, UR4, -R181.reuse ;  /* 0x00000004b6b67c23 */ /* 0x100fe200080108b5 */
[----:B----4-:R-:W-:Y:S01]  /*150d0*/  F2FP.BF16.F32.PACK_AB R118, R161, R162 ;  /* 0x000000a2a176723e */ /* 0x010fe200000010ff */
[----:B------:R-:W4:Y:S01]  /*150e0*/  LDSM.16.MT88.4 R12, [R169+0x800] ;  /* 0x00080000a90c783b */ /* 0x000f220000004200 */
[----:B------:R-:W1:Y:S01]  /*150f0*/  MUFU.EX2 R159, R159 ;  /* 0x0000009f009f7308 */ /* 0x000e620000000800 */
[--C-:B------:R-:W-:Y:S01]  /*15100*/  FFMA.FTZ R194, R183, UR4, -R172.reuse ;  /* 0x00000004b7c27c23 */ /* 0x100fe200080108ac */
[--C-:B------:R-:W-:Y:S01]  /*15110*/  FFMA.FTZ R199, R199, UR4, -R172.reuse ;  /* 0x00000004c7c77c23 */ /* 0x100fe200080108ac */
[----:B------:R-:W4:Y:S01]  /*15120*/  LDSM.16.MT88.4 R8, [R190+0x10800] ;  /* 0x01080000be08783b */ /* 0x000f220000004200 */
[----:B------:R-:W-:Y:S01]  /*15130*/  MUFU.EX2 R158, R158 ;  /* 0x0000009e009e7308 */ /* 0x000fe20000000800 */
[--C-:B------:R-:W-:Y:S01]  /*15140*/  FFMA.FTZ R205, R205, UR4, -R172.reuse ;  /* 0x00000004cdcd7c23 */ /* 0x100fe200080108ac */
[----:B-1----:R-:W-:Y:S01]  /*15150*/  F2FP.BF16.F32.PACK_AB R117, R163, R164 ;  /* 0x000000a4a375723e */ /* 0x002fe200000010ff */
[----:B------:R-:W-:Y:S01]  /*15160*/  LDSM.16.MT88.4 R140, [R176+0x10800] ;  /* 0x01080000b08c783b */ /* 0x000fe20000004200 */
[----:B------:R-:W1:Y:S01]  /*15170*/  MUFU.EX2 R157, R157 ;  /* 0x0000009d009d7308 */ /* 0x000e620000000800 */
[----:B------:R-:W-:Y:S01]  /*15180*/  FFMA.FTZ R215, R174, UR4, -R181 ;  /* 0x00000004aed77c23 */ /* 0x000fe200080108b5 */
[--C-:B------:R-:W-:Y:S01]  /*15190*/  FFMA.FTZ R174, R173, UR4, -R172.reuse ;  /* 0x00000004adae7c23 */ /* 0x100fe200080108ac */
[----:B------:R-:W-:Y:S01]  /*151a0*/  LDSM.16.MT88.4 R136, [R190+0xc800] ;  /* 0x00c80000be88783b */ /* 0x000fe20000004200 */
[----:B------:R-:W-:Y:S01]  /*151b0*/  MUFU.EX2 R153, R153 ;  /* 0x0000009900997308 */ /* 0x000fe20000000800 */
[--C-:B------:R-:W-:Y:S01]  /*151c0*/  FFMA.FTZ R213, R170, UR4, -R172.reuse ;  /* 0x00000004aad57c23 */ /* 0x100fe200080108ac */
[----:B------:R-:W-:Y:S01]  /*151d0*/  F2FP.BF16.F32.PACK_AB R119, R159, R160 ;  /* 0x000000a09f77723e */ /* 0x000fe200000010ff */
[----:B------:R-:W-:Y:S01]  /*151e0*/  LDSM.16.MT88.4 R32, [R167+0x800] ;  /* 0x00080000a720783b */ /* 0x000fe20000004200 */
[----:B------:R-:W-:Y:S01]  /*151f0*/  MUFU.EX2 R152, R152 ;  /* 0x0000009800987308 */ /* 0x000fe20000000800 */
[----:B------:R-:W-:Y:S01]  /*15200*/  FFMA.FTZ R171, R171, UR4, -R172 ;  /* 0x00000004abab7c23 */ /* 0x000fe200080108ac */
[----:B------:R-:W-:Y:S01]  /*15210*/  FADD.FTZ R165, R166, R165 ;  /* 0x000000a5a6a57221 */ /* 0x000fe20000010000 */
[----:B------:R-:W-:Y:S01]  /*15220*/  LDSM.16.MT88.4 R28, [R190+0xe800] ;  /* 0x00e80000be1c783b */ /* 0x000fe20000004200 */
[----:B------:R-:W-:Y:S01]  /*15230*/  MUFU.EX2 R155, R155 ;  /* 0x0000009b009b7308 */ /* 0x000fe20000000800 */
[----:B------:R-:W-:Y:S01]  /*15240*/  HMMA.16816.F32.BF16 R36, R116, R40, RZ ;  /* 0x000000287424723c */ /* 0x000fe200000418ff */
[----:B------:R-:W-:Y:S01]  /*15250*/  FADD.FTZ R163, R164, R163 ;  /* 0x000000a3a4a37221 */ /* 0x000fe20000010000 */
[----:B------:R-:W-:Y:S01]  /*15260*/  LDSM.16.MT88.4 R24, [R169+0x2800] ;  /* 0x00280000a918783b */ /* 0x000fe20000004200 */
[----:B------:R-:W1:Y:S01]  /*15270*/  MUFU.EX2 R154, R154 ;  /* 0x0000009a009a7308 */ /* 0x000e620000000800 */
[----:B------:R-:W-:-:S02]  /*15280*/  FADD.FTZ R162, R162, R165 ;  /* 0x000000a5a2a27221 */ /* 0x000fc40000010000 */
[----:B------:R-:W-:Y:S01]  /*15290*/  LDSM.16.MT88.4 R20, [R167+0x2800] ;  /* 0x00280000a714783b */ /* 0x000fe20000004200 */
[----:B------:R-:W-:Y:S01]  /*152a0*/  MUFU.EX2 R151, R151 ;  /* 0x0000009700977308 */ /* 0x000fe20000000800 */
[C---:B------:R-:W-:Y:S01]  /*152b0*/  HMMA.16816.F32.BF16 R40, R116.reuse, R42, RZ ;  /* 0x0000002a7428723c */ /* 0x040fe200000418ff */
[----:B------:R-:W-:Y:S02]  /*152c0*/  FADD.FTZ R161, R161, R162 ;  /* 0x000000a2a1a17221 */ /* 0x000fe40000010000 */
[----:B------:R-:W4:Y:S04]  /*152d0*/  MUFU.EX2 R150, R150 ;  /* 0x0000009600967308 */ /* 0x000f280000000800 */
        /* <DEDUP_REMOVED lines=12> */
[C---:B--2---:R-:W-:Y:S08]  /*153a0*/  HMMA.16816.F32.BF16 R52, R116.reuse, R56, RZ ;  /* 0x000000387434723c */ /* 0x044ff000000418ff */
        /* <DEDUP_REMOVED lines=18> */
[----:B------:R-:W-:-:S05]  /*154d0*/  F2FP.BF16.F32.PACK_AB R5, R154, R155 ;  /* 0x0000009b9a05723e */ /* 0x000fca00000010ff */
[----:B------:R-:W-:Y:S01]  /*154e0*/  HMMA.16816.F32.BF16 R116, R116, R6, RZ ;  /* 0x000000067474723c */ /* 0x000fe200000418ff */
[----:B------:R-:W-:Y:S02]  /*154f0*/  F2FP.BF16.F32.PACK_AB R6, R152, R153 ;  /* 0x000000999806723e */ /* 0x000fe400000010ff */
[----:B----4-:R-:W-:-:S07]  /*15500*/  F2FP.BF16.F32.PACK_AB R7, R150, R151 ;  /* 0x000000979607723e */ /* 0x010fce00000010ff */
        /* <DEDUP_REMOVED lines=9> */
[C---:B------:R-:W-:Y:S08]  /*155a0*/  HMMA.16816.F32.BF16 R68, R4.reuse, R144, R68 ;  /* 0x000000900444723c */ /* 0x040ff00000041844 */
[----:B-1----:R-:W-:Y:S01]  /*155b0*/  HMMA.16816.F32.BF16 R108, R4, R16, R108 ;  /* 0x00000010046c723c */ /* 0x002fe2000004186c */
[--C-:B------:R-:W-:Y:S01]  /*155c0*/  FFMA.FTZ R17, R192, UR4, -R181.reuse ;  /* 0x00000004c0117c23 */ /* 0x100fe200080108b5 */
[----:B------:R-:W-:Y:S01]  /*155d0*/  FFMA.FTZ R16, R186, UR4, -R181 ;  /* 0x00000004ba107c23 */ /* 0x000fe200080108b5 */
[----:B------:R-:W-:-:S02]  /*155e0*/  FFMA.FTZ R192, R193, UR4, -R172 ;  /* 0x00000004c1c07c23 */ /* 0x000fc400080108ac */
[----:B------:R-:W-:Y:S03]  /*155f0*/  MUFU.EX2 R186, R17 ;  /* 0x0000001100ba7308 */ /* 0x000fe60000000800 */
[C---:B------:R-:W-:Y:S01]  /*15600*/  HMMA.16816.F32.BF16 R112, R4.reuse, R18, R112 ;  /* 0x000000120470723c */ /* 0x040fe20000041870 */
[----:B------:R1:W-:Y:S04]  /*15610*/  MUFU.EX2 R183, R16 ;  /* 0x0000001000b77308 */ /* 0x0003e80000000800 */
[----:B------:R-:W4:Y:S03]  /*15620*/  MUFU.EX2 R193, R205 ;  /* 0x000000cd00c17308 */ /* 0x000f260000000800 */
[C---:B--2---:R-:W-:Y:S01]  /*15630*/  HMMA.16816.F32.BF16 R120, R4.reuse, R12, R120 ;  /* 0x0000000c0478723c */ /* 0x044fe20000041878 */
[----:B------:R-:W2:Y:S01]  /*15640*/  MUFU.EX2 R192, R192 ;  /* 0x000000c000c07308 */ /* 0x000ea20000000800 */
[----:B-1----:R-:W1:Y:S06]  /*15650*/  LDSM.16.MT88.4 R16, [R190+0xf000] ;  /* 0x00f00000be10783b */ /* 0x002e6c0000004200 */
[C---:B------:R-:W-:Y:S01]  /*15660*/  HMMA.16816.F32.BF16 R116, R4.reuse, R14, R116 ;  /* 0x0000000e0474723c */ /* 0x040fe20000041874 */
[----:B------:R-:W1:Y:S07]  /*15670*/  LDSM.16.MT88.4 R12, [R190+0x11000] ;  /* 0x01100000be0c783b */ /* 0x000e6e0000004200 */
        /* <DEDUP_REMOVED lines=19> */
[----:B------:R-:W-:Y:S01]  /*157b0*/  F2FP.BF16.F32.PACK_AB R4, R191, R182 ;  /* 0x000000b6bf04723e */ /* 0x000fe200000010ff */
[----:B------:R-:W-:Y:S01]  /*157c0*/  LDSM.16.MT88.4 R20, [R167+0x3000] ;  /* 0x00300000a714783b */ /* 0x000fe20000004200 */
[----:B----4-:R-:W-:-:S02]  /*157d0*/  F2FP.BF16.F32.PACK_AB R5, R193, R194 ;  /* 0x000000c2c105723e */ /* 0x010fc400000010ff */
[----:B------:R-:W-:Y:S02]  /*157e0*/  F2FP.BF16.F32.PACK_AB R6, R183, R186 ;  /* 0x000000bab706723e */ /* 0x000fe400000010ff */
[----:B--2---:R-:W-:-:S07]  /*157f0*/  F2FP.BF16.F32.PACK_AB R7, R199, R192 ;  /* 0x000000c0c707723e */ /* 0x004fce00000010ff */
[C---:B---3--:R-:W-:Y:S08]  /*15800*/  HMMA.16816.F32.BF16 R36, R4.reuse, R8, R36 ;  /* 0x000000080424723c */ /* 0x048ff00000041824 */
[C---:B------:R-:W-:Y:S01]  /*15810*/  HMMA.16816.F32.BF16 R40, R4.reuse, R10, R40 ;  /* 0x0000000a0428723c */ /* 0x040fe20000041828 */
[----:B------:R-:W2:Y:S07]  /*15820*/  LDSM.16.MT88.4 R8, [R169+0x5000] ;  /* 0x00500000a908783b */ /* 0x000eae0000004200 */
[C---:B-1----:R-:W-:Y:S08]  /*15830*/  HMMA.16816.F32.BF16 R60, R4.reuse, R16, R60 ;  /* 0x00000010043c723c */ /* 0x042ff0000004183c */
[C---:B------:R-:W-:Y:S01]  /*15840*/  HMMA.16816.F32.BF16 R64, R4.reuse, R18, R64 ;  /* 0x000000120440723c */ /* 0x040fe20000041840 */
[----:B------:R-:W1:Y:S07]  /*15850*/  LDSM.16.MT88.4 R16, [R167+0x5000] ;  /* 0x00500000a710783b */ /* 0x000e6e0000004200 */
[C---:B------:R-:W-:Y:S08]  /*15860*/  HMMA.16816.F32.BF16 R92, R4.reuse, R12, R92 ;  /* 0x0000000c045c723c */ /* 0x040ff0000004185c */
[C---:B------:R-:W-:Y:S01]  /*15870*/  HMMA.16816.F32.BF16 R96, R4.reuse, R14, R96 ;  /* 0x0000000e0460723c */ /* 0x040fe20000041860 */
[----:B------:R-:W3:Y:S07]  /*15880*/  LDSM.16.MT88.4 R12, [R176+0xd800] ;  /* 0x00d80000b00c783b */ /* 0x000eee0000004200 */
[----:B------:R-:W-:Y:S01]  /*15890*/  HMMA.16816.F32.BF16 R68, R4, R144, R68 ;  /* 0x000000900444723c */ /* 0x000fe20000041844 */
[--C-:B------:R-:W-:Y:S01]  /*158a0*/  FFMA.FTZ R144, R180, UR4, -R181.reuse ;  /* 0x00000004b4907c23 */ /* 0x100fe200080108b5 */
[----:B------:R-:W-:-:S05]  /*158b0*/  FFMA.FTZ R145, R179, UR4, -R181 ;  /* 0x00000004b3917c23 */ /* 0x000fca00080108b5 */
[----:B------:R-:W-:Y:S01]  /*158c0*/  MUFU.EX2 R144, R144 ;  /* 0x0000009000907308 */ /* 0x000fe20000000800 */
[C---:B------:R-:W-:Y:S01]  /*158d0*/  HMMA.16816.F32.BF16 R72, R4.reuse, R146, R72 ;  /* 0x000000920448723c */ /* 0x040fe20000041848 */
[----:B------:R-:W-:Y:S01]  /*158e0*/  FFMA.FTZ R146, R178, UR4, -R181 ;  /* 0x00000004b2927c23 */ /* 0x000fe200080108b5 */
[----:B------:R-:W-:Y:S01]  /*158f0*/  FFMA.FTZ R147, R175, UR4, -R172 ;  /* 0x00000004af937c23 */ /* 0x000fe200080108ac */
[----:B------:R-:W4:Y:S04]  /*15900*/  MUFU.EX2 R145, R145 ;  /* 0x0000009100917308 */ /* 0x000f280000000800 */
[----:B------:R-:W-:Y:S01]  /*15910*/  MUFU.EX2 R146, R146 ;  /* 0x0000009200927308 */ /* 0x000fe20000000800 */
[C---:B--2---:R-:W-:Y:S03]  /*15920*/  HMMA.16816.F32.BF16 R108, R4.reuse, R8, R108 ;  /* 0x00000008046c723c */ /* 0x044fe6000004186c */
[----:B------:R-:W2:Y:S05]  /*15930*/  MUFU.EX2 R147, R147 ;  /* 0x0000009300937308 */ /* 0x000eaa0000000800 */
[C---:B------:R-:W-:Y:S01]  /*15940*/  HMMA.16816.F32.BF16 R112, R4.reuse, R10, R112 ;  /* 0x0000000a0470723c */ /* 0x040fe20000041870 */
[----:B------:R-:W3:Y:S07]  /*15950*/  LDSM.16.MT88.4 R8, [R169+0x3800] ;  /* 0x00380000a908783b */ /* 0x000eee0000004200 */
        /* <DEDUP_REMOVED lines=22> */
[----:B--2---:R-:W-:-:S02]  /*15ac0*/  F2FP.BF16.F32.PACK_AB R5, R174, R147 ;  /* 0x00000093ae05723e */ /* 0x004fc400000010ff */
[----:B------:R-:W-:Y:S02]  /*15ad0*/  F2FP.BF16.F32.PACK_AB R6, R215, R146 ;  /* 0x00000092d706723e */ /* 0x000fe400000010ff */
[----:B------:R-:W-:-:S07]  /*15ae0*/  F2FP.BF16.F32.PACK_AB R7, R213, R170 ;  /* 0x000000aad507723e */ /* 0x000fce00000010ff */
[C---:B---3--:R-:W-:Y:S08]  /*15af0*/  HMMA.16816.F32.BF16 R36, R4.reuse, R12, R36 ;  /* 0x0000000c0424723c */ /* 0x048ff00000041824 */
        /* <DEDUP_REMOVED lines=121> */
.L_x_2470:
        /* <DEDUP_REMOVED lines=8> */
.L_x_2471:
[----:B------:R-:W1:Y:S01]  /*16310*/  LDCU UR4, c[0x0][0x440] ;  /* 0x00008800ff0477ac */ /* 0x000e620008000800 */
[----:B------:R-:W-:Y:S01]  /*16320*/  LOP3.LUT R4, R188, 0x40, RZ, 0xfc, !PT ;  /* 0x00000040bc047812 */ /* 0x000fe200078efcff */
[----:B------:R-:W2:Y:S01]  /*16330*/  LDC R6, c[0x0][0x3c4] ;  /* 0x0000f100ff067b82 */ /* 0x000ea20000000800 */
[C---:B------:R-:W-:Y:S01]  /*16340*/  LEA R8, P2, R5.reuse, R198, 0x5 ;  /* 0x000000c605087211 */ /* 0x040fe200078428ff */
[----:B------:R-:W-:Y:S01]  /*16350*/  IMAD.SHL.U32 R7, R5, 0x20, RZ ;  /* 0x0000002005077824 */ /* 0x000fe200078e00ff */
[----:B------:R-:W-:Y:S01]  /*16360*/  SHF.R.U32.HI R187, RZ, 0x1, R189 ;  /* 0x00000001ffbb7819 */ /* 0x000fe200000116bd */
[----:B------:R-:W-:Y:S02]  /*16370*/  IMAD.SHL.U32 R185, R189, 0x20, RZ ;  /* 0x00000020bdb97824 */ /* 0x000fe400078e00ff */
[----:B------:R-:W-:-:S03]  /*16380*/  IMAD.MOV.U32 R178, RZ, RZ, 0x20 ;  /* 0x00000020ffb27424 */ /* 0x000fc600078e00ff */
[----:B------:R-:W-:Y:S02]  /*16390*/  LOP3.LUT R185, R185, 0x7c00, RZ, 0xc0, !PT ;  /* 0x00007c00b9b97812 */ /* 0x000fe400078ec0ff */
[----:B------:R-:W-:Y:S02]  /*163a0*/  SEL R178, R178, 0xffffffe0, !P1 ;  /* 0xffffffe0b2b27807 */ /* 0x000fe40004800000 */
[----:B------:R-:W-:Y:S02]  /*163b0*/  LOP3.LUT R148, R185, 0x200, R148, 0xf8, !PT ;  /* 0x00000200b9947812 */ /* 0x000fe400078ef894 */
[----:B-1----:R-:W-:Y:S02]  /*163c0*/  ISETP.GE.AND P5, PT, R188, UR4, PT ;  /* 0x00000004bc007c0c */ /* 0x002fe4000bfa6270 */
[----:B------:R-:W-:Y:S02]  /*163d0*/  ISETP.GE.AND P4, PT, R4, UR4, PT ;  /* 0x0000000404007c0c */ /* 0x000fe4000bf86270 */
[----:B------:R-:W-:-:S04]  /*163e0*/  LOP3.LUT R4, R188, 0x80, RZ, 0xfc, !PT ;  /* 0x00000080bc047812 */ /* 0x000fc800078efcff */
[----:B------:R-:W-:Y:S02]  /*163f0*/  ISETP.GE.AND P3, PT, R4, UR4, PT ;  /* 0x0000000404007c0c */ /* 0x000fe4000bf66270 */
[C-C-:B--2---:R-:W-:Y:S02]  /*16400*/  SHF.L.U64.HI R11, R5.reuse, 0x5, R6.reuse ;  /* 0x00000005050b7819 */ /* 0x144fe40000010206 */
[----:B------:R-:W-:Y:S01]  /*16410*/  LEA.HI.X R9, R5, R197, R6, 0x5, P2 ;  /* 0x000000c505097211 */ /* 0x000fe200010f2c06 */
[----:B------:R-:W-:Y:S01]  /*16420*/  @!P5 IMAD.MOV.U32 R199, RZ, RZ, R197 ;  /* 0x000000ffffc7d224 */ /* 0x000fe200078e00c5 */
[----:B------:R-:W-:Y:S02]  /*16430*/  IADD3 R6, P6, PT, R7, R8, RZ ;  /* 0x0000000807067210 */ /* 0x000fe40007fde0ff */
[----:B------:R-:W-:Y:S02]  /*16440*/  LOP3.LUT R4, R187, 0x8, RZ, 0xc0, !PT ;  /* 0x00000008bb047812 */ /* 0x000fe400078ec0ff */
[----:B------:R-:W-:Y:S01]  /*16450*/  @!PT LDS RZ, [RZ] ;  /* 0x00000000fffff984 */ /* 0x000fe20000000800 */
[----:B------:R-:W-:Y:S01]  /*16460*/  @!PT LDS RZ, [RZ] ;  /* 0x00000000fffff984 */ /* 0x000fe20000000800 */
[----:B------:R-:W-:Y:S01]  /*16470*/  @!PT LDS RZ, [RZ] ;  /* 0x00000000fffff984 */ /* 0x000fe20000000800 */
[----:B------:R1:W-:Y:S01]  /*16480*/  @!P5 LDGSTS.E.BYPASS.LTC128B.128 [R211+0xc000], desc[UR6][R198.64] ;  /* 0x0c000000c6d3dfae */ /* 0x0003e2000b981a06 */
[----:B------:R-:W-:Y:S01]  /*16490*/  IADD3 R10, P2, PT, R7, R6, RZ ;  /* 0x00000006070a7210 */ /* 0x000fe20007f5e0ff */
[C---:B------:R-:W-:Y:S01]  /*164a0*/  IMAD.X R7, R11.reuse, 0x1, R9, P6 ;  /* 0x000000010b077824 */ /* 0x040fe200030e0609 */
[----:B------:R-:W-:Y:S01]  /*164b0*/  LOP3.LUT R4, R148, R149, R4, 0xf6, !PT ;  /* 0x0000009594047212 */ /* 0x000fe200078ef604 */
[----:B------:R-:W-:Y:S02]  /*164c0*/  @P5 STS.128 [R211+0xc000], RZ ;  /* 0x00c000ffd3005388 */ /* 0x000fe40000000c00 */
[----:B------:R-:W-:Y:S01]  /*164d0*/  IMAD.X R11, R11, 0x1, R7, P2 ;  /* 0x000000010b0b7824 */ /* 0x000fe200010e0607 */
[----:B------:R-:W-:-:S05]  /*164e0*/  LEA R183, R4, UR5, 0x1 ;  /* 0x0000000504b77c11 */ /* 0x000fca000f8e08ff */
[--C-:B------:R-:W-:Y:S02]  /*164f0*/  IMAD.IADD R182, R178, 0x1, R183.reuse ;  /* 0x00000001b2b67824 */ /* 0x100fe400078e02b7 */
[----:B------:R-:W-:-:S04]  /*16500*/  IMAD.IADD R179, R156, 0x1, R183 ;  /* 0x000000019cb37824 */ /* 0x000fc800078e02b7 */
        /* <DEDUP_REMOVED lines=41> */
[----:B------:R2:W-:Y:S01]  /*167a0*/  @!P3 LDGSTS.E.BYPASS.LTC128B.128 [R211+0x11000], desc[UR6][R6.64+0x100] ;  /* 0x1100010006d3bfae */ /* 0x0005e2000b981a06 */
[----:B-1----:R-:W-:-:S03]  /*167b0*/  VIADD R9, R177, UR5 ;  /* 0x00000005b1097c36 */ /* 0x002fc60008000000 */
[----:B------:R-:W-:Y:S01]  /*167c0*/  @P3 STS.128 [R211+0x11000], RZ ;  /* 0x011000ffd3003388 */ /* 0x000fe20000000c00 */
[----:B------:R-:W-:-:S03]  /*167d0*/  IMAD.IADD R180, R9, 0x1, R178 ;  /* 0x0000000109b47824 */ /* 0x000fc600078e02b2 */
[----:B------:R-:W-:Y:S01]  /*167e0*/  @!PT LDS RZ, [RZ] ;  /* 0x00000000fffff984 */ /* 0x000fe20000000800 */
[----:B------:R-:W-:Y:S01]  /*167f0*/  @!PT LDS RZ, [RZ] ;  /* 0x00000000fffff984 */ /* 0x000fe20000000800 */
[----:B------:R-:W-:Y:S01]  /*16800*/  @!PT LDS RZ, [RZ] ;  /* 0x00000000fffff984 */ /* 0x000fe20000000800 */
[----:B------:R-:W-:Y:S01]  /*16810*/  @!P5 LDGSTS.E.BYPASS.LTC128B.128 [R211+0xd800], desc[UR6][R10.64] ;  /* 0x0d8000000ad3dfae */ /* 0x000fe2000b981a06 */
[----:B------:R-:W-:-:S03]  /*16820*/  IMAD.IADD R176, R9, 0x1, R156 ;  /* 0x0000000109b07824 */ /* 0x000fc600078e029c */
        /* <DEDUP_REMOVED lines=16> */
[----:B--2---:R-:W2:Y:S04]  /*16930*/  LDSM.16.M88.4 R4, [R177+UR5+0x7800] ;  /* 0x00780005b104783b */ /* 0x004ea80008000200 */
[----:B------:R-:W-:Y:S04]  /*16940*/  LDSM.16.M88.4 R144, [R182] ;  /* 0x00000000b690783b */ /* 0x000fe80000000200 */
[----:B------:R-:W2:Y:S04]  /*16950*/  LDSM.16.M88.4 R152, [R180+0x6000] ;  /* 0x00600000b498783b */ /* 0x000ea80000000200 */
[----:B------:R-:W2:Y:S04]  /*16960*/  LDSM.16.M88.4 R148, [R180+0x6800] ;  /* 0x00680000b494783b */ /* 0x000ea80000000200 */
[----:B------:R-:W2:Y:S04]  /*16970*/  LDSM.16.M88.4 R160, [R180+0x7000] ;  /* 0x00700000b4a0783b */ /* 0x000ea80000000200 */
[----:B------:R-:W2:Y:S04]  /*16980*/  LDSM.16.M88.4 R156, [R180+0x7800] ;  /* 0x00780000b49c783b */ /* 0x000ea80000000200 */
[----:B-1----:R-:W-:Y:S01]  /*16990*/  LDSM.16.M88.4 R8, [R179] ;  /* 0x00000000b308783b */ /* 0x002fe20000000200 */
[C---:B---3--:R-:W-:Y:S03]  /*169a0*/  HMMA.16816.F32.BF16 R140, R16.reuse, R136, RZ ;  /* 0x00000088108c723c */ /* 0x048fe600000418ff */
[----:B------:R-:W1:Y:S04]  /*169b0*/  LDSM.16.M88.4 R12, [R176+0x6000] ;  /* 0x00600000b00c783b */ /* 0x000e680000000200 */
        /* <DEDUP_REMOVED lines=8> */
[C---:B--2---:R-:W-:Y:S08]  /*16a40*/  HMMA.16816.F32.BF16 R164, R16.reuse, R4, RZ ;  /* 0x0000000410a4723c */ /* 0x044ff000000418ff */
        /* <DEDUP_REMOVED lines=113> */
[----:B------:R-:W-:Y:S08]  /*17160*/  HMMA.16816.F32.BF16 R140, R160, R156, R140 ;  /* 0x0000009ca08c723c */ /* 0x000ff0000004188c */
[----:B-1----:R-:W-:Y:S08]  /*17170*/  HMMA.16816.F32.BF16 R24, R168, R148, R24 ;  /* 0x00000094a818723c */ /* 0x002ff00000041818 */
[----:B---3--:R-:W-:Y:S08]  /*17180*/  HMMA.16816.F32.BF16 R16, R160, R146, R16 ;  /* 0x00000092a010723c */ /* 0x008ff00000041810 */
[C---:B------:R-:W-:Y:S01]  /*17190*/  HMMA.16816.F32.BF16 R20, R168.reuse, R150, R20 ;  /* 0x00000096a814723c */ /* 0x040fe20000041814 */
[----:B------:R-:W1:Y:S07]  /*171a0*/  LDSM.16.M88.4 R148, [R176+0xb000] ;  /* 0x00b00000b094783b */ /* 0x000e6e0000000200 */
[----:B------:R-:W-:Y:S01]  /*171b0*/  HMMA.16816.F32.BF16 R164, R168, R172, R164 ;  /* 0x000000aca8a4723c */ /* 0x000fe200000418a4 */
[----:B------:R-:W-:-:S05]  /*171c0*/  IMAD.SHL.U32 R168, R189, 0x2, RZ ;  /* 0x00000002bda87824 */ /* 0x000fca00078e00ff */
[----:B------:R-:W-:Y:S02]  /*171d0*/  LOP3.LUT R168, R168, 0x6, RZ, 0xc0, !PT ;  /* 0x00000006a8a87812 */ /* 0x000fe400078ec0ff */
[C---:B----4-:R-:W-:Y:S08]  /*171e0*/  HMMA.16816.F32.BF16 R32, R160.reuse, R152, R32 ;  /* 0x00000098a020723c */ /* 0x050ff00000041820 */
[----:B------:R-:W-:Y:S01]  /*171f0*/  HMMA.16816.F32.BF16 R28, R160, R154, R28 ;  /* 0x0000009aa01c723c */ /* 0x000fe2000004181c */
[----:B------:R-:W3:Y:S07]  /*17200*/  LDSM.16.M88.4 R152, [R178+0xa800] ;  /* 0x00a80000b298783b */ /* 0x000eee0000000200 */
[----:B-----5:R-:W-:Y:S01]  /*17210*/  HMMA.16816.F32.BF16 R140, R12, R8, R140 ;  /* 0x000000080c8c723c */ /* 0x020fe2000004188c */
[----:B------:R-:W-:-:S07]  /*17220*/  IMAD.SHL.U32 R9, R135, 0x40, RZ ;  /* 0x0000004087097824 */ /* 0x000fce00078e00ff */
[----:B------:R-:W-:Y:S08]  /*17230*/  HMMA.16816.F32.BF16 R136, R160, R158, R136 ;  /* 0x0000009ea088723c */ /* 0x000ff00000041888 */
[----:B--2---:R-:W-:Y:S01]  /*17240*/  HMMA.16816.F32.BF16 R16, R12, R6, R16 ;  /* 0x000000060c10723c */ /* 0x004fe20000041810 */
[----:B------:R-:W-:-:S05]  /*17250*/  LOP3.LUT R6, R9, R168, RZ, 0xfc, !PT ;  /* 0x000000a809067212 */ /* 0x000fca00078efcff */
        /* <DEDUP_REMOVED lines=16> */
[----:B------:R-:W-:Y:S01]  /*17360*/  FSEL R7, R7, -INF , !P6 ;  /* 0xff80000007077808 */ /* 0x000fe20007000000 */
[----:B------:R-:W-:Y:S01]  /*17370*/  HMMA.16816.F32.BF16 R24, R160, R148, R24 ;  /* 0x00000094a018723c */ /* 0x000fe20000041818 */
[----:B------:R-:W-:Y:S01]  /*17380*/  ISETP.GE.AND P6, PT, R147, R2, PT ;  /* 0x000000029300720c */ /* 0x000fe20003fc6270 */
[----:B------:R-:W-:Y:S01]  /*17390*/  VIADD R147, R6, 0xffffff88 ;  /* 0xffffff8806937836 */ /* 0x000fe20000000000 */
[----:B------:R-:W-:Y:S01]  /*173a0*/  FSEL R157, R16, -INF , !P2 ;  /* 0xff800000109d7808 */ /* 0x000fe20005000000 */
[----:B------:R-:W-:-:S04]  /*173b0*/  DEPBAR.LE SB0, 0x0 ;  /* 0x000080000000791a */ /* 0x000fc80000000000 */
[----:B------:R-:W-:Y:S01]  /*173c0*/  I2FP.F32.U32 R16, R151 ;  /* 0x0000009700107245 */ /* 0x000fe20000201000 */
[C---:B---3--:R-:W-:Y:S01]  /*173d0*/  HMMA.16816.F32.BF16 R32, R12.reuse, R152, R32 ;  /* 0x000000980c20723c */ /* 0x048fe20000041820 */
[----:B------:R-:W-:Y:S02]  /*173e0*/  I2FP.F32.U32 R149, R147 ;  /* 0x0000009300957245 */ /* 0x000fe40000201000 */
[----:B------:R-:W-:Y:S01]  /*173f0*/  FSEL R156, R18, -INF , !P6 ;  /* 0xff800000129c7808 */ /* 0x000fe20007000000 */
[CC--:B------:R-:W-:Y:S01]  /*17400*/  FFMA.FTZ R217, R3.reuse, R16.reuse, R141 ;  /* 0x0000001003d97223 */ /* 0x0c0fe2000001008d */
[----:B------:R-:W-:Y:S01]  /*17410*/  FFMA.FTZ R143, R3, R16, R143 ;  /* 0x00000010038f7223 */ /* 0x000fe2000001008f */
[----:B------:R-:W-:Y:S01]  /*17420*/  ISETP.GE.AND P2, PT, R151, R0, PT ;  /* 0x000000009700720c */ /* 0x000fe20003f46270 */
[-C--:B------:R-:W-:Y:S01]  /*17430*/  FFMA.FTZ R136, R3, R149.reuse, R136 ;  /* 0x0000009503887223 */ /* 0x080fe20000010088 */
[----:B------:R-:W-:Y:S01]  /*17440*/  ISETP.GE.AND P6, PT, R151, R2, PT ;  /* 0x000000029700720c */ /* 0x000fe20003fc6270 */
[----:B------:R-:W-:Y:S01]  /*17450*/  FFMA.FTZ R138, R3, R149, R138 ;  /* 0x00000095038a7223 */ /* 0x000fe2000001008a */
[----:B------:R-:W-:Y:S01]  /*17460*/  FSEL R217, R217, -INF , !P2 ;  /* 0xff800000d9d97808 */ /* 0x000fe20005000000 */
[----:B------:R-:W-:Y:S01]  /*17470*/  VIADD R141, R6, 0xffffff89 ;  /* 0xffffff89068d7836 */ /* 0x000fe20000000000 */
[----:B------:R-:W-:Y:S01]  /*17480*/  FSEL R205, R143, -INF , !P6 ;  /* 0xff8000008fcd7808 */ /* 0x000fe20007000000 */
[----:B------:R-:W-:Y:S01]  /*17490*/  HMMA.16816.F32.BF16 R28, R12, R154, R28 ;  /* 0x0000009a0c1c723c */ /* 0x000fe2000004181c */
[----:B------:R-:W-:Y:S01]  /*174a0*/  BAR.SYNC.DEFER_BLOCKING 0x0 ;  /* 0x0000000000007b1d */ /* 0x000fe20000010000 */
[----:B------:R-:W-:-:S02]  /*174b0*/  ISETP.GE.AND P2, PT, R147, R0, PT ;  /* 0x000000009300720c */ /* 0x000fc40003f46270 */
[----:B------:R-:W-:Y:S02]  /*174c0*/  ISETP.GE.AND P6, PT, R147, R2, PT ;  /* 0x000000029300720c */ /* 0x000fe40003fc6270 */
[----:B------:R-:W-:Y:S02]  /*174d0*/  FSEL R209, R136, -INF , !P2 ;  /* 0xff80000088d17808 */ /* 0x000fe40005000000 */
[----:B------:R-:W-:Y:S01]  /*174e0*/  FSEL R199, R138, -INF , !P6 ;  /* 0xff8000008ac77808 */ /* 0x000fe20007000000 */
[----:B------:R-:W-:Y:S01]  /*174f0*/  HMMA.16816.F32.BF16 R164, R160, R144, R164 ;  /* 0x00000090a0a4723c */ /* 0x000fe200000418a4 */
[----:B------:R-:W-:Y:S02]  /*17500*/  I2FP.F32.U32 R16, R141 ;  /* 0x0000008d00107245 */ /* 0x000fe40000201000 */
[C---:B------:R-:W-:Y:S02]  /*17510*/  ISETP.GE.AND P2, PT, R141.reuse, R0, PT ;  /* 0x000000008d00720c */ /* 0x040fe40003f46270 */
[----:B------:R-:W-:Y:S01]  /*17520*/  ISETP.GE.AND P6, PT, R141, R2, PT ;  /* 0x000000028d00720c */ /* 0x000fe20003fc6270 */
[----:B------:R-:W-:-:S02]  /*17530*/  VIADD R141, R6, 0xffffff90 ;  /* 0xffffff90068d7836 */ /* 0x000fc40000000000 */
[CC--:B------:R-:W-:Y:S01]  /*17540*/  FFMA.FTZ R219, R3.reuse, R16.reuse, R137 ;  /* 0x0000001003db7223 */ /* 0x0c0fe20000010089 */
[----:B------:R-:W-:Y:S01]  /*17550*/  FFMA.FTZ R139, R3, R16, R139 ;  /* 0x00000010038b7223 */ /* 0x000fe2000001008b */
[C---:B------:R-:W-:Y:S01]  /*17560*/  VIADD R137, R6.reuse, 0xffffff91 ;  /* 0xffffff9106897836 */ /* 0x040fe20000000000 */
[C---:B-1----:R-:W-:Y:S01]  /*17570*/  HMMA.16816.F32.BF16 R24, R12.reuse, R8, R24 ;  /* 0x000000080c18723c */ /* 0x042fe20000041818 */
[----:B------:R-:W-:Y:S01]  /*17580*/  I2FP.F32.U32 R18, R141 ;  /* 0x0000008d00127245 */ /* 0x000fe20000201000 */
[----:B------:R-:W-:Y:S01]  /*17590*/  VIADD R9, R6, 0xffffff98 ;  /* 0xffffff9806097836 */ /* 0x000fe20000000000 */
[----:B------:R-:W-:Y:S02]  /*175a0*/  FSEL R207, R139, -INF , !P6 ;  /* 0xff8000008bcf7808 */ /* 0x000fe40007000000 */
[----:B------:R-:W-:Y:S01]  /*175b0*/  I2FP.F32.U32 R16, R137 ;  /* 0x0000008900107245 */ /* 0x000fe20000201000 */
[----:B------:R-:W-:Y:S01]  /*175c0*/  FFMA.FTZ R34, R3, R18, R34 ;  /* 0x0000001203227223 */ /* 0x000fe20000010022 */
[----:B------:R-:W-:Y:S01]  /*175d0*/  ISETP.GE.AND P6, PT, R141, R2, PT ;  /* 0x000000028d00720c */ /* 0x000fe20003fc6270 */
[----:B------:R-:W-:Y:S01]  /*175e0*/  FFMA.FTZ R32, R3, R18, R32 ;  /* 0x0000001203207223 */ /* 0x000fe20000010020 */
        /* <DEDUP_REMOVED lines=8> */
[----:B------:R-:W-:-:S02]  /*17670*/  FSEL R179, R32, -INF , !P2 ;  /* 0xff80000020b37808 */ /* 0x000fc40005000000 */
[----:B------:R-:W-:Y:S02]  /*17680*/  ISETP.GE.AND P2, PT, R137, R0, PT ;  /* 0x000000008900720c */ /* 0x000fe40003f46270 */
[----:B------:R-:W-:Y:S01]  /*17690*/  I2FP.F32.U32 R8, R9 ;  /* 0x0000000900087245 */ /* 0x000fe20000201000 */
[----:B------:R-:W-:Y:S01]  /*176a0*/  HMMA.16816.F32.BF16 R164, R12, R4, R164 ;  /* 0x000000040ca4723c */ /* 0x000fe200000418a4 */
[----:B------:R-:W-:Y:S01]  /*176b0*/  FSEL R137, R35, -INF , !P6 ;  /* 0xff80000023897808 */ /* 0x000fe20007000000 */
[C---:B------:R-:W-:Y:S01]  /*176c0*/  VIADD R35, R6.reuse, 0xffffff99 ;  /* 0xffffff9906237836 */ /* 0x040fe20000000000 */
[----:B------:R-:W-:Y:S01]  /*176d0*/  FSEL R177, R33, -INF , !P2 ;  /* 0xff80000021b17808 */ /* 0x000fe20005000000 */
[CC--:B------:R-:W-:Y:S01]  /*176e0*/  FFMA.FTZ R28, R3.reuse, R8.reuse, R28 ;  /* 0x00000008031c7223 */ /* 0x0c0fe2000001001c */
[----:B------:R-:W-:Y:S01]  /*176f0*/  FFMA.FTZ R30, R3, R8, R30 ;  /* 0x00000008031e7223 */ /* 0x000fe2000001001e */
[----:B------:R-:W-:Y:S01]  /*17700*/  ISETP.GE.AND P2, PT, R9, R0, PT ;  /* 0x000000000900720c */ /* 0x000fe20003f46270 */
[----:B------:R-:W-:Y:S01]  /*17710*/  VIADD R5, R6, 0xffffffa9 ;  /* 0xffffffa906057836 */ /* 0x000fe20000000000 */
[----:B------:R-:W-:-:S02]  /*17720*/  I2FP.F32.U32 R8, R35 ;  /* 0x0000002300087245 */ /* 0x000fc40000201000 */
[----:B------:R-:W-:Y:S01]  /*17730*/  ISETP.GE.AND P6, PT, R9, R2, PT ;  /* 0x000000020900720c */ /* 0x000fe20003fc6270 */
[----:B------:R-:W-:Y:S01]  /*17740*/  VIADD R9, R6, 0xffffffa0 ;  /* 0xffffffa006097836 */ /* 0x000fe20000000000 */
[----:B------:R-:W-:Y:S01]  /*17750*/  FSEL R181, R28, -INF , !P2 ;  /* 0xff8000001cb57808 */ /* 0x000fe20005000000 */
[CC--:B------:R-:W-:Y:S01]  /*17760*/  FFMA.FTZ R29, R3.reuse, R8.reuse, R29 ;  /* 0x00000008031d7223 */ /* 0x0c0fe2000001001d */
[----:B------:R-:W-:Y:S01]  /*17770*/  FSEL R139, R30, -INF , !P6 ;  /* 0xff8000001e8b7808 */ /* 0x000fe20007000000 */
[----:B------:R-:W-:Y:S01]  /*17780*/  FFMA.FTZ R31, R3, R8, R31 ;  /* 0x00000008031f7223 */ /* 0x000fe2000001001f */
[C---:B------:R-:W-:Y:S02]  /*17790*/  ISETP.GE.AND P2, PT, R35.reuse, R0, PT ;  /* 0x000000002300720c */ /* 0x040fe40003f46270 */
[----:B------:R-:W-:Y:S02]  /*177a0*/  ISETP.GE.AND P6, PT, R35, R2, PT ;  /* 0x000000022300720c */ /* 0x000fe40003fc6270 */
[----:B------:R-:W-:-:S02]  /*177b0*/  I2FP.F32.U32 R33, R9 ;  /* 0x0000000900217245 */ /* 0x000fc40000201000 */
[----:B------:R-:W-:Y:S02]  /*177c0*/  FSEL R183, R29, -INF , !P2 ;  /* 0xff8000001db77808 */ /* 0x000fe40005000000 */
[----:B------:R-:W-:Y:S01]  /*177d0*/  FSEL R143, R31, -INF , !P6 ;  /* 0xff8000001f8f7808 */ /* 0x000fe20007000000 */
[-C--:B------:R-:W-:Y:S01]  /*177e0*/  FFMA.FTZ R24, R3, R33.reuse, R24 ;  /* 0x0000002103187223 */ /* 0x080fe20000010018 */
[----:B------:R-:W-:Y:S01]  /*177f0*/  ISETP.GE.AND P2, PT, R9, R0, PT ;  /* 0x000000000900720c */ /* 0x000fe20003f46270 */
[----:B------:R-:W-:Y:S01]  /*17800*/  FFMA.FTZ R26, R3, R33, R26 ;  /* 0x00000021031a7223 */ /* 0x000fe2000001001a */
[----:B------:R-:W-:Y:S01]  /*17810*/  ISETP.GE.AND P6, PT, R9, R2, PT ;  /* 0x000000020900720c */ /* 0x000fe20003fc6270 */
[----:B------:R-:W-:Y:S01]  /*17820*/  VIADD R9, R6, 0xffffffa8 ;  /* 0xffffffa806097836 */ /* 0x000fe20000000000 */
[----:B------:R-:W-:Y:S02]  /*17830*/  I2FP.F32.U32 R8, R11 ;  /* 0x0000000b00087245 */ /* 0x000fe40000201000 */
[----:B------:R-:W-:-:S02]  /*17840*/  FSEL R149, R24, -INF , !P2 ;  /* 0xff80000018957808 */ /* 0x000fc40005000000 */
        /* <DEDUP_REMOVED lines=34> */
[C---:B------:R-:W-:Y:S01]  /*17a70*/  FFMA.FTZ R167, R3.reuse, R6, R167 ;  /* 0x0000000603a77223 */ /* 0x040fe200000100a7 */
[----:B------:R-:W-:Y:S01]  /*17a80*/  FSEL R171, R166, -INF , !P6 ;  /* 0xff800000a6ab7808 */ /* 0x000fe20007000000 */
[-C--:B------:R-:W-:Y:S01]  /*17a90*/  FFMA.FTZ R17, R3, R4.reuse, R17 ;  /* 0x0000000403117223 */ /* 0x080fe20000010011 */
[----:B------:R-:W-:Y:S01]  /*17aa0*/  FSEL R172, R165, -INF , !P2 ;  /* 0xff800000a5ac7808 */ /* 0x000fe20005000000 */
[----:B------:R-:W-:Y:S01]  /*17ab0*/  FFMA.FTZ R19, R3, R4, R19 ;  /* 0x0000000403137223 */ /* 0x000fe20000010013 */
[----:B------:R-:W-:-:S02]  /*17ac0*/  ISETP.GE.AND P2, PT, R9, R0, PT ;  /* 0x000000000900720c */ /* 0x000fc40003f46270 */
[-C--:B------:R-:W-:Y:S02]  /*17ad0*/  ISETP.GE.AND P6, PT, R5, R2.reuse, PT ;  /* 0x000000020500720c */ /* 0x080fe40003fc6270 */
[----:B------:R-:W-:Y:S02]  /*17ae0*/  FSEL R174, R17, -INF , !P2 ;  /* 0xff80000011ae7808 */ /* 0x000fe40005000000 */
[----:B------:R-:W-:Y:S02]  /*17af0*/  ISETP.GE.AND P2, PT, R135, 0x3, PT ;  /* 0x000000038700780c */ /* 0x000fe40003f46270 */
[----:B------:R-:W-:Y:S02]  /*17b00*/  FSEL R173, R167, -INF , !P6 ;  /* 0xff800000a7ad7808 */ /* 0x000fe40007000000 */
[----:B------:R-:W-:-:S04]  /*17b10*/  ISETP.GE.AND P6, PT, R9, R2, PT ;  /* 0x000000020900720c */ /* 0x000fc80003fc6270 */
[----:B------:R-:W-:-:S05]  /*17b20*/  FSEL R159, R19, -INF , !P6 ;  /* 0xff800000139f7808 */ /* 0x000fca0007000000 */
[----:B------:R-:W-:Y:S05]  /*17b30*/  @!P2 BRA `(.L_x_2472) ;  /* 0x000000080044a947 */ /* 0x000fea0003800000 */
[----:B------:R-:W-:Y:S05]  /*17b40*/  BRA.U !UP0, `(.L_x_2473) ;  /* 0x0000000108fc7547 */ /* 0x000fea000b800000 */
[----:B------:R-:W1:Y:S01]  /*17b50*/  LDC R2, c[0x0][0x4f0] ;  /* 0x00013c00ff027b82 */ /* 0x000e620000000800 */
[----:B------:R-:W-:Y:S01]  /*17b60*/  IADD3 R11, PT, PT, R134, -0x80, RZ ;  /* 0xffffff80860b7810 */ /* 0x000fe20007ffe0ff */
[----:B------:R-:W2:Y:S01]  /*17b70*/  LDCU.64 UR8, c[0x0][0x3b8] ;  /* 0x00007700ff0877ac */ /* 0x000ea20008000a00 */
[----:B------:R-:W3:Y:S01]  /*17b80*/  LDCU.64 UR10, c[0x0][0x3a0] ;  /* 0x00007400ff0a77ac */ /* 0x000ee20008000a00 */
        /* <DEDUP_REMOVED lines=10> */
[----:B------:R-:W-:-:S04]  /*17c30*/  IMAD.HI.U32 R5, R13, R5, R12 ;  /* 0x000000050d057227 */ /* 0x000fc800078e000c */
[----:B------:R-:W-:Y:S02]  /*17c40*/  VIADD R13, R134, 0xffffff40 ;  /* 0xffffff40860d7836 */ /* 0x000fe40000000000 */
[----:B------:R-:W-:-:S03]  /*17c50*/  IMAD.HI.U32 R8, R5, R0, RZ ;  /* 0x0000000005087227 */ /* 0x000fc600078e00ff */
[----:B------:R-:W-:Y:S02]  /*17c60*/  IABS R4, R13 ;  /* 0x0000000d00047213 */ /* 0x000fe40000000000 */
[----:B------:R-:W-:Y:S02]  /*17c70*/  IADD3 R6, PT, PT, -R8, RZ, RZ ;  /* 0x000000ff08067210 */ /* 0x000fe40007ffe1ff */
[----:B------:R-:W-:-:S03]  /*17c80*/  LOP3.LUT R13, R13, R2, RZ, 0x3c, !PT ;  /* 0x000000020d0d7212 */ /* 0x000fc600078e3cff */
        /* <DEDUP_REMOVED lines=43> */
.L_x_2473:
        /* <DEDUP_REMOVED lines=8> */
.L_x_2474:
[----:B------:R-:W1:Y:S01]  /*17fc0*/  LDC R5, c[0x0][0x3bc] ;  /* 0x0000ef00ff057b82 */ /* 0x000e620000000800 */
[----:B------:R-:W-:Y:S01]  /*17fd0*/  @!P5 IMAD.MOV.U32 R194, RZ, RZ, R196 ;  /* 0x000000ffffc2d224 */ /* 0x000fe200078e00c4 */
[C---:B------:R-:W-:Y:S01]  /*17fe0*/  LEA R8, P2, R2.reuse, R196, 0x5 ;  /* 0x000000c402087211 */ /* 0x040fe200078428ff */
        /* <DEDUP_REMOVED lines=9> */
[----:B------:R-:W-:Y:S02]  /*18080*/  IADD3 R12, P2, PT, R0, R10, RZ ;  /* 0x0000000a000c7210 */ /* 0x000fe40007f5e0ff */
[----:B------:R-:W-:Y:S01]  /*18090*/  IADD3.X R11, PT, PT, R4, R9, RZ, P6, !PT ;  /* 0x00000009040b7210 */ /* 0x000fe200037fe4ff */
[----:B--2---:R-:W-:-:S03]  /*180a0*/  @!P4 IMAD.MOV.U32 R194, RZ, RZ, R196 ;  /* 0x000000ffffc2c224 */ /* 0x004fc600078e00c4 */
[----:B------:R-:W-:Y:S02]  /*180b0*/  IADD3.X R13, PT, PT, R4, R11, RZ, P2, !PT ;  /* 0x0000000b040d7210 */ /* 0x000fe400017fe4ff */
        /* <DEDUP_REMOVED lines=57> */
.L_x_2472:
[----:B------:R-:W-:Y:S01]  /*18450*/  FMNMX3.FTZ R2, R133, R169, R217, !PT ;  /* 0x000000a985027276 */ /* 0x000fe200078100d9 */
[----:B------:R-:W1:Y:S01]  /*18460*/  LDCU UR4, c[0x0][0x45c] ;  /* 0x00008b80ff0477ac */ /* 0x000e620008000800 */
[----:B------:R-:W-:Y:S01]  /*18470*/  FMNMX3.FTZ R0, R132, R7, R205, !PT ;  /* 0x0000000784007276 */ /* 0x000fe200078100cd */
[----:B---3--:R-:W-:Y:S01]  /*18480*/  LDSM.16.MT88.4 R12, [R190+0xc000] ;  /* 0x00c00000be0c783b */ /* 0x008fe20000004200 */
        /* <DEDUP_REMOVED lines=19> */
[----:B------:R-:W-:-:S03]  /*185c0*/  VIMNMX R135, PT, PT, R135, 0x2, !PT ;  /* 0x0000000287877848 */ /* 0x000fc60007fe0100 */
        /* <DEDUP_REMOVED lines=20> */
[----:B------:R-:W-:Y:S01]  /*18710*/  IADD3 R169, PT, PT, R190, 0xc040, RZ ;  /* 0x0000c040bea97810 */ /* 0x000fe20007ffe0ff */
[--C-:B------:R-:W-:Y:S01]  /*18720*/  FFMA.FTZ R134, R217, UR4, -R176.reuse ;  /* 0x00000004d9867c23 */ /* 0x100fe200080108b0 */
[----:B------:R-:W-:Y:S01]  /*18730*/  @P0 IADD3 R169, PT, PT, R16, -0x40, RZ ;  /* 0xffffffc010a90810 */ /* 0x000fe20007ffe0ff */
[----:B------:R-:W1:Y:S01]  /*18740*/  MUFU.EX2 R165, R165 ;  /* 0x000000a500a57308 */ /* 0x000e620000000800 */
[--C-:B------:R-:W-:Y:S01]  /*18750*/  FFMA.FTZ R161, R209, UR4, -R176.reuse ;  /* 0x00000004d1a17c23 */ /* 0x100fe200080108b0 */
[----:B------:R-:W-:Y:S01]  /*18760*/  FFMA.FTZ R2, R219, UR4, -R176 ;  /* 0x00000004db027c23 */ /* 0x000fe200080108b0 */
[--C-:B------:R-:W-:Y:S01]  /*18770*/  FFMA.FTZ R164, R7, UR4, -R158.reuse ;  /* 0x0000000407a47c23 */ /* 0x100fe2000801089e */
        /* <DEDUP_REMOVED lines=134> */
[----:B------:R-:W-:Y:S01]  /*18fe0*/  FFMA.FTZ R194, R191, UR4, -R176 ;  /* 0x00000004bfc27c23 */ /* 0x000fe200080108b0 */
[C---:B-1----:R-:W-:Y:S01]  /*18ff0*/  HMMA.16816.F32.BF16 R56, R4.reuse, R60, R56 ;  /* 0x0000003c0438723c */ /* 0x042fe20000041838 */
[----:B------:R-:W-:Y:S01]  /*19000*/  MUFU.EX2 R181, R181 ;  /* 0x000000b500b57308 */ /* 0x000fe20000000800 */
[----:B------:R-:W-:Y:S01]  /*19010*/  LDSM.16.MT88.4 R128, [R170+0xe800] ;  /* 0x00e80000aa80783b */ /* 0x000fe20000004200 */
[--C-:B------:R-:W-:Y:S01]  /*19020*/  FFMA.FTZ R199, R145, UR4, -R158.reuse ;  /* 0x0000000491c77c23 */ /* 0x100fe2000801089e */
[--C-:B------:R-:W-:Y:S01]  /*19030*/  FFMA.FTZ R204, R153, UR4, -R158.reuse ;  /* 0x0000000499cc7c23 */ /* 0x100fe2000801089e */
[----:B------:R-:W1:Y:S01]  /*19040*/  MUFU.EX2 R186, R186 ;  /* 0x000000ba00ba7308 */ /* 0x000e620000000800 */
[----:B------:R-:W-:Y:S01]  /*19050*/  LDSM.16.MT88.4 R140, [R169+0x800] ;  /* 0x00080000a98c783b */ /* 0x000fe20000004200 */
[----:B------:R-:W-:Y:S01]  /*19060*/  FFMA.FTZ R206, R147, UR4, -R158 ;  /* 0x0000000493ce7c23 */ /* 0x000fe2000801089e */
[C---:B------:R-:W-:Y:S01]  /*19070*/  HMMA.16816.F32.BF16 R60, R4.reuse, R62, R80 ;  /* 0x0000003e043c723c */ /* 0x040fe20000041850 */
[-C--:B------:R-:W-:Y:S01]  /*19080*/  FMUL.FTZ R80, R100, R165.reuse ;  /* 0x000000a564507220 */ /* 0x080fe20000410000 */
[----:B------:R-:W-:Y:S01]  /*19090*/  FMUL.FTZ R81, R101, R165 ;  /* 0x000000a565517220 */ /* 0x000fe20000410000 */
[-C--:B------:R-:W-:Y:S01]  /*190a0*/  FMUL.FTZ R82, R102, R163.reuse ;  /* 0x000000a366527220 */ /* 0x080fe20000410000 */
[----:B------:R-:W-:Y:S01]  /*190b0*/  FMUL.FTZ R83, R103, R163 ;  /* 0x000000a367537220 */ /* 0x000fe20000410000 */
[----:B------:R-:W-:Y:S01]  /*190c0*/  LDSM.16.MT88.4 R136, [R167+0x800] ;  /* 0x00080000a788783b */ /* 0x000fe20000004200 */
[----:B------:R-:W-:Y:S01]  /*190d0*/  FFMA.FTZ R192, R149, UR4, -R176 ;  /* 0x0000000495c07c23 */ /* 0x000fe200080108b0 */
[----:B------:R-:W-:Y:S01]  /*190e0*/  FFMA.FTZ R205, R151, UR4, -R158 ;  /* 0x0000000497cd7c23 */ /* 0x000fe2000801089e */
[C---:B--2---:R-:W-:Y:S01]  /*190f0*/  HMMA.16816.F32.BF16 R64, R4.reuse, R68, R64 ;  /* 0x000000440440723c */ /* 0x044fe20000041840 */
[----:B------:R-:W2:Y:S01]  /*19100*/  LDSM.16.MT88.4 R100, [R167+0x4000] ;  /* 0x00400000a764783b */ /* 0x000ea20000004200 */
[----:B------:R-:W-:Y:S01]  /*19110*/  MUFU.EX2 R194, R194 ;  /* 0x000000c200c27308 */ /* 0x000fe20000000800 */
[--C-:B------:R-:W-:Y:S01]  /*19120*/  FFMA.FTZ R157, R157, UR4, -R176.reuse ;  /* 0x000000049d9d7c23 */ /* 0x100fe200080108b0 */
[--C-:B------:R-:W-:Y:S01]  /*19130*/  FFMA.FTZ R175, R175, UR4, -R176.reuse ;  /* 0x00000004afaf7c23 */ /* 0x100fe200080108b0 */
[----:B------:R-:W-:Y:S01]  /*19140*/  LDSM.16.MT88.4 R144, [R169+0x3000] ;  /* 0x00300000a990783b */ /* 0x000fe20000004200 */
[----:B------:R-:W-:Y:S01]  /*19150*/  MUFU.EX2 R192, R192 ;  /* 0x000000c000c07308 */ /* 0x000fe20000000800 */
[----:B------:R-:W-:Y:S01]  /*19160*/  FFMA.FTZ R172, R172, UR4, -R176 ;  /* 0x00000004acac7c23 */ /* 0x000fe200080108b0 */
[C---:B------:R-:W-:Y:S01]  /*19170*/  HMMA.16816.F32.BF16 R68, R4.reuse, R70, R88 ;  /* 0x000000460444723c */ /* 0x040fe20000041858 */
[-C--:B------:R-:W-:Y:S01]  /*19180*/  FMUL.FTZ R88, R108, R165.reuse ;  /* 0x000000a56c587220 */ /* 0x080fe20000410000 */
[----:B------:R-:W-:Y:S01]  /*19190*/  FMUL.FTZ R89, R109, R165 ;  /* 0x000000a56d597220 */ /* 0x000fe20000410000 */
[-C--:B------:R-:W-:Y:S01]  /*191a0*/  FMUL.FTZ R90, R110, R163.reuse ;  /* 0x000000a36e5a7220 */ /* 0x080fe20000410000 */
[----:B------:R-:W-:Y:S01]  /*191b0*/  FMUL.FTZ R91, R111, R163 ;  /* 0x000000a36f5b7220 */ /* 0x000fe20000410000 */
[----:B------:R-:W-:Y:S01]  /*191c0*/  LDSM.16.MT88.4 R148, [R170+0xf000] ;  /* 0x00f00000aa94783b */ /* 0x000fe20000004200 */
[----:B------:R-:W-:Y:S01]  /*191d0*/  MUFU.EX2 R199, R199 ;  /* 0x000000c700c77308 */ /* 0x000fe20000000800 */
[--C-:B------:R-:W-:Y:S01]  /*191e0*/  FFMA.FTZ R207, R156, UR4, -R158.reuse ;  /* 0x000000049ccf7c23 */ /* 0x100fe2000801089e */
[----:B------:R-:W-:Y:S01]  /*191f0*/  HMMA.16816.F32.BF16 R8, R4, R12, R8 ;  /* 0x0000000c0408723c */ /* 0x000fe20000041808 */
[----:B------:R-:W1:Y:S01]  /*19200*/  LDSM.16.MT88.4 R108, [R190+0xc800] ;  /* 0x00c80000be6c783b */ /* 0x000e620000004200 */
[----:B------:R-:W-:Y:S01]  /*19210*/  MUFU.EX2 R204, R204 ;  /* 0x000000cc00cc7308 */ /* 0x000fe20000000800 */
[----:B------:R-:W-:-:S03]  /*19220*/  FFMA.FTZ R208, R159, UR4, -R158 ;  /* 0x000000049fd07c23 */ /* 0x000fc6000801089e */
[----:B------:R-:W-:Y:S02]  /*19230*/  MUFU.EX2 R205, R205 ;  /* 0x000000cd00cd7308 */ /* 0x000fe40000000800 */
[C---:B----4-:R-:W-:Y:S02]  /*19240*/  HMMA.16816.F32.BF16 R88, R4.reuse, R92, R88 ;  /* 0x0000005c0458723c */ /* 0x050fe40000041858 */
[----:B------:R-:W-:Y:S04]  /*19250*/  MUFU.EX2 R206, R206 ;  /* 0x000000ce00ce7308 */ /* 0x000fe80000000800 */
[----:B------:R-:W-:Y:S02]  /*19260*/  MUFU.EX2 R175, R175 ;  /* 0x000000af00af7308 */ /* 0x000fe40000000800 */
[C---:B------:R-:W-:Y:S01]  /*19270*/  HMMA.16816.F32.BF16 R92, R4.reuse, R94, R112 ;  /* 0x0000005e045c723c */ /* 0x040fe20000041870 */
[----:B------:R-:W4:Y:S01]  /*19280*/  LDSM.16.MT88.4 R112, [R170+0xc800] ;  /* 0x00c80000aa70783b */ /* 0x000f220000004200 */
[----:B------:R-:W-:Y:S04]  /*19290*/  MUFU.EX2 R172, R172 ;  /* 0x000000ac00ac7308 */ /* 0x000fe80000000800 */
[----:B------:R-:W-:Y:S02]  /*192a0*/  MUFU.EX2 R207, R207 ;  /* 0x000000cf00cf7308 */ /* 0x000fe40000000800 */
[C---:B------:R-:W-:Y:S01]  /*192b0*/  HMMA.16816.F32.BF16 R12, R4.reuse, R14, R124 ;  /* 0x0000000e040c723c */ /* 0x040fe2000004187c */
[----:B------:R-:W4:Y:S01]  /*192c0*/  LDSM.16.MT88.4 R124, [R190+0xe800] ;  /* 0x00e80000be7c783b */ /* 0x000f220000004200 */
[----:B------:R-:W-:Y:S06]  /*192d0*/  MUFU.EX2 R208, R208 ;  /* 0x000000d000d07308 */ /* 0x000fec0000000800 */
[C---:B---3--:R-:W-:Y:S08]  /*192e0*/  HMMA.16816.F32.BF16 R72, R4.reuse, R76, R72 ;  /* 0x0000004c0448723c */ /* 0x048ff00000041848 */
[C---:B------:R-:W-:Y:S01]  /*192f0*/  HMMA.16816.F32.BF16 R76, R4.reuse, R78, R96 ;  /* 0x0000004e044c723c */ /* 0x040fe20000041860 */
[-C--:B------:R-:W-:Y:S01]  /*19300*/  FMUL.FTZ R96, R120, R165.reuse ;  /* 0x000000a578607220 */ /* 0x080fe20000410000 */
[----:B------:R-:W-:Y:S01]  /*19310*/  FMUL.FTZ R97, R121, R165 ;  /* 0x000000a579617220 */ /* 0x000fe20000410000 */
[-C--:B------:R-:W-:Y:S01]  /*19320*/  FMUL.FTZ R98, R122, R163.reuse ;  /* 0x000000a37a627220 */ /* 0x080fe20000410000 */
[-C--:B------:R-:W-:Y:S01]  /*19330*/  FMUL.FTZ R99, R123, R163.reuse ;  /* 0x000000a37b637220 */ /* 0x080fe20000410000 */
        /* <DEDUP_REMOVED lines=9> */
[----:B------:R-:W-:Y:S01]  /*193d0*/  LDSM.16.MT88.4 R104, [R190+0x10800] ;  /* 0x01080000be68783b */ /* 0x000fe20000004200 */
[----:B------:R-:W-:Y:S01]  /*193e0*/  FADD.FTZ R132, R132, R133 ;  /* 0x0000008584847221 */ /* 0x000fe20000010000 */
[----:B------:R-:W-:Y:S01]  /*193f0*/  FADD.FTZ R161, R2, R161 ;  /* 0x000000a102a17221 */ /* 0x000fe20000010000 */
[----:B------:R-:W-:-:S04]  /*19400*/  MOV R133, R162 ;  /* 0x000000a200857202 */ /* 0x000fc80000000f00 */
[C---:B--2---:R-:W-:Y:S01]  /*19410*/  HMMA.16816.F32.BF16 R96, R4.reuse, R100, R96 ;  /* 0x000000640460723c */ /* 0x044fe20000041860 */
[----:B------:R-:W-:Y:S01]  /*19420*/  F2FP.BF16.F32.PACK_AB R100, R179, R178 ;  /* 0x000000b2b364723e */ /* 0x000fe200000010ff */
[----:B------:R-:W-:Y:S01]  /*19430*/  FADD.FTZ R178, R178, R161 ;  /* 0x000000a1b2b27221 */ /* 0x000fe20000010000 */
[----:B------:R-:W-:Y:S01]  /*19440*/  F2FP.BF16.F32.PACK_AB R101, R182, R183 ;  /* 0x000000b7b665723e */ /* 0x000fe200000010ff */
[----:B------:R-:W-:Y:S01]  /*19450*/  FADD.FTZ R183, R183, R132 ;  /* 0x00000084b7b77221 */ /* 0x000fe20000010000 */
[----:B------:R-:W-:Y:S01]  /*19460*/  MOV R132, R160 ;  /* 0x000000a000847202 */ /* 0x000fe20000000f00 */
        /* <DEDUP_REMOVED lines=9> */
[----:B------:R-:W-:Y:S02]  /*19500*/  HMMA.16816.F32.BF16 R8, R100, R108, R8 ;  /* 0x0000006c6408723c */ /* 0x000fe40000041808 */
[----:B------:R-:W-:-:S06]  /*19510*/  FADD.FTZ R186, R186, R181 ;  /* 0x000000b5baba7221 */ /* 0x000fcc0000010000 */
        /* <DEDUP_REMOVED lines=11> */
[----:B------:R-:W-:-:S02]  /*195d0*/  FFMA.FTZ R193, R155, UR4, -R176 ;  /* 0x000000049bc17c23 */ /* 0x000fc400080108b0 */
[----:B------:R-:W-:Y:S01]  /*195e0*/  LDSM.16.MT88.4 R152, [R167+0x1000] ;  /* 0x00100000a798783b */ /* 0x000fe20000004200 */
[----:B------:R1:W4:Y:S03]  /*195f0*/  MUFU.EX2 R191, R108 ;  /* 0x0000006c00bf7308 */ /* 0x0003260000000800 */
[C---:B------:R-:W-:Y:S01]  /*19600*/  HMMA.16816.F32.BF16 R52, R100.reuse, R130, R52 ;  /* 0x000000826434723c */ /* 0x040fe20000041834 */
[----:B------:R-:W5:Y:S01]  /*19610*/  LDSM.16.MT88.4 R128, [R190+0xd000] ;  /* 0x00d00000be80783b */ /* 0x000f620000004200 */
[----:B------:R-:W4:Y:S06]  /*19620*/  MUFU.EX2 R193, R193 ;  /* 0x000000c100c17308 */ /* 0x000f2c0000000800 */
[C---:B------:R-:W-:Y:S08]  /*19630*/  HMMA.16816.F32.BF16 R72, R100.reuse, R104, R72 ;  /* 0x000000686448723c */ /* 0x040ff00000041848 */
[C---:B------:R-:W-:Y:S08]  /*19640*/  HMMA.16816.F32.BF16 R76, R100.reuse, R106, R76 ;  /* 0x0000006a644c723c */ /* 0x040ff0000004184c */
[C---:B--2---:R-:W-:Y:S08]  /*19650*/  HMMA.16816.F32.BF16 R88, R100.reuse, R112, R88 ;  /* 0x000000706458723c */ /* 0x044ff00000041858 */
[C---:B------:R-:W-:Y:S01]  /*19660*/  HMMA.16816.F32.BF16 R104, R100.reuse, R114, R92 ;  /* 0x000000726468723c */ /* 0x040fe2000004185c */
[----:B------:R-:W2:Y:S04]  /*19670*/  LDSM.16.MT88.4 R112, [R170+0xd000] ;  /* 0x00d00000aa70783b */ /* 0x000ea80000004200 */
[----:B------:R-:W-:Y:S03]  /*19680*/  LDSM.16.MT88.4 R92, [R167+0x3000] ;  /* 0x00300000a75c783b */ /* 0x000fe60000004200 */
[C---:B------:R-:W-:Y:S01]  /*19690*/  HMMA.16816.F32.BF16 R84, R100.reuse, R110, R84 ;  /* 0x0000006e6454723c */ /* 0x040fe20000041854 */
[----:B-1----:R-:W1:Y:S07]  /*196a0*/  LDSM.16.MT88.4 R108, [R169+0x1000] ;  /* 0x00100000a96c783b */ /* 0x002e6e0000004200 */
[C---:B------:R-:W-:Y:S08]  /*196b0*/  HMMA.16816.F32.BF16 R24, R100.reuse, R140, R24 ;  /* 0x0000008c6418723c */ /* 0x040ff00000041818 */
[C---:B------:R-:W-:Y:S01]  /*196c0*/  HMMA.16816.F32.BF16 R28, R100.reuse, R142, R28 ;  /* 0x0000008e641c723c */ /* 0x040fe2000004181c */
[----:B------:R-:W1:Y:S07]  /*196d0*/  LDSM.16.MT88.4 R140, [R169+0x5000] ;  /* 0x00500000a98c783b */ /* 0x000e6e0000004200 */
[C---:B------:R-:W-:Y:S08]  /*196e0*/  HMMA.16816.F32.BF16 R56, R100.reuse, R120, R56 ;  /* 0x000000786438723c */ /* 0x040ff00000041838 */
[C---:B------:R-:W-:Y:S08]  /*196f0*/  HMMA.16816.F32.BF16 R60, R100.reuse, R122, R60 ;  /* 0x0000007a643c723c */ /* 0x040ff0000004183c */
[C---:B---3--:R-:W-:Y:S01]  /*19700*/  HMMA.16816.F32.BF16 R120, R100.reuse, R124, R96 ;  /* 0x0000007c6478723c */ /* 0x048fe20000041860 */
[----:B------:R-:W3:Y:S07]  /*19710*/  LDSM.16.MT88.4 R96, [R190+0x11000] ;  /* 0x01100000be60783b */ /* 0x000eee0000004200 */
[C---:B------:R-:W-:Y:S08]  /*19720*/  HMMA.16816.F32.BF16 R64, R100.reuse, R116, R64 ;  /* 0x000000746440723c */ /* 0x040ff00000041840 */
[C---:B------:R-:W-:Y:S08]  /*19730*/  HMMA.16816.F32.BF16 R68, R100.reuse, R118, R68 ;  /* 0x000000766444723c */ /* 0x040ff00000041844 */
[C---:B------:R-:W-:Y:S08]  /*19740*/  HMMA.16816.F32.BF16 R36, R100.reuse, R138, R36 ;  /* 0x0000008a6424723c */ /* 0x040ff00000041824 */
[C---:B------:R-:W-:Y:S01]  /*19750*/  HMMA.16816.F32.BF16 R116, R100.reuse, R126, R4 ;  /* 0x0000007e6474723c */ /* 0x040fe20000041804 */
[----:B------:R-:W3:Y:S07]  /*19760*/  LDSM.16.MT88.4 R4, [R190+0xf000] ;  /* 0x00f00000be04783b */ /* 0x000eee0000004200 */
[----:B------:R-:W-:Y:S01]  /*19770*/  HMMA.16816.F32.BF16 R32, R100, R136, R32 ;  /* 0x000000886420723c */ /* 0x000fe20000041820 */
[----:B------:R-:W3:Y:S01]  /*19780*/  LDSM.16.MT88.4 R136, [R170+0x11000] ;  /* 0x01100000aa88783b */ /* 0x000ee20000004200 */
        /* <DEDUP_REMOVED lines=12> */
[----:B------:R-:W-:-:S06]  /*19850*/  FADD.FTZ R206, R206, R205 ;  /* 0x000000cdcece7221 */ /* 0x000fcc0000010000 */
[C---:B------:R-:W-:Y:S08]  /*19860*/  HMMA.16816.F32.BF16 R12, R100.reuse, R130, R12 ;  /* 0x00000082640c723c */ /* 0x040ff0000004180c */
[C---:B--2---:R-:W-:Y:S08]  /*19870*/  HMMA.16816.F32.BF16 R128, R100.reuse, R112, R16 ;  /* 0x000000706480723c */ /* 0x044ff00000041810 */
[C---:B------:R-:W-:Y:S08]  /*19880*/  HMMA.16816.F32.BF16 R124, R100.reuse, R114, R20 ;  /* 0x00000072647c723c */ /* 0x040ff00000041814 */
[C---:B-1----:R-:W-:Y:S08]  /*19890*/  HMMA.16816.F32.BF16 R112, R100.reuse, R108, R24 ;  /* 0x0000006c6470723c */ /* 0x042ff00000041818 */
[C---:B------:R-:W-:Y:S08]  /*198a0*/  HMMA.16816.F32.BF16 R108, R100.reuse, R110, R28 ;  /* 0x0000006e646c723c */ /* 0x040ff0000004181c */
[----:B------:R-:W-:Y:S01]  /*198b0*/  HMMA.16816.F32.BF16 R28, R100, R92, R64 ;  /* 0x0000005c641c723c */ /* 0x000fe20000041840 */
[----:B------:R-:W-:Y:S01]  /*198c0*/  FFMA.FTZ R64, R174, UR4, -R176 ;  /* 0x00000004ae407c23 */ /* 0x000fe200080108b0 */
[--C-:B------:R-:W-:Y:S01]  /*198d0*/  FFMA.FTZ R65, R171, UR4, -R158.reuse ;  /* 0x00000004ab417c23 */ /* 0x100fe2000801089e */
[----:B------:R1:W-:Y:S01]  /*198e0*/  MUFU.EX2 R174, R157 ;  /* 0x0000009d00ae7308 */ /* 0x0003e20000000800 */
[----:B------:R-:W-:-:S03]  /*198f0*/  FFMA.FTZ R176, R173, UR4, -R158 ;  /* 0x00000004adb07c23 */ /* 0x000fc6000801089e */
[----:B------:R-:W-:Y:S01]  /*19900*/  MUFU.EX2 R171, R64 ;  /* 0x0000004000ab7308 */ /* 0x000fe20000000800 */
[C---:B------:R-:W-:Y:S01]  /*19910*/  HMMA.16816.F32.BF16 R20, R100.reuse, R154, R36 ;  /* 0x0000009a6414723c */ /* 0x040fe20000041824 */
[----:B------:R-:W2:Y:S02]  /*19920*/  LDSM.16.MT88.4 R36, [R167+0x5000] ;  /* 0x00500000a724783b */ /* 0x000ea40000004200 */
[----:B------:R4:W-:Y:S04]  /*19930*/  MUFU.EX2 R173, R65 ;  /* 0x0000004100ad7308 */ /* 0x0009e80000000800 */
[----:B------:R-:W5:Y:S01]  /*19940*/  MUFU.EX2 R176, R176 ;  /* 0x000000b000b07308 */ /* 0x000f620000000800 */
[C---:B------:R-:W-:Y:S01]  /*19950*/  HMMA.16816.F32.BF16 R56, R100.reuse, R144, R56 ;  /* 0x000000906438723c */ /* 0x040fe20000041838 */
[----:B-1----:R-:W-:Y:S07]  /*19960*/  LDSM.16.MT88.4 R156, [R169+0x3800] ;  /* 0x00380000a99c783b */ /* 0x002fee0000004200 */
[C---:B------:R-:W-:Y:S01]  /*19970*/  HMMA.16816.F32.BF16 R60, R100.reuse, R146, R60 ;  /* 0x00000092643c723c */ /* 0x040fe2000004183c */
[----:B----4-:R-:W-:Y:S07]  /*19980*/  LDSM.16.MT88.4 R64, [R190+0xf800] ;  /* 0x00f80000be40783b */ /* 0x010fee0000004200 */
[C---:B------:R-:W-:Y:S08]  /*19990*/  HMMA.16816.F32.BF16 R24, R100.reuse, R94, R68 ;  /* 0x0000005e6418723c */ /* 0x040ff00000041844 */
[C---:B------:R-:W-:Y:S01]  /*199a0*/  HMMA.16816.F32.BF16 R144, R100.reuse, R142, R104 ;  /* 0x0000008e6490723c */ /* 0x040fe20000041868 */
[----:B------:R-:W1:Y:S07]  /*199b0*/  LDSM.16.MT88.4 R104, [R170+0x11800] ;  /* 0x01180000aa68783b */ /* 0x000e6e0000004200 */
[C---:B---3--:R-:W-:Y:S01]  /*199c0*/  HMMA.16816.F32.BF16 R92, R100.reuse, R96, R72 ;  /* 0x00000060645c723c */ /* 0x048fe20000041848 */
        /* <DEDUP_REMOVED lines=10> */
[----:B------:R-:W-:Y:S01]  /*19a70*/  F2FP.BF16.F32.PACK_AB R136, R172, R175 ;  /* 0x000000afac88723e */ /* 0x000fe200000010ff */
[----:B------:R-:W-:Y:S01]  /*19a80*/  FADD.FTZ R175, R175, R194 ;  /* 0x000000c2afaf7221 */ /* 0x000fe20000010000 */
[----:B-----5:R-:W-:Y:S01]  /*19a90*/  F2FP.BF16.F32.PACK_AB R137, R176, R173 ;  /* 0x000000adb089723e */ /* 0x020fe200000010ff */
[----:B------:R-:W-:-:S02]  /*19aa0*/  FADD.FTZ R173, R173, R206 ;  /* 0x000000ceadad7221 */ /* 0x000fc40000010000 */
[----:B------:R-:W-:Y:S02]  /*19ab0*/  FADD.FTZ R175, R172, R175 ;  /* 0x000000afacaf7221 */ /* 0x000fe40000010000 */
[----:B------:R-:W-:Y:S01]  /*19ac0*/  HMMA.16816.F32.BF16 R44, R100, R138, R84 ;  /* 0x0000008a642c723c */ /* 0x000fe20000041854 */
[----:B------:R-:W-:Y:S01]  /*19ad0*/  F2FP.BF16.F32.PACK_AB R138, R171, R174 ;  /* 0x000000aeab8a723e */ /* 0x000fe200000010ff */
[----:B------:R-:W5:Y:S01]  /*19ae0*/  LDSM.16.MT88.4 R84, [R167+0x1800] ;  /* 0x00180000a754783b */ /* 0x000f620000004200 */
[----:B------:R-:W-:Y:S01]  /*19af0*/  F2FP.BF16.F32.PACK_AB R139, R208, R207 ;  /* 0x000000cfd08b723e */ /* 0x000fe200000010ff */
[----:B------:R-:W-:Y:S01]  /*19b00*/  FADD.FTZ R176, R176, R173 ;  /* 0x000000adb0b07221 */ /* 0x000fe20000010000 */
[----:B------:R-:W-:-:S03]  /*19b10*/  FADD.FTZ R174, R174, R175 ;  /* 0x000000afaeae7221 */ /* 0x000fc60000010000 */
[----:B------:R-:W-:Y:S01]  /*19b20*/  HMMA.16816.F32.BF16 R32, R100, R152, R32 ;  /* 0x000000986420723c */ /* 0x000fe20000041820 */
[----:B------:R-:W5:Y:S01]  /*19b30*/  LDSM.16.MT88.4 R152, [R190+0xd800] ;  /* 0x00d80000be98783b */ /* 0x000f620000004200 */
[----:B------:R-:W-:Y:S01]  /*19b40*/  FADD.FTZ R207, R207, R176 ;  /* 0x000000b0cfcf7221 */ /* 0x000fe20000010000 */
[----:B------:R-:W-:-:S03]  /*19b50*/  FADD.FTZ R215, R171, R174 ;  /* 0x000000aeabd77221 */ /* 0x000fc60000010000 */
[----:B------:R-:W-:Y:S01]  /*19b60*/  FADD.FTZ R213, R208, R207 ;  /* 0x000000cfd0d57221 */ /* 0x000fe20000010000 */
[----:B------:R-:W-:Y:S01]  /*19b70*/  IADD3 R208, PT, PT, R135, -0x3, RZ ;  /* 0xfffffffd87d07810 */ /* 0x000fe20007ffe0ff */
[C---:B------:R-:W-:Y:S01]  /*19b80*/  HMMA.16816.F32.BF16 R88, R100.reuse, R140, R88 ;  /* 0x0000008c6458723c */ /* 0x040fe20000041858 */
[----:B------:R-:W5:Y:S07]  /*19b90*/  LDSM.16.MT88.4 R140, [R167+0x3800] ;  /* 0x00380000a78c783b */ /* 0x000f6e0000004200 */
[C---:B--2---:R-:W-:Y:S08]  /*19ba0*/  HMMA.16816.F32.BF16 R120, R100.reuse, R36, R120 ;  /* 0x000000246478723c */ /* 0x044ff00000041878 */
        /* <DEDUP_REMOVED lines=9> */
[----:B------:R-:W2:Y:S07]  /*19c40*/  LDSM.16.MT88.4 R4, [R167+0x5800] ;  /* 0x00580000a704783b */ /* 0x000eae0000004200 */
        /* <DEDUP_REMOVED lines=16> */
[----:B------:R-:W-:-:S15]  /*19d50*/  HMMA.16816.F32.BF16 R116, R136, R6, R116 ;  /* 0x000000068874723c */ /* 0x000fde0000041874 */
[----:B------:R-:W-:-:S05]  /*19d60*/  NOP ;  /* 0x0000000000007918 */ /* 0x000fca0000000000 */
.L_x_2469:
        /* <DEDUP_REMOVED lines=24> */
.L_x_2479:
[----:B------:R-:W-:Y:S01]  /*19ef0*/  @!P4 IADD3 R7, P0, PT, RZ, -R206, RZ ;  /* 0x800000ceff07c210 */ /* 0x000fe20007f1e0ff */
[----:B------:R-:W1:Y:S01]  /*19f00*/  S2R R189, SR_TID.X ;  /* 0x0000000000bd7919 */ /* 0x000e620000002100 */
[----:B------:R-:W5:Y:S01]  /*19f10*/  @!P4 LDC R6, c[0x0][0x3c0] ;  /* 0x0000f000ff06cb82 */ /* 0x000f620000000800 */
[----:B------:R-:W-:Y:S07]  /*19f20*/  DEPBAR.LE SB0, 0x0 ;  /* 0x000080000000791a */ /* 0x000fee0000000000 */
[----:B------:R-:W-:Y:S01]  /*19f30*/  BAR.SYNC.DEFER_BLOCKING 0x0 ;  /* 0x0000000000007b1d */ /* 0x000fe20000010000 */
[C---:B-1----:R-:W-:Y:S01]  /*19f40*/  LOP3.LUT R211, R189.reuse, 0x38, RZ, 0xc0, !PT ;  /* 0x00000038bdd37812 */ /* 0x042fe200078ec0ff */
[----:B-----5:R-:W-:Y:S01]  /*19f50*/  @!P4 IMAD.SHL.U32 R9, R6, 0x40, RZ ;  /* 0x000000400609c824 */ /* 0x020fe200078e00ff */
[----:B------:R-:W-:Y:S01]  /*19f60*/  SHF.R.U32.HI R187, RZ, 0x1, R189 ;  /* 0x00000001ffbb7819 */ /* 0x000fe200000116bd */
[C---:B------:R-:W-:Y:S02]  /*19f70*/  IMAD.SHL.U32 R10, R189.reuse, 0x8, RZ ;  /* 0x00000008bd0a7824 */ /* 0x040fe400078e00ff */
[----:B------:R-:W-:Y:S01]  /*19f80*/  IMAD.SHL.U32 R8, R189, 0x20, RZ ;  /* 0x00000020bd087824 */ /* 0x000fe200078e00ff */
[----:B------:R-:W-:Y:S01]  /*19f90*/  LOP3.LUT R5, R187, 0x8, RZ, 0xc0, !PT ;  /* 0x00000008bb057812 */ /* 0x000fe200078ec0ff */
[----:B------:R-:W-:Y:S01]  /*19fa0*/  IMAD.SHL.U32 R4, R189, 0x40, RZ ;  /* 0x00000040bd047824 */ /* 0x000fe200078e00ff */
[----:B------:R-:W-:Y:S02]  /*19fb0*/  LOP3.LUT R188, R10, 0x38, RZ, 0xc0, !PT ;  /* 0x000000380abc7812 */ /* 0x000fe400078ec0ff */
[----:B------:R-:W-:Y:S02]  /*19fc0*/  LOP3.LUT R185, R8, 0x7c00, RZ, 0xc0, !PT ;  /* 0x00007c0008b97812 */ /* 0x000fe400078ec0ff */
[----:B------:R-:W-:Y:S02]  /*19fd0*/  LOP3.LUT R8, R188, 0x40, RZ, 0xfc, !PT ;  /* 0x00000040bc087812 */ /* 0x000fe400078efcff */
[----:B------:R-:W-:Y:S02]  /*19fe0*/  LOP3.LUT R211, R211, 0x1f8, R10, 0x78, !PT ;  /* 0x000001f8d3d37812 */ /* 0x000fe400078e780a */
[----:B--2---:R-:W-:Y:S01]  /*19ff0*/  ISETP.GE.AND P2, PT, R8, UR12, PT ;  /* 0x0000000c08007c0c */ /* 0x004fe2000bf46270 */
[----:B------:R-:W-:Y:S01]  /*1a000*/  @!P4 IMAD.X R8, RZ, RZ, ~R9, P0 ;  /* 0x000000ffff08c224 */ /* 0x000fe200000e0e09 */
[--C-:B------:R-:W-:Y:S01]  /*1a010*/  LOP3.LUT R2, R188, 0x1c0, R4.reuse, 0xf8, !PT ;  /* 0x000001c0bc027812 */ /* 0x100fe200078ef804 */
[----:B------:R-:W1:Y:S01]  /*1a020*/  LDC R9, c[0x0][0x3c4] ;  /* 0x0000f100ff097b82 */ /* 0x000e620000000800 */
[----:B------:R-:W-:Y:S02]  /*1a030*/  LOP3.LUT R176, R185, 0x200, R4, 0xf8, !PT ;  /* 0x00000200b9b07812 */ /* 0x000fe400078ef804 */
[----:B------:R-:W-:Y:S02]  /*1a040*/  @!P4 SHF.R.S64 R11, R7, 0x1f, R8 ;  /* 0x0000001f070bc819 */ /* 0x000fe40000001008 */
[----:B------:R-:W-:Y:S01]  /*1a050*/  LOP3.LUT R211, R211, 0x1e00, R10, 0xf8, !PT ;  /* 0x00001e00d3d37812 */ /* 0x000fe200078ef80a */
[----:B------:R-:W-:Y:S01]  /*1a060*/  IMAD.MOV.U32 R10, RZ, RZ, R198 ;  /* 0x000000ffff0a7224 */ /* 0x000fe200078e00c6 */
[----:B------:R-:W-:Y:S02]  /*1a070*/  LOP3.LUT R176, R176, R2, R5, 0xf6, !PT ;  /* 0x00000002b0b07212 */ /* 0x000fe400078ef605 */
[----:B------:R-:W-:Y:S02]  /*1a080*/  LOP3.LUT R194, R4, 0x400, RZ, 0xc0, !PT ;  /* 0x0000040004c27812 */ /* 0x000fe400078ec0ff */
[----:B------:R-:W-:Y:S02]  /*1a090*/  LOP3.LUT R5, R2, 0x8, R189, 0x78, !PT ;  /* 0x0000000802057812 */ /* 0x000fe400078e78bd */
[----:B------:R-:W-:Y:S02]  /*1a0a0*/  LOP3.LUT R7, R188, 0x80, RZ, 0xfc, !PT ;  /* 0x00000080bc077812 */ /* 0x000fe400078efcff */
[----:B------:R-:W-:Y:S01]  /*1a0b0*/  @!P4 IADD3 R198, P0, PT, R198, R11, RZ ;  /* 0x0000000bc6c6c210 */ /* 0x000fe20007f1e0ff */
[----:B------:R-:W-:Y:S01]  /*1a0c0*/  IMAD.MOV.U32 R11, RZ, RZ, R197 ;  /* 0x000000ffff0b7224 */ /* 0x000fe200078e00c5 */
[----:B------:R-:W-:Y:S01]  /*1a0d0*/  ISETP.GE.AND P1, PT, R7, UR12, PT ;  /* 0x0000000c07007c0c */ /* 0x000fe2000bf26270 */
[----:B------:R-:W-:Y:S01]  /*1a0e0*/  IMAD R194, R5, 0x2, R194 ;  /* 0x0000000205c27824 */ /* 0x000fe200078e02c2 */
[----:B------:R-:W-:Y:S02]  /*1a0f0*/  @!P4 LEA.HI.X.SX32 R197, R8, R197, 0x1, P0 ;  /* 0x000000c508c5c211 */ /* 0x000fe400000f0eff */
[----:B------:R-:W-:Y:S02]  /*1a100*/  ISETP.GE.AND P3, PT, R188, UR12, PT ;  /* 0x0000000cbc007c0c */ /* 0x000fe4000bf66270 */
[----:B------:R-:W-:Y:S01]  /*1a110*/  LEA R211, R211, UR5, 0x1 ;  /* 0x00000005d3d37c11 */ /* 0x000fe2000f8e08ff */
[----:B------:R-:W-:Y:S10]  /*1a120*/  @!P4 BRA `(.L_x_2476) ;  /* 0x0000000000f4c947 */ /* 0x000ff40003800000 */
[----:B------:R-:W-:Y:S01]  /*1a130*/  VIADD R7, R209, 0xffffffc0 ;  /* 0xffffffc0d1077836 */ /* 0x000fe20000000000 */
[----:B------:R-:W2:Y:S01]  /*1a140*/  LDC R2, c[0x0][0x4f0] ;  /* 0x00013c00ff027b82 */ /* 0x000ea20000000800 */
[----:B------:R-:W-:Y:S03]  /*1a150*/  IABS R8, R209 ;  /* 0x000000d100087213 */ /* 0x000fe60000000000 */
[----:B------:R-:W-:Y:S02]  /*1a160*/  IABS R13, R7 ;  /* 0x00000007000d7213 */ /* 0x000fe40000000000 */
[-C--:B--2---:R-:W-:Y:S02]  /*1a170*/  IABS R5, R2.reuse ;  /* 0x0000000200057213 */ /* 0x084fe40000000000 */
[----:B------:R-:W-:Y:S02]  /*1a180*/  LOP3.LUT R7, R7, R2, RZ, 0x3c, !PT ;  /* 0x0000000207077212 */ /* 0x000fe400078e3cff */
[----:B------:R-:W2:Y:S10]  /*1a190*/  I2F.RP R6, R5 ;  /* 0x0000000500067306 */ /* 0x000eb40000209400 */
[----:B--2---:R-:W2:Y:S02]  /*1a1a0*/  MUFU.RCP R4, R6 ;  /* 0x0000000600047308 */ /* 0x004ea40000001000 */
[----:B--2---:R-:W-:Y:S08]  /*1a1b0*/  VIADD R14, R4, 0xffffffe ;  /* 0x0ffffffe040e7836 */ /* 0x004ff00000000000 */
[----:B------:R-:W2:Y:S02]  /*1a1c0*/  F2I.FTZ.U32.TRUNC.NTZ R15, R14 ;  /* 0x0000000e000f7305 */ /* 0x000ea4000021f000 */
[--C-:B--2---:R-:W-:Y:S01]  /*1a1d0*/  IMAD.MOV R4, RZ, RZ, -R15.reuse ;  /* 0x000000ffff047224 */ /* 0x104fe200078e0a0f */
        /* <DEDUP_REMOVED lines=18> */
[----:B------:R-:W2:Y:S01]  /*1a300*/  LDC.64 R6, c[0x0][0x3c0] ;  /* 0x0000f000ff067b82 */ /* 0x000ea20000000a00 */
        /* <DEDUP_REMOVED lines=12> */
[C---:B------:R-:W-:Y:S03]  /*1a3d0*/  LEA R16, P0, R13.reuse, R202, 0x2 ;  /* 0x000000ca0d107211 */ /* 0x040fe600078010ff */
[----:B------:R-:W5:Y:S01]  /*1a3e0*/  LDG.E R5, desc[UR6][R18.64] ;  /* 0x0000000612057981 */ /* 0x000f62000c1e1900 */
[C---:B------:R-:W-:Y:S01]  /*1a3f0*/  LEA.HI.X.SX32 R17, R13.reuse, R203, 0x2, P0 ;  /* 0x000000cb0d117211 */ /* 0x040fe200000f16ff */
[----:B------:R-:W-:Y:S04]  /*1a400*/  IMAD.IADD R13, R13, 0x1, -R15 ;  /* 0x000000010d0d7824 */ /* 0x000fe800078e0a0f */
[----:B------:R-:W-:Y:S01]  /*1a410*/  IMAD R13, R13, R2, -0x40 ;  /* 0xffffffc00d0d7424 */ /* 0x000fe200078e0202 */
[----:B------:R-:W5:Y:S04]  /*1a420*/  LDG.E R4, desc[UR6][R16.64] ;  /* 0x0000000610047981 */ /* 0x000f68000c1e1900 */
        /* <DEDUP_REMOVED lines=13> */
.L_x_2476:
[----:B------:R-:W-:Y:S01]  /*1a500*/  @!P3 IMAD.MOV.U32 R199, RZ, RZ, R197 ;  /* 0x000000ffffc7b224 */ /* 0x000fe200078e00c5 */
[C---:B------:R-:W-:Y:S01]  /*1a510*/  LEA R8, P0, R6.reuse, R198, 0x5 ;  /* 0x000000c606087211 */ /* 0x040fe200078028ff */
[C---:B------:R-:W-:Y:S01]  /*1a520*/  IMAD.SHL.U32 R2, R6.reuse, 0x20, RZ ;  /* 0x0000002006027824 */ /* 0x040fe200078e00ff */
[--C-:B-1----:R-:W-:Y:S01]  /*1a530*/  SHF.L.U64.HI R4, R6, 0x5, R9.reuse ;  /* 0x0000000506047819 */ /* 0x102fe20000010209 */
[----:B------:R-:W-:Y:S01]  /*1a540*/  VIADD R134, R194, UR5 ;  /* 0x00000005c2867c36 */ /* 0x000fe20008000000 */
[----:B------:R-:W-:Y:S01]  /*1a550*/  @!PT LDS RZ, [RZ] ;  /* 0x00000000fffff984 */ /* 0x000fe20000000800 */
[----:B------:R-:W-:Y:S01]  /*1a560*/  @!PT LDS RZ, [RZ] ;  /* 0x00000000fffff984 */ /* 0x000fe20000000800 */
[----:B------:R-:W-:Y:S01]  /*1a570*/  @!PT LDS RZ, [RZ] ;  /* 0x00000000fffff984 */ /* 0x000fe20000000800 */
[----:B------:R1:W-:Y:S01]  /*1a580*/  @!P3 LDGSTS.E.BYPASS.LTC128B.128 [R211+0xc000], desc[UR6][R198.64] ;  /* 0x0c000000c6d3bfae */ /* 0x0003e2000b981a06 */
[----:B------:R-:W-:Y:S02]  /*1a590*/  LEA.HI.X R9, R6, R197, R9, 0x5, P0 ;  /* 0x000000c506097211 */ /* 0x000fe400000f2c09 */
[----:B------:R-:W-:Y:S01]  /*1a5a0*/  IADD3 R6, P5, PT, R2, R8, RZ ;  /* 0x0000000802067210 */ /* 0x000fe20007fbe0ff */
[----:B------:R-:W-:Y:S01]  /*1a5b0*/  @P3 STS.128 [R211+0xc000], RZ ;  /* 0x00c000ffd3003388 */ /* 0x000fe20000000c00 */
[----:B------:R-:W-:Y:S02]  /*1a5c0*/  LEA R176, R176, UR5, 0x1 ;  /* 0x00000005b0b07c11 */ /* 0x000fe4000f8e08ff */
[----:B------:R-:W-:Y:S02]  /*1a5d0*/  IADD3.X R7, PT, PT, R4, R9, RZ, P5, !PT ;  /* 0x0000000904077210 */ /* 0x000fe40002ffe4ff */
[----:B------:R-:W-:Y:S01]  /*1a5e0*/  IADD3 R10, P0, PT, R2, R6, RZ ;  /* 0x00000006020a7210 */ /* 0x000fe20007f1e0ff */
[----:B------:R-:W-:Y:S01]  /*1a5f0*/  IMAD.MOV.U32 R2, RZ, RZ, 0x40 ;  /* 0x00000040ff027424 */ /* 0x000fe200078e00ff */
[----:B------:R-:W-:Y:S03]  /*1a600*/  ISETP.NE.AND P5, PT, R208, 0x1, PT ;  /* 0x00000001d000780c */ /* 0x000fe60003fa5270 */
[----:B------:R-:W-:Y:S01]  /*1a610*/  IMAD.X R11, R4, 0x1, R7, P0 ;  /* 0x00000001040b7824 */ /* 0x000fe200000e0607 */
[C---:B------:R-:W-:Y:S04]  /*1a620*/  LOP3.LUT P0, RZ, R189.reuse, 0x2, RZ, 0xc0, !PT ;  /* 0x00000002bdff7812 */ /* 0x040fe8000780c0ff */
[----:B------:R-:W-:Y:S02]  /*1a630*/  SEL R191, R184, 0xffffffe0, !P0 ;  /* 0xffffffe0b8bf7807 */ /* 0x000fe40004000000 */
[----:B------:R-:W-:Y:S02]  /*1a640*/  LOP3.LUT P0, RZ, R189, 0x4, RZ, 0xc0, !PT ;  /* 0x00000004bdff7812 */ /* 0x000fe4000780c0ff */
[----:B------:R-:W-:Y:S01]  /*1a650*/  IADD3 R133, PT, PT, R134, R191, RZ ;  /* 0x000000bf86857210 */ /* 0x000fe20007ffe0ff */
[--C-:B------:R-:W-:Y:S02]  /*1a660*/  IMAD.IADD R193, R191, 0x1, R176.reuse ;  /* 0x00000001bfc17824 */ /* 0x100fe400078e02b0 */
        /* <DEDUP_REMOVED lines=59> */
[----:B------:R-:W5:Y:S04]  /*1aa20*/  LDSM.16.M88.4 R144, [R194+UR5+0x6800] ;  /* 0x00680005c290783b */ /* 0x000f680008000200 */
[----:B------:R-:W3:Y:S04]  /*1aa30*/  LDSM.16.M88.4 R148, [R194+UR5+0x7000] ;  /* 0x00700005c294783b */ /* 0x000ee80008000200 */
[----:B------:R-:W0:Y:S04]  /*1aa40*/  LDGDEPBAR ;  /* 0x00000000000079af */ /* 0x000e280000000000 */
[----:B------:R-:W4:Y:S04]  /*1aa50*/  LDSM.16.M88.4 R152, [R194+UR5+0x7800] ;  /* 0x00780005c298783b */ /* 0x000f280008000200 */
[----:B------:R-:W-:Y:S04]  /*1aa60*/  LDSM.16.M88.4 R156, [R193] ;  /* 0x00000000c19c783b */ /* 0x000fe80000000200 */
[----:B------:R-:W4:Y:S04]  /*1aa70*/  LDSM.16.M88.4 R160, [R133+0x6000] ;  /* 0x0060000085a0783b */ /* 0x000f280000000200 */
[----:B------:R-:W4:Y:S04]  /*1aa80*/  LDSM.16.M88.4 R164, [R133+0x6800] ;  /* 0x0068000085a4783b */ /* 0x000f280000000200 */
[----:B------:R-:W-:Y:S04]  /*1aa90*/  LDSM.16.M88.4 R172, [R133+0x8000] ;  /* 0x0080000085ac783b */ /* 0x000fe80000000200 */
[----:B------:R-:W-:Y:S01]  /*1aaa0*/  LDSM.16.M88.4 R180, [R194+UR5+0xa000] ;  /* 0x00a00005c2b4783b */ /* 0x000fe20008000200 */
[C---:B-1----:R-:W-:Y:S08]  /*1aab0*/  HMMA.16816.F32.BF16 R4, R136.reuse, R140, RZ ;  /* 0x0000008c8804723c */ /* 0x042ff000000418ff */
[C---:B--2---:R-:W-:Y:S01]  /*1aac0*/  HMMA.16816.F32.BF16 R8, R136.reuse, R142, RZ ;  /* 0x0000008e8808723c */ /* 0x044fe200000418ff */
[----:B------:R-:W1:Y:S07]  /*1aad0*/  LDSM.16.M88.4 R140, [R133+0x7000] ;  /* 0x00700000858c783b */ /* 0x000e6e0000000200 */
[C---:B-----5:R-:W-:Y:S01]  /*1aae0*/  HMMA.16816.F32.BF16 R12, R136.reuse, R144, RZ ;  /* 0x00000090880c723c */ /* 0x060fe200000418ff */
[----:B------:R-:W-:Y:S05]  /*1aaf0*/  SEL R145, R2, 0xffffffc0, !P0 ;  /* 0xffffffc002917807 */ /* 0x000fea0004000000 */
[----:B------:R-:W-:Y:S02]  /*1ab00*/  IMAD.IADD R192, R145, 0x1, R176 ;  /* 0x0000000191c07824 */ /* 0x000fe400078e02b0 */
[C---:B------:R-:W-:Y:S01]  /*1ab10*/  HMMA.16816.F32.BF16 R16, R136.reuse, R146, RZ ;  /* 0x000000928810723c */ /* 0x040fe200000418ff */
[----:B------:R-:W-:Y:S02]  /*1ab20*/  IMAD.IADD R134, R134, 0x1, R145 ;  /* 0x0000000186867824 */ /* 0x000fe400078e0291 */
[----:B------:R-:W-:Y:S01]  /*1ab30*/  LDSM.16.M88.4 R144, [R192] ;  /* 0x00000000c090783b */ /* 0x000fe20000000200 */
[C---:B------:R-:W-:Y:S01]  /*1ab40*/  IADD3 R132, PT, PT, R191.reuse, R192, RZ ;  /* 0x000000c0bf847210 */ /* 0x040fe20007ffe0ff */
[----:B------:R-:W-:Y:S03]  /*1ab50*/  IMAD.IADD R2, R191, 0x1, R134 ;  /* 0x00000001bf027824 */ /* 0x000fe600078e0286 */
[C---:B---3--:R-:W-:Y:S02]  /*1ab60*/  HMMA.16816.F32.BF16 R20, R136.reuse, R148, RZ ;  /* 0x000000948814723c */ /* 0x048fe400000418ff */
[----:B------:R-:W-:Y:S06]  /*1ab70*/  LDSM.16.M88.4 R168, [R2+0x6000] ;  /* 0x0060000002a8783b */ /* 0x000fec0000000200 */
        /* <DEDUP_REMOVED lines=218> */
.L_x_2478:
        /* <DEDUP_REMOVED lines=11> */
[C---:B------:R-:W-:Y:S02]  /*1b9d0*/  IADD3.X R139, PT, PT, R133.reuse, R137, RZ, P6, !PT ;  /* 0x00000089858b7210 */ /* 0x040fe400037fe4ff */
[----:B------:R-:W-:Y:S04]  /*1b9e0*/  IADD3 R132, P5, PT, R2, R138, RZ ;  /* 0x0000008a02847210 */ /* 0x000fe80007fbe0ff */
        /* <DEDUP_REMOVED lines=59> */
.L_x_2477:
[C---:B------:R-:W-:Y:S01]  /*1bda0*/  IADD3 R2, PT, PT, R207.reuse, -0x1f, RZ ;  /* 0xffffffe1cf027810 */ /* 0x040fe20007ffe0ff */
[----:B------:R-:W-:Y:S01]  /*1bdb0*/  LDSM.16.MT88.4 R140, [R186+0xc000] ;  /* 0x00c00000ba8c783b */ /* 0x000fe20000004200 */
[----:B--2---:R-:W-:Y:S02]  /*1bdc0*/  I2FP.F32.U32 R132, R207 ;  /* 0x000000cf00847245 */ /* 0x004fe40000201000 */
[----:B------:R-:W-:Y:S02]  /*1bdd0*/  I2FP.F32.U32 R2, R2 ;  /* 0x0000000200027245 */ /* 0x000fe40000201000 */
[----:B------:R-:W-:Y:S01]  /*1bde0*/  IADD3 R133, PT, PT, R207, -0x18, RZ ;  /* 0xffffffe8cf857810 */ /* 0x000fe20007ffe0ff */
[----:B------:R-:W-:Y:S01]  /*1bdf0*/  FFMA.FTZ R20, R3, R132, R20 ;  /* 0x0000008403147223 */ /* 0x000fe20000010014 */
[----:B------:R-:W-:Y:S01]  /*1be00*/  IADD3 R137, PT, PT, R207, -0x20, RZ ;  /* 0xffffffe0cf897810 */ /* 0x000fe20007ffe0ff */
[CC--:B------:R-:W-:Y:S01]  /*1be10*/  FFMA.FTZ R5, R3.reuse, R2.reuse, R5 ;  /* 0x0000000203057223 */ /* 0x0c0fe20000010005 */
[----:B------:R-:W-:Y:S01]  /*1be20*/  FFMA.FTZ R7, R3, R2, R7 ;  /* 0x0000000203077223 */ /* 0x000fe20000010007 */
[----:B------:R-:W-:Y:S01]  /*1be30*/  IADD3 R2, PT, PT, R207, -0xf, RZ ;  /* 0xfffffff1cf027810 */ /* 0x000fe20007ffe0ff */
[C---:B------:R-:W-:Y:S01]  /*1be40*/  FFMA.FTZ R22, R3.reuse, R132, R22 ;  /* 0x0000008403167223 */ /* 0x040fe20000010016 */
[----:B------:R-:W-:Y:S01]  /*1be50*/  I2FP.F32.U32 R133, R133 ;  /* 0x0000008500857245 */ /* 0x000fe20000201000 */
[----:B------:R-:W-:Y:S01]  /*1be60*/  LDSM.16.MT88.4 R156, [R190+0x10800] ;  /* 0x01080000be9c783b */ /* 0x000fe20000004200 */
[----:B------:R-:W-:Y:S02]  /*1be70*/  I2FP.F32.U32 R2, R2 ;  /* 0x0000000200027245 */ /* 0x000fe40000201000 */
[----:B------:R-:W-:Y:S01]  /*1be80*/  I2FP.F32.U32 R137, R137 ;  /* 0x0000008900897245 */ /* 0x000fe20000201000 */
[-C--:B------:R-:W-:Y:S01]  /*1be90*/  FFMA.FTZ R8, R3, R133.reuse, R8 ;  /* 0x0000008503087223 */ /* 0x080fe20000010008 */
[----:B------:R-:W-:Y:S01]  /*1bea0*/  IADD3 R132, PT, PT, R207, -0x17, RZ ;  /* 0xffffffe9cf847810 */ /* 0x000fe20007ffe0ff */
[CC--:B------:R-:W-:Y:S01]  /*1beb0*/  FFMA.FTZ R13, R3.reuse, R2.reuse, R13 ;  /* 0x00000002030d7223 */ /* 0x0c0fe2000001000d */
[----:B------:R-:W-:Y:S01]  /*1bec0*/  FFMA.FTZ R15, R3, R2, R15 ;  /* 0x00000002030f7223 */ /* 0x000fe2000001000f */
[----:B------:R-:W-:Y:S01]  /*1bed0*/  IADD3 R2, PT, PT, R207, 0x9, RZ ;  /* 0x00000009cf027810 */ /* 0x000fe20007ffe0ff */
[----:B------:R-:W-:Y:S01]  /*1bee0*/  FFMA.FTZ R10, R3, R133, R10 ;  /* 0x00000085030a7223 */ /* 0x000fe2000001000a */
[----:B------:R-:W-:Y:S01]  /*1bef0*/  IADD3 R134, PT, PT, R207, -0x7, RZ ;  /* 0xfffffff9cf867810 */ /* 0x000fe20007ffe0ff */
[CC--:B------:R-:W-:Y:S01]  /*1bf00*/  FFMA.FTZ R4, R3.reuse, R137.reuse, R4 ;  /* 0x0000008903047223 */ /* 0x0c0fe20000010004 */
[----:B------:R-:W-:Y:S01]  /*1bf10*/  FFMA.FTZ R6, R3, R137, R6 ;  /* 0x0000008903067223 */ /* 0x000fe20000010006 */
[----:B------:R-:W-:Y:S02]  /*1bf20*/  I2FP.F32.U32 R2, R2 ;  /* 0x0000000200027245 */ /* 0x000fe40000201000 */
[----:B------:R-:W-:Y:S02]  /*1bf30*/  I2FP.F32.U32 R132, R132 ;  /* 0x0000008400847245 */ /* 0x000fe40000201000 */
[----:B------:R-:W-:Y:S01]  /*1bf40*/  IADD3 R137, PT, PT, R207, -0x10, RZ ;  /* 0xfffffff0cf897810 */ /* 0x000fe20007ffe0ff */
[C---:B------:R-:W-:Y:S01]  /*1bf50*/  FFMA.FTZ R25, R3.reuse, R2, R25 ;  /* 0x0000000203197223 */ /* 0x040fe20000010019 */
[----:B------:R-:W-:Y:S01]  /*1bf60*/  I2FP.F32.U32 R134, R134 ;  /* 0x0000008600867245 */ /* 0x000fe20000201000 */
[----:B------:R-:W-:Y:S01]  /*1bf70*/  FFMA.FTZ R27, R3, R2, R27 ;  /* 0x00000002031b7223 */ /* 0x000fe2000001001b */
        /* <DEDUP_REMOVED lines=10> */
[----:B------:R-:W-:Y:S01]  /*1c020*/  FFMA.FTZ R14, R3, R137, R14 ;  /* 0x00000089030e7223 */ /* 0x000fe2000001000e */
[----:B------:R-:W-:Y:S01]  /*1c030*/  IADD3 R132, PT, PT, R207, 0x1, RZ ;  /* 0x00000001cf847810 */ /* 0x000fe20007ffe0ff */
[CC--:B------:R-:W-:Y:S01]  /*1c040*/  FFMA.FTZ R16, R3.reuse, R133.reuse, R16 ;  /* 0x0000008503107223 */ /* 0x0c0fe20000010010 */
[----:B------:R-:W-:Y:S01]  /*1c050*/  FFMA.FTZ R18, R3, R133, R18 ;  /* 0x0000008503127223 */ /* 0x000fe20000010012 */
        /* <DEDUP_REMOVED lines=11> */
[-C--:B------:R-:W-:Y:S01]  /*1c110*/  FFMA.FTZ R28, R3, R133.reuse, R28 ;  /* 0x00000085031c7223 */ /* 0x080fe2000001001c */
[----:B------:R-:W-:Y:S01]  /*1c120*/  IADD3 R136, PT, PT, R207, 0x11, RZ ;  /* 0x00000011cf887810 */ /* 0x000fe20007ffe0ff */
[C---:B------:R-:W-:Y:S01]  /*1c130*/  FFMA.FTZ R30, R3.reuse, R133, R30 ;  /* 0x00000085031e7223 */ /* 0x040fe2000001001e */
[----:B------:R-:W-:Y:S01]  /*1c140*/  FMNMX3.FTZ R134, R134, R16, R17, !PT ;  /* 0x0000001086867276 */ /* 0x000fe20007810011 */
[CC--:B------:R-:W-:Y:S01]  /*1c150*/  FFMA.FTZ R24, R3.reuse, R137.reuse, R24 ;  /* 0x0000008903187223 */ /* 0x0c0fe20000010018 */
[----:B------:R-:W-:Y:S01]  /*1c160*/  FMNMX3.FTZ R2, R2, R18, R19, !PT ;  /* 0x0000001202027276 */ /* 0x000fe20007810013 */
[----:B------:R-:W-:Y:S01]  /*1c170*/  FFMA.FTZ R26, R3, R137, R26 ;  /* 0x00000089031a7223 */ /* 0x000fe2000001001a */
        /* <DEDUP_REMOVED lines=400> */
.L_x_2475:
[----:B------:R-:W1:Y:S01]  /*1da80*/  SHFL.BFLY PT, R0, R213, 0x2, 0x1f ;  /* 0x0c401f00d5007f89 */ /* 0x000e6200000e0000 */
[C---:B------:R-:W-:Y:S01]  /*1da90*/  SHF.L.U32 R5, R189.reuse, 0x4, RZ ;  /* 0x00000004bd057819 */ /* 0x040fe200000006ff */
[----:B------:R-:W2:Y:S01]  /*1daa0*/  S2UR UR8, SR_CTAID.X ;  /* 0x00000000000879c3 */ /* 0x000ea20000002500 */
[----:B------:R-:W-:Y:S01]  /*1dab0*/  LOP3.LUT P3, RZ, R189, 0x10, RZ, 0xc0, !PT ;  /* 0x00000010bdff7812 */ /* 0x000fe2000786c0ff */
[----:B------:R-:W3:Y:S01]  /*1dac0*/  SHFL.BFLY PT, R8, R215, 0x2, 0x1f ;  /* 0x0c401f00d7087f89 */ /* 0x000ee200000e0000 */
[----:B------:R-:W-:Y:S01]  /*1dad0*/  LOP3.LUT R5, R5, 0x1c0, RZ, 0xc0, !PT ;  /* 0x000001c005057812 */ /* 0x000fe200078ec0ff */
[----:B------:R-:W-:Y:S01]  /*1dae0*/  BSSY.RECONVERGENT B0, `(.L_x_2480) ;  /* 0x0000110000007945 */ /* 0x000fe20003800200 */
[C---:B------:R-:W-:Y:S02]  /*1daf0*/  LOP3.LUT P4, RZ, R189.reuse, 0x8, RZ, 0xc0, !PT ;  /* 0x00000008bdff7812 */ /* 0x040fe4000788c0ff */
[----:B------:R-:W-:Y:S02]  /*1db00*/  LOP3.LUT P5, RZ, R189, 0x3, RZ, 0xc0, !PT ;  /* 0x00000003bdff7812 */ /* 0x000fe400078ac0ff */
[----:B------:R-:W-:-:S02]  /*1db10*/  SEL R184, R184, 0xffffffe0, !P4 ;  /* 0xffffffe0b8b87807 */ /* 0x000fc40006000000 */
[----:B------:R-:W-:Y:S01]  /*1db20*/  LOP3.LUT R18, R187, 0x30, RZ, 0xc0, !PT ;  /* 0x00000030bb127812 */ /* 0x000fe200078ec0ff */
[----:B-1----:R-:W-:Y:S01]  /*1db30*/  FADD.FTZ R7, R0, R213 ;  /* 0x000000d500077221 */ /* 0x002fe20000010000 */
[----:B------:R-:W-:Y:S01]  /*1db40*/  SHF.L.U32 R0, R189, 0x1, RZ ;  /* 0x00000001bd007819 */ /* 0x000fe200000006ff */
[----:B--2---:R-:W-:Y:S01]  /*1db50*/  USHF.L.U32 UR8, UR8, 0x6, URZ ;  /* 0x0000000608087899 */ /* 0x004fe200080006ff */
[----:B---3--:R-:W-:Y:S02]  /*1db60*/  FADD.FTZ R8, R8, R215 ;  /* 0x000000d708087221 */ /* 0x008fe40000010000 */
[----:B------:R-:W1:Y:S01]  /*1db70*/  SHFL.BFLY PT, R2, R7, 0x1, 0x1f ;  /* 0x0c201f0007027f89 */ /* 0x000e6200000e0000 */
[--C-:B------:R-:W-:Y:S02]  /*1db80*/  LOP3.LUT R185, R185, 0x6, R0.reuse, 0xf8, !PT ;  /* 0x00000006b9b97812 */ /* 0x100fe400078ef800 */
[----:B------:R-:W-:Y:S01]  /*1db90*/  LOP3.LUT R0, R5, 0x38, R0, 0xf8, !PT ;  /* 0x0000003805007812 */ /* 0x000fe200078ef800 */
[----:B------:R-:W2:Y:S03]  /*1dba0*/  SHFL.BFLY PT, R3, R8, 0x1, 0x1f ;  /* 0x0c201f0008037f89 */ /* 0x000ea600000e0000 */
[----:B------:R-:W-:-:S04]  /*1dbb0*/  LOP3.LUT R0, R185, R0, RZ, 0xfc, !PT ;  /* 0x00000000b9007212 */ /* 0x000fc800078efcff */
[----:B------:R-:W-:Y:S02]  /*1dbc0*/  LEA R5, R0, UR5, 0x1 ;  /* 0x0000000500057c11 */ /* 0x000fe4000f8e08ff */
[----:B------:R-:W3:Y:S02]  /*1dbd0*/  LDC.U8 R0, c[0x0][0x548] ;  /* 0x00015200ff007b82 */ /* 0x000ee40000000000 */
[C---:B------:R-:W-:Y:S02]  /*1dbe0*/  IADD3 R11, PT, PT, R5.reuse, 0x40, RZ ;  /* 0x00000040050b7810 */ /* 0x040fe40007ffe0ff */
[C---:B------:R-:W-:Y:S02]  /*1dbf0*/  IADD3 R9, PT, PT, R5.reuse, R184, RZ ;  /* 0x000000b805097210 */ /* 0x040fe40007ffe0ff */
[----:B------:R-:W-:Y:S02]  /*1dc00*/  @P3 IADD3 R11, PT, PT, R5, -0x40, RZ ;  /* 0xffffffc0050b3810 */ /* 0x000fe40007ffe0ff */
[----:B------:R-:W-:-:S02]  /*1dc10*/  ISETP.NE.AND P3, PT, R200, -0x1, PT ;  /* 0xffffffffc800780c */ /* 0x000fc40003f65270 */
[----:B------:R-:W-:Y:S01]  /*1dc20*/  IADD3 R17, PT, PT, R184, R11, RZ ;  /* 0x0000000bb8117210 */ /* 0x000fe20007ffe0ff */
[----:B-1----:R-:W-:Y:S01]  /*1dc30*/  FADD.FTZ R2, R7, R2 ;  /* 0x0000000207027221 */ /* 0x002fe20000010000 */
[----:B--2---:R-:W-:-:S03]  /*1dc40*/  FADD.FTZ R3, R8, R3 ;  /* 0x0000000308037221 */ /* 0x004fc60000010000 */
[----:B------:R-:W1:Y:S01]  /*1dc50*/  MUFU.RCP R4, R2 ;  /* 0x0000000200047308 */ /* 0x000e620000001000 */
[----:B------:R-:W-:Y:S02]  /*1dc60*/  FSETP.NE.FTZ.AND P1, PT, R2, RZ, PT ;  /* 0x000000ff0200720b */ /* 0x000fe40003f35000 */
[----:B------:R-:W-:-:S03]  /*1dc70*/  FSETP.NE.FTZ.AND P2, PT, R3, RZ, PT ;  /* 0x000000ff0300720b */ /* 0x000fc60003f55000 */
[----:B------:R-:W2:Y:S02]  /*1dc80*/  @!P3 LDC.64 R14, c[0x0][0x400] ;  /* 0x00010000ff0ebb82 */ /* 0x000ea40000000a00 */
[----:B------:R-:W4:Y:S01]  /*1dc90*/  MUFU.RCP R6, R3 ;  /* 0x0000000300067308 */ /* 0x000f220000001000 */
[----:B---3--:R-:W-:-:S05]  /*1dca0*/  ISETP.NE.AND P4, PT, R0, RZ, PT ;  /* 0x000000ff0000720c */ /* 0x008fca0003f85270 */
[----:B------:R-:W3:Y:S02]  /*1dcb0*/  @P1 LDC R23, c[0x0][0x458] ;  /* 0x00011600ff171b82 */ /* 0x000ee40000000800 */
[----:B------:R-:W-:Y:S01]  /*1dcc0*/  @P1 MUFU.LG2 R2, R2 ;  /* 0x0000000200021308 */ /* 0x000fe20000000c00 */
[----:B-1----:R-:W-:-:S05]  /*1dcd0*/  FSEL R4, R4, 1, P1 ;  /* 0x3f80000004047808 */ /* 0x002fca0000800000 */
[----:B------:R-:W1:Y:S01]  /*1dce0*/  @!P4 LDC R0, c[0x0][0x3e0] ;  /* 0x0000f800ff00cb82 */ /* 0x000e620000000800 */
[C---:B------:R-:W-:Y:S01]  /*1dcf0*/  FMUL.FTZ R130, R4.reuse, R130 ;  /* 0x0000008204827220 */ /* 0x040fe20000410000 */
[C---:B------:R-:W-:Y:S01]  /*1dd00*/  FMUL.FTZ R131, R4.reuse, R131 ;  /* 0x0000008304837220 */ /* 0x040fe20000410000 */
[----:B------:R-:W-:Y:S01]  /*1dd10*/  FMUL.FTZ R126, R4, R126 ;  /* 0x0000007e047e7220 */ /* 0x000fe20000410000 */
[----:B----4-:R-:W-:Y:S01]  /*1dd20*/  FSEL R6, R6, 1, P2 ;  /* 0x3f80000006067808 */ /* 0x010fe20001000000 */
        /* <DEDUP_REMOVED lines=155> */
[----:B------:R-:W4:Y:S01]  /*1e6e0*/  @P4 LDC R16, c[0x0][0x454] ;  /* 0x00011500ff104b82 */ /* 0x000f220000000800 */
[----:B------:R-:W-:Y:S01]  /*1e6f0*/  F2FP.BF16.F32.PACK_AB R102, R103, R102 ;  /* 0x000000666766723e */ /* 0x000fe200000010ff */
[----:B------:R-:W-:Y:S01]  /*1e700*/  STS [R7+0x2400], R66 ;  /* 0x0024004207007388 */ /* 0x000fe20000000800 */
[----:B------:R-:W-:Y:S01]  /*1e710*/  F2FP.BF16.F32.PACK_AB R104, R105, R104 ;  /* 0x000000686968723e */ /* 0x000fe200000010ff */
[----:B------:R-:W5:Y:S01]  /*1e720*/  @P2 MUFU.LG2 R3, R3 ;  /* 0x0000000300032308 */ /* 0x000f620000000c00 */
        /* <DEDUP_REMOVED lines=14> */
[----:B------:R-:W-:-:S03]  /*1e810*/  ISETP.NE.OR P0, PT, R200, -0x1, !P4 ;  /* 0xffffffffc800780c */ /* 0x000fc60006705670 */
        /* <DEDUP_REMOVED lines=12> */
[----:B------:R-:W-:Y:S04]  /*1e8e0*/  STS [R9+0x4400], R102 ;  /* 0x0044006609007388 */ /* 0x000fe80000000800 */
[----:B------:R-:W-:Y:S04]  /*1e8f0*/  STS [R13+0x4000], R104 ;  /* 0x004000680d007388 */ /* 0x000fe80000000800 */
[----:B------:R3:W-:Y:S04]  /*1e900*/  STS [R13+0x4400], R106 ;  /* 0x0044006a0d007388 */ /* 0x0007e80000000800 */
[----:B------:R-:W-:Y:S04]  /*1e910*/  STS [R11+0x4000], R108 ;  /* 0x0040006c0b007388 */ /* 0x000fe80000000800 */
[----:B------:R-:W-:Y:S01]  /*1e920*/  STS [R11+0x4400], R110 ;  /* 0x0044006e0b007388 */ /* 0x000fe20000000800 */
[----:B--2---:R-:W2:Y:S03]  /*1e930*/  @P3 LDC.64 R6, c[0x0][0x408] ;  /* 0x00010200ff063b82 */ /* 0x004ea60000000a00 */
        /* <DEDUP_REMOVED lines=8> */
[----:B-1----:R-:W1:Y:S01]  /*1e9c0*/  LDC R19, c[0x0][0x434] ;  /* 0x00010d00ff137b82 */ /* 0x002e620000000800 */
[----:B------:R-:W4:Y:S01]  /*1e9d0*/  S2R R4, SR_CTAID.Y ;  /* 0x0000000000047919 */ /* 0x000f220000002600 */
[----:B------:R-:W3:Y:S01]  /*1e9e0*/  S2R R5, SR_CTAID.Z ;  /* 0x0000000000057919 */ /* 0x000ee20000002700 */
[----:B-----5:R-:W-:-:S04]  /*1e9f0*/  SHF.R.U32.HI R17, RZ, 0x2, R189 ;  /* 0x00000002ff117819 */ /* 0x020fc800000116bd */
[----:B------:R-:W-:Y:S01]  /*1ea00*/  LOP3.LUT R17, R18, 0x7, R17, 0xf8, !PT ;  /* 0x0000000712117812 */ /* 0x000fe200078ef811 */
[----:B------:R-:W-:Y:S01]  /*1ea10*/  @P2 FMUL.FTZ R18, R3, 0.69314718246459960938 ;  /* 0x3f31721803122820 */ /* 0x000fe20000410000 */
[----:B------:R-:W-:Y:S01]  /*1ea20*/  @P1 FMUL.FTZ R3, R2, 0.69314718246459960938 ;  /* 0x3f31721802031820 */ /* 0x000fe20000410000 */
[----:B--2---:R-:W-:Y:S01]  /*1ea30*/  @P3 IMAD.WIDE.U32 R20, R200, R6, RZ ;  /* 0x00000006c8143225 */ /* 0x004fe200078e00ff */
[----:B------:R-:W-:Y:S01]  /*1ea40*/  MOV R6, 0x7f800000 ;  /* 0x7f80000000067802 */ /* 0x000fe20000000f00 */
[----:B------:R2:W2:Y:S02]  /*1ea50*/  LDS.128 R8, [R211+0x1800] ;  /* 0x00180000d3087984 */ /* 0x0004a40000000c00 */
[C---:B----4-:R-:W-:Y:S02]  /*1ea60*/  @!P3 IMAD.WIDE.U32 R24, R4.reuse, R14, RZ ;  /* 0x0000000e0418b225 */ /* 0x050fe400078e00ff */
[----:B------:R-:W4:Y:S02]  /*1ea70*/  @P2 LDC R14, c[0x0][0x458] ;  /* 0x00011600ff0e2b82 */ /* 0x000f240000000800 */
[----:B------:R-:W-:-:S02]  /*1ea80*/  @!P3 IMAD R15, R4, R15, R25 ;  /* 0x0000000f040fb224 */ /* 0x000fc400078e0219 */
[----:B------:R-:W-:Y:S01]  /*1ea90*/  @P3 IMAD R15, R200, R7, R21 ;  /* 0x00000007c80f3224 */ /* 0x000fe200078e0215 */
[----:B------:R-:W-:Y:S01]  /*1eaa0*/  MOV R7, 0x7f800000 ;  /* 0x7f80000000077802 */ /* 0x000fe20000000f00 */
[----:B---3--:R-:W-:Y:S02]  /*1eab0*/  @!P4 IMAD R0, R4, R0, R5 ;  /* 0x000000000400c224 */ /* 0x008fe400078e0205 */
[----:B------:R-:W-:Y:S01]  /*1eac0*/  @P1 FFMA.FTZ R7, R132, R23, R3 ;  /* 0x0000001784071223 */ /* 0x000fe20000010003 */
[-C--:B-1----:R-:W-:Y:S02]  /*1ead0*/  @!P0 IMAD R200, R4, R19.reuse, RZ ;  /* 0x0000001304c88224 */ /* 0x082fe400078e02ff */
[----:B------:R-:W-:Y:S02]  /*1eae0*/  @!P4 IMAD R0, R0, R19, RZ ;  /* 0x000000130000c224 */ /* 0x000fe400078e02ff */
[----:B------:R-:W-:Y:S02]  /*1eaf0*/  @P4 IMAD R0, R5, R16, R200 ;  /* 0x0000001005004224 */ /* 0x000fe400078e02c8 */
[----:B----4-:R-:W-:Y:S01]  /*1eb00*/  @P2 FFMA.FTZ R6, R133, R14, R18 ;  /* 0x0000000e85062223 */ /* 0x010fe20000010012 */
[----:B--2---:R-:W-:Y:S06]  /*1eb10*/  @P5 BRA `(.L_x_2481) ;  /* 0x0000000000305947 */ /* 0x004fec0003800000 */
        /* <DEDUP_REMOVED lines=12> */
.L_x_2481:
[----:B------:R-:W-:Y:S05]  /*1ebe0*/  BSYNC.RECONVERGENT B0 ;  /* 0x0000000000007941 */ /* 0x000fea0003800200 */
.L_x_2480:
[----:B------:R-:W2:Y:S01]  /*1ebf0*/  LDCU.64 UR4, c[0x0][0x410] ;  /* 0x00008200ff0477ac */ /* 0x000ea20008000a00 */
[----:B------:R-:W-:Y:S01]  /*1ec00*/  IMAD.MOV.U32 R2, RZ, RZ, R188 ;  /* 0x000000ffff027224 */ /* 0x000fe200078e00bc */
[----:B------:R-:W-:Y:S01]  /*1ec10*/  @P3 MOV R24, R20 ;  /* 0x0000001400183202 */ /* 0x000fe20000000f00 */
[----:B------:R-:W-:Y:S01]  /*1ec20*/  IMAD.MOV.U32 R3, RZ, RZ, RZ ;  /* 0x000000ffff037224 */ /* 0x000fe200078e00ff */
[----:B------:R-:W-:Y:S01]  /*1ec30*/  SHF.R.U32.HI R0, RZ, 0x3, R189 ;  /* 0x00000003ff007819 */ /* 0x000fe200000116bd */
[----:B------:R-:W-:Y:S01]  /*1ec40*/  VIADD R201, R201, -UR8 ;  /* 0x80000008c9c97c36 */ /* 0x000fe20008000000 */
[----:B------:R3:W4:Y:S01]  /*1ec50*/  LDS.128 R20, [R211] ;  /* 0x00000000d3147984 */ /* 0x0007220000000c00 */
[----:B-1----:R-:W-:Y:S01]  /*1ec60*/  IMAD.WIDE.U32 R6, R12, UR8, R2 ;  /* 0x000000080c067c25 */ /* 0x002fe2000f8e0002 */
[----:B------:R-:W-:Y:S01]  /*1ec70*/  BSSY.RECONVERGENT B0, `(.L_x_2482) ;  /* 0x000001f000007945 */ /* 0x000fe20003800200 */
[----:B------:R-:W-:Y:S01]  /*1ec80*/  LOP3.LUT R3, R188, 0x40, RZ, 0xfc, !PT ;  /* 0x00000040bc037812 */ /* 0x000fe200078efcff */
[----:B------:R3:W1:Y:S01]  /*1ec90*/  LDS.128 R16, [R211+0x2000] ;  /* 0x00200000d3107984 */ /* 0x0006620000000c00 */
[----:B------:R-:W-:Y:S01]  /*1eca0*/  IMAD R2, R13, UR8, R7 ;  /* 0x000000080d027c24 */ /* 0x000fe2000f8e0207 */
[----:B------:R-:W-:Y:S01]  /*1ecb0*/  IADD3 R14, P0, PT, R24, R6, RZ ;  /* 0x00000006180e7210 */ /* 0x000fe20007f1e0ff */
[C---:B------:R-:W-:Y:S01]  /*1ecc0*/  VIADD R4, R0.reuse, 0x10 ;  /* 0x0000001000047836 */ /* 0x040fe20000000000 */
[----:B------:R-:W-:-:S03]  /*1ecd0*/  IADD3 R6, PT, PT, R0, 0x20, RZ ;  /* 0x0000002000067810 */ /* 0x000fc60007ffe0ff */
[----:B------:R-:W-:Y:S01]  /*1ece0*/  IMAD.X R15, R15, 0x1, R2, P0 ;  /* 0x000000010f0f7824 */ /* 0x000fe200000e0602 */
[-C--:B------:R-:W-:Y:S02]  /*1ecf0*/  ISETP.GE.AND P6, PT, R4, R201.reuse, PT ;  /* 0x000000c90400720c */ /* 0x080fe40003fc6270 */
[-C--:B------:R-:W-:Y:S01]  /*1ed00*/  ISETP.GE.AND P5, PT, R6, R201.reuse, PT ;  /* 0x000000c90600720c */ /* 0x080fe20003fa6270 */
[C---:B--2---:R-:W-:Y:S01]  /*1ed10*/  IMAD.WIDE.U32 R14, R5.reuse, UR4, R14 ;  /* 0x00000004050e7c25 */ /* 0x044fe2000f8e000e */
[CC--:B------:R-:W-:Y:S02]  /*1ed20*/  ISETP.GE.AND P0, PT, R0.reuse, R201.reuse, PT ;  /* 0x000000c90000720c */ /* 0x0c0fe40003f06270 */
[----:B------:R-:W-:Y:S01]  /*1ed30*/  IADD3 R2, PT, PT, R0, 0x30, RZ ;  /* 0x0000003000027810 */ /* 0x000fe20007ffe0ff */
[----:B------:R-:W-:Y:S02]  /*1ed40*/  IMAD R25, R5, UR5, R15 ;  /* 0x0000000505197c24 */ /* 0x000fe4000f8e020f */
[----:B------:R3:W2:Y:S01]  /*1ed50*/  LDS.128 R4, [R211+0x4000] ;  /* 0x00400000d3047984 */ /* 0x0006a20000000c00 */
[----:B------:R-:W-:-:S02]  /*1ed60*/  ISETP.GE.AND P4, PT, R2, R201, PT ;  /* 0x000000c90200720c */ /* 0x000fc40003f86270 */
[----:B------:R-:W-:-:S05]  /*1ed70*/  LOP3.LUT R2, R188, 0x80, RZ, 0xfc, !PT ;  /* 0x00000080bc027812 */ /* 0x000fca00078efcff */
[----:B------:R-:W-:Y:S06]  /*1ed80*/  @P0 BRA `(.L_x_2483) ;  /* 0x0000000000340947 */ /* 0x000fec0003800000 */
[----:B------:R-:W5:Y:S01]  /*1ed90*/  LDCU UR8, c[0x0][0x440] ;  /* 0x00008800ff0877ac */ /* 0x000f620008000800 */
[----:B------:R-:W-:Y:S01]  /*1eda0*/  IMAD.MOV.U32 R24, RZ, RZ, R14 ;  /* 0x000000ffff187224 */ /* 0x000fe200078e000e */
[----:B------:R-:W4:Y:S03]  /*1edb0*/  LDCU.64 UR4, c[0x0][0x3f0] ;  /* 0x00007e00ff0477ac */ /* 0x000f260008000a00 */
[----:B------:R-:W-:-:S04]  /*1edc0*/  IMAD.WIDE.U32 R30, R0, R12, R24 ;  /* 0x0000000c001e7225 */ /* 0x000fc800078e0018 */
[----:B------:R-:W-:Y:S01]  /*1edd0*/  IMAD R26, R0, R13, R31 ;  /* 0x0000000d001a7224 */ /* 0x000fe200078e021f */
[----:B-----5:R-:W-:Y:S02]  /*1ede0*/  ISETP.GE.AND P2, PT, R188, UR8, PT ;  /* 0x00000008bc007c0c */ /* 0x020fe4000bf46270 */
[----:B------:R-:W-:Y:S02]  /*1edf0*/  ISETP.GE.AND P1, PT, R3, UR8, PT ;  /* 0x0000000803007c0c */ /* 0x000fe4000bf26270 */
[----:B------:R-:W-:Y:S02]  /*1ee00*/  ISETP.GE.AND P0, PT, R2, UR8, PT ;  /* 0x0000000802007c0c */ /* 0x000fe4000bf06270 */
[----:B----4-:R-:W-:-:S04]  /*1ee10*/  LEA R28, P3, R30, UR4, 0x1 ;  /* 0x000000041e1c7c11 */ /* 0x010fc8000f8608ff */
[----:B------:R-:W-:-:S05]  /*1ee20*/  LEA.HI.X R29, R30, UR5, R26, 0x1, P3 ;  /* 0x000000051e1d7c11 */ /* 0x000fca00098f0c1a */
[----:B------:R4:W-:Y:S04]  /*1ee30*/  @!P2 STG.E.128 desc[UR6][R28.64], R20 ;  /* 0x000000141c00a986 */ /* 0x0009e8000c101d06 */
[----:B-1----:R4:W-:Y:S04]  /*1ee40*/  @!P1 STG.E.128 desc[UR6][R28.64+0x80], R16 ;  /* 0x000080101c009986 */ /* 0x0029e8000c101d06 */
[----:B--2---:R4:W-:Y:S02]  /*1ee50*/  @!P0 STG.E.128 desc[UR6][R28.64+0x100], R4 ;  /* 0x000100041c008986 */ /* 0x0049e4000c101d06 */
.L_x_2483:
[----:B------:R-:W-:Y:S05]  /*1ee60*/  BSYNC.RECONVERGENT B0 ;  /* 0x0000000000007941 */ /* 0x000fea0003800200 */
.L_x_2482:
[----:B----4-:R4:W3:Y:S01]  /*1ee70*/  LDS.128 R20, [R211+0x800] ;  /* 0x00080000d3147984 */ /* 0x0108e20000000c00 */
[----:B------:R-:W-:Y:S03]  /*1ee80*/  BSSY.RECONVERGENT B0, `(.L_x_2484) ;  /* 0x0000016000007945 */ /* 0x000fe60003800200 */
[----:B-1----:R4:W1:Y:S04]  /*1ee90*/  LDS.128 R16, [R211+0x2800] ;  /* 0x00280000d3107984 */ /* 0x0028680000000c00 */
[----:B--2---:R4:W2:Y:S01]  /*1eea0*/  LDS.128 R4, [R211+0x4800] ;  /* 0x00480000d3047984 */ /* 0x0048a20000000c00 */
[----:B------:R-:W-:Y:S05]  /*1eeb0*/  @P6 BRA `(.L_x_2485) ;  /* 0x0000000000486947 */ /* 0x000fea0003800000 */
[----:B------:R-:W5:Y:S01]  /*1eec0*/  LDCU UR8, c[0x0][0x440] ;  /* 0x00008800ff0877ac */ /* 0x000f620008000800 */
[----:B------:R-:W-:Y:S01]  /*1eed0*/  IADD3 R27, P0, PT, R0, 0x10, RZ ;  /* 0x00000010001b7810 */ /* 0x000fe20007f1e0ff */
[----:B------:R-:W-:Y:S01]  /*1eee0*/  IMAD.MOV.U32 R28, RZ, RZ, R14 ;  /* 0x000000ffff1c7224 */ /* 0x000fe200078e000e */
        /* <DEDUP_REMOVED lines=12> */
[----:B---3--:R3:W-:Y:S04]  /*1efb0*/  @!P2 STG.E.128 desc[UR6][R30.64], R20 ;  /* 0x000000141e00a986 */ /* 0x0087e8000c101d06 */
[----:B-1----:R3:W-:Y:S04]  /*1efc0*/  @!P1 STG.E.128 desc[UR6][R30.64+0x80], R16 ;  /* 0x000080101e009986 */ /* 0x0027e8000c101d06 */
[----:B--2---:R3:W-:Y:S02]  /*1efd0*/  @!P0 STG.E.128 desc[UR6][R30.64+0x100], R4 ;  /* 0x000100041e008986 */ /* 0x0047e4000c101d06 */
.L_x_2485:
[----:B------:R-:W-:Y:S05]  /*1efe0*/  BSYNC.RECONVERGENT B0 ;  /* 0x0000000000007941 */ /* 0x000fea0003800200 */
.L_x_2484:
[----:B---3--:R3:W3:Y:S01]  /*1eff0*/  LDS.128 R20, [R211+0x1000] ;  /* 0x00100000d3147984 */ /* 0x0086e20000000c00 */
[----:B------:R-:W-:Y:S03]  /*1f000*/  BSSY.RECONVERGENT B0, `(.L_x_2486) ;  /* 0x0000016000007945 */ /* 0x000fe60003800200 */
[----:B-1----:R1:W1:Y:S04]  /*1f010*/  LDS.128 R16, [R211+0x3000] ;  /* 0x00300000d3107984 */ /* 0x0022680000000c00 */
[----:B--2---:R2:W1:Y:S01]  /*1f020*/  LDS.128 R4, [R211+0x5000] ;  /* 0x00500000d3047984 */ /* 0x0044620000000c00 */
        /* <DEDUP_REMOVED lines=18> */
[----:B------:R3:W-:Y:S02]  /*1f150*/  @!P0 STG.E.128 desc[UR6][R30.64+0x100], R4 ;  /* 0x000100041e008986 */ /* 0x0007e4000c101d06 */
.L_x_2487:
[----:B------:R-:W-:Y:S05]  /*1f160*/  BSYNC.RECONVERGENT B0 ;  /* 0x0000000000007941 */ /* 0x000fea0003800200 */
.L_x_2486:
[----:B-1-3--:R1:W3:Y:S01]  /*1f170*/  LDS.128 R4, [R211+0x3800] ;  /* 0x00380000d3047984 */ /* 0x00a2e20000000c00 */
[----:B------:R-:W-:Y:S05]  /*1f180*/  @P4 EXIT ;  /* 0x000000000000494d */ /* 0x000fea0003800000 */
[----:B------:R1:W1:Y:S01]  /*1f190*/  LDS.128 R16, [R211+0x5800] ;  /* 0x00580000d3107984 */ /* 0x0002620000000c00 */
        /* <DEDUP_REMOVED lines=20> */
.L_x_2488:
        /* <DEDUP_REMOVED lines=10> */
.L_x_3751:


//--------------------- .text._ZN5flash24flash_fwd_splitkv_kernelI23Flash_fwd_kernel_traitsILi192ELi64ELi64ELi4ELb0ELb0EN7cutlass10bfloat16_tE19Flash_kernel_traitsILi192ELi64ELi64ELi4ES3_EELb1ELb0ELb1ELb0ELb0ELb1ELb0ELb1EEEvNS_16Flash_fwd_paramsE --------------------------
	.section	.text._ZN5flash24flash_fwd_splitkv_kernelI23Flash_fwd_kernel_traitsILi192ELi64ELi64ELi4ELb0ELb0EN7cutlass10bfloat16_tE19Flash_kernel_traitsILi192ELi64ELi64ELi4ES3_EELb1ELb0ELb1ELb0ELb0ELb1ELb0ELb1EEEvNS_16Flash_fwd_paramsE,"ax",@progbits
	.align	128
        .global         _ZN5flash24flash_fwd_splitkv_kernelI23Flash_fwd_kernel_traitsILi192ELi64ELi64ELi4ELb0ELb0EN7cutlass10bfloat16_tE19Flash_kernel_traitsILi192ELi64ELi64ELi4ES3_EELb1ELb0ELb1ELb0ELb0ELb1ELb0ELb1EEEvNS_16Flash_fwd_paramsE
        .type           _ZN5flash24flash_fwd_splitkv_kernelI23Flash_fwd_kernel_traitsILi192ELi64ELi64ELi4ELb0ELb0EN7cutlass10bfloat16_tE19Flash_kernel_traitsILi192ELi64ELi64ELi4ES3_EELb1ELb0ELb1ELb0ELb0ELb1ELb0ELb1EEEvNS_16Flash_fwd_paramsE,@function
        .size           _ZN5flash24flash_fwd_splitkv_kernelI23Flash_fwd_kernel_traitsILi192ELi64ELi64ELi4ELb0ELb0EN7cutlass10bfloat16_tE19Flash_kernel_traitsILi192ELi64ELi64ELi4ES3_EELb1ELb0ELb1ELb0ELb0ELb1ELb0ELb1EEEvNS_16Flash_fwd_paramsE,(.L_x_3752 - _ZN5flash24flash_fwd_splitkv_kernelI23Flash_fwd_kernel_traitsILi192ELi64ELi64ELi4ELb0ELb0EN7cutlass10bfloat16_tE19Flash_kernel_traitsILi192ELi64ELi64ELi4ES3_EELb1ELb0ELb1ELb0ELb0ELb1ELb0ELb1EEEvNS_16Flash_fwd_paramsE)
        .other          _ZN5flash24flash_fwd_splitkv_kernelI23Flash_fwd_kernel_traitsILi192ELi64ELi64ELi4ELb0ELb0EN7cutlass10bfloat16_tE19Flash_kernel_traitsILi192ELi64ELi64ELi4ES3_EELb1ELb0ELb1ELb0ELb0ELb1ELb0ELb1EEEvNS_16Flash_fwd_paramsE,@"STO_CUDA_ENTRY STV_DEFAULT"
_ZN5flash24flash_fwd_splitkv_kernelI23Flash_fwd_kernel_traitsILi192ELi64ELi64ELi4ELb0ELb0EN7cutlass10bfloat16_tE19Flash_kernel_traitsILi192ELi64ELi64ELi4ES3_EELb1ELb0ELb1ELb0ELb0ELb1ELb0ELb1EEEvNS_16Flash_fwd_paramsE:
.text._ZN5flash24flash_fwd_splitkv_kernelI23Flash_fwd_kernel_traitsILi192ELi64ELi64ELi4ELb0ELb0EN7cutlass10bfloat16_tE19Flash_kernel_traitsILi192ELi64ELi64ELi4ES3_EELb1ELb0ELb1ELb0ELb0ELb1ELb0ELb1EEEvNS_16Flash_fwd_paramsE:
        /* <DEDUP_REMOVED lines=51> */
.L_x_2489:
        /* <DEDUP_REMOVED lines=10> */
[----:B------:R-:W-:Y:S02]  /*03d0*/  IMAD.MOV.U32 R9, RZ, RZ, R73 ;  /* 0x000000ffff097224 */ /* 0x000fe400078e0049 */
[----:B------:R-:W-:-:S02]  /*03e0*/  @!P1 IMAD.IADD R64, R70, 0x1, R3 ;  /* 0x0000000146409824 */ /* 0x000fc400078e0203 */
[----:B------:R-:W-:Y:S02]  /*03f0*/  VIADD R3, R7, 0x1 ;  /* 0x0000000107037836 */ /* 0x000fe40000000000 */
[----:B------:R-:W-:Y:S02]  /*0400*/  VIADD R5, R64, 0x3f ;  /* 0x0000003f40057836 */ /* 0x000fe40000000000 */
[----:B------:R-:W-:Y:S01]  /*0410*/  IMAD R2, R3, 0x40, -R202 ;  /* 0x0000004003027824 */ /* 0x000fe200078e0aca */
        /* <DEDUP_REMOVED lines=14> */
[C---:B------:R-:W-:Y:S01]  /*0500*/  ISETP.NE.AND P0, PT, R199.reuse, -0x1, PT ;  /* 0xffffffffc700780c */ /* 0x040fe20003f05270 */
[----:B------:R-:W1:Y:S01]  /*0510*/  LDC.64 R2, c[0x0][0x408] ;  /* 0x00010200ff027b82 */ /* 0x000e620000000a00 */
[----:B------:R-:W-:Y:S01]  /*0520*/  IMAD.SHL.U32 R0, R62, 0x8, RZ ;  /* 0x000000083e007824 */ /* 0x000fe200078e00ff */
[----:B------:R-:W2:Y:S01]  /*0530*/  LDCU UR9, c[0x0][0x3e0] ;  /* 0x00007c00ff0977ac */ /* 0x000ea20008000800 */
[----:B------:R-:W-:Y:S01]  /*0540*/  SHF.R.U32.HI R62, RZ, 0x3, R62 ;  /* 0x00000003ff3e7819 */ /* 0x000fe2000001163e */
[----:B------:R-:W-:Y:S01]  /*0550*/  BSSY.RECONVERGENT B0, `(.L_x_2491) ;  /* 0x000002b000007945 */ /* 0x000fe20003800200 */
[----:B------:R-:W3:Y:S03]  /*0560*/  LDCU.64 UR4, c[0x0][0x410] ;  /* 0x00008200ff0477ac */ /* 0x000ee60008000a00 */
[----:B------:R-:W-:Y:S01]  /*0570*/  VIADD R8, R62, 0x10 ;  /* 0x000000103e087836 */ /* 0x000fe20000000000 */
[----:B------:R-:W4:Y:S03]  /*0580*/  LDCU UR8, c[0x0][0x434] ;  /* 0x00008680ff0877ac */ /* 0x000f260008000800 */
[----:B------:R-:W5:Y:S01]  /*0590*/  @!P0 LDC.64 R4, c[0x0][0x400] ;  /* 0x00010000ff048b82 */ /* 0x000f620000000a00 */
[----:B-1----:R-:W-:-:S04]  /*05a0*/  @P0 IMAD.WIDE.U32 R6, R199, R2, RZ ;  /* 0x00000002c7060225 */ /* 0x002fc800078e00ff */
[C---:B-----5:R-:W-:Y:S01]  /*05b0*/  @!P0 IMAD.WIDE.U32 R10, R73.reuse, R4, RZ ;  /* 0x00000004490a8225 */ /* 0x060fe200078e00ff */
[----:B------:R-:W-:Y:S02]  /*05c0*/  LOP3.LUT R4, R0, 0x38, RZ, 0xc0, !PT ;  /* 0x0000003800047812 */ /* 0x000fe400078ec0ff */
[----:B------:R-:W-:Y:S01]  /*05d0*/  @P0 MOV R10, R6 ;  /* 0x00000006000a0202 */ /* 0x000fe20000000f00 */
[----:B------:R-:W-:Y:S01]  /*05e0*/  @!P0 IMAD R0, R73, R5, R11 ;  /* 0x0000000549008224 */ /* 0x000fe200078e020b */
[----:B------:R-:W-:Y:S01]  /*05f0*/  IADD3 R6, PT, PT, R62, 0x20, RZ ;  /* 0x000000203e067810 */ /* 0x000fe20007ffe0ff */
[----:B------:R-:W-:Y:S01]  /*0600*/  IMAD.MOV.U32 R5, RZ, RZ, RZ ;  /* 0x000000ffff057224 */ /* 0x000fe200078e00ff */
[----:B------:R-:W-:Y:S01]  /*0610*/  LOP3.LUT R14, R4, 0x40, RZ, 0xfc, !PT ;  /* 0x00000040040e7812 */ /* 0x000fe200078efcff */
[----:B------:R-:W-:Y:S02]  /*0620*/  @P0 IMAD R0, R199, R3, R7 ;  /* 0x00000003c7000224 */ /* 0x000fe400078e0207 */
[----:B------:R-:W-:-:S04]  /*0630*/  IMAD.WIDE.U32 R12, R69, R2, R4 ;  /* 0x00000002450c7225 */ /* 0x000fc800078e0004 */
[----:B------:R-:W-:Y:S01]  /*0640*/  IMAD R7, R69, R3, R13 ;  /* 0x0000000345077224 */ /* 0x000fe200078e020d */
[----:B------:R-:W-:Y:S01]  /*0650*/  IADD3 R10, P0, PT, R10, R12, RZ ;  /* 0x0000000c0a0a7210 */ /* 0x000fe20007f1e0ff */
[----:B--2---:R-:W-:Y:S01]  /*0660*/  IMAD R12, R9, UR9, R114 ;  /* 0x00000009090c7c24 */ /* 0x004fe2000f8e0272 */
[----:B------:R-:W-:-:S03]  /*0670*/  LOP3.LUT R13, R4, 0x80, RZ, 0xfc, !PT ;  /* 0x00000080040d7812 */ /* 0x000fc600078efcff */
[----:B------:R-:W-:Y:S01]  /*0680*/  IMAD.X R11, R0, 0x1, R7, P0 ;  /* 0x00000001000b7824 */ /* 0x000fe200000e0607 */
[----:B------:R-:W-:Y:S01]  /*0690*/  IADD3 R7, PT, PT, -R69, R202, RZ ;  /* 0x000000ca45077210 */ /* 0x000fe20007ffe1ff */
[----:B----4-:R-:W-:Y:S01]  /*06a0*/  IMAD R69, R12, UR8, R69 ;  /* 0x000000080c457c24 */ /* 0x010fe2000f8e0245 */
[----:B------:R-:W-:Y:S01]  /*06b0*/  IADD3 R0, PT, PT, R62, 0x30, RZ ;  /* 0x000000303e007810 */ /* 0x000fe20007ffe0ff */
[----:B---3--:R-:W-:Y:S01]  /*06c0*/  IMAD.WIDE.U32 R10, R114, UR4, R10 ;  /* 0x00000004720a7c25 */ /* 0x008fe2000f8e000a */
[-C--:B------:R-:W-:Y:S02]  /*06d0*/  ISETP.GE.AND P0, PT, R62, R7.reuse, PT ;  /* 0x000000073e00720c */ /* 0x080fe40003f06270 */
[-C--:B------:R-:W-:Y:S01]  /*06e0*/  ISETP.GE.AND P3, PT, R8, R7.reuse, PT ;  /* 0x000000070800720c */ /* 0x080fe20003f66270 */
[----:B------:R-:W-:Y:S01]  /*06f0*/  IMAD R115, R114, UR5, R11 ;  /* 0x0000000572737c24 */ /* 0x000fe2000f8e020b */
[-C--:B------:R-:W-:Y:S02]  /*0700*/  ISETP.GE.AND P2, PT, R6, R7.reuse, PT ;  /* 0x000000070600720c */ /* 0x080fe40003f46270 */
[----:B------:R-:W-:-:S07]  /*0710*/  ISETP.GE.AND P1, PT, R0, R7, PT ;  /* 0x000000070000720c */ /* 0x000fce0003f26270 */
        /* <DEDUP_REMOVED lines=14> */
.L_x_2492:
[----:B------:R-:W-:Y:S05]  /*0800*/  BSYNC.RECONVERGENT B0 ;  /* 0x0000000000007941 */ /* 0x000fea0003800200 */
.L_x_2491:
        /* <DEDUP_REMOVED lines=20> */
.L_x_2494:
[----:B------:R-:W-:Y:S05]  /*0950*/  BSYNC.RECONVERGENT B0 ;  /* 0x0000000000007941 */ /* 0x000fea0003800200 */
.L_x_2493:
        /* <DEDUP_REMOVED lines=20> */
.L_x_2496:
[----:B------:R-:W-:Y:S05]  /*0aa0*/  BSYNC.RECONVERGENT B0 ;  /* 0x0000000000007941 */ /* 0x000fea0003800200 */
.L_x_2495:
        /* <DEDUP_REMOVED lines=19> */
.L_x_2498:
[----:B------:R-:W-:Y:S05]  /*0be0*/  BSYNC.RECONVERGENT B0 ;  /* 0x0000000000007941 */ /* 0x000fea0003800200 */
.L_x_2497:
        /* <DEDUP_REMOVED lines=20> */
.L_x_2490:
        /* <DEDUP_REMOVED lines=10> */
.L_x_2499:
        /* <DEDUP_REMOVED lines=37> */
[----:B--2---:R-:W-:Y:S02]  /*1020*/  IABS R2, R3 ;  /* 0x0000000300027213 */ /* 0x004fe40000000000 */
[----:B------:R-:W-:Y:S02]  /*1030*/  IADD3 R5, PT, PT, -R5, RZ, RZ ;  /* 0x000000ff05057210 */ /* 0x000fe40007ffe1ff */
[----:B------:R-:W2:Y:S03]  /*1040*/  I2F.RP R6, R2 ;  /* 0x0000000200067306 */ /* 0x000ea60000209400 */
[----:B------:R-:W-:Y:S02]  /*1050*/  IMAD R8, R9, R5, R8 ;  /* 0x0000000509087224 */ /* 0x000fe400078e0208 */
[----:B----4-:R-:W-:-:S03]  /*1060*/  IMAD.U32 R5, RZ, RZ, UR15 ;  /* 0x0000000fff057e24 */ /* 0x010fc6000f8e00ff */
[----:B------:R-:W-:Y:S01]  /*1070*/  SHF.R.S32.HI R9, RZ, 0x1f, R8 ;  /* 0x0000001fff097819 */ /* 0x000fe20000011408 */
        /* <DEDUP_REMOVED lines=11> */
[----:B---3--:R-:W-:-:S05]  /*1130*/  IADD3 R11, PT, PT, -R0, RZ, RZ ;  /* 0x000000ff000b7210 */ /* 0x008fca0007ffe1ff */
[----:B------:R-:W-:Y:S01]  /*1140*/  IMAD R13, R2, R11, R4 ;  /* 0x0000000b020d7224 */ /* 0x000fe200078e0204 */
[----:B------:R-:W-:-:S04]  /*1150*/  MOV R4, UR14 ;  /* 0x0000000e00047c02 */ /* 0x000fc80008000f00 */
[----:B------:R-:W-:-:S13]  /*1160*/  ISETP.GT.U32.AND P0, PT, R2, R13, PT ;  /* 0x0000000d0200720c */ /* 0x000fda0003f04070 */
[----:B------:R-:W-:Y:S01]  /*1170*/  @!P0 IMAD.IADD R13, R13, 0x1, -R2 ;  /* 0x000000010d0d8824 */ /* 0x000fe200078e0a02 */
[----:B------:R-:W-:-:S04]  /*1180*/  @!P0 IADD3 R0, PT, PT, R0, 0x1, RZ ;  /* 0x0000000100008810 */ /* 0x000fc80007ffe0ff */
[----:B------:R-:W-:Y:S02]  /*1190*/  ISETP.GE.U32.AND P1, PT, R13, R2, PT ;  /* 0x000000020d00720c */ /* 0x000fe40003f26070 */
[----:B------:R-:W-:-:S04]  /*11a0*/  LOP3.LUT R2, R114, R3, RZ, 0x3c, !PT ;  /* 0x0000000372027212 */ /* 0x000fc800078e3cff */
[----:B------:R-:W-:-:S07]  /*11b0*/  ISETP.GE.AND P0, PT, R2, RZ, PT ;  /* 0x000000ff0200720c */ /* 0x000fce0003f06270 */
[----:B------:R-:W-:Y:S02]  /*11c0*/  @P1 IADD3 R0, PT, PT, R0, 0x1, RZ ;  /* 0x0000000100001810 */ /* 0x000fe40007ffe0ff */
        /* <DEDUP_REMOVED lines=9> */
[----:B------:R-:W2:Y:S03]  /*1260*/  LDCU.64 UR4, c[0x0][0x3c0] ;  /* 0x00007800ff0477ac */ /* 0x000ea60008000a00 */
[----:B------:R-:W-:Y:S01]  /*1270*/  IMAD.IADD R15, R17, 0x1, R14 ;  /* 0x00000001110f7824 */ /* 0x000fe200078e020e */
[----:B------:R-:W-:Y:S01]  /*1280*/  IADD3 R13, PT, PT, R11, R12, RZ ;  /* 0x0000000c0b0d7210 */ /* 0x000fe20007ffe0ff */
[----:B------:R-:W-:Y:S01]  /*1290*/  IMAD.MOV.U32 R14, RZ, RZ, R16 ;  /* 0x000000ffff0e7224 */ /* 0x000fe200078e0010 */
[----:B------:R-:W-:-:S02]  /*12a0*/  MOV R11, R0 ;  /* 0x00000000000b7202 */ /* 0x000fc40000000f00 */
[----:B------:R-:W-:Y:S01]  /*12b0*/  MOV R12, R10 ;  /* 0x0000000a000c7202 */ /* 0x000fe20000000f00 */
[-C--:B------:R-:W-:Y:S02]  /*12c0*/  IMAD R10, R9, R4.reuse, RZ ;  /* 0x00000004090a7224 */ /* 0x080fe400078e02ff */
[----:B------:R-:W-:Y:S02]  /*12d0*/  @!P0 IMAD.MOV R11, RZ, RZ, -R11 ;  /* 0x000000ffff0b8224 */ /* 0x000fe400078e0a0b */
[C---:B------:R-:W-:Y:S02]  /*12e0*/  IMAD R10, R8.reuse, R5, R10 ;  /* 0x00000005080a7224 */ /* 0x040fe400078e020a */
[----:B------:R-:W-:Y:S01]  /*12f0*/  IMAD.WIDE.U32 R14, R8, R4, R14 ;  /* 0x00000004080e7225 */ /* 0x000fe200078e000e */
[----:B------:R-:W-:Y:S02]  /*1300*/  SEL R11, R6, R11, !P1 ;  /* 0x0000000b060b7207 */ /* 0x000fe40004800000 */
[----:B--2---:R-:W-:-:S02]  /*1310*/  MOV R2, UR4 ;  /* 0x0000000400027c02 */ /* 0x004fc40008000f00 */
[----:B------:R-:W-:Y:S02]  /*1320*/  MOV R3, UR5 ;  /* 0x0000000500037c02 */ /* 0x000fe40008000f00 */
[----:B------:R-:W-:Y:S01]  /*1330*/  IADD3 R15, PT, PT, R15, R10, RZ ;  /* 0x0000000a0f0f7210 */ /* 0x000fe20007ffe0ff */
[-C--:B------:R-:W-:Y:S02]  /*1340*/  IMAD R9, R9, R2.reuse, RZ ;  /* 0x0000000209097224 */ /* 0x080fe400078e02ff */
[----:B------:R-:W-:-:S04]  /*1350*/  IMAD.WIDE.U32 R12, R8, R2, R12 ;  /* 0x00000002080c7225 */ /* 0x000fc800078e000c */
[----:B------:R-:W-:Y:S01]  /*1360*/  IMAD R9, R8, R3, R9 ;  /* 0x0000000308097224 */ /* 0x000fe200078e0209 */
[----:B------:R-:W-:Y:S01]  /*1370*/  SHF.R.S32.HI R8, RZ, 0x1f, R11 ;  /* 0x0000001fff087819 */ /* 0x000fe2000001140b */
[----:B-1----:R-:W-:-:S04]  /*1380*/  IMAD.WIDE.U32 R14, R11, UR8, R14 ;  /* 0x000000080b0e7c25 */ /* 0x002fc8000f8e000e */
[C---:B------:R-:W-:Y:S02]  /*1390*/  IMAD R10, R8.reuse, UR8, RZ ;  /* 0x00000008080a7c24 */ /* 0x040fe4000f8e02ff */
[----:B------:R-:W-:Y:S02]  /*13a0*/  IMAD.IADD R13, R13, 0x1, R9 ;  /* 0x000000010d0d7824 */ /* 0x000fe400078e0209 */
[----:B------:R-:W-:Y:S02]  /*13b0*/  IMAD R8, R8, UR10, RZ ;  /* 0x0000000a08087c24 */ /* 0x000fe4000f8e02ff */
[C---:B------:R-:W-:Y:S02]  /*13c0*/  IMAD R10, R11.reuse, UR9, R10 ;  /* 0x000000090b0a7c24 */ /* 0x040fe4000f8e020a */
[C---:B------:R-:W-:Y:S02]  /*13d0*/  IMAD R8, R11.reuse, UR11, R8 ;  /* 0x0000000b0b087c24 */ /* 0x040fe4000f8e0208 */
[----:B------:R-:W-:Y:S01]  /*13e0*/  IMAD.WIDE.U32 R16, R11, UR10, R12 ;  /* 0x0000000a0b107c25 */ /* 0x000fe2000f8e000c */
[----:B------:R-:W-:-:S04]  /*13f0*/  IADD3 R10, PT, PT, R15, R10, RZ ;  /* 0x0000000a0f0a7210 */ /* 0x000fc80007ffe0ff */
[----:B------:R-:W-:Y:S01]  /*1400*/  IADD3 R11, PT, PT, R17, R8, RZ ;  /* 0x00000008110b7210 */ /* 0x000fe20007ffe0ff */
[----:B------:R-:W-:Y:S06]  /*1410*/  BRA `(.L_x_2501) ;  /* 0x0000000400647947 */ /* 0x000fec0003800000 */
.L_x_2500:
        /* <DEDUP_REMOVED lines=15> */
.L_x_2502:
[----:B------:R-:W2:Y:S01]  /*1510*/  LDC.64 R4, c[0x0][0x3b8] ;  /* 0x0000ee00ff047b82 */ /* 0x000ea20000000a00 */
[----:B-1----:R-:W-:-:S05]  /*1520*/  IADD3 R2, PT, PT, R0, R11, RZ ;  /* 0x0000000b00027210 */ /* 0x002fca0007ffe0ff */
[C---:B--2---:R-:W-:Y:S02]  /*1530*/  IMAD R13, R2.reuse, R5, RZ ;  /* 0x00000005020d7224 */ /* 0x044fe400078e02ff */
[----:B------:R-:W-:-:S05]  /*1540*/  IMAD.WIDE.U32 R14, R2, R4, RZ ;  /* 0x00000004020e7225 */ /* 0x000fca00078e00ff */
[----:B------:R-:W-:Y:S02]  /*1550*/  IADD3 R13, PT, PT, R15, R13, RZ ;  /* 0x0000000d0f0d7210 */ /* 0x000fe40007ffe0ff */
.L_x_2503:
        /* <DEDUP_REMOVED lines=14> */
.L_x_2504:
[----:B------:R-:W1:Y:S01]  /*1640*/  LDC.64 R2, c[0x0][0x3c0] ;  /* 0x0000f000ff027b82 */ /* 0x000e620000000a00 */
[----:B------:R-:W-:-:S05]  /*1650*/  IADD3 R0, PT, PT, R0, R11, RZ ;  /* 0x0000000b00007210 */ /* 0x000fca0007ffe0ff */
[C---:B-1----:R-:W-:Y:S02]  /*1660*/  IMAD R15, R0.reuse, R3, RZ ;  /* 0x00000003000f7224 */ /* 0x042fe400078e02ff */
[----:B------:R-:W-:-:S05]  /*1670*/  IMAD.WIDE.U32 R16, R0, R2, RZ ;  /* 0x0000000200107225 */ /* 0x000fca00078e00ff */
[----:B------:R-:W-:-:S07]  /*1680*/  IADD3 R15, PT, PT, R17, R15, RZ ;  /* 0x0000000f110f7210 */ /* 0x000fce0007ffe0ff */
.L_x_2505:
[----:B------:R-:W1:Y:S01]  /*1690*/  LDC R19, c[0x0][0x3e8] ;  /* 0x0000fa00ff137b82 */ /* 0x000e620000000800 */
[----:B------:R-:W-:Y:S01]  /*16a0*/  LEA R12, R135, 0xffffffc0, 0x6 ;  /* 0xffffffc0870c7811 */ /* 0x000fe200078e30ff */
[----:B------:R-:W-:Y:S01]  /*16b0*/  IMAD.MOV.U32 R21, RZ, RZ, R15 ;  /* 0x000000ffff157224 */ /* 0x000fe200078e000f */
[----:B------:R-:W-:Y:S02]  /*16c0*/  MOV R20, R16 ;  /* 0x0000001000147202 */ /* 0x000fe40000000f00 */
[----:B------:R-:W-:Y:S02]  /*16d0*/  CS2R R204, SRZ ;  /* 0x0000000000cc7805 */ /* 0x000fe4000001ff00 */
[----:B------:R-:W-:Y:S01]  /*16e0*/  MOV R18, R14 ;  /* 0x0000000e00127202 */ /* 0x000fe20000000f00 */
[----:B------:R-:W-:-:S03]  /*16f0*/  IMAD.WIDE.U32 R20, R12, R2, R20 ;  /* 0x000000020c147225 */ /* 0x000fc600078e0014 */
[----:B------:R-:W-:Y:S02]  /*1700*/  MOV R16, R20 ;  /* 0x0000001400107202 */ /* 0x000fe40000000f00 */
[----:B-1----:R-:W-:-:S04]  /*1710*/  IABS R6, R19 ;  /* 0x0000001300067213 */ /* 0x002fc80000000000 */
[----:B-----5:R-:W1:Y:S08]  /*1720*/  I2F.RP R9, R6 ;  /* 0x0000000600097306 */ /* 0x020e700000209400 */
        /* <DEDUP_REMOVED lines=17> */
[-C--:B------:R-:W-:Y:S01]  /*1840*/  LOP3.LUT R6, R114, R19.reuse, RZ, 0x3c, !PT ;  /* 0x0000001372067212 */ /* 0x080fe200078e3cff */
[----:B------:R-:W2:Y:S03]  /*1850*/  LDC.64 R8, c[0x0][0x3d0] ;  /* 0x0000f400ff087b82 */ /* 0x000ea60000000a00 */
[----:B------:R-:W-:Y:S02]  /*1860*/  ISETP.GE.AND P0, PT, R6, RZ, PT ;  /* 0x000000ff0600720c */ /* 0x000fe40003f06270 */
[----:B------:R-:W-:-:S05]  /*1870*/  LOP3.LUT R6, RZ, R19, RZ, 0x33, !PT ;  /* 0x00000013ff067212 */ /* 0x000fca00078e33ff */
[----:B------:R-:W-:Y:S01]  /*1880*/  @P1 VIADD R0, R0, 0x1 ;  /* 0x0000000100001836 */ /* 0x000fe20000000000 */
[----:B------:R-:W-:Y:S01]  /*1890*/  ISETP.NE.AND P1, PT, R19, RZ, PT ;  /* 0x000000ff1300720c */ /* 0x000fe20003f25270 */
[----:B------:R-:W-:-:S03]  /*18a0*/  IMAD.MOV.U32 R19, RZ, RZ, R13 ;  /* 0x000000ffff137224 */ /* 0x000fc600078e000d */
[----:B------:R-:W-:Y:S01]  /*18b0*/  MOV R17, R0 ;  /* 0x0000000000117202 */ /* 0x000fe20000000f00 */
[----:B------:R-:W-:-:S04]  /*18c0*/  IMAD.WIDE.U32 R18, R12, R4, R18 ;  /* 0x000000040c127225 */ /* 0x000fc800078e0012 */
[----:B------:R-:W-:Y:S02]  /*18d0*/  @!P0 IMAD.MOV R17, RZ, RZ, -R17 ;  /* 0x000000ffff118224 */ /* 0x000fe400078e0a11 */
[----:B------:R-:W-:-:S03]  /*18e0*/  IMAD R19, R12, R5, R19 ;  /* 0x000000050c137224 */ /* 0x000fc600078e0213 */
[----:B------:R-:W-:Y:S01]  /*18f0*/  SEL R14, R6, R17, !P1 ;  /* 0x00000011060e7207 */ /* 0x000fe20004800000 */
[----:B------:R-:W-:-:S03]  /*1900*/  IMAD R17, R12, R3, R21 ;  /* 0x000000030c117224 */ /* 0x000fc600078e0215 */
[----:B------:R-:W-:Y:S01]  /*1910*/  SHF.R.S32.HI R13, RZ, 0x1f, R14 ;  /* 0x0000001fff0d7819 */ /* 0x000fe2000001140e */
[----:B--2---:R-:W-:-:S04]  /*1920*/  IMAD.WIDE.U32 R18, R14, R8, R18 ;  /* 0x000000080e127225 */ /* 0x004fc800078e0012 */
[C---:B-1----:R-:W-:Y:S02]  /*1930*/  IMAD R12, R13.reuse, R10, RZ ;  /* 0x0000000a0d0c7224 */ /* 0x042fe400078e02ff */
[----:B------:R-:W-:Y:S02]  /*1940*/  IMAD R13, R13, R8, RZ ;  /* 0x000000080d0d7224 */ /* 0x000fe400078e02ff */
[----:B------:R-:W-:-:S04]  /*1950*/  IMAD.WIDE.U32 R16, R14, R10, R16 ;  /* 0x0000000a0e107225 */ /* 0x000fc800078e0010 */
[C---:B------:R-:W-:Y:S02]  /*1960*/  IMAD R9, R14.reuse, R9, R13 ;  /* 0x000000090e097224 */ /* 0x040fe400078e020d */
[----:B------:R-:W-:Y:S01]  /*1970*/  IMAD R11, R14, R11, R12 ;  /* 0x0000000b0e0b7224 */ /* 0x000fe200078e020c */
[----:B------:R-:W-:Y:S02]  /*1980*/  MOV R14, R18 ;  /* 0x00000012000e7202 */ /* 0x000fe40000000f00 */
[----:B------:R-:W-:Y:S01]  /*1990*/  IADD3 R10, PT, PT, R19, R9, RZ ;  /* 0x00000009130a7210 */ /* 0x000fe20007ffe0ff */
[----:B------:R-:W-:-:S07]  /*19a0*/  IMAD.IADD R11, R17, 0x1, R11 ;  /* 0x00000001110b7824 */ /* 0x000fce00078e020b */
.L_x_2501:
[----:B------:R-:W-:Y:S01]  /*19b0*/  IMAD.MOV.U32 R50, RZ, RZ, RZ ;  /* 0x000000ffff327224 */ /* 0x000fe200078e00ff */
[----:B------:R-:W1:Y:S01]  /*19c0*/  LDC.64 R112, c[0x0][0x3b0] ;  /* 0x0000ec00ff707b82 */ /* 0x000e620000000a00 */
[C---:B------:R-:W-:Y:S01]  /*19d0*/  IMAD.SHL.U32 R81, R62.reuse, 0x8, RZ ;  /* 0x000000083e517824 */ /* 0x040fe200078e00ff */
[----:B------:R-:W2:Y:S03]  /*19e0*/  LDCU.64 UR4, c[0x0][0x390] ;  /* 0x00007200ff0477ac */ /* 0x000ea60008000a00 */
[----:B------:R3:W5:Y:S01]  /*19f0*/  @P2 LDG.E R50, desc[UR6][R118.64] ;  /* 0x0000000676322981 */ /* 0x000762000c1e1900 */
[----:B------:R-:W-:Y:S01]  /*1a00*/  ISETP.NE.AND P2, PT, R199, -0x1, PT ;  /* 0xffffffffc700780c */ /* 0x000fe20003f45270 */
[----:B------:R-:W4:Y:S01]  /*1a10*/  LDCU.64 UR10, c[0x0][0x3c8] ;  /* 0x00007900ff0a77ac */ /* 0x000f220008000a00 */
[--C-:B------:R-:W-:Y:S01]  /*1a20*/  SHF.R.U32.HI R116, RZ, 0x3, R62.reuse ;  /* 0x00000003ff747819 */ /* 0x100fe2000001163e */
[----:B------:R-:W-:Y:S01]  /*1a30*/  IMAD.SHL.U32 R74, R62, 0x4, RZ ;  /* 0x000000043e4a7824 */ /* 0x000fe200078e00ff */
[C---:B------:R-:W-:Y:S01]  /*1a40*/  SHF.L.U64.HI R66, R2.reuse, 0x4, R3 ;  /* 0x0000000402427819 */ /* 0x040fe20000010203 */
[----:B------:R-:W3:Y:S01]  /*1a50*/  LDCU.64 UR8, c[0x0][0x388] ;  /* 0x00007100ff0877ac */ /* 0x000ee20008000a00 */
[----:B------:R-:W-:Y:S01]  /*1a60*/  IMAD.MOV.U32 R117, RZ, RZ, RZ ;  /* 0x000000ffff757224 */ /* 0x000fe200078e00ff */
[----:B------:R-:W-:Y:S01]  /*1a70*/  SHF.R.U32.HI R76, RZ, 0x1, R62 ;  /* 0x00000001ff4c7819 */ /* 0x000fe2000001163e */
[----:B------:R-:W-:Y:S01]  /*1a80*/  IMAD.SHL.U32 R63, R2, 0x10, RZ ;  /* 0x00000010023f7824 */ /* 0x000fe200078e00ff */
[----:B------:R-:W-:Y:S01]  /*1a90*/  LOP3.LUT R74, R74, 0x1c, RZ, 0xc0, !PT ;  /* 0x0000001c4a4a7812 */ /* 0x000fe200078ec0ff */
[----:B------:R-:W-:Y:S01]  /*1aa0*/  IMAD.SHL.U32 R134, R135, 0x40, RZ ;  /* 0x0000004087867824 */ /* 0x000fe200078e00ff */
[C---:B------:R-:W-:Y:S01]  /*1ab0*/  SHF.L.U64.HI R60, R4.reuse, 0x4, R5 ;  /* 0x00000004043c7819 */ /* 0x040fe20000010205 */
[----:B------:R-:W-:Y:S01]  /*1ac0*/  IMAD.SHL.U32 R61, R4, 0x10, RZ ;  /* 0x00000010043d7824 */ /* 0x000fe200078e00ff */
[----:B------:R-:W2:Y:S01]  /*1ad0*/  @!P2 LDC.64 R8, c[0x0][0x398] ;  /* 0x0000e600ff08ab82 */ /* 0x000ea20000000a00 */
[----:B------:R-:W-:-:S02]  /*1ae0*/  VIADD R49, R134, 0xffffffc0 ;  /* 0xffffffc086317836 */ /* 0x000fc40000000000 */
[----:B-1----:R-:W-:-:S04]  /*1af0*/  @P2 IMAD.WIDE.U32 R18, R199, R112, RZ ;  /* 0x00000070c7122225 */ /* 0x002fc800078e00ff */
[----:B--2---:R-:W-:Y:S02]  /*1b00*/  @!P2 IMAD.WIDE.U32 R12, R73, R8, RZ ;  /* 0x00000008490ca225 */ /* 0x004fe400078e00ff */
[----:B------:R-:W1:Y:S02]  /*1b10*/  LDC R8, c[0x0][0x450] ;  /* 0x00011400ff087b82 */ /* 0x000e640000000800 */
[----:B------:R-:W-:Y:S01]  /*1b20*/  @!P2 IMAD.MOV.U32 R15, RZ, RZ, R12 ;  /* 0x000000ffff0fa224 */ /* 0x000fe200078e000c */
[----:B------:R-:W-:Y:S01]  /*1b30*/  LOP3.LUT R12, R81, 0x38, RZ, 0xc0, !PT ;  /* 0x00000038510c7812 */ /* 0x000fe200078ec0ff */
[----:B------:R-:W-:Y:S02]  /*1b40*/  @!P2 IMAD R9, R73, R9, R13 ;  /* 0x000000094909a224 */ /* 0x000fe400078e020d */
[----:B------:R-:W-:Y:S01]  /*1b50*/  @P2 IMAD R9, R199, R113, R19 ;  /* 0x00000071c7092224 */ /* 0x000fe200078e0213 */
[C---:B------:R-:W-:Y:S01]  /*1b60*/  IADD3 R20, P3, PT, R12.reuse, R14, RZ ;  /* 0x0000000e0c147210 */ /* 0x040fe20007f7e0ff */
[----:B------:R-:W-:Y:S01]  /*1b70*/  @P2 IMAD.MOV.U32 R15, RZ, RZ, R18 ;  /* 0x000000ffff0f2224 */ /* 0x000fe200078e0012 */
[----:B------:R-:W-:Y:S01]  /*1b80*/  IADD3 R18, P2, PT, R12, R16, RZ ;  /* 0x000000100c127210 */ /* 0x000fe20007f5e0ff */
[----:B------:R-:W-:Y:S01]  /*1b90*/  IMAD.WIDE.U32 R16, R7, 0x40, R116 ;  /* 0x0000004007107825 */ /* 0x000fe200078e0074 */
[----:B------:R-:W-:-:S02]  /*1ba0*/  IADD3.X R21, PT, PT, RZ, R10, RZ, P3, !PT ;  /* 0x0000000aff157210 */ /* 0x000fc40001ffe4ff */
[----:B------:R-:W-:Y:S01]  /*1bb0*/  IADD3 R14, P4, PT, R12, R15, RZ ;  /* 0x0000000f0c0e7210 */ /* 0x000fe20007f9e0ff */
[----:B------:R-:W-:Y:S02]  /*1bc0*/  IMAD.X R19, RZ, RZ, R11, P2 ;  /* 0x000000ffff137224 */ /* 0x000fe400010e060b */
[----:B------:R-:W-:-:S04]  /*1bd0*/  IMAD.WIDE.U32 R20, R116, R4, R20 ;  /* 0x0000000474147225 */ /* 0x000fc800078e0014 */
[----:B------:R-:W-:Y:S01]  /*1be0*/  IMAD.WIDE.U32 R18, R116, R2, R18 ;  /* 0x0000000274127225 */ /* 0x000fe200078e0012 */
[----:B------:R-:W-:Y:S02]  /*1bf0*/  SHF.L.U32 R86, R20, 0x1, RZ ;  /* 0x0000000114567819 */ /* 0x000fe400000006ff */
[----:B------:R-:W-:Y:S01]  /*1c00*/  SHF.L.U32 R2, R62, 0x6, RZ ;  /* 0x000000063e027819 */ /* 0x000fe200000006ff */
[----:B------:R-:W-:Y:S01]  /*1c10*/  IMAD R83, R116, R3, R19 ;  /* 0x0000000374537224 */ /* 0x000fe200078e0213 */
[----:B------:R-:W-:Y:S01]  /*1c20*/  SHF.R.S32.HI R3, RZ, 0x1f, R70 ;  /* 0x0000001fff037819 */ /* 0x000fe20000011446 */
[----:B------:R-:W-:Y:S01]  /*1c30*/  IMAD.SHL.U32 R84, R18, 0x2, RZ ;  /* 0x0000000212547824 */ /* 0x000fe200078e00ff */
[----:B-1----:R-:W-:Y:S01]  /*1c40*/  LEA.HI R77, R8, R8, RZ, 0x1 ;  /* 0x00000008084d7211 */ /* 0x002fe200078f08ff */
[----:B------:R-:W-:Y:S01]  /*1c50*/  IMAD.X R15, RZ, RZ, R9, P4 ;  /* 0x000000ffff0f7224 */ /* 0x000fe200020e0609 */
[----:B------:R-:W-:Y:S01]  /*1c60*/  LEA.HI R82, R3, R70, RZ, 0x6 ;  /* 0x0000004603527211 */ /* 0x000fe200078f30ff */
[----:B------:R-:W-:Y:S01]  /*1c70*/  IMAD R87, R116, R5, R21 ;  /* 0x0000000574577224 */ /* 0x000fe200078e0215 */
[----:B------:R-:W-:Y:S01]  /*1c80*/  SHF.L.U64.HI R83, R18, 0x1, R83 ;  /* 0x0000000112537819 */ /* 0x000fe20000010253 */
[----:B----4-:R-:W-:Y:S01]  /*1c90*/  IMAD.WIDE.U32 R14, R114, UR10, R14 ;  /* 0x0000000a720e7c25 */ /* 0x010fe2000f8e000e */
[----:B------:R-:W-:-:S02]  /*1ca0*/  IADD3 R84, P2, PT, R84, UR4, RZ ;  /* 0x0000000454547c10 */ /* 0x000fc4000ff5e0ff */
[----:B------:R-:W-:Y:S01]  /*1cb0*/  SHF.R.S32.HI R82, RZ, 0x6, R82 ;  /* 0x00000006ff527819 */ /* 0x000fe20000011452 */
[-C--:B------:R-:W-:Y:S01]  /*1cc0*/  IMAD R10, R17, R112.reuse, RZ ;  /* 0x00000070110a7224 */ /* 0x080fe200078e02ff */
[----:B------:R-:W-:Y:S01]  /*1cd0*/  IADD3.X R83, PT, PT, R83, UR5, RZ, P2, !PT ;  /* 0x0000000553537c10 */ /* 0x000fe200097fe4ff */
[----:B------:R-:W-:Y:S01]  /*1ce0*/  IMAD R15, R114, UR11, R15 ;  /* 0x0000000b720f7c24 */ /* 0x000fe2000f8e020f */
[----:B------:R-:W-:Y:S01]  /*1cf0*/  ISETP.GE.AND P2, PT, R82, R135, PT ;  /* 0x000000875200720c */ /* 0x000fe20003f46270 */
[C---:B------:R-:W-:Y:S01]  /*1d00*/  IMAD R7, R16.reuse, R113, R10 ;  /* 0x0000007110077224 */ /* 0x040fe200078e020a */
[----:B------:R-:W-:Y:S01]  /*1d10*/  SHF.R.S32.HI R77, RZ, 0x1, R77 ;  /* 0x00000001ff4d7819 */ /* 0x000fe2000001144d */
[----:B------:R-:W-:Y:S01]  /*1d20*/  IMAD.WIDE.U32 R112, R16, R112, R14 ;  /* 0x0000007010707225 */ /* 0x000fe200078e000e */
[----:B------:R-:W-:Y:S02]  /*1d30*/  SHF.L.U64.HI R87, R20, 0x1, R87 ;  /* 0x0000000114577819 */ /* 0x000fe40000010257 */
[----:B---3--:R-:W-:Y:S01]  /*1d40*/  IADD3 R86, P3, PT, R86, UR8, RZ ;  /* 0x0000000856567c10 */ /* 0x008fe2000ff7e0ff */
[----:B------:R-:W-:Y:S01]  /*1d50*/  IMAD R75, R116, R77, R74 ;  /* 0x0000004d744b7224 */ /* 0x000fe200078e024a */
[----:B------:R-:W-:Y:S01]  /*1d60*/  LOP3.LUT R2, R2, 0x1c0, RZ, 0xc0, !PT ;  /* 0x000001c002027812 */ /* 0x000fe200078ec0ff */
[----:B------:R-:W-:Y:S01]  /*1d70*/  IMAD.MOV.U32 R200, RZ, RZ, R84 ;  /* 0x000000ffffc87224 */ /* 0x000fe200078e0054 */
[----:B------:R-:W-:Y:S01]  /*1d80*/  IADD3.X R87, PT, PT, R87, UR9, RZ, P3, !PT ;  /* 0x0000000957577c10 */ /* 0x000fe20009ffe4ff */
[----:B------:R-:W-:Y:S01]  /*1d90*/  IMAD.MOV.U32 R198, RZ, RZ, R86 ;  /* 0x000000ffffc67224 */ /* 0x000fe200078e0056 */
[----:B------:R-:W-:Y:S01]  /*1da0*/  LOP3.LUT R65, R2, 0x38, R81, 0xf8, !PT ;  /* 0x0000003802417812 */ /* 0x000fe200078ef851 */
[----:B------:R-:W-:Y:S01]  /*1db0*/  IMAD.IADD R68, R113, 0x1, R7 ;  /* 0x0000000171447824 */ /* 0x000fe200078e0207 */
[----:B------:R-:W-:Y:S01]  /*1dc0*/  IADD3 R74, PT, PT, R74, R75, RZ ;  /* 0x0000004b4a4a7210 */ /* 0x000fe20007ffe0ff */
[----:B------:R-:W-:Y:S01]  /*1dd0*/  IMAD.MOV.U32 R195, RZ, RZ, R87 ;  /* 0x000000ffffc37224 */ /* 0x000fe200078e0057 */
[----:B------:R-:W-:-:S02]  /*1de0*/  LOP3.LUT R10, R12, 0x40, RZ, 0xfc, !PT ;  /* 0x000000400c0a7812 */ /* 0x000fc400078efcff */
[----:B------:R-:W-:Y:S02]  /*1df0*/  LOP3.LUT R9, R12, 0x80, RZ, 0xfc, !PT ;  /* 0x000000800c097812 */ /* 0x000fe400078efcff */
[----:B------:R-:W-:Y:S02]  /*1e00*/  LOP3.LUT R67, R65, 0x8, R76, 0x78, !PT ;  /* 0x0000000841437812 */ /* 0x000fe400078e784c */
[----:B------:R-:W-:Y:S02]  /*1e10*/  SHF.R.S32.HI R72, RZ, 0x1f, R75 ;  /* 0x0000001fff487819 */ /* 0x000fe4000001144b */
[----:B------:R-:W-:Y:S02]  /*1e20*/  SHF.R.S32.HI R71, RZ, 0x1f, R74 ;  /* 0x0000001fff477819 */ /* 0x000fe4000001144a */
        /* <DEDUP_REMOVED lines=99> */
.L_x_2574:
        /* <DEDUP_REMOVED lines=21> */
.L_x_2508:
[----:B-1--4-:R-:W-:Y:S05]  /*25b0*/  BSYNC.RECONVERGENT B0 ;  /* 0x0000000000007941 */ /* 0x012fea0003800200 */
.L_x_2507:
        /* <DEDUP_REMOVED lines=16> */
.L_x_2510:
[----:B------:R-:W-:Y:S05]  /*26c0*/  BSYNC.RECONVERGENT B0 ;  /* 0x0000000000007941 */ /* 0x000fea0003800200 */
.L_x_2509:
        /* <DEDUP_REMOVED lines=20> */
.L_x_2512:
[----:B------:R-:W-:Y:S05]  /*2810*/  BSYNC.RECONVERGENT B0 ;  /* 0x0000000000007941 */ /* 0x000fea0003800200 */
.L_x_2511:
        /* <DEDUP_REMOVED lines=22> */
.L_x_2514:
[----:B------:R-:W-:Y:S05]  /*2980*/  BSYNC.RECONVERGENT B0 ;  /* 0x0000000000007941 */ /* 0x000fea0003800200 */
.L_x_2513:
        /* <DEDUP_REMOVED lines=16> */
.L_x_2518:
[----:B------:R-:W-:Y:S05]  /*2a90*/  BSYNC.RECONVERGENT B0 ;  /* 0x0000000000007941 */ /* 0x000fea0003800200 */
.L_x_2517:
        /* <DEDUP_REMOVED lines=15> */
.L_x_2520:
[----:B------:R-:W-:Y:S05]  /*2b90*/  BSYNC.RECONVERGENT B0 ;  /* 0x0000000000007941 */ /* 0x000fea0003800200 */
.L_x_2519:
        /* <DEDUP_REMOVED lines=17> */
.L_x_2522:
[----:B------:R-:W-:Y:S05]  /*2cb0*/  BSYNC.RECONVERGENT B0 ;  /* 0x0000000000007941 */ /* 0x000fea0003800200 */
.L_x_2521:
        /* <DEDUP_REMOVED lines=22> */
.L_x_2516:
        /* <DEDUP_REMOVED lines=55> */
.L_x_2528:
[----:B------:R-:W-:Y:S05]  /*3190*/  BSYNC.RECONVERGENT B0 ;  /* 0x0000000000007941 */ /* 0x000fea0003800200 */
.L_x_2527:
        /* <DEDUP_REMOVED lines=48> */
.L_x_2530:
[----:B------:R-:W-:Y:S05]  /*34a0*/  BSYNC.RECONVERGENT B0 ;  /* 0x0000000000007941 */ /* 0x000fea0003800200 */
.L_x_2529:
        /* <DEDUP_REMOVED lines=47> */
.L_x_2526:
[----:B------:R-:W-:Y:S05]  /*37a0*/  BSYNC.RECONVERGENT B1 ;  /* 0x0000000000017941 */ /* 0x000fea0003800200 */
.L_x_2525:
        /* <DEDUP_REMOVED lines=64> */
.L_x_2534:
[----:B------:R-:W-:Y:S05]  /*3bb0*/  BSYNC.RECONVERGENT B0 ;  /* 0x0000000000007941 */ /* 0x000fea0003800200 */
.L_x_2533:
        /* <DEDUP_REMOVED lines=48> */
.L_x_2536:
[----:B------:R-:W-:Y:S05]  /*3ec0*/  BSYNC.RECONVERGENT B0 ;  /* 0x0000000000007941 */ /* 0x000fea0003800200 */
.L_x_2535:
        /* <DEDUP_REMOVED lines=47> */
.L_x_2532:
[----:B------:R-:W-:Y:S05]  /*41c0*/  BSYNC.RECONVERGENT B1 ;  /* 0x0000000000017941 */ /* 0x000fea0003800200 */
.L_x_2531:
        /* <DEDUP_REMOVED lines=64> */
.L_x_2540:
[----:B------:R-:W-:Y:S05]  /*45d0*/  BSYNC.RECONVERGENT B0 ;  /* 0x0000000000007941 */ /* 0x000fea0003800200 */
.L_x_2539:
        /* <DEDUP_REMOVED lines=48> */
.L_x_2542:
[----:B------:R-:W-:Y:S05]  /*48e0*/  BSYNC.RECONVERGENT B0 ;  /* 0x0000000000007941 */ /* 0x000fea0003800200 */
.L_x_2541:
        /* <DEDUP_REMOVED lines=47> */
.L_x_2538:
[----:B------:R-:W-:Y:S05]  /*4be0*/  BSYNC.RECONVERGENT B1 ;  /* 0x0000000000017941 */ /* 0x000fea0003800200 */
.L_x_2537:
        /* <DEDUP_REMOVED lines=66> */
.L_x_2546:
[----:B------:R-:W-:Y:S05]  /*5010*/  BSYNC.RECONVERGENT B0 ;  /* 0x0000000000007941 */ /* 0x000fea0003800200 */
.L_x_2545:
        /* <DEDUP_REMOVED lines=48> */
.L_x_2548:
[----:B------:R-:W-:Y:S05]  /*5320*/  BSYNC.RECONVERGENT B0 ;  /* 0x0000000000007941 */ /* 0x000fea0003800200 */
.L_x_2547:
        /* <DEDUP_REMOVED lines=47> */
.L_x_2544:
[----:B------:R-:W-:Y:S05]  /*5620*/  BSYNC.RECONVERGENT B1 ;  /* 0x0000000000017941 */ /* 0x000fea0003800200 */
.L_x_2543:
        /* <DEDUP_REMOVED lines=8> */
.L_x_2524:
        /* <DEDUP_REMOVED lines=95> */
.L_x_2552:
[----:B------:R-:W-:Y:S05]  /*5ca0*/  BSYNC.RECONVERGENT B0 ;  /* 0x0000000000007941 */ /* 0x000fea0003800200 */
.L_x_2551:
        /* <DEDUP_REMOVED lines=89> */
.L_x_2554:
[----:B------:R-:W-:Y:S05]  /*6240*/  BSYNC.RECONVERGENT B0 ;  /* 0x0000000000007941 */ /* 0x000fea0003800200 */
.L_x_2553:
        /* <DEDUP_REMOVED lines=88> */
.L_x_2550:
[----:B------:R-:W-:Y:S05]  /*67d0*/  BSYNC.RECONVERGENT B1 ;  /* 0x0000000000017941 */ /* 0x000fea0003800200 */
.L_x_2549:
        /* <DEDUP_REMOVED lines=96> */
.L_x_2558:
[----:B------:R-:W-:Y:S05]  /*6de0*/  BSYNC.RECONVERGENT B0 ;  /* 0x0000000000007941 */ /* 0x000fea0003800200 */
.L_x_2557:
        /* <DEDUP_REMOVED lines=89> */
.L_x_2560:
[----:B------:R-:W-:Y:S05]  /*7380*/  BSYNC.RECONVERGENT B0 ;  /* 0x0000000000007941 */ /* 0x000fea0003800200 */
.L_x_2559:
        /* <DEDUP_REMOVED lines=88> */
.L_x_2556:
[----:B------:R-:W-:Y:S05]  /*7910*/  BSYNC.RECONVERGENT B1 ;  /* 0x0000000000017941 */ /* 0x000fea0003800200 */
.L_x_2555:
        /* <DEDUP_REMOVED lines=98> */
.L_x_2564:
[----:B------:R-:W-:Y:S05]  /*7f40*/  BSYNC.RECONVERGENT B0 ;  /* 0x0000000000007941 */ /* 0x000fea0003800200 */
.L_x_2563:
        /* <DEDUP_REMOVED lines=88> */
.L_x_2566:
[----:B------:R-:W-:Y:S05]  /*84d0*/  BSYNC.RECONVERGENT B0 ;  /* 0x0000000000007941 */ /* 0x000fea0003800200 */
.L_x_2565:
        /* <DEDUP_REMOVED lines=86> */
.L_x_2562:
[----:B------:R-:W-:Y:S05]  /*8a40*/  BSYNC.RECONVERGENT B1 ;  /* 0x0000000000017941 */ /* 0x000fea0003800200 */
.L_x_2561:
        /* <DEDUP_REMOVED lines=101> */
.L_x_2570:
[----:B------:R-:W-:Y:S05]  /*90a0*/  BSYNC.RECONVERGENT B0 ;  /* 0x0000000000007941 */ /* 0x000fea0003800200 */
.L_x_2569:
        /* <DEDUP_REMOVED lines=87> */
.L_x_2572:
[----:B------:R-:W-:Y:S05]  /*9620*/  BSYNC.RECONVERGENT B0 ;  /* 0x0000000000007941 */ /* 0x000fea0003800200 */
.L_x_2571:
        /* <DEDUP_REMOVED lines=86> */
.L_x_2568:
[----:B------:R-:W-:Y:S05]  /*9b90*/  BSYNC.RECONVERGENT B1 ;  /* 0x0000000000017941 */ /* 0x000fea0003800200 */
.L_x_2567:
[----:B------:R-:W5:Y:S08]  /*9ba0*/  LDC R3, c[0x0][0x450] ;  /* 0x00011400ff037b82 */ /* 0x000f700000000800 */
[----:B------:R-:W1:Y:S01]  /*9bb0*/  LDC R11, c[0x0][0x450] ;  /* 0x00011400ff0b7b82 */ /* 0x000e620000000800 */
[----:B-----5:R-:W-:Y:S05]  /*9bc0*/  IMAD.U32 R3, R3, -0x20, RZ ;  /* 0xffffffe003037824 */ /* 0x020fea00078e00ff */
[C---:B------:R-:W-:Y:S02]  /*9bd0*/  LEA R92, P1, R3.reuse, R92, 0x1 ;  /* 0x0000005c035c7211 */ /* 0x040fe400078208ff */
[C---:B------:R-:W-:Y:S02]  /*9be0*/  LEA R90, P0, R3.reuse, R90, 0x1 ;  /* 0x0000005a035a7211 */ /* 0x040fe400078008ff */
[C---:B------:R-:W-:Y:S02]  /*9bf0*/  LEA.HI.X.SX32 R93, R3.reuse, R93, 0x1, P1 ;  /* 0x0000005d035d7211 */ /* 0x040fe400008f0eff */
[----:B-1----:R-:W-:Y:S09]  /*9c00*/  LEA.HI.X.SX32 R91, R3, R91, 0x1, P0 ;  /* 0x0000005b035b7211 */ /* 0x002ff200000f0eff */
.L_x_2523:
[----:B------:R-:W-:Y:S05]  /*9c10*/  BSYNC.RECONVERGENT B2 ;  /* 0x0000000000027941 */ /* 0x000fea0003800200 */
.L_x_2515:
        /* <DEDUP_REMOVED lines=91> */
.L_x_2573:
[----:B------:R-:W-:Y:S02]  /*a1d0*/  IADD3 R88, P1, PT, R88, R95, RZ ;  /* 0x0000005f58587210 */ /* 0x000fe40007f3e0ff */
[----:B------:R-:W-:Y:S03]  /*a1e0*/  IADD3 R14, P0, PT, R14, R99, RZ ;  /* 0x000000630e0e7210 */ /* 0x000fe60007f1e0ff */
[----:B------:R-:W-:Y:S02]  /*a1f0*/  IMAD.X R89, R89, 0x1, R94, P1 ;  /* 0x0000000159597824 */ /* 0x000fe400008e065e */
[----:B------:R-:W-:Y:S01]  /*a200*/  IMAD.X R15, R15, 0x1, R97, P0 ;  /* 0x000000010f0f7824 */ /* 0x000fe200000e0661 */
[----:B------:R-:W-:Y:S07]  /*a210*/  @P2 BRA `(.L_x_2574) ;  /* 0xffffff8000902947 */ /* 0x000fee000383ffff */
.L_x_2506:
        /* <DEDUP_REMOVED lines=42> */
.L_x_2579:
[----:B------:R3:W-:Y:S02]  /*a4c0*/  STS.128 [R211+0x4000], RZ ;  /* 0x004000ffd3007388 */ /* 0x0007e40000000c00 */
.L_x_2578:
[----:B------:R-:W-:Y:S05]  /*a4d0*/  BSYNC.RECONVERGENT B0 ;  /* 0x0000000000007941 */ /* 0x000fea0003800200 */
.L_x_2577:
        /* <DEDUP_REMOVED lines=26> */
.L_x_2582:
[----:B------:R1:W-:Y:S02]  /*a680*/  STS.128 [R211+0x4800], RZ ;  /* 0x004800ffd3007388 */ /* 0x0003e40000000c00 */
.L_x_2581:
[----:B------:R-:W-:Y:S05]  /*a690*/  BSYNC.RECONVERGENT B0 ;  /* 0x0000000000007941 */ /* 0x000fea0003800200 */
.L_x_2580:
        /* <DEDUP_REMOVED lines=26> */
.L_x_2585:
[----:B------:R2:W-:Y:S02]  /*a840*/  STS.128 [R211+0x5000], RZ ;  /* 0x005000ffd3007388 */ /* 0x0005e40000000c00 */
.L_x_2584:
[----:B------:R-:W-:Y:S05]  /*a850*/  BSYNC.RECONVERGENT B0 ;  /* 0x0000000000007941 */ /* 0x000fea0003800200 */
.L_x_2583:
        /* <DEDUP_REMOVED lines=26> */
.L_x_2587:
[----:B------:R2:W-:Y:S01]  /*aa00*/  STS.128 [R211+0x5800], RZ ;  /* 0x005800ffd3007388 */ /* 0x0005e20000000c00 */
[----:B------:R-:W-:Y:S05]  /*aa10*/  BRA `(.L_x_2586) ;  /* 0x00000074001c7947 */ /* 0x000fea0003800000 */
.L_x_2576:
        /* <DEDUP_REMOVED lines=79> */
.L_x_2594:
[----:B------:R-:W-:Y:S05]  /*af10*/  BSYNC.RECONVERGENT B0 ;  /* 0x0000000000007941 */ /* 0x000fea0003800200 */
.L_x_2593:
[----:B-----5:R-:W-:Y:S01]  /*af20*/  IMAD.MOV.U32 R6, RZ, RZ, R22 ;  /* 0x000000ffff067224 */ /* 0x020fe200078e0016 */
[----:B------:R-:W-:Y:S01]  /*af30*/  MOV R4, R20 ;  /* 0x0000001400047202 */ /* 0x000fe20000000f00 */
[----:B------:R-:W-:Y:S01]  /*af40*/  IMAD.MOV.U32 R7, RZ, RZ, R23 ;  /* 0x000000ffff077224 */ /* 0x000fe200078e0017 */
[----:B------:R-:W-:Y:S02]  /*af50*/  MOV R5, R21 ;  /* 0x0000001500057202 */ /* 0x000fe40000000f00 */
.L_x_2592:
[----:B------:R-:W-:Y:S05]  /*af60*/  BSYNC.RECONVERGENT B1 ;  /* 0x0000000000017941 */ /* 0x000fea0003800200 */
.L_x_2591:
        /* <DEDUP_REMOVED lines=47> */
.L_x_2598:
[----:B------:R-:W-:Y:S05]  /*b260*/  BSYNC.RECONVERGENT B0 ;  /* 0x0000000000007941 */ /* 0x000fea0003800200 */
.L_x_2597:
[----:B-----5:R4:W-:Y:S02]  /*b270*/  STS.128 [R211+0x2000], R20 ;  /* 0x00200014d3007388 */ /* 0x0209e40000000c00 */
.L_x_2596:
[----:B------:R-:W-:Y:S05]  /*b280*/  BSYNC.RECONVERGENT B1 ;  /* 0x0000000000017941 */ /* 0x000fea0003800200 */
.L_x_2595:
        /* <DEDUP_REMOVED lines=47> */
.L_x_2600:
[----:B------:R-:W-:Y:S05]  /*b580*/  BSYNC.RECONVERGENT B0 ;  /* 0x0000000000007941 */ /* 0x000fea0003800200 */
.L_x_2599:
[----:B-----5:R1:W-:Y:S02]  /*b590*/  STS.128 [R211+0x4000], R20 ;  /* 0x00400014d3007388 */ /* 0x0203e40000000c00 */
.L_x_2590:
[----:B------:R-:W-:Y:S05]  /*b5a0*/  BSYNC.RECONVERGENT B2 ;  /* 0x0000000000027941 */ /* 0x000fea0003800200 */
.L_x_2589:
        /* <DEDUP_REMOVED lines=63> */
.L_x_2606:
[----:B------:R-:W-:Y:S05]  /*b9a0*/  BSYNC.RECONVERGENT B0 ;  /* 0x0000000000007941 */ /* 0x000fea0003800200 */
.L_x_2605:
[----:B-----5:R4:W-:Y:S02]  /*b9b0*/  STS.128 [R211+0x800], R20 ;  /* 0x00080014d3007388 */ /* 0x0209e40000000c00 */
.L_x_2604:
[----:B------:R-:W-:Y:S05]  /*b9c0*/  BSYNC.RECONVERGENT B1 ;  /* 0x0000000000017941 */ /* 0x000fea0003800200 */
.L_x_2603:
        /* <DEDUP_REMOVED lines=56> */
.L_x_2610:
[----:B------:R-:W-:Y:S05]  /*bd50*/  BSYNC.RECONVERGENT B0 ;  /* 0x0000000000007941 */ /* 0x000fea0003800200 */
.L_x_2609:
[----:B-----5:R4:W-:Y:S02]  /*bd60*/  STS.128 [R211+0x2800], R20 ;  /* 0x00280014d3007388 */ /* 0x0209e40000000c00 */
.L_x_2608:
[----:B------:R-:W-:Y:S05]  /*bd70*/  BSYNC.RECONVERGENT B1 ;  /* 0x0000000000017941 */ /* 0x000fea0003800200 */
.L_x_2607:
        /* <DEDUP_REMOVED lines=57> */
.L_x_2612:
[----:B------:R-:W-:Y:S05]  /*c110*/  BSYNC.RECONVERGENT B0 ;  /* 0x0000000000007941 */ /* 0x000fea0003800200 */
.L_x_2611:
[----:B-----5:R4:W-:Y:S02]  /*c120*/  STS.128 [R211+0x4800], R20 ;  /* 0x00480014d3007388 */ /* 0x0209e40000000c00 */
.L_x_2602:
[----:B------:R-:W-:Y:S05]  /*c130*/  BSYNC.RECONVERGENT B2 ;  /* 0x0000000000027941 */ /* 0x000fea0003800200 */
.L_x_2601:
        /* <DEDUP_REMOVED lines=29> */
[----:B------:R-:W-:Y:S02]  /*c310*/  LOP3.LUT R29, R23, 0xffff0000, RZ, 0xc0, !PT ;  /* 0xffff0000171d7812 */ /* 0x000fe400078ec0ff */
[C---:B------:R-:W-:Y:S01]  /*c320*/  LOP3.LUT R0, R21.reuse, 0xffff0000, RZ, 0xc0, !PT ;  /* 0xffff000015007812 */ /* 0x040fe200078ec0ff */
[----:B------:R-:W-:Y:S01]  /*c330*/  IMAD.U32 R8, R21, 0x10000, RZ ;  /* 0x0001000015087824 */ /* 0x000fe200078e00ff */
[----:B------:R-:W-:-:S02]  /*c340*/  SHF.L.U32 R14, R20, 0x10, RZ ;  /* 0x00000010140e7819 */ /* 0x000fc400000006ff */
[----:B------:R-:W-:Y:S02]  /*c350*/  LOP3.LUT R30, R20, 0xffff0000, RZ, 0xc0, !PT ;  /* 0xffff0000141e7812 */ /* 0x000fe400078ec0ff */
[C---:B------:R-:W-:Y:S02]  /*c360*/  LOP3.LUT R32, R22.reuse, 0xffff0000, RZ, 0xc0, !PT ;  /* 0xffff000016207812 */ /* 0x040fe400078ec0ff */
[----:B------:R-:W-:Y:S02]  /*c370*/  SHF.L.U32 R28, R22, 0x10, RZ ;  /* 0x00000010161c7819 */ /* 0x000fe400000006ff */
[----:B----4-:R-:W-:Y:S02]  /*c380*/  LOP3.LUT R27, R6, 0xffff0000, RZ, 0xc0, !PT ;  /* 0xffff0000061b7812 */ /* 0x010fe400078ec0ff */
[----:B---3--:R-:W-:-:S05]  /*c390*/  LOP3.LUT R23, R4, 0xffff0000, RZ, 0xc0, !PT ;  /* 0xffff000004177812 */ /* 0x008fca00078ec0ff */
[C---:B------:R-:W-:Y:S01]  /*c3a0*/  FMUL.FTZ R21, R0.reuse, R23 ;  /* 0x0000001700157220 */ /* 0x040fe20000410000 */
[-C--:B------:R-:W-:Y:S01]  /*c3b0*/  FMUL.FTZ R0, R0, R27.reuse ;  /* 0x0000001b00007220 */ /* 0x080fe20000410000 */
[----:B------:R-:W-:Y:S02]  /*c3c0*/  LOP3.LUT R20, R5, 0xffff0000, RZ, 0xc0, !PT ;  /* 0xffff000005147812 */ /* 0x000fe400078ec0ff */
[----:B------:R-:W-:Y:S01]  /*c3d0*/  LOP3.LUT R26, R7, 0xffff0000, RZ, 0xc0, !PT ;  /* 0xffff0000071a7812 */ /* 0x000fe200078ec0ff */
[C---:B------:R-:W-:Y:S01]  /*c3e0*/  FFMA.FTZ R21, R8.reuse, R27, -R21 ;  /* 0x0000001b08157223 */ /* 0x040fe20000010815 */
[----:B------:R-:W-:Y:S01]  /*c3f0*/  FFMA.FTZ R0, R8, R23, R0 ;  /* 0x0000001708007223 */ /* 0x000fe20000010000 */
[----:B------:R-:W-:Y:S01]  /*c400*/  IMAD.U32 R23, R4, 0x10000, RZ ;  /* 0x0001000004177824 */ /* 0x000fe200078e00ff */
[----:B------:R-:W-:Y:S01]  /*c410*/  SHF.L.U32 R27, R6, 0x10, RZ ;  /* 0x00000010061b7819 */ /* 0x000fe200000006ff */
[----:B------:R-:W-:Y:S01]  /*c420*/  IMAD.U32 R5, R5, 0x10000, RZ ;  /* 0x0001000005057824 */ /* 0x000fe200078e00ff */
[----:B------:R-:W-:Y:S01]  /*c430*/  SHF.L.U32 R7, R7, 0x10, RZ ;  /* 0x0000001007077819 */ /* 0x000fe200000006ff */
[C---:B------:R-:W-:Y:S01]  /*c440*/  FMUL.FTZ R22, R29.reuse, R20 ;  /* 0x000000141d167220 */ /* 0x040fe20000410000 */
[-C--:B------:R-:W-:Y:S01]  /*c450*/  FMUL.FTZ R8, R29, R26.reuse ;  /* 0x0000001a1d087220 */ /* 0x080fe20000410000 */
[----:B------:R-:W-:Y:S01]  /*c460*/  FMUL.FTZ R29, R30, R23 ;  /* 0x000000171e1d7220 */ /* 0x000fe20000410000 */
[----:B------:R-:W-:Y:S01]  /*c470*/  FMUL.FTZ R33, R32, R5 ;  /* 0x0000000520217220 */ /* 0x000fe20000410000 */
        /* <DEDUP_REMOVED lines=12> */
.L_x_2618:
[----:B------:R-:W-:Y:S05]  /*c540*/  BSYNC.RECONVERGENT B0 ;  /* 0x0000000000007941 */ /* 0x000fea0003800200 */
.L_x_2617:
[----:B-----5:R4:W-:Y:S02]  /*c550*/  STS.128 [R211+0x1000], R20 ;  /* 0x00100014d3007388 */ /* 0x0209e40000000c00 */
.L_x_2616:
[----:B------:R-:W-:Y:S05]  /*c560*/  BSYNC.RECONVERGENT B1 ;  /* 0x0000000000017941 */ /* 0x000fea0003800200 */
.L_x_2615:
        /* <DEDUP_REMOVED lines=19> */
[----:B------:R1:W3:Y:S01]  /*c6a0*/  LDG.E.64 R4, desc[UR6][R32.64+0x40] ;  /* 0x0000400620047981 */ /* 0x0002e2000c1e1b00 */
[C---:B-----5:R-:W-:Y:S01]  /*c6b0*/  IMAD.U32 R31, R23.reuse, 0x10000, RZ ;  /* 0x00010000171f7824 */ /* 0x060fe200078e00ff */
[----:B------:R-:W-:Y:S02]  /*c6c0*/  LOP3.LUT R29, R23, 0xffff0000, RZ, 0xc0, !PT ;  /* 0xffff0000171d7812 */ /* 0x000fe400078ec0ff */
[C---:B------:R-:W-:Y:S01]  /*c6d0*/  LOP3.LUT R0, R21.reuse, 0xffff0000, RZ, 0xc0, !PT ;  /* 0xffff000015007812 */ /* 0x040fe200078ec0ff */
[----:B------:R-:W-:Y:S01]  /*c6e0*/  IMAD.U32 R8, R21, 0x10000, RZ ;  /* 0x0001000015087824 */ /* 0x000fe200078e00ff */
[----:B------:R-:W-:-:S02]  /*c6f0*/  SHF.L.U32 R14, R20, 0x10, RZ ;  /* 0x00000010140e7819 */ /* 0x000fc400000006ff */
[----:B------:R-:W-:Y:S02]  /*c700*/  LOP3.LUT R30, R20, 0xffff0000, RZ, 0xc0, !PT ;  /* 0xffff0000141e7812 */ /* 0x000fe400078ec0ff */
[C---:B------:R-:W-:Y:S02]  /*c710*/  SHF.L.U32 R28, R22.reuse, 0x10, RZ ;  /* 0x00000010161c7819 */ /* 0x040fe400000006ff */
[----:B-1----:R-:W-:Y:S02]  /*c720*/  LOP3.LUT R32, R22, 0xffff0000, RZ, 0xc0, !PT ;  /* 0xffff000016207812 */ /* 0x002fe400078ec0ff */
[----:B--2---:R-:W-:Y:S02]  /*c730*/  LOP3.LUT R27, R6, 0xffff0000, RZ, 0xc0, !PT ;  /* 0xffff0000061b7812 */ /* 0x004fe400078ec0ff */
        /* <DEDUP_REMOVED lines=27> */
.L_x_2622:
[----:B------:R-:W-:Y:S05]  /*c8f0*/  BSYNC.RECONVERGENT B0 ;  /* 0x0000000000007941 */ /* 0x000fea0003800200 */
.L_x_2621:
[----:B-----5:R1:W-:Y:S02]  /*c900*/  STS.128 [R211+0x3000], R20 ;  /* 0x00300014d3007388 */ /* 0x0203e40000000c00 */
.L_x_2620:
[----:B------:R-:W-:Y:S05]  /*c910*/  BSYNC.RECONVERGENT B1 ;  /* 0x0000000000017941 */ /* 0x000fea0003800200 */
.L_x_2619:
        /* <DEDUP_REMOVED lines=21> */
[C---:B-1----:R-:W-:Y:S01]  /*ca70*/  IMAD.U32 R25, R23.reuse, 0x10000, RZ ;  /* 0x0001000017197824 */ /* 0x042fe200078e00ff */
[----:B------:R-:W-:Y:S02]  /*ca80*/  LOP3.LUT R24, R23, 0xffff0000, RZ, 0xc0, !PT ;  /* 0xffff000017187812 */ /* 0x000fe400078ec0ff */
[----:B------:R-:W-:-:S02]  /*ca90*/  SHF.L.U32 R14, R20, 0x10, RZ ;  /* 0x00000010140e7819 */ /* 0x000fc400000006ff */
        /* <DEDUP_REMOVED lines=33> */
.L_x_2624:
[----:B------:R-:W-:Y:S05]  /*ccb0*/  BSYNC.RECONVERGENT B0 ;  /* 0x0000000000007941 */ /* 0x000fea0003800200 */
.L_x_2623:
[----:B-----5:R4:W-:Y:S02]  /*ccc0*/  STS.128 [R211+0x5000], R20 ;  /* 0x00500014d3007388 */ /* 0x0209e40000000c00 */
.L_x_2614:
[----:B------:R-:W-:Y:S05]  /*ccd0*/  BSYNC.RECONVERGENT B2 ;  /* 0x0000000000027941 */ /* 0x000fea0003800200 */
.L_x_2613:
        /* <DEDUP_REMOVED lines=37> */
[----:B---3--:R-:W-:Y:S02]  /*cf30*/  LOP3.LUT R21, R2, 0xffff0000, RZ, 0xc0, !PT ;  /* 0xffff000002157812 */ /* 0x008fe400078ec0ff */
        /* <DEDUP_REMOVED lines=28> */
.L_x_2628:
[----:B------:R-:W-:Y:S05]  /*d100*/  BSYNC.RECONVERGENT B0 ;  /* 0x0000000000007941 */ /* 0x000fea0003800200 */
.L_x_2627:
[----:B-----5:R4:W-:Y:S02]  /*d110*/  STS.128 [R211+0x1800], R20 ;  /* 0x00180014d3007388 */ /* 0x0209e40000000c00 */
.L_x_2626:
[----:B------:R-:W-:Y:S05]  /*d120*/  BSYNC.RECONVERGENT B1 ;  /* 0x0000000000017941 */ /* 0x000fea0003800200 */
.L_x_2625:
        /* <DEDUP_REMOVED lines=21> */
[----:B------:R-:W-:Y:S01]  /*d280*/  LOP3.LUT R0, R21, 0xffff0000, RZ, 0xc0, !PT ;  /* 0xffff000015007812 */ /* 0x000fe200078ec0ff */
[C---:B------:R-:W-:Y:S01]  /*d290*/  IMAD.U32 R25, R23.reuse, 0x10000, RZ ;  /* 0x0001000017197824 */ /* 0x040fe200078e00ff */
[----:B------:R-:W-:Y:S02]  /*d2a0*/  LOP3.LUT R24, R23, 0xffff0000, RZ, 0xc0, !PT ;  /* 0xffff000017187812 */ /* 0x000fe400078ec0ff */
[----:B------:R-:W-:-:S02]  /*d2b0*/  SHF.L.U32 R8, R20, 0x10, RZ ;  /* 0x0000001014087819 */ /* 0x000fc400000006ff */
[----:B------:R-:W-:Y:S02]  /*d2c0*/  LOP3.LUT R27, R20, 0xffff0000, RZ, 0xc0, !PT ;  /* 0xffff0000141b7812 */ /* 0x000fe400078ec0ff */
[C---:B------:R-:W-:Y:S02]  /*d2d0*/  SHF.L.U32 R26, R22.reuse, 0x10, RZ ;  /* 0x00000010161a7819 */ /* 0x040fe400000006ff */
[----:B-1----:R-:W-:Y:S02]  /*d2e0*/  LOP3.LUT R28, R22, 0xffff0000, RZ, 0xc0, !PT ;  /* 0xffff0000161c7812 */ /* 0x002fe400078ec0ff */
[----:B--2---:R-:W-:Y:S02]  /*d2f0*/  LOP3.LUT R23, R4, 0xffff0000, RZ, 0xc0, !PT ;  /* 0xffff000004177812 */ /* 0x004fe400078ec0ff */
        /* <DEDUP_REMOVED lines=29> */
.L_x_2632:
[----:B------:R-:W-:Y:S05]  /*d4d0*/  BSYNC.RECONVERGENT B0 ;  /* 0x0000000000007941 */ /* 0x000fea0003800200 */
.L_x_2631:
[----:B-----5:R1:W-:Y:S02]  /*d4e0*/  STS.128 [R211+0x3800], R20 ;  /* 0x00380014d3007388 */ /* 0x0203e40000000c00 */
.L_x_2630:
[----:B------:R-:W-:Y:S05]  /*d4f0*/  BSYNC.RECONVERGENT B1 ;  /* 0x0000000000017941 */ /* 0x000fea0003800200 */
.L_x_2629:
        /* <DEDUP_REMOVED lines=17> */
[----:B------:R-:W1:Y:S04]  /*d610*/  LDG.E.64 R2, desc[UR6][R2.64+0x80] ;  /* 0x0000800602027981 */ /* 0x000e68000c1e1b00 */
[----:B------:R-:W2:Y:S01]  /*d620*/  LDG.E.64 R4, desc[UR6][R4.64+0x80] ;  /* 0x0000800604047981 */ /* 0x000ea2000c1e1b00 */
[C---:B-----5:R-:W-:Y:S01]  /*d630*/  LOP3.LUT R0, R21.reuse, 0xffff0000, RZ, 0xc0, !PT ;  /* 0xffff000015007812 */ /* 0x060fe200078ec0ff */
[----:B------:R-:W-:Y:S01]  /*d640*/  IMAD.U32 R6, R21, 0x10000, RZ ;  /* 0x0001000015067824 */ /* 0x000fe200078e00ff */
[C---:B------:R-:W-:Y:S01]  /*d650*/  LOP3.LUT R19, R23.reuse, 0xffff0000, RZ, 0xc0, !PT ;  /* 0xffff000017137812 */ /* 0x040fe200078ec0ff */
[----:B------:R-:W-:Y:S01]  /*d660*/  IMAD.U32 R21, R23, 0x10000, RZ ;  /* 0x0001000017157824 */ /* 0x000fe200078e00ff */
[----:B------:R-:W-:Y:S02]  /*d670*/  SHF.L.U32 R16, R22, 0x10, RZ ;  /* 0x0000001016107819 */ /* 0x000fe400000006ff */
[----:B------:R-:W-:-:S02]  /*d680*/  SHF.L.U32 R7, R20, 0x10, RZ ;  /* 0x0000001014077819 */ /* 0x000fc400000006ff */
[----:B------:R-:W-:Y:S02]  /*d690*/  LOP3.LUT R22, R22, 0xffff0000, RZ, 0xc0, !PT ;  /* 0xffff000016167812 */ /* 0x000fe400078ec0ff */
[----:B------:R-:W-:Y:S02]  /*d6a0*/  LOP3.LUT R20, R20, 0xffff0000, RZ, 0xc0, !PT ;  /* 0xffff000014147812 */ /* 0x000fe400078ec0ff */
[C---:B-1----:R-:W-:Y:S01]  /*d6b0*/  LOP3.LUT R15, R2.reuse, 0xffff0000, RZ, 0xc0, !PT ;  /* 0xffff0000020f7812 */ /* 0x042fe200078ec0ff */
[----:B------:R-:W-:Y:S01]  /*d6c0*/  IMAD.U32 R2, R2, 0x10000, RZ ;  /* 0x0001000002027824 */ /* 0x000fe200078e00ff */
[C---:B------:R-:W-:Y:S01]  /*d6d0*/  LOP3.LUT R8, R3.reuse, 0xffff0000, RZ, 0xc0, !PT ;  /* 0xffff000003087812 */ /* 0x040fe200078ec0ff */
[----:B------:R-:W-:Y:S01]  /*d6e0*/  IMAD.U32 R3, R3, 0x10000, RZ ;  /* 0x0001000003037824 */ /* 0x000fe200078e00ff */
[----:B--2---:R-:W-:Y:S01]  /*d6f0*/  LOP3.LUT R17, R4, 0xffff0000, RZ, 0xc0, !PT ;  /* 0xffff000004117812 */ /* 0x004fe200078ec0ff */
        /* <DEDUP_REMOVED lines=21> */
[----:B------:R-:W-:Y:S01]  /*d850*/  F2FP.BF16.F32.PACK_AB R20, R17, R6 ;  /* 0x000000061114723e */ /* 0x000fe200000010ff */
[----:B------:R-:W-:Y:S01]  /*d860*/  IMAD.MOV.U32 R21, RZ, RZ, R0 ;  /* 0x000000ffff157224 */ /* 0x000fe200078e0000 */
[----:B------:R-:W-:Y:S02]  /*d870*/  F2FP.BF16.F32.PACK_AB R22, R22, R15 ;  /* 0x0000000f1616723e */ /* 0x000fe400000010ff */
.L_x_2634:
[----:B------:R-:W-:Y:S05]  /*d880*/  BSYNC.RECONVERGENT B0 ;  /* 0x0000000000007941 */ /* 0x000fea0003800200 */
.L_x_2633:
[----:B-----5:R4:W-:Y:S01]  /*d890*/  STS.128 [R211+0x5800], R20 ;  /* 0x00580014d3007388 */ /* 0x0209e20000000c00 */
[----:B------:R-:W-:Y:S05]  /*d8a0*/  BRA `(.L_x_2586) ;  /* 0x0000004400787947 */ /* 0x000fea0003800000 */
.L_x_2588:
        /* <DEDUP_REMOVED lines=98> */
.L_x_2639:
[----:B------:R-:W-:Y:S05]  /*ded0*/  BSYNC.RECONVERGENT B0 ;  /* 0x0000000000007941 */ /* 0x000fea0003800200 */
.L_x_2638:
[----:B------:R-:W-:Y:S05]  /*dee0*/  BSYNC.RECONVERGENT B1 ;  /* 0x0000000000017941 */ /* 0x000fea0003800200 */
.L_x_2637:
        /* <DEDUP_REMOVED lines=87> */
.L_x_2643:
[----:B------:R-:W-:Y:S05]  /*e460*/  BSYNC.RECONVERGENT B0 ;  /* 0x0000000000007941 */ /* 0x000fea0003800200 */
.L_x_2642:
[----:B-----5:R4:W-:Y:S02]  /*e470*/  STS.128 [R211+0x2000], R24 ;  /* 0x00200018d3007388 */ /* 0x0209e40000000c00 */
.L_x_2641:
[----:B------:R-:W-:Y:S05]  /*e480*/  BSYNC.RECONVERGENT B1 ;  /* 0x0000000000017941 */ /* 0x000fea0003800200 */
.L_x_2640:
        /* <DEDUP_REMOVED lines=86> */
.L_x_2645:
[----:B------:R-:W-:Y:S05]  /*e9f0*/  BSYNC.RECONVERGENT B0 ;  /* 0x0000000000007941 */ /* 0x000fea0003800200 */
.L_x_2644:
[----:B-----5:R1:W-:Y:S02]  /*ea00*/  STS.128 [R211+0x4000], R24 ;  /* 0x00400018d3007388 */ /* 0x0203e40000000c00 */
.L_x_2636:
[----:B------:R-:W-:Y:S05]  /*ea10*/  BSYNC.RECONVERGENT B2 ;  /* 0x0000000000027941 */ /* 0x000fea0003800200 */
.L_x_2635:
        /* <DEDUP_REMOVED lines=94> */
.L_x_2651:
[----:B------:R-:W-:Y:S05]  /*f000*/  BSYNC.RECONVERGENT B0 ;  /* 0x0000000000007941 */ /* 0x000fea0003800200 */
.L_x_2650:
[----:B-----5:R4:W-:Y:S02]  /*f010*/  STS.128 [R211+0x800], R24 ;  /* 0x00080018d3007388 */ /* 0x0209e40000000c00 */
.L_x_2649:
[----:B------:R-:W-:Y:S05]  /*f020*/  BSYNC.RECONVERGENT B1 ;  /* 0x0000000000017941 */ /* 0x000fea0003800200 */
.L_x_2648:
        /* <DEDUP_REMOVED lines=87> */
.L_x_2655:
[----:B------:R-:W-:Y:S05]  /*f5a0*/  BSYNC.RECONVERGENT B0 ;  /* 0x0000000000007941 */ /* 0x000fea0003800200 */
.L_x_2654:
[----:B-----5:R4:W-:Y:S02]  /*f5b0*/  STS.128 [R211+0x2800], R24 ;  /* 0x00280018d3007388 */ /* 0x0209e40000000c00 */
.L_x_2653:
[----:B------:R-:W-:Y:S05]  /*f5c0*/  BSYNC.RECONVERGENT B1 ;  /* 0x0000000000017941 */ /* 0x000fea0003800200 */
.L_x_2652:
        /* <DEDUP_REMOVED lines=88> */
.L_x_2657:
[----:B------:R-:W-:Y:S05]  /*fb50*/  BSYNC.RECONVERGENT B0 ;  /* 0x0000000000007941 */ /* 0x000fea0003800200 */
.L_x_2656:
[----:B-----5:R1:W-:Y:S02]  /*fb60*/  STS.128 [R211+0x4800], R4 ;  /* 0x00480004d3007388 */ /* 0x0203e40000000c00 */
.L_x_2647:
[----:B------:R-:W-:Y:S05]  /*fb70*/  BSYNC.RECONVERGENT B2 ;  /* 0x0000000000027941 */ /* 0x000fea0003800200 */
.L_x_2646:
[----:B-1----:R-:W-:Y:S01]  /*fb80*/  IADD3 R38, PT, PT, R116, 0x20, RZ ;  /* 0x0000002074267810 */ /* 0x002fe20007ffe0ff */
[----:B------:R-:W-:Y:S03]  /*fb90*/  BSSY.RECONVERGENT B2, `(.L_x_2658) ;  /* 0x0000115000027945 */ /* 0x000fe60003800200 */
[----:B------:R-:W-:-:S13]  /*fba0*/  ISETP.GE.AND P0, PT, R38, R31, PT ;  /* 0x0000001f2600720c */ /* 0x000fda0003f06270 */
[----:B------:R-:W-:Y:S05]  /*fbb0*/  @P0 BRA `(.L_x_2659) ;  /* 0x0000001000480947 */ /* 0x000fea0003800000 */
[----:B------:R-:W1:Y:S01]  /*fbc0*/  LDC R29, c[0x0][0x440] ;  /* 0x00011000ff1d7b82 */ /* 0x000e620000000800 */
[----:B------:R-:W-:Y:S01]  /*fbd0*/  LEA R40, P0, R2, R34, 0x6 ;  /* 0x0000002202287211 */ /* 0x000fe200078030ff */
[----:B------:R-:W-:Y:S01]  /*fbe0*/  BSSY.RECONVERGENT B1, `(.L_x_2660) ;  /* 0x000005b000017945 */ /* 0x000fe20003800200 */
[----:B------:R-:W-:Y:S02]  /*fbf0*/  IMAD.SHL.U32 R15, R28, 0x20, RZ ;  /* 0x000000201c0f7824 */ /* 0x000fe400078e00ff */
[----:B------:R-:W-:Y:S02]  /*fc00*/  LEA.HI.X R41, R2, R35, R3, 0x6, P0 ;  /* 0x0000002302297211 */ /* 0x000fe400000f3403 */
[----:B-1----:R-:W-:-:S13]  /*fc10*/  ISETP.GE.AND P1, PT, R12, R29, PT ;  /* 0x0000001d0c00720c */ /* 0x002fda0003f26270 */
        /* <DEDUP_REMOVED lines=85> */
.L_x_2663:
[----:B------:R-:W-:Y:S05]  /*10170*/  BSYNC.RECONVERGENT B0 ;  /* 0x0000000000007941 */ /* 0x000fea0003800200 */
.L_x_2662:
[----:B-----5:R1:W-:Y:S02]  /*10180*/  STS.128 [R211+0x1000], R24 ;  /* 0x00100018d3007388 */ /* 0x0203e40000000c00 */
.L_x_2661:
[----:B------:R-:W-:Y:S05]  /*10190*/  BSYNC.RECONVERGENT B1 ;  /* 0x0000000000017941 */ /* 0x000fea0003800200 */
.L_x_2660:
        /* <DEDUP_REMOVED lines=87> */
.L_x_2667:
[----:B------:R-:W-:Y:S05]  /*10710*/  BSYNC.RECONVERGENT B0 ;  /* 0x0000000000007941 */ /* 0x000fea0003800200 */
.L_x_2666:
[----:B-----5:R4:W-:Y:S02]  /*10720*/  STS.128 [R211+0x3000], R24 ;  /* 0x00300018d3007388 */ /* 0x0209e40000000c00 */
.L_x_2665:
[----:B------:R-:W-:Y:S05]  /*10730*/  BSYNC.RECONVERGENT B1 ;  /* 0x0000000000017941 */ /* 0x000fea0003800200 */
.L_x_2664:
        /* <DEDUP_REMOVED lines=28> */
[C---:B------:R-:W-:Y:S01]  /*10900*/  IMAD.U32 R37, R26.reuse, 0x10000, RZ ;  /* 0x000100001a257824 */ /* 0x040fe200078e00ff */
[----:B------:R-:W-:Y:S01]  /*10910*/  LOP3.LUT R0, R25, 0xffff0000, RZ, 0xc0, !PT ;  /* 0xffff000019007812 */ /* 0x000fe200078ec0ff */
[----:B-1----:R-:W-:Y:S01]  /*10920*/  IMAD.U32 R40, R27, 0x10000, RZ ;  /* 0x000100001b287824 */ /* 0x002fe200078e00ff */
        /* <DEDUP_REMOVED lines=28> */
[C---:B--2---:R-:W-:Y:S01]  /*10af0*/  IMAD.U32 R21, R16.reuse, 0x10000, RZ ;  /* 0x0001000010157824 */ /* 0x044fe200078e00ff */
        /* <DEDUP_REMOVED lines=10> */
[----:B------:R-:W-:Y:S01]  /*10ba0*/  SHF.L.U32 R17, R19, 0x10, RZ ;  /* 0x0000001013117819 */ /* 0x000fe200000006ff */
        /* <DEDUP_REMOVED lines=17> */
.L_x_2669:
[----:B------:R-:W-:Y:S05]  /*10cc0*/  BSYNC.RECONVERGENT B0 ;  /* 0x0000000000007941 */ /* 0x000fea0003800200 */
.L_x_2668:
[----:B-----5:R4:W-:Y:S02]  /*10cd0*/  STS.128 [R211+0x5000], R24 ;  /* 0x00500018d3007388 */ /* 0x0209e40000000c00 */
.L_x_2659:
[----:B------:R-:W-:Y:S05]  /*10ce0*/  BSYNC.RECONVERGENT B2 ;  /* 0x0000000000027941 */ /* 0x000fea0003800200 */
.L_x_2658:
[----:B-1--4-:R-:W-:-:S04]  /*10cf0*/  IADD3 R40, PT, PT, R116, 0x30, RZ ;  /* 0x0000003074287810 */ /* 0x012fc80007ffe0ff */
[----:B------:R-:W-:-:S13]  /*10d00*/  ISETP.GE.AND P0, PT, R40, R31, PT ;  /* 0x0000001f2800720c */ /* 0x000fda0003f06270 */
[----:B------:R-:W-:Y:S05]  /*10d10*/  @P0 BRA `(.L_x_2586) ;  /* 0x00000010005c0947 */ /* 0x000fea0003800000 */
[----:B------:R-:W1:Y:S01]  /*10d20*/  LDC R15, c[0x0][0x440] ;  /* 0x00011000ff0f7b82 */ /* 0x000e620000000800 */
[----:B---3--:R-:W-:Y:S01]  /*10d30*/  IMAD.WIDE.U32 R34, R2, 0x60, R34 ;  /* 0x0000006002227825 */ /* 0x008fe200078e0022 */
        /* <DEDUP_REMOVED lines=13> */
[--C-:B------:R-:W-:Y:S02]  /*10e10*/  SHF.R.S32.HI R2, RZ, 0x1f, R3.reuse ;  /* 0x0000001fff027819 */ /* 0x100fe40000011403 */
[----:B------:R-:W-:Y:S02]  /*10e20*/  SEL R0, R30, RZ, P0 ;  /* 0x000000ff1e007207 */ /* 0x000fe40000000000 */
[----:B--2---:R-:W-:Y:S02]  /*10e30*/  SEL R5, R32, RZ, P0 ;  /* 0x000000ff20057207 */ /* 0x004fe40000000000 */
        /* <DEDUP_REMOVED lines=18> */
[----:B------:R-:W-:Y:S01]  /*10f60*/  IMAD.U32 R37, R27, 0x10000, RZ ;  /* 0x000100001b257824 */ /* 0x000fe200078e00ff */
[----:B------:R-:W-:Y:S02]  /*10f70*/  SHF.L.U32 R31, R25, 0x10, RZ ;  /* 0x00000010191f7819 */ /* 0x000fe400000006ff */
[----:B------:R-:W-:Y:S02]  /*10f80*/  LOP3.LUT R25, R26, 0xffff0000, RZ, 0xc0, !PT ;  /* 0xffff00001a197812 */ /* 0x000fe400078ec0ff */
[----:B------:R-:W-:Y:S01]  /*10f90*/  LOP3.LUT R24, R27, 0xffff0000, RZ, 0xc0, !PT ;  /* 0xffff00001b187812 */ /* 0x000fe200078ec0ff */
[----:B----4-:R-:W-:Y:S01]  /*10fa0*/  IMAD.U32 R39, R6, 0x10000, RZ ;  /* 0x0001000006277824 */ /* 0x010fe200078e00ff */
[----:B------:R-:W-:-:S02]  /*10fb0*/  SHF.L.U32 R27, R4, 0x10, RZ ;  /* 0x00000010041b7819 */ /* 0x000fc400000006ff */
[----:B------:R-:W-:Y:S01]  /*10fc0*/  LOP3.LUT R26, R4, 0xffff0000, RZ, 0xc0, !PT ;  /* 0xffff0000041a7812 */ /* 0x000fe200078ec0ff */
[----:B------:R-:W-:Y:S01]  /*10fd0*/  IMAD.U32 R4, R5, 0x10000, RZ ;  /* 0x0001000005047824 */ /* 0x000fe200078e00ff */
        /* <DEDUP_REMOVED lines=12> */
[----:B------:R-:W-:Y:S01]  /*110a0*/  LOP3.LUT R45, R20, 0xffff0000, RZ, 0xc0, !PT ;  /* 0xffff0000142d7812 */ /* 0x000fe200078ec0ff */
[C---:B------:R-:W-:Y:S01]  /*110b0*/  IMAD.U32 R20, R23.reuse, 0x10000, RZ ;  /* 0x0001000017147824 */ /* 0x040fe200078e00ff */
[----:B------:R-:W-:Y:S01]  /*110c0*/  SHF.L.U32 R44, R22, 0x10, RZ ;  /* 0x00000010162c7819 */ /* 0x000fe200000006ff */
[----:B------:R-:W-:Y:S01]  /*110d0*/  @!P0 FADD.FTZ R4, -R4, -RZ ;  /* 0x800000ff04048221 */ /* 0x000fe20000010100 */
[----:B------:R-:W-:Y:S01]  /*110e0*/  LOP3.LUT R22, R23, 0xffff0000, RZ, 0xc0, !PT ;  /* 0xffff000017167812 */ /* 0x000fe200078ec0ff */
[----:B------:R-:W-:Y:S01]  /*110f0*/  @!P0 FADD.FTZ R41, -R41, -RZ ;  /* 0x800000ff29298221 */ /* 0x000fe20000010100 */
[----:B------:R-:W-:Y:S01]  /*11100*/  @!P0 FADD.FTZ R7, -R7, -RZ ;  /* 0x800000ff07078221 */ /* 0x000fe20000010100 */
[----:B------:R-:W-:Y:S01]  /*11110*/  FMUL.FTZ R6, R21, R6 ;  /* 0x0000000615067220 */ /* 0x000fe20000410000 */
[----:B--2---:R-:W-:-:S02]  /*11120*/  IMAD.U32 R21, R16, 0x10000, RZ ;  /* 0x0001000010157824 */ /* 0x004fc400078e00ff */
[----:B------:R-:W-:Y:S01]  /*11130*/  FMUL.FTZ R20, R20, R5 ;  /* 0x0000000514147220 */ /* 0x000fe20000410000 */
        /* <DEDUP_REMOVED lines=28> */
.L_x_2673:
[----:B------:R-:W-:Y:S05]  /*11300*/  BSYNC.RECONVERGENT B0 ;  /* 0x0000000000007941 */ /* 0x000fea0003800200 */
.L_x_2672:
[----:B-----5:R4:W-:Y:S02]  /*11310*/  STS.128 [R211+0x1800], R24 ;  /* 0x00180018d3007388 */ /* 0x0209e40000000c00 */
.L_x_2671:
[----:B------:R-:W-:Y:S05]  /*11320*/  BSYNC.RECONVERGENT B1 ;  /* 0x0000000000017941 */ /* 0x000fea0003800200 */
.L_x_2670:
        /* <DEDUP_REMOVED lines=35> */
[----:B--2---:R-:W-:Y:S01]  /*11560*/  IMAD.U32 R39, R6, 0x10000, RZ ;  /* 0x0001000006277824 */ /* 0x004fe200078e00ff */
        /* <DEDUP_REMOVED lines=23> */
[----:B----4-:R-:W-:-:S02]  /*116e0*/  IMAD.U32 R21, R16, 0x10000, RZ ;  /* 0x0001000010157824 */ /* 0x010fc400078e00ff */
        /* <DEDUP_REMOVED lines=29> */
.L_x_2677:
[----:B------:R-:W-:Y:S05]  /*118c0*/  BSYNC.RECONVERGENT B0 ;  /* 0x0000000000007941 */ /* 0x000fea0003800200 */
.L_x_2676:
[----:B-----5:R1:W-:Y:S02]  /*118d0*/  STS.128 [R211+0x3800], R24 ;  /* 0x00380018d3007388 */ /* 0x0203e40000000c00 */
.L_x_2675:
[----:B------:R-:W-:Y:S05]  /*118e0*/  BSYNC.RECONVERGENT B1 ;  /* 0x0000000000017941 */ /* 0x000fea0003800200 */
.L_x_2674:
        /* <DEDUP_REMOVED lines=40> */
[----:B----4-:R-:W-:Y:S01]  /*11b70*/  IMAD.U32 R31, R16, 0x10000, RZ ;  /* 0x00010000101f7824 */ /* 0x010fe200078e00ff */
[C---:B------:R-:W-:Y:S02]  /*11b80*/  SHF.L.U32 R24, R27.reuse, 0x10, RZ ;  /* 0x000000101b187819 */ /* 0x040fe400000006ff */
[----:B------:R-:W-:Y:S01]  /*11b90*/  LOP3.LUT R26, R27, 0xffff0000, RZ, 0xc0, !PT ;  /* 0xffff00001b1a7812 */ /* 0x000fe200078ec0ff */
[C---:B------:R-:W-:Y:S01]  /*11ba0*/  IMAD.U32 R27, R17.reuse, 0x10000, RZ ;  /* 0x00010000111b7824 */ /* 0x040fe200078e00ff */
        /* <DEDUP_REMOVED lines=18> */
[C---:B--2---:R-:W-:Y:S01]  /*11cd0*/  LOP3.LUT R17, R20.reuse, 0xffff0000, RZ, 0xc0, !PT ;  /* 0xffff000014117812 */ /* 0x044fe200078ec0ff */
[----:B------:R-:W-:Y:S01]  /*11ce0*/  @!P0 FADD.FTZ R33, -R33, -RZ ;  /* 0x800000ff21218221 */ /* 0x000fe20000010100 */
[----:B------:R-:W-:Y:S01]  /*11cf0*/  IMAD.U32 R25, R20, 0x10000, RZ ;  /* 0x0001000014197824 */ /* 0x000fe200078e00ff */
[----:B------:R-:W-:Y:S01]  /*11d00*/  SHF.L.U32 R16, R21, 0x10, RZ ;  /* 0x0000001015107819 */ /* 0x000fe200000006ff */
[----:B------:R-:W-:Y:S01]  /*11d10*/  FMUL.FTZ R29, R29, R30 ;  /* 0x0000001e1d1d7220 */ /* 0x000fe20000410000 */
[----:B------:R-:W-:Y:S01]  /*11d20*/  LOP3.LUT R27, R21, 0xffff0000, RZ, 0xc0, !PT ;  /* 0xffff0000151b7812 */ /* 0x000fe200078ec0ff */
[----:B------:R-:W-:Y:S01]  /*11d30*/  FMUL.FTZ R19, R26, R19 ;  /* 0x000000131a137220 */ /* 0x000fe20000410000 */
[C---:B------:R-:W-:Y:S01]  /*11d40*/  IMAD.U32 R26, R22.reuse, 0x10000, RZ ;  /* 0x00010000161a7824 */ /* 0x040fe200078e00ff */
[----:B------:R-:W-:Y:S01]  /*11d50*/  LOP3.LUT R21, R22, 0xffff0000, RZ, 0xc0, !PT ;  /* 0xffff000016157812 */ /* 0x000fe200078ec0ff */
[----:B------:R-:W-:Y:S01]  /*11d60*/  FMUL.FTZ R33, R28, R33 ;  /* 0x000000211c217220 */ /* 0x000fe20000410000 */
[----:B------:R-:W-:Y:S01]  /*11d70*/  SHF.L.U32 R20, R23, 0x10, RZ ;  /* 0x0000001017147819 */ /* 0x000fe200000006ff */
        /* <DEDUP_REMOVED lines=15> */
.L_x_2679:
[----:B------:R-:W-:Y:S05]  /*11e70*/  BSYNC.RECONVERGENT B0 ;  /* 0x0000000000007941 */ /* 0x000fea0003800200 */
.L_x_2678:
[----:B-----5:R1:W-:Y:S02]  /*11e80*/  STS.128 [R211+0x5800], R4 ;  /* 0x00580004d3007388 */ /* 0x0203e40000000c00 */
.L_x_2586:
[----:B------:R-:W-:Y:S05]  /*11e90*/  BSYNC.RECONVERGENT B3 ;  /* 0x0000000000037941 */ /* 0x000fea0003800200 */
.L_x_2575:
        /* <DEDUP_REMOVED lines=28> */
.L_x_2682:
[----:B------:R2:W-:Y:S02]  /*12060*/  STS.128 [R211+0xa000], RZ ;  /* 0x00a000ffd3007388 */ /* 0x0005e40000000c00 */
.L_x_2681:
[----:B------:R-:W-:Y:S05]  /*12070*/  BSYNC.RECONVERGENT B0 ;  /* 0x0000000000007941 */ /* 0x000fea0003800200 */
.L_x_2680:
        /* <DEDUP_REMOVED lines=25> */
.L_x_2685:
[----:B------:R2:W-:Y:S02]  /*12210*/  STS.128 [R211+0xa800], RZ ;  /* 0x00a800ffd3007388 */ /* 0x0005e40000000c00 */
.L_x_2684:
[----:B------:R-:W-:Y:S05]  /*12220*/  BSYNC.RECONVERGENT B0 ;  /* 0x0000000000007941 */ /* 0x000fea0003800200 */
.L_x_2683:
        /* <DEDUP_REMOVED lines=26> */
.L_x_2688:
[----:B------:R2:W-:Y:S02]  /*123d0*/  STS.128 [R211+0xb000], RZ ;  /* 0x00b000ffd3007388 */ /* 0x0005e40000000c00 */
.L_x_2687:
[----:B------:R-:W-:Y:S05]  /*123e0*/  BSYNC.RECONVERGENT B0 ;  /* 0x0000000000007941 */ /* 0x000fea0003800200 */
.L_x_2686:
        /* <DEDUP_REMOVED lines=28> */
.L_x_2690:
[----:B------:R-:W-:Y:S05]  /*125b0*/  BSYNC.RECONVERGENT B0 ;  /* 0x0000000000007941 */ /* 0x000fea0003800200 */
.L_x_2689:
[----:B------:R-:W3:Y:S01]  /*125c0*/  LDCU.64 UR8, c[0x0][0x540] ;  /* 0x0000a800ff0877ac */ /* 0x000ee20008000a00 */
[----:B------:R-:W-:Y:S01]  /*125d0*/  IMAD.MOV.U32 R115, RZ, RZ, RZ ;  /* 0x000000ffff737224 */ /* 0x000fe200078e00ff */
[----:B------:R-:W0:Y:S01]  /*125e0*/  LDGDEPBAR ;  /* 0x00000000000079af */ /* 0x000e220000000000 */
[----:B------:R-:W4:Y:S01]  /*125f0*/  LDCU UR4, c[0x0][0x508] ;  /* 0x0000a100ff0477ac */ /* 0x000f220008000800 */
[C---:B---3--:R-:W-:Y:S01]  /*12600*/  IMAD.WIDE.U32 R114, R73.reuse, UR8, R114 ;  /* 0x0000000849727c25 */ /* 0x048fe2000f8e0072 */
[----:B------:R-:W3:Y:S03]  /*12610*/  LDCU UR8, c[0x0][0x458] ;  /* 0x00008b00ff0877ac */ /* 0x000ee60008000800 */
[----:B------:R-:W-:Y:S01]  /*12620*/  IMAD R0, R73, UR9, R115 ;  /* 0x0000000949007c24 */ /* 0x000fe2000f8e0273 */
[----:B-1----:R-:W-:Y:S01]  /*12630*/  LEA R2, P0, R114, R4, 0x2 ;  /* 0x0000000472027211 */ /* 0x002fe200078010ff */
[----:B------:R-:W-:Y:S01]  /*12640*/  IMAD.SHL.U32 R181, R62, 0x20, RZ ;  /* 0x000000203eb57824 */ /* 0x000fe200078e00ff */
[----:B------:R-:W-:Y:S01]  /*12650*/  LOP3.LUT R76, R76, 0x1f0, RZ, 0xc0, !PT ;  /* 0x000001f04c4c7812 */ /* 0x000fe200078ec0ff */
[----:B------:R-:W-:Y:S01]  /*12660*/  IMAD.SHL.U32 R148, R62, 0x40, RZ ;  /* 0x000000403e947824 */ /* 0x000fe200078e00ff */
[----:B------:R-:W-:Y:S01]  /*12670*/  LEA.HI.X R3, R114, R5, R0, 0x2, P0 ;  /* 0x0000000572037211 */ /* 0x000fe200000f1400 */
[----:B------:R-:W-:Y:S01]  /*12680*/  IMAD.SHL.U32 R160, R62, 0x2, RZ ;  /* 0x000000023ea07824 */ /* 0x000fe200078e00ff */
[----:B------:R-:W-:-:S04]  /*12690*/  DEPBAR.LE SB0, 0x0 ;  /* 0x000080000000791a */ /* 0x000fc80000000000 */
[----:B------:R1:W2:Y:S01]  /*126a0*/  LDG.E R5, desc[UR6][R2.64] ;  /* 0x0000000602057981 */ /* 0x0002a2000c1e1900 */
[----:B------:R-:W-:Y:S01]  /*126b0*/  SHF.R.U32.HI R4, RZ, 0x2, R62 ;  /* 0x00000002ff047819 */ /* 0x000fe2000001163e */
[----:B------:R-:W-:Y:S01]  /*126c0*/  BSSY.RECONVERGENT B0, `(.L_x_2691) ;  /* 0x0000029000007945 */ /* 0x000fe20003800200 */
[----:B------:R-:W-:Y:S01]  /*126d0*/  LOP3.LUT R181, R181, 0x7c00, RZ, 0xc0, !PT ;  /* 0x00007c00b5b57812 */ /* 0x000fe200078ec0ff */
[----:B---3--:R-:W2:Y:S01]  /*126e0*/  MUFU.RCP R0, UR8 ;  /* 0x0000000800007d08 */ /* 0x008ea20008001000 */
[----:B------:R-:W-:Y:S02]  /*126f0*/  LOP3.LUT R4, R4, 0x7, RZ, 0xc0, !PT ;  /* 0x0000000704047812 */ /* 0x000fe400078ec0ff */
[----:B------:R-:W-:Y:S02]  /*12700*/  LOP3.LUT R160, R160, 0x6, RZ, 0xc0, !PT ;  /* 0x00000006a0a07812 */ /* 0x000fe400078ec0ff */
[----:B-1----:R-:W-:Y:S02]  /*12710*/  IADD3 R3, PT, PT, R76, 0x1, R69 ;  /* 0x000000014c037810 */ /* 0x002fe40007ffe045 */
[----:B------:R-:W-:-:S02]  /*12720*/  LOP3.LUT R2, R181, 0x200, R148, 0xf8, !PT ;  /* 0x00000200b5027812 */ /* 0x000fc400078ef894 */
[----:B------:R-:W-:-:S03]  /*12730*/  IADD3 R3, PT, PT, -R202, R3, R4 ;  /* 0x00000003ca037210 */ /* 0x000fc60007ffe104 */
[----:B------:R-:W-:Y:S01]  /*12740*/  IMAD.IADD R67, R67, 0x1, R2 ;  /* 0x0000000143437824 */ /* 0x000fe200078e0202 */
[----:B----4-:R-:W-:Y:S01]  /*12750*/  IADD3 R3, PT, PT, R3, UR4, R64 ;  /* 0x0000000403037c10 */ /* 0x010fe2000fffe040 */
[----:B------:R-:W-:Y:S01]  /*12760*/  BAR.SYNC.DEFER_BLOCKING 0x0 ;  /* 0x0000000000007b1d */ /* 0x000fe20000010000 */
[----:B--2---:R-:W-:-:S05]  /*12770*/  FMUL.FTZ R0, R5, R0 ;  /* 0x0000000005007220 */ /* 0x004fca0000410000 */
[----:B------:R-:W-:Y:S05]  /*12780*/  @P3 BRA `(.L_x_2692) ;  /* 0x0000000000643947 */ /* 0x000fea0003800000 */
[----:B------:R-:W1:Y:S02]  /*12790*/  LDCU UR4, c[0x0][0x440] ;  /* 0x00008800ff0477ac */ /* 0x000e640008000800 */
[----:B-1----:R-:W-:Y:S02]  /*127a0*/  ISETP.GE.AND P1, PT, R12, UR4, PT ;  /* 0x000000040c007c0c */ /* 0x002fe4000bf26270 */
        /* <DEDUP_REMOVED lines=21> */
.L_x_2693:
[----:B------:R3:W-:Y:S01]  /*12900*/  STS.128 [R211+0x10000], RZ ;  /* 0x010000ffd3007388 */ /* 0x0007e20000000c00 */
[----:B------:R-:W-:Y:S05]  /*12910*/  BRA `(.L_x_2694) ;  /* 0x00000000000c7947 */ /* 0x000fea0003800000 */
.L_x_2692:
[----:B------:R1:W-:Y:S04]  /*12920*/  STS.128 [R211+0xc000], RZ ;  /* 0x00c000ffd3007388 */ /* 0x0003e80000000c00 */
[----:B------:R1:W-:Y:S04]  /*12930*/  STS.128 [R211+0xe000], RZ ;  /* 0x00e000ffd3007388 */ /* 0x0003e80000000c00 */
[----:B------:R1:W-:Y:S02]  /*12940*/  STS.128 [R211+0x10000], RZ ;  /* 0x010000ffd3007388 */ /* 0x0003e40000000c00 */
.L_x_2694:
[----:B------:R-:W-:Y:S05]  /*12950*/  BSYNC.RECONVERGENT B0 ;  /* 0x0000000000007941 */ /* 0x000fea0003800200 */
.L_x_2691:
[----:B------:R-:W-:Y:S01]  /*12960*/  ISETP.GE.AND P0, PT, R36, R7, PT ;  /* 0x000000072400720c */ /* 0x000fe20003f06270 */
[----:B------:R-:W-:-:S12]  /*12970*/  BSSY.RECONVERGENT B0, `(.L_x_2695) ;  /* 0x000001c000007945 */ /* 0x000fd80003800200 */
[----:B------:R4:W-:Y:S04]  /*12980*/  @P0 STS.128 [R211+0xc800], RZ ;  /* 0x00c800ffd3000388 */ /* 0x0009e80000000c00 */
[----:B------:R4:W-:Y:S04]  /*12990*/  @P0 STS.128 [R211+0xe800], RZ ;  /* 0x00e800ffd3000388 */ /* 0x0009e80000000c00 */
[----:B------:R4:W-:Y:S01]  /*129a0*/  @P0 STS.128 [R211+0x10800], RZ ;  /* 0x010800ffd3000388 */ /* 0x0009e20000000c00 */
[----:B------:R-:W-:Y:S05]  /*129b0*/  @P0 BRA `(.L_x_2696) ;  /* 0x00000000005c0947 */ /* 0x000fea0003800000 */
[----:B------:R-:W1:Y:S01]  /*129c0*/  LDCU UR4, c[0x0][0x440] ;  /* 0x00008800ff0477ac */ /* 0x000e620008000800 */
[----:B------:R-:W-:-:S04]  /*129d0*/  LEA R4, P2, R63, R200, 0x1 ;  /* 0x000000c83f047211 */ /* 0x000fc800078408ff */
[----:B------:R-:W-:Y:S02]  /*129e0*/  LEA.HI.X R5, R63, R197, R66, 0x1, P2 ;  /* 0x000000c53f057211 */ /* 0x000fe400010f0c42 */
        /* <DEDUP_REMOVED lines=19> */
.L_x_2697:
[----:B------:R1:W-:Y:S02]  /*12b20*/  STS.128 [R211+0x10800], RZ ;  /* 0x010800ffd3007388 */ /* 0x0003e40000000c00 */
.L_x_2696:
[----:B------:R-:W-:Y:S05]  /*12b30*/  BSYNC.RECONVERGENT B0 ;  /* 0x0000000000007941 */ /* 0x000fea0003800200 */
.L_x_2695:
[----:B------:R-:W-:Y:S01]  /*12b40*/  ISETP.GE.AND P0, PT, R38, R7, PT ;  /* 0x000000072600720c */ /* 0x000fe20003f06270 */
[----:B------:R-:W-:-:S12]  /*12b50*/  BSSY.RECONVERGENT B0, `(.L_x_2698) ;  /* 0x000001d000007945 */ /* 0x000fd80003800200 */
[----:B------:R1:W-:Y:S04]  /*12b60*/  @P0 STS.128 [R211+0xd000], RZ ;  /* 0x00d000ffd3000388 */ /* 0x0003e80000000c00 */
[----:B------:R1:W-:Y:S04]  /*12b70*/  @P0 STS.128 [R211+0xf000], RZ ;  /* 0x00f000ffd3000388 */ /* 0x0003e80000000c00 */
[----:B------:R1:W-:Y:S01]  /*12b80*/  @P0 STS.128 [R211+0x11000], RZ ;  /* 0x011000ffd3000388 */ /* 0x0003e20000000c00 */
[----:B------:R-:W-:Y:S05]  /*12b90*/  @P0 BRA `(.L_x_2699) ;  /* 0x0000000000600947 */ /* 0x000fea0003800000 */
[----:B-1----:R-:W1:Y:S01]  /*12ba0*/  LDC.64 R4, c[0x0][0x3c0] ;  /* 0x0000f000ff047b82 */ /* 0x002e620000000a00 */
        /* <DEDUP_REMOVED lines=22> */
.L_x_2700:
[----:B------:R2:W-:Y:S02]  /*12d10*/  STS.128 [R211+0x11000], RZ ;  /* 0x011000ffd3007388 */ /* 0x0005e40000000c00 */
.L_x_2699:
[----:B------:R-:W-:Y:S05]  /*12d20*/  BSYNC.RECONVERGENT B0 ;  /* 0x0000000000007941 */ /* 0x000fea0003800200 */
.L_x_2698:
[----:B------:R-:W-:Y:S01]  /*12d30*/  ISETP.GE.AND P0, PT, R40, R7, PT ;  /* 0x000000072800720c */ /* 0x000fe20003f06270 */
[----:B------:R-:W-:-:S12]  /*12d40*/  BSSY.RECONVERGENT B0, `(.L_x_2701) ;  /* 0x000001f000007945 */ /* 0x000fd80003800200 */
[----:B------:R1:W-:Y:S04]  /*12d50*/  @P0 STS.128 [R211+0xd800], RZ ;  /* 0x00d800ffd3000388 */ /* 0x0003e80000000c00 */
[----:B------:R1:W-:Y:S04]  /*12d60*/  @P0 STS.128 [R211+0xf800], RZ ;  /* 0x00f800ffd3000388 */ /* 0x0003e80000000c00 */
[----:B------:R1:W-:Y:S01]  /*12d70*/  @P0 STS.128 [R211+0x11800], RZ ;  /* 0x011800ffd3000388 */ /* 0x0003e20000000c00 */
[----:B------:R-:W-:Y:S05]  /*12d80*/  @P0 BRA `(.L_x_2702) ;  /* 0x0000000000680947 */ /* 0x000fea0003800000 */
[----:B-1----:R-:W1:Y:S01]  /*12d90*/  LDC.64 R4, c[0x0][0x3c0] ;  /* 0x0000f000ff047b82 */ /* 0x002e620000000a00 */
[----:B------:R-:W3:Y:S01]  /*12da0*/  LDCU UR4, c[0x0][0x440] ;  /* 0x00008800ff0477ac */ /* 0x000ee20008000800 */
[----:B--2---:R-:W-:Y:S01]  /*12db0*/  IMAD.MOV.U32 R196, RZ, RZ, R200 ;  /* 0x000000ffffc47224 */ /* 0x004fe200078e00c8 */
[----:B---3--:R-:W-:Y:S02]  /*12dc0*/  ISETP.GE.AND P1, PT, R12, UR4, PT ;  /* 0x000000040c007c0c */ /* 0x008fe4000bf26270 */
        /* <DEDUP_REMOVED lines=21> */
.L_x_2703:
[----:B------:R2:W-:Y:S02]  /*12f20*/  STS.128 [R211+0x11800], RZ ;  /* 0x011800ffd3007388 */ /* 0x0005e40000000c00 */
.L_x_2702:
[----:B------:R-:W-:Y:S05]  /*12f30*/  BSYNC.RECONVERGENT B0 ;  /* 0x0000000000007941 */ /* 0x000fea0003800200 */
.L_x_2701:
[----:B------:R-:W-:Y:S01]  /*12f40*/  LOP3.LUT R2, R65, 0x8, R62, 0x78, !PT ;  /* 0x0000000841027812 */ /* 0x000fe200078e783e */
[----:B------:R-:W-:Y:S01]  /*12f50*/  IMAD.MOV.U32 R180, RZ, RZ, 0x20 ;  /* 0x00000020ffb47424 */ /* 0x000fe200078e00ff */
[----:B------:R-:W-:Y:S01]  /*12f60*/  LOP3.LUT R193, R148, 0x400, RZ, 0xc0, !PT ;  /* 0x0000040094c17812 */ /* 0x000fe200078ec0ff */
[----:B------:R-:W-:Y:S01]  /*12f70*/  IMAD.MOV.U32 R164, RZ, RZ, 0x40 ;  /* 0x00000040ffa47424 */ /* 0x000fe200078e00ff */
[----:B------:R-:W-:Y:S01]  /*12f80*/  LEA R63, R67, UR5, 0x1 ;  /* 0x00000005433f7c11 */ /* 0x000fe2000f8e08ff */
[----:B------:R-:W3:Y:S01]  /*12f90*/  LDCU UR4, c[0x0][0x50c] ;  /* 0x0000a180ff0477ac */ /* 0x000ee20008000800 */
        /* <DEDUP_REMOVED lines=12> */
[----:B------:R-:W4:Y:S01]  /*13060*/  LDSM.16.M88.4 R68, [R193+UR5+0x7000] ;  /* 0x00700005c144783b */ /* 0x000f220008000200 */
[----:B------:R-:W-:Y:S02]  /*13070*/  IMAD.IADD R15, R15, 0x1, R164 ;  /* 0x000000010f0f7824 */ /* 0x000fe400078e02a4 */
[C---:B------:R-:W-:Y:S01]  /*13080*/  IMAD.IADD R14, R8.reuse, 0x1, R51 ;  /* 0x00000001080e7824 */ /* 0x040fe200078e0233 */
[----:B------:R-:W3:Y:S01]  /*13090*/  LDSM.16.M88.4 R32, [R193+UR5+0x7800] ;  /* 0x00780005c120783b */ /* 0x000ee20008000200 */
[----:B------:R-:W-:-:S03]  /*130a0*/  IMAD.IADD R11, R8, 0x1, R15 ;  /* 0x00000001080b7824 */ /* 0x000fc600078e020f */
[----:B------:R-:W-:Y:S04]  /*130b0*/  LDSM.16.M88.4 R52, [R48] ;  /* 0x000000003034783b */ /* 0x000fe80000000200 */
[----:B------:R-:W3:Y:S04]  /*130c0*/  LDSM.16.M88.4 R28, [R2+0x6000] ;  /* 0x00600000021c783b */ /* 0x000ee80000000200 */
[----:B------:R-:W3:Y:S04]  /*130d0*/  LDSM.16.M88.4 R96, [R2+0x6800] ;  /* 0x006800000260783b */ /* 0x000ee80000000200 */
[----:B------:R-:W3:Y:S04]  /*130e0*/  LDSM.16.M88.4 R88, [R2+0x7000] ;  /* 0x007000000258783b */ /* 0x000ee80000000200 */
[----:B------:R-:W3:Y:S04]  /*130f0*/  LDSM.16.M88.4 R84, [R2+0x7800] ;  /* 0x007800000254783b */ /* 0x000ee80000000200 */
[----:B------:R-:W-:Y:S01]  /*13100*/  LDSM.16.M88.4 R16, [R51] ;  /* 0x000000003310783b */ /* 0x000fe20000000200 */
[C---:B-1----:R-:W-:Y:S03]  /*13110*/  HMMA.16816.F32.BF16 R24, R44.reuse, R20, RZ ;  /* 0x000000142c18723c */ /* 0x042fe600000418ff */
[----:B------:R-:W1:Y:S04]  /*13120*/  LDSM.16.M88.4 R36, [R15+0x6000] ;  /* 0x006000000f24783b */ /* 0x000e680000000200 */
[----:B------:R-:W1:Y:S01]  /*13130*/  LDSM.16.M88.4 R4, [R15+0x6800] ;  /* 0x006800000f04783b */ /* 0x000e620000000200 */
[C---:B------:R-:W-:Y:S03]  /*13140*/  HMMA.16816.F32.BF16 R20, R44.reuse, R22, RZ ;  /* 0x000000162c14723c */ /* 0x040fe600000418ff */
[----:B------:R-:W-:Y:S04]  /*13150*/  LDSM.16.M88.4 R40, [R14] ;  /* 0x000000000e28783b */ /* 0x000fe80000000200 */
[----:B------:R-:W-:Y:S01]  /*13160*/  LDSM.16.M88.4 R92, [R11+0x6000] ;  /* 0x006000000b5c783b */ /* 0x000fe20000000200 */
[C---:B--2---:R-:W-:Y:S03]  /*13170*/  HMMA.16816.F32.BF16 R80, R44.reuse, R76, RZ ;  /* 0x0000004c2c50723c */ /* 0x044fe600000418ff */
[----:B------:R-:W-:Y:S04]  /*13180*/  LDSM.16.M88.4 R100, [R2+0x8000] ;  /* 0x008000000264783b */ /* 0x000fe80000000200 */
[----:B------:R-:W0:Y:S01]  /*13190*/  LDGDEPBAR ;  /* 0x00000000000079af */ /* 0x000e220000000000 */
[C---:B------:R-:W-:Y:S08]  /*131a0*/  HMMA.16816.F32.BF16 R76, R44.reuse, R78, RZ ;  /* 0x0000004e2c4c723c */ /* 0x040ff000000418ff */
[C---:B----4-:R-:W-:Y:S08]  /*131b0*/  HMMA.16816.F32.BF16 R72, R44.reuse, R68, RZ ;  /* 0x000000442c48723c */ /* 0x050ff000000418ff */
[C---:B------:R-:W-:Y:S08]  /*131c0*/  HMMA.16816.F32.BF16 R68, R44.reuse, R70, RZ ;  /* 0x000000462c44723c */ /* 0x040ff000000418ff */
[----:B---3--:R-:W-:Y:S08]  /*131d0*/  HMMA.16816.F32.BF16 R56, R44, R32, RZ ;  /* 0x000000202c38723c */ /* 0x008ff000000418ff */
[C---:B------:R-:W-:Y:S08]  /*131e0*/  HMMA.16816.F32.BF16 R24, R52.reuse, R28, R24 ;  /* 0x0000001c3418723c */ /* 0x040ff00000041818 */
[----:B------:R-:W-:Y:S01]  /*131f0*/  HMMA.16816.F32.BF16 R20, R52, R30, R20 ;  /* 0x0000001e3414723c */ /* 0x000fe20000041814 */
[----:B------:R-:W2:Y:S07]  /*13200*/  LDSM.16.M88.4 R28, [R15+0x7800] ;  /* 0x007800000f1c783b */ /* 0x000eae0000000200 */
[----:B------:R-:W-:Y:S01]  /*13210*/  HMMA.16816.F32.BF16 R44, R44, R34, RZ ;  /* 0x000000222c2c723c */ /* 0x000fe200000418ff */
[----:B------:R-:W3:Y:S07]  /*13220*/  LDSM.16.M88.4 R32, [R15+0x7000] ;  /* 0x007000000f20783b */ /* 0x000eee0000000200 */
        /* <DEDUP_REMOVED lines=12> */
[----:B------:R-:W-:Y:S07]  /*132f0*/  LDSM.16.M88.4 R36, [R193+UR5+0x8000] ;  /* 0x00800005c124783b */ /* 0x000fee0008000200 */
[C---:B------:R-:W-:Y:S08]  /*13300*/  HMMA.16816.F32.BF16 R80, R16.reuse, R4, R80 ;  /* 0x000000041050723c */ /* 0x040ff00000041850 */
[C---:B------:R-:W-:Y:S01]  /*13310*/  HMMA.16816.F32.BF16 R76, R16.reuse, R6, R76 ;  /* 0x00000006104c723c */ /* 0x040fe2000004184c */
[----:B------:R-:W1:Y:S07]  /*13320*/  LDSM.16.M88.4 R4, [R63+0x2000] ;  /* 0x002000003f04783b */ /* 0x000e6e0000000200 */
[C---:B--2---:R-:W-:Y:S08]  /*13330*/  HMMA.16816.F32.BF16 R56, R16.reuse, R28, R56 ;  /* 0x0000001c1038723c */ /* 0x044ff00000041838 */
[C---:B------:R-:W-:Y:S01]  /*13340*/  HMMA.16816.F32.BF16 R52, R16.reuse, R30, R52 ;  /* 0x0000001e1034723c */ /* 0x040fe20000041834 */
[----:B------:R-:W2:Y:S07]  /*13350*/  LDSM.16.M88.4 R28, [R193+UR5+0x9000] ;  /* 0x00900005c11c783b */ /* 0x000eae0008000200 */
[C---:B---3--:R-:W-:Y:S08]  /*13360*/  HMMA.16816.F32.BF16 R72, R16.reuse, R32, R72 ;  /* 0x000000201048723c */ /* 0x048ff00000041848 */
[----:B------:R-:W-:Y:S01]  /*13370*/  HMMA.16816.F32.BF16 R68, R16, R34, R68 ;  /* 0x000000221044723c */ /* 0x000fe20000041844 */
[----:B------:R-:W3:Y:S04]  /*13380*/  LDSM.16.M88.4 R32, [R193+UR5+0x8800] ;  /* 0x00880005c120783b */ /* 0x000ee80008000200 */
[----:B------:R-:W3:Y:S03]  /*13390*/  LDSM.16.M88.4 R16, [R193+UR5+0x9800] ;  /* 0x00980005c110783b */ /* 0x000ee60008000200 */
[C---:B------:R-:W-:Y:S08]  /*133a0*/  HMMA.16816.F32.BF16 R24, R40.reuse, R92, R24 ;  /* 0x0000005c2818723c */ /* 0x040ff00000041818 */
[C---:B------:R-:W-:Y:S01]  /*133b0*/  HMMA.16816.F32.BF16 R20, R40.reuse, R94, R20 ;  /* 0x0000005e2814723c */ /* 0x040fe20000041814 */
[----:B------:R-:W-:Y:S07]  /*133c0*/  LDSM.16.M88.4 R92, [R2+0x8800] ;  /* 0x00880000025c783b */ /* 0x000fee0000000200 */
[C---:B----4-:R-:W-:Y:S08]  /*133d0*/  HMMA.16816.F32.BF16 R80, R40.reuse, R88, R80 ;  /* 0x000000582850723c */ /* 0x050ff00000041850 */
[C---:B------:R-:W-:Y:S01]  /*133e0*/  HMMA.16816.F32.BF16 R76, R40.reuse, R90, R76 ;  /* 0x0000005a284c723c */ /* 0x040fe2000004184c */
[----:B------:R-:W4:Y:S07]  /*133f0*/  LDSM.16.M88.4 R88, [R2+0x9000] ;  /* 0x009000000258783b */ /* 0x000f2e0000000200 */
[C---:B------:R-:W-:Y:S08]  /*13400*/  HMMA.16816.F32.BF16 R72, R40.reuse, R84, R72 ;  /* 0x000000542848723c */ /* 0x040ff00000041848 */
[C---:B------:R-:W-:Y:S01]  /*13410*/  HMMA.16816.F32.BF16 R68, R40.reuse, R86, R68 ;  /* 0x000000562844723c */ /* 0x040fe20000041844 */
[----:B------:R-:W4:Y:S07]  /*13420*/  LDSM.16.M88.4 R84, [R2+0x9800] ;  /* 0x009800000254783b */ /* 0x000f2e0000000200 */
[C---:B------:R-:W-:Y:S08]  /*13430*/  HMMA.16816.F32.BF16 R56, R40.reuse, R44, R56 ;  /* 0x0000002c2838723c */ /* 0x040ff00000041838 */
        /* <DEDUP_REMOVED lines=9> */
[C---:B---3--:R-:W-:Y:S08]  /*134d0*/  HMMA.16816.F32.BF16 R80, R4.reuse, R32, R80 ;  /* 0x000000200450723c */ /* 0x048ff00000041850 */
        /* <DEDUP_REMOVED lines=10> */
[C---:B------:R-:W-:Y:S08]  /*13580*/  HMMA.16816.F32.BF16 R56, R96.reuse, R84, R56 ;  /* 0x000000546038723c */ /* 0x040ff00000041838 */
[C---:B------:R-:W-:Y:S01]  /*13590*/  HMMA.16816.F32.BF16 R52, R96.reuse, R86, R52 ;  /* 0x000000566034723c */ /* 0x040fe20000041834 */
[----:B------:R-:W-:Y:S07]  /*135a0*/  LDSM.16.M88.4 R84, [R63+0x4000] ;  /* 0x004000003f54783b */ /* 0x000fee0000000200 */
[C---:B------:R-:W-:Y:S08]  /*135b0*/  HMMA.16816.F32.BF16 R80, R96.reuse, R92, R80 ;  /* 0x0000005c6050723c */ /* 0x040ff00000041850 */
[----:B------:R-:W-:Y:S01]  /*135c0*/  HMMA.16816.F32.BF16 R76, R96, R94, R76 ;  /* 0x0000005e604c723c */ /* 0x000fe2000004184c */
[----:B------:R-:W4:Y:S04]  /*135d0*/  LDSM.16.M88.4 R96, [R11+0x8800] ;  /* 0x008800000b60783b */ /* 0x000f280000000200 */
[----:B------:R-:W-:Y:S03]  /*135e0*/  LDSM.16.M88.4 R92, [R11+0x9000] ;  /* 0x009000000b5c783b */ /* 0x000fe60000000200 */
[C---:B------:R-:W-:Y:S01]  /*135f0*/  HMMA.16816.F32.BF16 R88, R44.reuse, R40, R24 ;  /* 0x000000282c58723c */ /* 0x040fe20000041818 */
[----:B------:R-:W4:Y:S07]  /*13600*/  LDSM.16.M88.4 R24, [R193+UR5+0xa000] ;  /* 0x00a00005c118783b */ /* 0x000f2e0008000200 */
[C---:B------:R-:W-:Y:S01]  /*13610*/  HMMA.16816.F32.BF16 R20, R44.reuse, R42, R20 ;  /* 0x0000002a2c14723c */ /* 0x040fe20000041814 */
[----:B------:R-:W-:Y:S07]  /*13620*/  LDSM.16.M88.4 R40, [R15+0xa000] ;  /* 0x00a000000f28783b */ /* 0x000fee0000000200 */
        /* <DEDUP_REMOVED lines=15> */
[C---:B------:R-:W-:Y:S08]  /*13720*/  HMMA.16816.F32.BF16 R88, R84.reuse, R24, R88 ;  /* 0x000000185458723c */ /* 0x040ff00000041858 */
        /* <DEDUP_REMOVED lines=16> */
[----:B----4-:R-:W-:Y:S01]  /*13830*/  HMMA.16816.F32.BF16 R96, R84, R92, R72 ;  /* 0x0000005c5460723c */ /* 0x010fe20000041848 */
[----:B------:R-:W-:Y:S07]  /*13840*/  LDSM.16.M88.4 R72, [R15+0xa800] ;  /* 0x00a800000f48783b */ /* 0x000fee0000000200 */
[----:B------:R-:W-:Y:S01]  /*13850*/  HMMA.16816.F32.BF16 R20, R44, R42, R20 ;  /* 0x0000002a2c14723c */ /* 0x000fe20000041814 */
[----:B------:R3:W4:Y:S07]  /*13860*/  LDSM.16.M88.4 R40, [R2+0xb800] ;  /* 0x00b800000228783b */ /* 0x00072e0000000200 */
[----:B-1----:R-:W-:Y:S08]  /*13870*/  HMMA.16816.F32.BF16 R88, R16, R24, R88 ;  /* 0x000000181058723c */ /* 0x002ff00000041858 */
[----:B--2---:R-:W-:Y:S08]  /*13880*/  HMMA.16816.F32.BF16 R52, R84, R6, R52 ;  /* 0x000000065434723c */ /* 0x004ff00000041834 */
[----:B------:R-:W-:Y:S01]  /*13890*/  HMMA.16816.F32.BF16 R20, R16, R26, R20 ;  /* 0x0000001a1014723c */ /* 0x000fe20000041814 */
[----:B------:R-:W1:Y:S02]  /*138a0*/  LDSM.16.M88.4 R24, [R15+0xb800] ;  /* 0x00b800000f18783b */ /* 0x000e640000000200 */
[----:B------:R-:W-:Y:S01]  /*138b0*/  FMUL.FTZ R63, R89, UR4 ;  /* 0x00000004593f7c20 */ /* 0x000fe20008410000 */
[----:B------:R-:W-:Y:S01]  /*138c0*/  FMUL.FTZ R51, R88, UR4 ;  /* 0x0000000458337c20 */ /* 0x000fe20008410000 */
[----:B------:R-:W-:-:S03]  /*138d0*/  FMUL.FTZ R90, R90, UR4 ;  /* 0x000000045a5a7c20 */ /* 0x000fc60008410000 */
[C---:B------:R-:W-:Y:S01]  /*138e0*/  HMMA.16816.F32.BF16 R68, R84.reuse, R94, R68 ;  /* 0x0000005e5444723c */ /* 0x040fe20000041844 */
[----:B------:R-:W2:Y:S07]  /*138f0*/  MUFU.TANH R63, R63 ;  /* 0x0000003f003f7308 */ /* 0x000eae0000002400 */
[----:B------:R-:W-:Y:S01]  /*13900*/  HMMA.16816.F32.BF16 R56, R84, R4, R56 ;  /* 0x000000045438723c */ /* 0x000fe20000041838 */
[----:B------:R2:W1:Y:S01]  /*13910*/  LDSM.16.M88.4 R4, [R15+0xb000] ;  /* 0x00b000000f04783b */ /* 0x0004620000000200 */
[----:B------:R-:W-:Y:S01]  /*13920*/  MUFU.TANH R51, R51 ;  /* 0x0000003300337308 */ /* 0x000fe20000002400 */
[----:B---3--:R-:W-:Y:S01]  /*13930*/  FMUL.FTZ R2, R21, UR4 ;  /* 0x0000000415027c20 */ /* 0x008fe20008410000 */
[----:B------:R-:W-:Y:S01]  /*13940*/  FMUL.FTZ R20, R20, UR4 ;  /* 0x0000000414147c20 */ /* 0x000fe20008410000 */
[----:B------:R-:W-:-:S03]  /*13950*/  FMUL.FTZ R21, R22, UR4 ;  /* 0x0000000416157c20 */ /* 0x000fc60008410000 */
[C---:B------:R-:W-:Y:S01]  /*13960*/  HMMA.16816.F32.BF16 R92, R36.reuse, R28, R80 ;  /* 0x0000001c245c723c */ /* 0x040fe20000041850 */
[----:B------:R-:W-:Y:S02]  /*13970*/  LDSM.16.M88.4 R80, [R11+0xa800] ;  /* 0x00a800000b50783b */ /* 0x000fe40000000200 */
[----:B------:R-:W-:Y:S05]  /*13980*/  MUFU.TANH R21, R21 ;  /* 0x0000001500157308 */ /* 0x000fea0000002400 */
[C---:B------:R-:W-:Y:S01]  /*13990*/  HMMA.16816.F32.BF16 R76, R36.reuse, R30, R76 ;  /* 0x0000001e244c723c */ /* 0x040fe2000004184c */
[----:B------:R-:W3:Y:S07]  /*139a0*/  LDSM.16.M88.4 R28, [R11+0xb800] ;  /* 0x00b800000b1c783b */ /* 0x000eee0000000200 */
[C---:B----4-:R-:W-:Y:S01]  /*139b0*/  HMMA.16816.F32.BF16 R52, R36.reuse, R42, R52 ;  /* 0x0000002a2434723c */ /* 0x050fe20000041834 */
[----:B--2---:R2:W-:Y:S07]  /*139c0*/  MUFU.TANH R15, R2 ;  /* 0x00000002000f7308 */ /* 0x0045ee0000002400 */
[C---:B------:R-:W-:Y:S08]  /*139d0*/  HMMA.16816.F32.BF16 R96, R36.reuse, R32, R96 ;  /* 0x000000202460723c */ /* 0x040ff00000041860 */
[----:B------:R-:W-:Y:S01]  /*139e0*/  HMMA.16816.F32.BF16 R68, R36, R34, R68 ;  /* 0x000000222444723c */ /* 0x000fe20000041844 */
[----:B------:R-:W4:Y:S01]  /*139f0*/  LDSM.16.M88.4 R32, [R11+0xb000] ;  /* 0x00b000000b20783b */ /* 0x000f220000000200 */
[----:B------:R-:W-:-:S04]  /*13a00*/  DEPBAR.LE SB0, 0x0 ;  /* 0x000080000000791a */ /* 0x000fc80000000000 */
[----:B--2---:R-:W-:Y:S02]  /*13a10*/  VIMNMX R2, PT, PT, R3, R64, PT ;  /* 0x0000004003027248 */ /* 0x004fe40003fe0100 */
[----:B------:R-:W-:Y:S01]  /*13a20*/  HMMA.16816.F32.BF16 R56, R36, R40, R56 ;  /* 0x000000282438723c */ /* 0x000fe20000041838 */
[----:B------:R-:W-:Y:S01]  /*13a30*/  FMUL.FTZ R41, R91, UR4 ;  /* 0x000000045b297c20 */ /* 0x000fe20008410000 */
[----:B------:R-:W-:Y:S01]  /*13a40*/  VIADDMNMX R3, R3, 0x8, R64, PT ;  /* 0x0000000803037846 */ /* 0x000fe20003800140 */
[----:B------:R-:W-:Y:S05]  /*13a50*/  MUFU.TANH R37, R20 ;  /* 0x0000001400257308 */ /* 0x000fea0000002400 */
[C---:B-1----:R-:W-:Y:S03]  /*13a60*/  HMMA.16816.F32.BF16 R52, R44.reuse, R26, R52 ;  /* 0x0000001a2c34723c */ /* 0x042fe60000041834 */
[----:B------:R-:W1:Y:S05]  /*13a70*/  MUFU.TANH R41, R41 ;  /* 0x0000002900297308 */ /* 0x000e6a0000002400 */
[C---:B------:R-:W-:Y:S08]  /*13a80*/  HMMA.16816.F32.BF16 R92, R44.reuse, R72, R92 ;  /* 0x000000482c5c723c */ /* 0x040ff0000004185c */
[C---:B------:R-:W-:Y:S08]  /*13a90*/  HMMA.16816.F32.BF16 R76, R44.reuse, R74, R76 ;  /* 0x0000004a2c4c723c */ /* 0x040ff0000004184c */
[----:B------:R-:W-:Y:S01]  /*13aa0*/  HMMA.16816.F32.BF16 R96, R44, R4, R96 ;  /* 0x000000042c60723c */ /* 0x000fe20000041860 */
[----:B------:R-:W-:-:S02]  /*13ab0*/  IMAD.IADD R4, R49, 0x1, R160 ;  /* 0x0000000131047824 */ /* 0x000fc400078e02a0 */
[----:B------:R-:W-:Y:S02]  /*13ac0*/  FMUL.FTZ R5, R23, UR4 ;  /* 0x0000000417057c20 */ /* 0x000fe40008410000 */
[----:B------:R-:W-:-:S03]  /*13ad0*/  VIADD R14, R4, 0x38 ;  /* 0x00000038040e7836 */ /* 0x000fc60000000000 */
[C---:B------:R-:W-:Y:S01]  /*13ae0*/  HMMA.16816.F32.BF16 R68, R44.reuse, R6, R68 ;  /* 0x000000062c44723c */ /* 0x040fe20000041844 */
[----:B------:R-:W-:Y:S01]  /*13af0*/  VIADD R6, R4, 0x1 ;  /* 0x0000000104067836 */ /* 0x000fe20000000000 */
[C---:B------:R-:W-:Y:S01]  /*13b00*/  ISETP.GE.AND P4, PT, R14.reuse, R2, PT ;  /* 0x000000020e00720c */ /* 0x040fe20003f86270 */
[----:B------:R-:W-:Y:S01]  /*13b10*/  MUFU.TANH R5, R5 ;  /* 0x0000000500057308 */ /* 0x000fe20000002400 */
[-C--:B------:R-:W-:Y:S02]  /*13b20*/  ISETP.GE.AND P2, PT, R14, R3.reuse, PT ;  /* 0x000000030e00720c */ /* 0x080fe40003f46270 */
[----:B------:R-:W-:Y:S02]  /*13b30*/  I2FP.F32.U32 R14, R14 ;  /* 0x0000000e000e7245 */ /* 0x000fe40000201000 */
[----:B------:R-:W-:Y:S01]  /*13b40*/  HMMA.16816.F32.BF16 R56, R44, R24, R56 ;  /* 0x000000182c38723c */ /* 0x000fe20000041838 */
[C---:B------:R-:W-:Y:S01]  /*13b50*/  ISETP.GE.AND P6, PT, R6.reuse, R2, PT ;  /* 0x000000020600720c */ /* 0x040fe20003fc6270 */
[----:B------:R-:W-:Y:S01]  /*13b60*/  BAR.SYNC.DEFER_BLOCKING 0x0 ;  /* 0x0000000000007b1d */ /* 0x000fe20000010000 */
[----:B------:R-:W-:-:S02]  /*13b70*/  ISETP.GE.AND P5, PT, R6, R3, PT ;  /* 0x000000030600720c */ /* 0x000fc40003fa6270 */
[----:B------:R-:W-:-:S03]  /*13b80*/  I2FP.F32.U32 R6, R6 ;  /* 0x0000000600067245 */ /* 0x000fc60000201000 */
[----:B---3--:R-:W-:Y:S02]  /*13b90*/  HMMA.16816.F32.BF16 R52, R16, R30, R52 ;  /* 0x0000001e1034723c */ /* 0x008fe40000041834 */
[----:B------:R-:W-:-:S06]  /*13ba0*/  FFMA.FTZ R63, R0, R6, R63 ;  /* 0x00000006003f7223 */ /* 0x000fcc000001003f */
[C---:B------:R-:W-:Y:S08]  /*13bb0*/  HMMA.16816.F32.BF16 R92, R16.reuse, R80, R92 ;  /* 0x00000050105c723c */ /* 0x040ff0000004185c */
[----:B------:R-:W-:Y:S03]  /*13bc0*/  HMMA.16816.F32.BF16 R76, R16, R82, R76 ;  /* 0x00000052104c723c */ /* 0x000fe6000004184c */
[----:B------:R-:W-:Y:S01]  /*13bd0*/  FMUL.FTZ R52, R52, UR4 ;  /* 0x0000000434347c20 */ /* 0x000fe20008410000 */
[----:B------:R-:W-:Y:S01]  /*13be0*/  FMUL.FTZ R53, R53, UR4 ;  /* 0x0000000435357c20 */ /* 0x000fe20008410000 */
[----:B------:R-:W-:-:S03]  /*13bf0*/  FMUL.FTZ R55, R55, UR4 ;  /* 0x0000000437377c20 */ /* 0x000fc60008410000 */
[C---:B----4-:R-:W-:Y:S02]  /*13c00*/  HMMA.16816.F32.BF16 R96, R16.reuse, R32, R96 ;  /* 0x000000201060723c */ /* 0x050fe40000041860 */
[----:B------:R-:W-:Y:S01]  /*13c10*/  MUFU.TANH R53, R53 ;  /* 0x0000003500357308 */ /* 0x000fe20000002400 */
[----:B------:R-:W-:Y:S01]  /*13c20*/  FMUL.FTZ R23, R92, UR4 ;  /* 0x000000045c177c20 */ /* 0x000fe20008410000 */
[----:B------:R-:W-:Y:S01]  /*13c30*/  FMUL.FTZ R7, R94, UR4 ;  /* 0x000000045e077c20 */ /* 0x000fe20008410000 */
[----:B------:R-:W-:Y:S01]  /*13c40*/  FMUL.FTZ R27, R93, UR4 ;  /* 0x000000045d1b7c20 */ /* 0x000fe20008410000 */
[----:B------:R-:W-:Y:S02]  /*13c50*/  FMUL.FTZ R11, R95, UR4 ;  /* 0x000000045f0b7c20 */ /* 0x000fe40008410000 */
[----:B------:R-:W-:Y:S02]  /*13c60*/  HMMA.16816.F32.BF16 R68, R16, R34, R68 ;  /* 0x000000221044723c */ /* 0x000fe40000041844 */
[----:B------:R-:W-:Y:S01]  /*13c70*/  MUFU.TANH R23, R23 ;  /* 0x0000001700177308 */ /* 0x000fe20000002400 */
[----:B------:R-:W-:Y:S01]  /*13c80*/  FMUL.FTZ R25, R76, UR4 ;  /* 0x000000044c197c20 */ /* 0x000fe20008410000 */
[----:B------:R-:W-:Y:S01]  /*13c90*/  FMUL.FTZ R31, R77, UR4 ;  /* 0x000000044d1f7c20 */ /* 0x000fe20008410000 */
[----:B------:R-:W-:Y:S01]  /*13ca0*/  FMUL.FTZ R39, R78, UR4 ;  /* 0x000000044e277c20 */ /* 0x000fe20008410000 */
[----:B------:R-:W-:-:S02]  /*13cb0*/  FMUL.FTZ R47, R79, UR4 ;  /* 0x000000044f2f7c20 */ /* 0x000fc40008410000 */
[----:B------:R-:W-:Y:S01]  /*13cc0*/  HMMA.16816.F32.BF16 R56, R16, R28, R56 ;  /* 0x0000001c1038723c */ /* 0x000fe20000041838 */
[----:B------:R-:W-:Y:S01]  /*13cd0*/  FMUL.FTZ R19, R54, UR4 ;  /* 0x0000000436137c20 */ /* 0x000fe20008410000 */
[----:B------:R-:W2:Y:S01]  /*13ce0*/  MUFU.TANH R17, R52 ;  /* 0x0000003400117308 */ /* 0x000ea20000002400 */
[----:B-1----:R-:W-:Y:S01]  /*13cf0*/  FFMA.FTZ R29, R0, R6, R41 ;  /* 0x00000006001d7223 */ /* 0x002fe20000010029 */
[----:B------:R-:W-:Y:S02]  /*13d00*/  VIADD R16, R4, 0x9 ;  /* 0x0000000904107836 */ /* 0x000fe40000000000 */
[----:B------:R-:W-:Y:S01]  /*13d10*/  FMUL.FTZ R43, R96, UR4 ;  /* 0x00000004602b7c20 */ /* 0x000fe20008410000 */
[----:B------:R-:W-:Y:S01]  /*13d20*/  FMUL.FTZ R45, R97, UR4 ;  /* 0x00000004612d7c20 */ /* 0x000fe20008410000 */
[----:B------:R-:W-:Y:S01]  /*13d30*/  FMUL.FTZ R98, R98, UR4 ;  /* 0x0000000462627c20 */ /* 0x000fe20008410000 */
[----:B------:R-:W-:Y:S01]  /*13d40*/  FSEL R29, R29, -INF , !P5 ;  /* 0xff8000001d1d7808 */ /* 0x000fe20006800000 */
[----:B------:R-:W-:Y:S01]  /*13d50*/  FMUL.FTZ R99, R99, UR4 ;  /* 0x0000000463637c20 */ /* 0x000fe20008410000 */
[----:B------:R-:W1:Y:S01]  /*13d60*/  MUFU.TANH R19, R19 ;  /* 0x0000001300137308 */ /* 0x000e620000002400 */
[----:B------:R-:W-:Y:S01]  /*13d70*/  FMUL.FTZ R65, R69, UR4 ;  /* 0x0000000445417c20 */ /* 0x000fe20008410000 */
[----:B------:R-:W-:Y:S01]  /*13d80*/  FMUL.FTZ R68, R68, UR4 ;  /* 0x0000000444447c20 */ /* 0x000fe20008410000 */
[----:B------:R-:W-:Y:S01]  /*13d90*/  FMUL.FTZ R70, R70, UR4 ;  /* 0x0000000446467c20 */ /* 0x000fe20008410000 */
[----:B------:R-:W-:-:S04]  /*13da0*/  FMUL.FTZ R71, R71, UR4 ;  /* 0x0000000447477c20 */ /* 0x000fc80008410000 */
[----:B------:R-:W3:Y:S01]  /*13db0*/  MUFU.TANH R7, R7 ;  /* 0x0000000700077308 */ /* 0x000ee20000002400 */
[----:B------:R-:W-:Y:S01]  /*13dc0*/  FMUL.FTZ R59, R59, UR4 ;  /* 0x000000043b3b7c20 */ /* 0x000fe20008410000 */
[-C--:B--2---:R-:W-:Y:S01]  /*13dd0*/  FFMA.FTZ R17, R0, R14.reuse, R17 ;  /* 0x0000000e00117223 */ /* 0x084fe20000010011 */
[----:B------:R-:W-:Y:S01]  /*13de0*/  FMUL.FTZ R57, R57, UR4 ;  /* 0x0000000439397c20 */ /* 0x000fe20008410000 */
[----:B------:R-:W-:Y:S01]  /*13df0*/  FMUL.FTZ R56, R56, UR4 ;  /* 0x0000000438387c20 */ /* 0x000fe20008410000 */
[----:B------:R-:W-:Y:S02]  /*13e00*/  FMUL.FTZ R58, R58, UR4 ;  /* 0x000000043a3a7c20 */ /* 0x000fe40008410000 */
[----:B------:R-:W-:Y:S01]  /*13e10*/  FSEL R177, R17, -INF , !P4 ;  /* 0xff80000011b17808 */ /* 0x000fe20006000000 */
[----:B------:R-:W2:Y:S01]  /*13e20*/  MUFU.TANH R27, R27 ;  /* 0x0000001b001b7308 */ /* 0x000ea20000002400 */
[----:B-1----:R-:W-:Y:S01]  /*13e30*/  FFMA.FTZ R19, R0, R14, R19 ;  /* 0x0000000e00137223 */ /* 0x002fe20000010013 */
[----:B------:R-:W-:-:S04]  /*13e40*/  VIADD R14, R4, 0x8 ;  /* 0x00000008040e7836 */ /* 0x000fc80000000000 */
[----:B------:R-:W-:Y:S02]  /*13e50*/  FSEL R171, R19, -INF , !P2 ;  /* 0xff80000013ab7808 */ /* 0x000fe40005000000 */
[----:B------:R-:W-:Y:S01]  /*13e60*/  MUFU.TANH R25, R25 ;  /* 0x0000001900197308 */ /* 0x000fe20000002400 */
[----:B------:R-:W-:Y:S02]  /*13e70*/  I2FP.F32.U32 R6, R14 ;  /* 0x0000000e00067245 */ /* 0x000fe40000201000 */
[C---:B------:R-:W-:Y:S02]  /*13e80*/  ISETP.GE.AND P3, PT, R14.reuse, R2, PT ;  /* 0x000000020e00720c */ /* 0x040fe40003f66270 */
[----:B------:R-:W-:Y:S01]  /*13e90*/  ISETP.GE.AND P4, PT, R14, R3, PT ;  /* 0x000000030e00720c */ /* 0x000fe20003f86270 */
[-C--:B------:R-:W-:Y:S01]  /*13ea0*/  FFMA.FTZ R35, R0, R6.reuse, R37 ;  /* 0x0000000600237223 */ /* 0x080fe20000010025 */
[----:B------:R-:W-:Y:S01]  /*13eb0*/  VIADD R14, R4, 0x10 ;  /* 0x00000010040e7836 */ /* 0x000fe20000000000 */
[----:B------:R-:W-:Y:S01]  /*13ec0*/  FSEL R37, R63, -INF , !P6 ;  /* 0xff8000003f257808 */ /* 0x000fe20007000000 */
[----:B------:R-:W-:Y:S01]  /*13ed0*/  FFMA.FTZ R6, R0, R6, R21 ;  /* 0x0000000600067223 */ /* 0x000fe20000010015 */
[----:B------:R-:W-:Y:S01]  /*13ee0*/  ISETP.GE.AND P2, PT, R16, R2, PT ;  /* 0x000000021000720c */ /* 0x000fe20003f46270 */
[----:B------:R-:W1:Y:S01]  /*13ef0*/  MUFU.TANH R11, R11 ;  /* 0x0000000b000b7308 */ /* 0x000e620000002400 */
[----:B------:R-:W-:-:S02]  /*13f00*/  FSEL R35, R35, -INF , !P3 ;  /* 0xff80000023237808 */ /* 0x000fc40005800000 */
[-C--:B------:R-:W-:Y:S02]  /*13f10*/  ISETP.GE.AND P6, PT, R16, R3.reuse, PT ;  /* 0x000000031000720c */ /* 0x080fe40003fc6270 */
[C---:B------:R-:W-:Y:S02]  /*13f20*/  ISETP.GE.AND P5, PT, R14.reuse, R2, PT ;  /* 0x000000020e00720c */ /* 0x040fe40003fa6270 */
[----:B------:R-:W-:Y:S01]  /*13f30*/  ISETP.GE.AND P3, PT, R14, R3, PT ;  /* 0x000000030e00720c */ /* 0x000fe20003f66270 */
[----:B------:R-:W-:Y:S01]  /*13f40*/  MUFU.TANH R31, R31 ;  /* 0x0000001f001f7308 */ /* 0x000fe20000002400 */
[----:B------:R-:W-:Y:S02]  /*13f50*/  I2FP.F32.U32 R16, R16 ;  /* 0x0000001000107245 */ /* 0x000fe40000201000 */
[----:B------:R-:W-:-:S03]  /*13f60*/  I2FP.F32.U32 R14, R14 ;  /* 0x0000000e000e7245 */ /* 0x000fc60000201000 */
[CC--:B------:R-:W-:Y:S01]  /*13f70*/  FFMA.FTZ R15, R0.reuse, R16.reuse, R15 ;  /* 0x00000010000f7223 */ /* 0x0c0fe2000001000f */
[C---:B------:R-:W-:Y:S01]  /*13f80*/  FFMA.FTZ R5, R0.reuse, R16, R5 ;  /* 0x0000001000057223 */ /* 0x040fe20000010005 */
[-C--:B------:R-:W-:Y:S01]  /*13f90*/  FFMA.FTZ R19, R0, R14.reuse, R23 ;  /* 0x0000000e00137223 */ /* 0x080fe20000010017 */
[----:B------:R-:W-:Y:S02]  /*13fa0*/  VIADD R23, R4, 0x11 ;  /* 0x0000001104177836 */ /* 0x000fe40000000000 */
[----:B---3--:R-:W-:Y:S01]  /*13fb0*/  FFMA.FTZ R21, R0, R14, R7 ;  /* 0x0000000e00157223 */ /* 0x008fe20000010007 */
[----:B------:R-:W-:Y:S01]  /*13fc0*/  FSEL R7, R6, -INF , !P4 ;  /* 0xff80000006077808 */ /* 0x000fe20006000000 */
[----:B------:R-:W3:Y:S01]  /*13fd0*/  MUFU.TANH R39, R39 ;  /* 0x0000002700277308 */ /* 0x000ee20000002400 */
[----:B------:R-:W-:Y:S01]  /*13fe0*/  FSEL R33, R15, -INF , !P2 ;  /* 0xff8000000f217808 */ /* 0x000fe20005000000 */
[C---:B------:R-:W-:Y:S01]  /*13ff0*/  VIADD R14, R4.reuse, 0x18 ;  /* 0x00000018040e7836 */ /* 0x040fe20000000000 */
[C---:B------:R-:W-:Y:S01]  /*14000*/  ISETP.GE.AND P4, PT, R23.reuse, R2, PT ;  /* 0x000000021700720c */ /* 0x040fe20003f86270 */
[C---:B------:R-:W-:Y:S01]  /*14010*/  VIADD R6, R4.reuse, 0x19 ;  /* 0x0000001904067836 */ /* 0x040fe20000000000 */
[----:B------:R-:W-:Y:S01]  /*14020*/  ISETP.GE.AND P2, PT, R23, R3, PT ;  /* 0x000000031700720c */ /* 0x000fe20003f46270 */
[----:B------:R-:W-:Y:S01]  /*14030*/  VIADD R16, R4, 0x21 ;  /* 0x0000002104107836 */ /* 0x000fe20000000000 */
[----:B------:R-:W-:Y:S01]  /*14040*/  I2FP.F32.U32 R23, R23 ;  /* 0x0000001700177245 */ /* 0x000fe20000201000 */
[----:B------:R-:W4:Y:S01]  /*14050*/  MUFU.TANH R47, R47 ;  /* 0x0000002f002f7308 */ /* 0x000f220000002400 */
[----:B------:R-:W-:-:S02]  /*14060*/  FSEL R5, R5, -INF , !P6 ;  /* 0xff80000005057808 */ /* 0x000fc40007000000 */
[----:B------:R-:W-:Y:S01]  /*14070*/  FSEL R19, R19, -INF , !P5 ;  /* 0xff80000013137808 */ /* 0x000fe20006800000 */
[-C--:B--2---:R-:W-:Y:S01]  /*14080*/  FFMA.FTZ R17, R0, R23.reuse, R27 ;  /* 0x0000001700117223 */ /* 0x084fe2000001001b */
[----:B------:R-:W-:Y:S01]  /*14090*/  ISETP.GE.AND P6, PT, R14, R2, PT ;  /* 0x000000020e00720c */ /* 0x000fe20003fc6270 */
[----:B-1----:R-:W-:Y:S01]  /*140a0*/  FFMA.FTZ R23, R0, R23, R11 ;  /* 0x0000001700177223 */ /* 0x002fe2000001000b */
[----:B------:R-:W-:Y:S01]  /*140b0*/  ISETP.GE.AND P5, PT, R14, R3, PT ;  /* 0x000000030e00720c */ /* 0x000fe20003fa6270 */
[----:B------:R-:W1:Y:S01]  /*140c0*/  MUFU.TANH R43, R43 ;  /* 0x0000002b002b7308 */ /* 0x000e620000002400 */
[----:B------:R-:W-:Y:S02]  /*140d0*/  FSEL R21, R21, -INF , !P3 ;  /* 0xff80000015157808 */ /* 0x000fe40005800000 */
[----:B------:R-:W-:Y:S02]  /*140e0*/  FSEL R17, R17, -INF , !P4 ;  /* 0xff80000011117808 */ /* 0x000fe40006000000 */
[----:B------:R-:W-:-:S02]  /*140f0*/  I2FP.F32.U32 R14, R14 ;  /* 0x0000000e000e7245 */ /* 0x000fc40000201000 */
[C---:B------:R-:W-:Y:S01]  /*14100*/  ISETP.GE.AND P3, PT, R6.reuse, R2, PT ;  /* 0x000000020600720c */ /* 0x040fe20003f66270 */
[----:B------:R-:W-:Y:S01]  /*14110*/  MUFU.TANH R45, R45 ;  /* 0x0000002d002d7308 */ /* 0x000fe20000002400 */
[----:B------:R-:W-:Y:S01]  /*14120*/  ISETP.GE.AND P4, PT, R6, R3, PT ;  /* 0x000000030600720c */ /* 0x000fe20003f86270 */
[C---:B------:R-:W-:Y:S01]  /*14130*/  FFMA.FTZ R27, R0.reuse, R14, R25 ;  /* 0x0000000e001b7223 */ /* 0x040fe20000010019 */
[----:B------:R-:W-:Y:S01]  /*14140*/  I2FP.F32.U32 R6, R6 ;  /* 0x0000000600067245 */ /* 0x000fe20000201000 */
[----:B---3--:R-:W-:Y:S01]  /*14150*/  FFMA.FTZ R15, R0, R14, R39 ;  /* 0x0000000e000f7223 */ /* 0x008fe20000010027 */
[----:B------:R-:W-:Y:S01]  /*14160*/  VIADD R14, R4, 0x20 ;  /* 0x00000020040e7836 */ /* 0x000fe20000000000 */
[----:B------:R-:W-:Y:S02]  /*14170*/  FSEL R23, R23, -INF , !P2 ;  /* 0xff80000017177808 */ /* 0x000fe40005000000 */
[----:B------:R-:W2:Y:S01]  /*14180*/  MUFU.TANH R41, R98 ;  /* 0x0000006200297308 */ /* 0x000ea20000002400 */
[CC--:B------:R-:W-:Y:S01]  /*14190*/  FFMA.FTZ R25, R0.reuse, R6.reuse, R31 ;  /* 0x0000000600197223 */ /* 0x0c0fe2000001001f */
[----:B------:R-:W-:Y:S01]  /*141a0*/  FSEL R27, R27, -INF , !P6 ;  /* 0xff8000001b1b7808 */ /* 0x000fe20007000000 */
[----:B----4-:R-:W-:Y:S01]  /*141b0*/  FFMA.FTZ R11, R0, R6, R47 ;  /* 0x00000006000b7223 */ /* 0x010fe2000001002f */
[----:B------:R-:W-:Y:S01]  /*141c0*/  FSEL R15, R15, -INF , !P5 ;  /* 0xff8000000f0f7808 */ /* 0x000fe20006800000 */
[----:B------:R-:W-:Y:S01]  /*141d0*/  VIADD R6, R4, 0x28 ;  /* 0x0000002804067836 */ /* 0x000fe20000000000 */
[----:B------:R-:W-:-:S02]  /*141e0*/  FSEL R25, R25, -INF , !P3 ;  /* 0xff80000019197808 */ /* 0x000fc40005800000 */
[----:B------:R-:W3:Y:S01]  /*141f0*/  MUFU.TANH R63, R99 ;  /* 0x00000063003f7308 */ /* 0x000ee20000002400 */
[CC--:B------:R-:W-:Y:S02]  /*14200*/  ISETP.GE.AND P2, PT, R14.reuse, R2.reuse, PT ;  /* 0x000000020e00720c */ /* 0x0c0fe40003f46270 */
[-C--:B------:R-:W-:Y:S02]  /*14210*/  ISETP.GE.AND P6, PT, R14, R3.reuse, PT ;  /* 0x000000030e00720c */ /* 0x080fe40003fc6270 */
[C---:B------:R-:W-:Y:S02]  /*14220*/  ISETP.GE.AND P5, PT, R16.reuse, R2, PT ;  /* 0x000000021000720c */ /* 0x040fe40003fa6270 */
[----:B------:R-:W-:Y:S01]  /*14230*/  ISETP.GE.AND P3, PT, R16, R3, PT ;  /* 0x000000031000720c */ /* 0x000fe20003f66270 */
[----:B------:R-:W4:Y:S01]  /*14240*/  MUFU.TANH R67, R68 ;  /* 0x0000004400437308 */ /* 0x000f220000002400 */
[----:B------:R-:W-:Y:S02]  /*14250*/  I2FP.F32.U32 R14, R14 ;  /* 0x0000000e000e7245 */ /* 0x000fe40000201000 */
[----:B------:R-:W-:-:S02]  /*14260*/  I2FP.F32.U32 R16, R16 ;  /* 0x0000001000107245 */ /* 0x000fc40000201000 */
[----:B------:R-:W-:Y:S01]  /*14270*/  FSEL R11, R11, -INF , !P4 ;  /* 0xff8000000b0b7808 */ /* 0x000fe20006000000 */
[CC--:B-1----:R-:W-:Y:S01]  /*14280*/  FFMA.FTZ R43, R0.reuse, R14.reuse, R43 ;  /* 0x0000000e002b7223 */ /* 0x0c2fe2000001002b */
[C---:B--2---:R-:W-:Y:S01]  /*14290*/  FFMA.FTZ R41, R0.reuse, R14, R41 ;  /* 0x0000000e00297223 */ /* 0x044fe20000010029 */
[----:B------:R-:W-:Y:S01]  /*142a0*/  MUFU.TANH R65, R65 ;  /* 0x0000004100417308 */ /* 0x000fe20000002400 */
[CC--:B------:R-:W-:Y:S01]  /*142b0*/  FFMA.FTZ R45, R0.reuse, R16.reuse, R45 ;  /* 0x00000010002d7223 */ /* 0x0c0fe2000001002d */
[----:B---3--:R-:W-:Y:S01]  /*142c0*/  FFMA.FTZ R63, R0, R16, R63 ;  /* 0x00000010003f7223 */ /* 0x008fe2000001003f */
[C---:B------:R-:W-:Y:S01]  /*142d0*/  VIADD R16, R4.reuse, 0x29 ;  /* 0x0000002904107836 */ /* 0x040fe20000000000 */
[----:B------:R-:W-:Y:S01]  /*142e0*/  FSEL R213, R43, -INF , !P2 ;  /* 0xff8000002bd57808 */ /* 0x000fe20005000000 */
[----:B------:R-:W-:Y:S01]  /*142f0*/  VIADD R14, R4, 0x30 ;  /* 0x00000030040e7836 */ /* 0x000fe20000000000 */
[----:B------:R-:W-:Y:S02]  /*14300*/  FSEL R207, R41, -INF , !P6 ;  /* 0xff80000029cf7808 */ /* 0x000fe40007000000 */
[----:B------:R-:W1:Y:S01]  /*14310*/  MUFU.TANH R69, R70 ;  /* 0x0000004600457308 */ /* 0x000e620000002400 */
[----:B------:R-:W-:-:S02]  /*14320*/  FSEL R187, R45, -INF , !P5 ;  /* 0xff8000002dbb7808 */ /* 0x000fc40006800000 */
[CC--:B------:R-:W-:Y:S02]  /*14330*/  ISETP.GE.AND P4, PT, R6.reuse, R2.reuse, PT ;  /* 0x000000020600720c */ /* 0x0c0fe40003f86270 */
[-C--:B------:R-:W-:Y:S02]  /*14340*/  ISETP.GE.AND P2, PT, R6, R3.reuse, PT ;  /* 0x000000030600720c */ /* 0x080fe40003f46270 */
[C---:B------:R-:W-:Y:S01]  /*14350*/  ISETP.GE.AND P6, PT, R16.reuse, R2, PT ;  /* 0x000000021000720c */ /* 0x040fe20003fc6270 */
[----:B------:R-:W-:Y:S01]  /*14360*/  MUFU.TANH R59, R59 ;  /* 0x0000003b003b7308 */ /* 0x000fe20000002400 */
[----:B------:R-:W-:Y:S02]  /*14370*/  ISETP.GE.AND P5, PT, R16, R3, PT ;  /* 0x000000031000720c */ /* 0x000fe40003fa6270 */
[----:B------:R-:W-:Y:S02]  /*14380*/  I2FP.F32.U32 R6, R6 ;  /* 0x0000000600067245 */ /* 0x000fe40000201000 */
[----:B------:R-:W-:-:S02]  /*14390*/  I2FP.F32.U32 R16, R16 ;  /* 0x0000001000107245 */ /* 0x000fc40000201000 */
[----:B------:R-:W-:Y:S01]  /*143a0*/  FSEL R201, R63, -INF , !P3 ;  /* 0xff8000003fc97808 */ /* 0x000fe20005800000 */
[----:B------:R-:W2:Y:S01]  /*143b0*/  MUFU.TANH R71, R71 ;  /* 0x0000004700477308 */ /* 0x000ea20000002400 */
[CC--:B----4-:R-:W-:Y:S01]  /*143c0*/  FFMA.FTZ R67, R0.reuse, R6.reuse, R67 ;  /* 0x0000000600437223 */ /* 0x0d0fe20000010043 */
[C---:B-1----:R-:W-:Y:S01]  /*143d0*/  FFMA.FTZ R69, R0.reuse, R6, R69 ;  /* 0x0000000600457223 */ /* 0x042fe20000010045 */
[----:B------:R-:W-:Y:S01]  /*143e0*/  FFMA.FTZ R65, R0, R16, R65 ;  /* 0x0000001000417223 */ /* 0x000fe20000010041 */
[----:B------:R-:W-:Y:S01]  /*143f0*/  VIADD R6, R4, 0x31 ;  /* 0x0000003104067836 */ /* 0x000fe20000000000 */
[----:B------:R-:W-:Y:S02]  /*14400*/  ISETP.GE.AND P3, PT, R14, R2, PT ;  /* 0x000000020e00720c */ /* 0x000fe40003f66270 */
[----:B------:R-:W-:Y:S01]  /*14410*/  FSEL R203, R69, -INF , !P2 ;  /* 0xff80000045cb7808 */ /* 0x000fe20005000000 */
[----:B------:R-:W1:Y:S01]  /*14420*/  MUFU.TANH R31, R56 ;  /* 0x00000038001f7308 */ /* 0x000e620000002400 */
[----:B------:R-:W-:-:S02]  /*14430*/  FSEL R189, R65, -INF , !P6 ;  /* 0xff80000041bd7808 */ /* 0x000fc40007000000 */
[C---:B------:R-:W-:Y:S02]  /*14440*/  ISETP.GE.AND P2, PT, R6.reuse, R2, PT ;  /* 0x000000020600720c */ /* 0x040fe40003f46270 */
[-C--:B------:R-:W-:Y:S02]  /*14450*/  ISETP.GE.AND P6, PT, R6, R3.reuse, PT ;  /* 0x000000030600720c */ /* 0x080fe40003fc6270 */
[----:B------:R-:W-:Y:S01]  /*14460*/  I2FP.F32.U32 R6, R6 ;  /* 0x0000000600067245 */ /* 0x000fe20000201000 */
[----:B------:R-:W3:Y:S01]  /*14470*/  MUFU.TANH R57, R57 ;  /* 0x0000003900397308 */ /* 0x000ee20000002400 */
[----:B------:R-:W-:Y:S01]  /*14480*/  FSEL R209, R67, -INF , !P4 ;  /* 0xff80000043d17808 */ /* 0x000fe20006000000 */
[----:B--2---:R-:W-:Y:S01]  /*14490*/  FFMA.FTZ R71, R0, R16, R71 ;  /* 0x0000001000477223 */ /* 0x004fe20000010047 */
[----:B------:R-:W-:Y:S01]  /*144a0*/  ISETP.GE.AND P4, PT, R14, R3, PT ;  /* 0x000000030e00720c */ /* 0x000fe20003f86270 */
[----:B------:R-:W-:Y:S01]  /*144b0*/  FFMA.FTZ R59, R0, R6, R59 ;  /* 0x00000006003b7223 */ /* 0x000fe2000001003b */
[----:B------:R-:W-:-:S02]  /*144c0*/  I2FP.F32.U32 R14, R14 ;  /* 0x0000000e000e7245 */ /* 0x000fc40000201000 */
[----:B------:R-:W-:Y:S01]  /*144d0*/  FSEL R191, R71, -INF , !P5 ;  /* 0xff80000047bf7808 */ /* 0x000fe20006800000 */
[----:B------:R-:W2:Y:S01]  /*144e0*/  MUFU.TANH R39, R58 ;  /* 0x0000003a00277308 */ /* 0x000ea20000002400 */
[----:B------:R-:W-:Y:S01]  /*144f0*/  FSEL R173, R59, -INF , !P6 ;  /* 0xff8000003bad7808 */ /* 0x000fe20007000000 */
[----:B-1----:R-:W-:Y:S01]  /*14500*/  FFMA.FTZ R31, R0, R14, R31 ;  /* 0x0000000e001f7223 */ /* 0x002fe2000001001f */
[----:B------:R-:W-:Y:S02]  /*14510*/  ISETP.NE.AND P6, PT, R135, 0x1, PT ;  /* 0x000000018700780c */ /* 0x000fe40003fc5270 */
[C---:B------:R-:W-:Y:S02]  /*14520*/  ISETP.GE.AND P5, PT, R4.reuse, R2, PT ;  /* 0x000000020400720c */ /* 0x040fe40003fa6270 */
[----:B------:R-:W-:Y:S01]  /*14530*/  FSEL R179, R31, -INF , !P3 ;  /* 0xff8000001fb37808 */ /* 0x000fe20005800000 */
[----:B------:R-:W1:Y:S01]  /*14540*/  MUFU.TANH R41, R90 ;  /* 0x0000005a00297308 */ /* 0x000e620000002400 */
[----:B------:R-:W-:Y:S01]  /*14550*/  ISETP.GE.AND P3, PT, R4, R3, PT ;  /* 0x000000030400720c */ /* 0x000fe20003f66270 */
[----:B---3--:R-:W-:Y:S01]  /*14560*/  FFMA.FTZ R57, R0, R6, R57 ;  /* 0x0000000600397223 */ /* 0x008fe20000010039 */
[----:B------:R-:W-:Y:S01]  /*14570*/  VIADD R6, R4, 0x39 ;  /* 0x0000003904067836 */ /* 0x000fe20000000000 */
[----:B------:R-:W-:-:S03]  /*14580*/  I2FP.F32.U32 R4, R4 ;  /* 0x0000000400047245 */ /* 0x000fc60000201000 */
[----:B------:R-:W-:Y:S01]  /*14590*/  FSEL R178, R57, -INF , !P2 ;  /* 0xff80000039b27808 */ /* 0x000fe20005000000 */
[----:B------:R-:W3:Y:S01]  /*145a0*/  MUFU.TANH R55, R55 ;  /* 0x0000003700377308 */ /* 0x000ee20000002400 */
[----:B------:R-:W-:Y:S01]  /*145b0*/  ISETP.GE.AND P2, PT, R6, R3, PT ;  /* 0x000000030600720c */ /* 0x000fe20003f46270 */
[----:B--2---:R-:W-:-:S05]  /*145c0*/  FFMA.FTZ R39, R0, R14, R39 ;  /* 0x0000000e00277223 */ /* 0x004fca0000010027 */
[----:B------:R-:W-:Y:S01]  /*145d0*/  FSEL R175, R39, -INF , !P4 ;  /* 0xff80000027af7808 */ /* 0x000fe20006000000 */
[----:B------:R-:W-:Y:S01]  /*145e0*/  FFMA.FTZ R39, R0, R4, R51 ;  /* 0x0000000400277223 */ /* 0x000fe20000010033 */
[----:B------:R-:W-:Y:S01]  /*145f0*/  ISETP.GE.AND P4, PT, R6, R2, PT ;  /* 0x000000020600720c */ /* 0x000fe20003f86270 */
[C---:B-1----:R-:W-:Y:S01]  /*14600*/  FFMA.FTZ R31, R0.reuse, R4, R41 ;  /* 0x00000004001f7223 */ /* 0x042fe20000010029 */
[----:B------:R-:W-:Y:S02]  /*14610*/  I2FP.F32.U32 R6, R6 ;  /* 0x0000000600067245 */ /* 0x000fe40000201000 */
[----:B------:R-:W-:Y:S02]  /*14620*/  FSEL R39, R39, -INF , !P5 ;  /* 0xff80000027277808 */ /* 0x000fe40006800000 */
[----:B------:R-:W-:Y:S01]  /*14630*/  FSEL R31, R31, -INF , !P3 ;  /* 0xff8000001f1f7808 */ /* 0x000fe20005800000 */
[CC--:B------:R-:W-:Y:S01]  /*14640*/  FFMA.FTZ R53, R0.reuse, R6.reuse, R53 ;  /* 0x0000000600357223 */ /* 0x0c0fe20000010035 */
[----:B---3--:R-:W-:-:S04]  /*14650*/  FFMA.FTZ R55, R0, R6, R55 ;  /* 0x0000000600377223 */ /* 0x008fc80000010037 */
        /* <DEDUP_REMOVED lines=15> */
.L_x_2705:
        /* <DEDUP_REMOVED lines=32> */
[----:B------:R-:W-:-:S02]  /*14950*/  ISETP.GE.AND P3, PT, R49, RZ, PT ;  /* 0x000000ff3100720c */ /* 0x000fc40003f66270 */
[----:B------:R-:W-:-:S05]  /*14960*/  LOP3.LUT R41, RZ, R6, RZ, 0x33, !PT ;  /* 0x00000006ff297212 */ /* 0x000fca00078e33ff */
[----:B------:R-:W-:Y:S02]  /*14970*/  @P4 IADD3 R18, PT, PT, R18, 0x1, RZ ;  /* 0x0000000112124810 */ /* 0x000fe40007ffe0ff */
[----:B------:R-:W-:Y:S02]  /*14980*/  ISETP.NE.AND P4, PT, R6, RZ, PT ;  /* 0x000000ff0600720c */ /* 0x000fe40003f85270 */
[----:B------:R-:W-:Y:S01]  /*14990*/  @P5 VIADD R20, R20, 0x1 ;  /* 0x0000000114145836 */ /* 0x000fe20000000000 */
[----:B------:R-:W-:-:S03]  /*149a0*/  @!P2 IADD3 R18, PT, PT, -R18, RZ, RZ ;  /* 0x000000ff1212a210 */ /* 0x000fc60007ffe1ff */
[----:B------:R-:W-:Y:S01]  /*149b0*/  @!P3 IMAD.MOV R20, RZ, RZ, -R20 ;  /* 0x000000ffff14b224 */ /* 0x000fe200078e0a14 */
[----:B------:R-:W-:-:S04]  /*149c0*/  SEL R14, R41, R18, !P4 ;  /* 0x00000012290e7207 */ /* 0x000fc80006000000 */
[----:B------:R-:W-:Y:S01]  /*149d0*/  SEL R41, R41, R20, !P4 ;  /* 0x0000001429297207 */ /* 0x000fe20006000000 */
[----:B------:R-:W-:-:S04]  /*149e0*/  IMAD.WIDE R42, R14, 0x4, R204 ;  /* 0x000000040e2a7825 */ /* 0x000fc800078e02cc */
[C---:B------:R-:W-:Y:S02]  /*149f0*/  IMAD.WIDE R44, R41.reuse, 0x4, R204 ;  /* 0x00000004292c7825 */ /* 0x040fe400078e02cc */
[----:B------:R1:W4:Y:S04]  /*14a00*/  LDG.E R43, desc[UR6][R42.64] ;  /* 0x000000062a2b7981 */ /* 0x000328000c1e1900 */
[----:B------:R-:W4:Y:S01]  /*14a10*/  LDG.E R4, desc[UR6][R44.64] ;  /* 0x000000062c047981 */ /* 0x000f22000c1e1900 */
[----:B------:R-:W-:-:S05]  /*14a20*/  IADD3 R41, PT, PT, R41, -R14, RZ ;  /* 0x8000000e29297210 */ /* 0x000fca0007ffe0ff */
[----:B------:R-:W-:-:S05]  /*14a30*/  IMAD R41, R41, R6, -0x40 ;  /* 0xffffffc029297424 */ /* 0x000fca00078e0206 */
[----:B------:R-:W-:-:S05]  /*14a40*/  SHF.R.S32.HI R6, RZ, 0x1f, R41 ;  /* 0x0000001fff067819 */ /* 0x000fca0000011429 */
[----:B--2---:R-:W-:-:S04]  /*14a50*/  IMAD R6, R6, UR10, RZ ;  /* 0x0000000a06067c24 */ /* 0x004fc8000f8e02ff */
[C---:B------:R-:W-:Y:S02]  /*14a60*/  IMAD R6, R41.reuse, UR11, R6 ;  /* 0x0000000b29067c24 */ /* 0x040fe4000f8e0206 */
[----:B------:R-:W-:-:S04]  /*14a70*/  IMAD.WIDE.U32 R40, R41, UR10, RZ ;  /* 0x0000000a29287c25 */ /* 0x000fc8000f8e00ff */
[----:B-1----:R-:W-:Y:S02]  /*14a80*/  IMAD.MOV.U32 R42, RZ, RZ, R40 ;  /* 0x000000ffff2a7224 */ /* 0x002fe400078e0028 */
[----:B----4-:R-:W-:Y:S01]  /*14a90*/  IMAD.IADD R4, R43, 0x1, -R4 ;  /* 0x000000012b047824 */ /* 0x010fe200078e0a04 */
[----:B------:R-:W-:-:S04]  /*14aa0*/  IADD3 R43, PT, PT, R41, R6, RZ ;  /* 0x00000006292b7210 */ /* 0x000fc80007ffe0ff */
[----:B------:R-:W-:Y:S01]  /*14ab0*/  SHF.R.S32.HI R14, RZ, 0x1f, R4 ;  /* 0x0000001fff0e7819 */ /* 0x000fe20000011404 */
[----:B---3--:R-:W-:-:S04]  /*14ac0*/  IMAD.WIDE.U32 R42, R4, UR8, R42 ;  /* 0x00000008042a7c25 */ /* 0x008fc8000f8e002a */
[----:B------:R-:W-:Y:S01]  /*14ad0*/  IMAD R41, R14, UR8, RZ ;  /* 0x000000080e297c24 */ /* 0x000fe2000f8e02ff */
[----:B------:R-:W-:-:S03]  /*14ae0*/  LEA R198, P2, R42, R198, 0x1 ;  /* 0x000000c62ac67211 */ /* 0x000fc600078408ff */
[----:B------:R-:W-:-:S05]  /*14af0*/  IMAD R41, R4, UR9, R41 ;  /* 0x0000000904297c24 */ /* 0x000fca000f8e0229 */
[----:B------:R-:W-:-:S04]  /*14b00*/  IADD3 R41, PT, PT, R43, R41, RZ ;  /* 0x000000292b297210 */ /* 0x000fc80007ffe0ff */
[----:B------:R-:W-:-:S07]  /*14b10*/  LEA.HI.X R195, R42, R195, R41, 0x1, P2 ;  /* 0x000000c32ac37211 */ /* 0x000fce00010f0c29 */
.L_x_2706:
[----:B------:R-:W1:Y:S01]  /*14b20*/  LDCU UR8, c[0x0][0x440] ;  /* 0x00008800ff0877ac */ /* 0x000e620008000800 */
[----:B------:R-:W2:Y:S01]  /*14b30*/  LDCU UR4, c[0x0][0x3bc] ;  /* 0x00007780ff0477ac */ /* 0x000ea20008000800 */
[----:B------:R-:W-:Y:S01]  /*14b40*/  USHF.L.U32 UR9, UR10, 0x5, URZ ;  /* 0x000000050a097899 */ /* 0x000fe200080006ff */
[----:B-1----:R-:W-:Y:S02]  /*14b50*/  ISETP.GE.AND P5, PT, R12, UR8, PT ;  /* 0x000000080c007c0c */ /* 0x002fe4000bfa6270 */
[----:B------:R-:W-:Y:S02]  /*14b60*/  ISETP.GE.AND P4, PT, R10, UR8, PT ;  /* 0x000000080a007c0c */ /* 0x000fe4000bf86270 */
[----:B------:R-:W-:Y:S01]  /*14b70*/  ISETP.GE.AND P3, PT, R9, UR8, PT ;  /* 0x0000000809007c0c */ /* 0x000fe2000bf66270 */
[----:B--2---:R-:W-:Y:S01]  /*14b80*/  USHF.L.U64.HI UR4, UR10, 0x5, UR4 ;  /* 0x000000050a047899 */ /* 0x004fe20008010204 */
        /* <DEDUP_REMOVED lines=70> */
.L_x_2704:
[----:B------:R-:W-:Y:S01]  /*14ff0*/  FMNMX3.FTZ R6, R39, R37, R35, !PT ;  /* 0x0000002527067276 */ /* 0x000fe20007810023 */
[----:B------:R-:W1:Y:S01]  /*15000*/  S2R R185, SR_TID.X ;  /* 0x0000000000b97919 */ /* 0x000e620000002100 */
[----:B------:R-:W-:Y:S01]  /*15010*/  FMNMX3.FTZ R4, R31, R29, R7, !PT ;  /* 0x0000001d1f047276 */ /* 0x000fe20007810007 */
[----:B------:R-:W3:Y:S01]  /*15020*/  LDCU UR4, c[0x0][0x45c] ;  /* 0x00008b80ff0477ac */ /* 0x000ee20008000800 */
        /* <DEDUP_REMOVED lines=12> */
[----:B------:R-:W-:Y:S02]  /*150f0*/  FMNMX.FTZ R13, R174, R13, !PT ;  /* 0x0000000dae0d7209 */ /* 0x000fe40007810000 */
[----:B------:R-:W-:-:S03]  /*15100*/  FMNMX.FTZ R10, R170, R9, !PT ;  /* 0x00000009aa0a7209 */ /* 0x000fc60007810000 */
[----:B------:R-:W2:Y:S01]  /*15110*/  SHFL.BFLY PT, R6, R13, 0x2, 0x1f ;  /* 0x0c401f000d067f89 */ /* 0x000ea200000e0000 */
[----:B-1----:R-:W-:Y:S02]  /*15120*/  SHF.L.U32 R184, R185, 0x3, RZ ;  /* 0x00000003b9b87819 */ /* 0x002fe400000006ff */
[----:B------:R-:W-:Y:S01]  /*15130*/  SHF.R.U32.HI R183, RZ, 0x1, R185 ;  /* 0x00000001ffb77819 */ /* 0x000fe200000116b9 */
[----:B------:R-:W1:Y:S01]  /*15140*/  SHFL.BFLY PT, R9, R10, 0x2, 0x1f ;  /* 0x0c401f000a097f89 */ /* 0x000e6200000e0000 */
[----:B------:R-:W-:Y:S02]  /*15150*/  LOP3.LUT R184, R184, 0x38, RZ, 0xc0, !PT ;  /* 0x00000038b8b87812 */ /* 0x000fe400078ec0ff */
[----:B------:R-:W-:Y:S02]  /*15160*/  LOP3.LUT R4, R183, 0x8, RZ, 0xc0, !PT ;  /* 0x00000008b7047812 */ /* 0x000fe400078ec0ff */
[----:B------:R-:W-:Y:S02]  /*15170*/  LOP3.LUT R149, R184, 0x1c0, R148, 0xf8, !PT ;  /* 0x000001c0b8957812 */ /* 0x000fe400078ef894 */
[----:B--2---:R-:W-:-:S02]  /*15180*/  FMNMX.FTZ R6, R13, R6, !PT ;  /* 0x000000060d067209 */ /* 0x004fc40007810000 */
[----:B------:R-:W-:Y:S02]  /*15190*/  LOP3.LUT R13, R149, R4, RZ, 0x3c, !PT ;  /* 0x00000004950d7212 */ /* 0x000fe400078e3cff */
[----:B-1----:R-:W-:Y:S01]  /*151a0*/  FMNMX.FTZ R9, R10, R9, !PT ;  /* 0x000000090a097209 */ /* 0x002fe20007810000 */
[----:B------:R-:W1:Y:S01]  /*151b0*/  SHFL.BFLY PT, R133, R6, 0x1, 0x1f ;  /* 0x0c201f0006857f89 */ /* 0x000e6200000e0000 */
[----:B------:R-:W-:-:S03]  /*151c0*/  LOP3.LUT R186, R13, 0x200, R148, 0xf8, !PT ;  /* 0x000002000dba7812 */ /* 0x000fc600078ef894 */
[----:B------:R-:W2:Y:S01]  /*151d0*/  SHFL.BFLY PT, R132, R9, 0x1, 0x1f ;  /* 0x0c201f0009847f89 */ /* 0x000ea200000e0000 */
[----:B------:R-:W-:-:S04]  /*151e0*/  LEA R186, R186, UR5, 0x1 ;  /* 0x00000005baba7c11 */ /* 0x000fc8000f8e08ff */
[----:B------:R-:W-:Y:S01]  /*151f0*/  IADD3 R176, PT, PT, R8, R186, RZ ;  /* 0x000000ba08b07210 */ /* 0x000fe20007ffe0ff */
[----:B------:R-:W-:Y:S01]  /*15200*/  LDSM.16.MT88.4 R124, [R186+0xc000] ;  /* 0x00c00000ba7c783b */ /* 0x000fe20000004200 */
[C---:B------:R-:W-:Y:S02]  /*15210*/  IADD3 R4, PT, PT, R186.reuse, 0xc000, RZ ;  /* 0x0000c000ba047810 */ /* 0x040fe40007ffe0ff */
[----:B------:R-:W-:Y:S01]  /*15220*/  IADD3 R169, PT, PT, R186, 0xc040, RZ ;  /* 0x0000c040baa97810 */ /* 0x000fe20007ffe0ff */
[----:B------:R-:W4:Y:S01]  /*15230*/  LDSM.16.MT88.4 R116, [R176+0xc000] ;  /* 0x00c00000b074783b */ /* 0x000f220000004200 */
[----:B------:R-:W-:-:S03]  /*15240*/  @P0 IADD3 R169, PT, PT, R4, -0x40, RZ ;  /* 0xffffffc004a90810 */ /* 0x000fc60007ffe0ff */
[----:B-----5:R-:W-:Y:S01]  /*15250*/  LDSM.16.MT88.4 R48, [R176+0xe000] ;  /* 0x00e00000b030783b */ /* 0x020fe20000004200 */
[----:B------:R-:W-:-:S03]  /*15260*/  IADD3 R167, PT, PT, R8, R169, RZ ;  /* 0x000000a908a77210 */ /* 0x000fc60007ffe0ff */
[----:B------:R-:W4:Y:S01]  /*15270*/  LDSM.16.MT88.4 R108, [R169] ;  /* 0x00000000a96c783b */ /* 0x000f220000004200 */
[----:B-1----:R-:W-:-:S03]  /*15280*/  FMNMX.FTZ R133, R6, R133, !PT ;  /* 0x0000008506857209 */ /* 0x002fc60007810000 */
[----:B------:R-:W1:Y:S01]  /*15290*/  LDSM.16.MT88.4 R80, [R176+0x10000] ;  /* 0x01000000b050783b */ /* 0x000e620000004200 */
[----:B--2---:R-:W-:Y:S01]  /*152a0*/  FMNMX.FTZ R132, R9, R132, !PT ;  /* 0x0000008409847209 */ /* 0x004fe20007810000 */
[C---:B---3--:R-:W-:Y:S01]  /*152b0*/  FMUL.FTZ R182, R133.reuse, UR4 ;  /* 0x0000000485b67c20 */ /* 0x048fe20008410000 */
[----:B------:R-:W-:Y:S01]  /*152c0*/  FSETP.NEU.FTZ.AND P2, PT, R133, -INF , PT ;  /* 0xff8000008500780b */ /* 0x000fe20003f5d000 */
[----:B------:R-:W2:Y:S02]  /*152d0*/  LDSM.16.MT88.4 R100, [R167] ;  /* 0x00000000a764783b */ /* 0x000ea40000004200 */
[----:B------:R-:W-:Y:S01]  /*152e0*/  FMUL.FTZ R172, R132, UR4 ;  /* 0x0000000484ac7c20 */ /* 0x000fe20008410000 */
[----:B------:R-:W-:Y:S01]  /*152f0*/  FSEL R182, R182, RZ, P2 ;  /* 0x000000ffb6b67208 */ /* 0x000fe20001000000 */
[----:B------:R-:W3:Y:S01]  /*15300*/  LDSM.16.MT88.4 R40, [R186+0xe000] ;  /* 0x00e00000ba28783b */ /* 0x000ee20000004200 */
[----:B------:R-:W-:-:S03]  /*15310*/  FSETP.NEU.FTZ.AND P2, PT, R132, -INF , PT ;  /* 0xff8000008400780b */ /* 0x000fc60003f5d000 */
[----:B------:R-:W-:Y:S01]  /*15320*/  LDSM.16.MT88.4 R72, [R186+0x10000] ;  /* 0x01000000ba48783b */ /* 0x000fe20000004200 */
[----:B------:R-:W-:Y:S01]  /*15330*/  FSEL R172, R172, RZ, P2 ;  /* 0x000000ffacac7208 */ /* 0x000fe20001000000 */
[--C-:B------:R-:W-:Y:S01]  /*15340*/  FFMA.FTZ R168, R39, UR4, -R182.reuse ;  /* 0x0000000427a87c23 */ /* 0x100fe200080108b6 */
[--C-:B------:R-:W-:Y:S01]  /*15350*/  FFMA.FTZ R165, R37, UR4, -R182.reuse ;  /* 0x0000000425a57c23 */ /* 0x100fe200080108b6 */
[----:B------:R-:W3:Y:S01]  /*15360*/  LDSM.16.MT88.4 R56, [R169+0x2000] ;  /* 0x00200000a938783b */ /* 0x000ee20000004200 */
[----:B------:R-:W-:Y:S01]  /*15370*/  FFMA.FTZ R162, R35, UR4, -R182 ;  /* 0x0000000423a27c23 */ /* 0x000fe200080108b6 */
[--C-:B------:R-:W-:Y:S01]  /*15380*/  FFMA.FTZ R159, R7, UR4, -R172.reuse ;  /* 0x00000004079f7c23 */ /* 0x100fe200080108ac */
[----:B------:R-:W-:Y:S01]  /*15390*/  FFMA.FTZ R158, R5, UR4, -R172 ;  /* 0x00000004059e7c23 */ /* 0x000fe200080108ac */
[----:B------:R-:W3:Y:S01]  /*153a0*/  LDSM.16.MT88.4 R64, [R167+0x2000] ;  /* 0x00200000a740783b */ /* 0x000ee20000004200 */
[----:B------:R-:W-:Y:S01]  /*153b0*/  FFMA.FTZ R161, R33, UR4, -R182 ;  /* 0x0000000421a17c23 */ /* 0x000fe200080108b6 */
[--C-:B------:R-:W-:Y:S01]  /*153c0*/  FFMA.FTZ R166, R31, UR4, -R172.reuse ;  /* 0x000000041fa67c23 */ /* 0x100fe200080108ac */
[----:B------:R-:W-:Y:S01]  /*153d0*/  FFMA.FTZ R163, R29, UR4, -R172 ;  /* 0x000000041da37c23 */ /* 0x000fe200080108ac */
[----:B------:R-:W3:Y:S01]  /*153e0*/  LDSM.16.MT88.4 R88, [R169+0x4000] ;  /* 0x00400000a958783b */ /* 0x000ee20000004200 */
[----:B------:R-:W-:Y:S01]  /*153f0*/  MUFU.EX2 R168, R168 ;  /* 0x000000a800a87308 */ /* 0x000fe20000000800 */
[--C-:B------:R-:W-:Y:S01]  /*15400*/  FFMA.FTZ R157, R19, UR4, -R182.reuse ;  /* 0x00000004139d7c23 */ /* 0x100fe200080108b6 */
[----:B------:R-:W-:Y:S01]  /*15410*/  FFMA.FTZ R156, R17, UR4, -R182 ;  /* 0x00000004119c7c23 */ /* 0x000fe200080108b6 */
[----:B------:R-:W3:Y:S01]  /*15420*/  LDSM.16.MT88.4 R4, [R167+0x4000] ;  /* 0x00400000a704783b */ /* 0x000ee20000004200 */
[----:B------:R-:W4:Y:S01]  /*15430*/  MUFU.EX2 R165, R165 ;  /* 0x000000a500a57308 */ /* 0x000f220000000800 */
[----:B------:R-:W-:Y:S01]  /*15440*/  FFMA.FTZ R151, R15, UR4, -R172 ;  /* 0x000000040f977c23 */ /* 0x000fe200080108ac */
[--C-:B------:R-:W-:Y:S01]  /*15450*/  FFMA.FTZ R153, R27, UR4, -R182.reuse ;  /* 0x000000041b997c23 */ /* 0x100fe200080108b6 */
[----:B------:R-:W3:Y:S01]  /*15460*/  LDSM.16.MT88.4 R16, [R176+0xc800] ;  /* 0x00c80000b010783b */ /* 0x000ee20000004200 */
[----:B------:R-:W-:Y:S01]  /*15470*/  MUFU.EX2 R162, R162 ;  /* 0x000000a200a27308 */ /* 0x000fe20000000800 */
[----:B------:R-:W-:Y:S01]  /*15480*/  FFMA.FTZ R152, R25, UR4, -R182 ;  /* 0x0000000419987c23 */ /* 0x000fe200080108b6 */
[--C-:B------:R-:W-:Y:S01]  /*15490*/  FFMA.FTZ R155, R21, UR4, -R172.reuse ;  /* 0x00000004159b7c23 */ /* 0x100fe200080108ac */
[----:B------:R-:W3:Y:S01]  /*154a0*/  LDSM.16.MT88.4 R12, [R169+0x800] ;  /* 0x00080000a90c783b */ /* 0x000ee20000004200 */
[----:B------:R-:W1:Y:S01]  /*154b0*/  MUFU.EX2 R161, R161 ;  /* 0x000000a100a17308 */ /* 0x000e620000000800 */
[--C-:B------:R-:W-:Y:S01]  /*154c0*/  FFMA.FTZ R154, R23, UR4, -R172.reuse ;  /* 0x00000004179a7c23 */ /* 0x100fe200080108ac */
[----:B------:R-:W-:Y:S01]  /*154d0*/  FFMA.FTZ R150, R11, UR4, -R172 ;  /* 0x000000040b967c23 */ /* 0x000fe200080108ac */
[----:B------:R-:W-:Y:S01]  /*154e0*/  LDSM.16.MT88.4 R144, [R176+0xe800] ;  /* 0x00e80000b090783b */ /* 0x000fe20000004200 */
[----:B------:R-:W-:Y:S01]  /*154f0*/  MUFU.EX2 R166, R166 ;  /* 0x000000a600a67308 */ /* 0x000fe20000000800 */
[--C-:B------:R-:W-:Y:S01]  /*15500*/  FFMA.FTZ R190, R187, UR4, -R182.reuse ;  /* 0x00000004bbbe7c23 */ /* 0x100fe200080108b6 */
[----:B----4-:R-:W-:Y:S01]  /*15510*/  F2FP.BF16.F32.PACK_AB R96, R165, R168 ;  /* 0x000000a8a560723e */ /* 0x010fe200000010ff */
[----:B------:R-:W4:Y:S01]  /*15520*/  LDSM.16.MT88.4 R8, [R186+0x10800] ;  /* 0x01080000ba08783b */ /* 0x000f220000004200 */
[----:B------:R-:W2:Y:S01]  /*15530*/  MUFU.EX2 R163, R163 ;  /* 0x000000a300a37308 */ /* 0x000ea20000000800 */
[----:B------:R-:W-:Y:S01]  /*15540*/  FFMA.FTZ R188, R189, UR4, -R182 ;  /* 0x00000004bdbc7c23 */ /* 0x000fe200080108b6 */
[--C-:B------:R-:W-:Y:S01]  /*15550*/  FFMA.FTZ R192, R201, UR4, -R172.reuse ;  /* 0x00000004c9c07c23 */ /* 0x100fe200080108ac */
[----:B------:R-:W-:Y:S01]  /*15560*/  LDSM.16.MT88.4 R28, [R186+0xe800] ;  /* 0x00e80000ba1c783b */ /* 0x000fe20000004200 */
[----:B------:R-:W-:Y:S01]  /*15570*/  MUFU.EX2 R159, R159 ;  /* 0x0000009f009f7308 */ /* 0x000fe20000000800 */
[----:B------:R-:W-:Y:S01]  /*15580*/  FFMA.FTZ R194, R191, UR4, -R172 ;  /* 0x00000004bfc27c23 */ /* 0x000fe200080108ac */
[----:B-1----:R-:W-:Y:S01]  /*15590*/  F2FP.BF16.F32.PACK_AB R98, R161, R162 ;  /* 0x000000a2a162723e */ /* 0x002fe200000010ff */
[----:B------:R-:W-:Y:S01]  /*155a0*/  LDSM.16.MT88.4 R140, [R176+0x10800] ;  /* 0x01080000b08c783b */ /* 0x000fe20000004200 */
[----:B------:R-:W1:Y:S01]  /*155b0*/  MUFU.EX2 R158, R158 ;  /* 0x0000009e009e7308 */ /* 0x000e620000000800 */
[--C-:B------:R-:W-:Y:S01]  /*155c0*/  FFMA.FTZ R213, R213, UR4, -R182.reuse ;  /* 0x00000004d5d57c23 */ /* 0x100fe200080108b6 */
[----:B------:R-:W-:Y:S01]  /*155d0*/  FFMA.FTZ R209, R209, UR4, -R182 ;  /* 0x00000004d1d17c23 */ /* 0x000fe200080108b6 */
[----:B------:R-:W-:Y:S01]  /*155e0*/  LDSM.16.MT88.4 R136, [R186+0xc800] ;  /* 0x00c80000ba88783b */ /* 0x000fe20000004200 */
[----:B------:R-:W-:Y:S01]  /*155f0*/  MUFU.EX2 R157, R157 ;  /* 0x0000009d009d7308 */ /* 0x000fe20000000800 */
[--C-:B------:R-:W-:Y:S01]  /*15600*/  FFMA.FTZ R207, R207, UR4, -R172.reuse ;  /* 0x00000004cfcf7c23 */ /* 0x100fe200080108ac */
[----:B--2---:R-:W-:Y:S01]  /*15610*/  F2FP.BF16.F32.PACK_AB R97, R163, R166 ;  /* 0x000000a6a361723e */ /* 0x004fe200000010ff */
[----:B------:R-:W-:Y:S01]  /*15620*/  LDSM.16.MT88.4 R32, [R167+0x800] ;  /* 0x00080000a720783b */ /* 0x000fe20000004200 */
[----:B------:R-:W2:Y:S01]  /*15630*/  MUFU.EX2 R156, R156 ;  /* 0x0000009c009c7308 */ /* 0x000ea20000000800 */
[--C-:B------:R-:W-:Y:S01]  /*15640*/  FFMA.FTZ R203, R203, UR4, -R172.reuse ;  /* 0x00000004cbcb7c23 */ /* 0x100fe200080108ac */
[--C-:B------:R-:W-:Y:S01]  /*15650*/  FFMA.FTZ R175, R175, UR4, -R172.reuse ;  /* 0x00000004afaf7c23 */ /* 0x100fe200080108ac */
[----:B------:R-:W-:Y:S01]  /*15660*/  LDSM.16.MT88.4 R24, [R169+0x2800] ;  /* 0x00280000a918783b */ /* 0x000fe20000004200 */
[----:B------:R-:W-:Y:S01]  /*15670*/  MUFU.EX2 R153, R153 ;  /* 0x0000009900997308 */ /* 0x000fe20000000800 */
[----:B------:R-:W-:Y:S01]  /*15680*/  FFMA.FTZ R171, R171, UR4, -R172 ;  /* 0x00000004abab7c23 */ /* 0x000fe200080108ac */
[----:B-1----:R-:W-:Y:S01]  /*15690*/  F2FP.BF16.F32.PACK_AB R99, R158, R159 ;  /* 0x0000009f9e63723e */ /* 0x002fe200000010ff */
[----:B------:R-:W-:Y:S01]  /*156a0*/  LDSM.16.MT88.4 R20, [R167+0x2800] ;  /* 0x00280000a714783b */ /* 0x000fe20000004200 */
[----:B------:R-:W-:Y:S01]  /*156b0*/  MUFU.EX2 R152, R152 ;  /* 0x0000009800987308 */ /* 0x000fe20000000800 */
[----:B------:R-:W-:Y:S01]  /*156c0*/  FADD.FTZ R165, R168, R165 ;  /* 0x000000a5a8a57221 */ /* 0x000fe20000010000 */
[----:B------:R-:W-:-:S02]  /*156d0*/  FADD.FTZ R166, R166, R163 ;  /* 0x000000a3a6a67221 */ /* 0x000fc40000010000 */
[----:B------:R-:W-:Y:S01]  /*156e0*/  MUFU.EX2 R155, R155 ;  /* 0x0000009b009b7308 */ /* 0x000fe20000000800 */
[C---:B------:R-:W-:Y:S01]  /*156f0*/  HMMA.16816.F32.BF16 R120, R96.reuse, R116, RZ ;  /* 0x000000746078723c */ /* 0x040fe200000418ff */
[----:B------:R-:W-:Y:S02]  /*15700*/  FADD.FTZ R159, R159, R166 ;  /* 0x000000a69f9f7221 */ /* 0x000fe40000010000 */
[----:B------:R-:W1:Y:S02]  /*15710*/  MUFU.EX2 R154, R154 ;  /* 0x0000009a009a7308 */ /* 0x000e640000000800 */
[----:B------:R-:W-:Y:S02]  /*15720*/  FADD.FTZ R158, R158, R159 ;  /* 0x0000009f9e9e7221 */ /* 0x000fe40000010000 */
[----:B------:R-:W-:Y:S01]  /*15730*/  MUFU.EX2 R151, R151 ;  /* 0x0000009700977308 */ /* 0x000fe20000000800 */
[C---:B------:R-:W-:Y:S03]  /*15740*/  HMMA.16816.F32.BF16 R116, R96.reuse, R118, RZ ;  /* 0x000000766074723c */ /* 0x040fe600000418ff */
[----:B------:R-:W4:Y:S04]  /*15750*/  MUFU.EX2 R150, R150 ;  /* 0x0000009600967308 */ /* 0x000f280000000800 */
[----:B------:R2:W-:Y:S01]  /*15760*/  MUFU.EX2 R187, R213 ;  /* 0x000000d500bb7308 */ /* 0x0005e20000000800 */
[C---:B------:R-:W-:Y:S03]  /*15770*/  HMMA.16816.F32.BF16 R112, R96.reuse, R108, RZ ;  /* 0x0000006c6070723c */ /* 0x040fe600000418ff */
[----:B------:R-:W4:Y:S04]  /*15780*/  MUFU.EX2 R190, R190 ;  /* 0x000000be00be7308 */ /* 0x000f280000000800 */
[----:B------:R3:W-:Y:S01]  /*15790*/  MUFU.EX2 R189, R209 ;  /* 0x000000d100bd7308 */ /* 0x0007e20000000800 */
[----:B------:R-:W-:Y:S03]  /*157a0*/  HMMA.16816.F32.BF16 R108, R96, R110, RZ ;  /* 0x0000006e606c723c */ /* 0x000fe600000418ff */
[----:B------:R-:W-:Y:S01]  /*157b0*/  MUFU.EX2 R188, R188 ;  /* 0x000000bc00bc7308 */ /* 0x000fe20000000800 */
[----:B--2---:R-:W-:-:S03]  /*157c0*/  FFMA.FTZ R213, R170, UR4, -R172 ;  /* 0x00000004aad57c23 */ /* 0x004fc600080108ac */
[----:B------:R-:W-:Y:S01]  /*157d0*/  MUFU.EX2 R201, R207 ;  /* 0x000000cf00c97308 */ /* 0x000fe20000000800 */
[----:B------:R-:W-:Y:S03]  /*157e0*/  HMMA.16816.F32.BF16 R44, R96, R48, RZ ;  /* 0x00000030602c723c */ /* 0x000fe600000418ff */
[----:B------:R-:W2:Y:S01]  /*157f0*/  MUFU.EX2 R192, R192 ;  /* 0x000000c000c07308 */ /* 0x000ea20000000800 */
[----:B---3--:R-:W-:-:S03]  /*15800*/  MOV R209, 0xffffffff ;  /* 0xffffffff00d17802 */ /* 0x008fc60000000f00 */
[----:B------:R-:W-:Y:S01]  /*15810*/  MUFU.EX2 R191, R203 ;  /* 0x000000cb00bf7308 */ /* 0x000fe20000000800 */
[C---:B------:R-:W-:Y:S03]  /*15820*/  HMMA.16816.F32.BF16 R76, R96.reuse, R80, RZ ;  /* 0x00000050604c723c */ /* 0x040fe600000418ff */
[----:B------:R-:W3:Y:S04]  /*15830*/  MUFU.EX2 R194, R194 ;  /* 0x000000c200c27308 */ /* 0x000ee80000000800 */
        /* <DEDUP_REMOVED lines=19> */
[----:B------:R-:W-:-:S02]  /*15970*/  F2FP.BF16.F32.PACK_AB R4, R156, R157 ;  /* 0x0000009d9c04723e */ /* 0x000fc400000010ff */
[----:B-1----:R-:W-:Y:S01]  /*15980*/  F2FP.BF16.F32.PACK_AB R5, R154, R155 ;  /* 0x0000009b9a05723e */ /* 0x002fe200000010ff */
[----:B------:R-:W-:-:S04]  /*15990*/  FADD.FTZ R155, R155, R158 ;  /* 0x0000009e9b9b7221 */ /* 0x000fc80000010000 */
[----:B------:R-:W-:Y:S01]  /*159a0*/  HMMA.16816.F32.BF16 R96, R96, R6, RZ ;  /* 0x000000066060723c */ /* 0x000fe200000418ff */
[----:B------:R-:W-:Y:S01]  /*159b0*/  F2FP.BF16.F32.PACK_AB R6, R152, R153 ;  /* 0x000000999806723e */ /* 0x000fe200000010ff */
[----:B------:R-:W-:Y:S01]  /*159c0*/  FADD.FTZ R154, R154, R155 ;  /* 0x0000009b9a9a7221 */ /* 0x000fe20000010000 */
[----:B----4-:R-:W-:-:S03]  /*159d0*/  F2FP.BF16.F32.PACK_AB R7, R150, R151 ;  /* 0x000000979607723e */ /* 0x010fc600000010ff */
[----:B------:R-:W-:-:S04]  /*159e0*/  FADD.FTZ R151, R151, R154 ;  /* 0x0000009a97977221 */ /* 0x000fc80000010000 */
[----:B------:R-:W-:Y:S01]  /*159f0*/  HMMA.16816.F32.BF16 R120, R4, R16, R120 ;  /* 0x000000100478723c */ /* 0x000fe20000041878 */
[----:B------:R-:W-:-:S07]  /*15a00*/  FADD.FTZ R150, R150, R151 ;  /* 0x0000009796967221 */ /* 0x000fce0000010000 */
[C---:B------:R-:W-:Y:S01]  /*15a10*/  HMMA.16816.F32.BF16 R116, R4.reuse, R18, R116 ;  /* 0x000000120474723c */ /* 0x040fe20000041874 */
[----:B------:R-:W1:Y:S07]  /*15a20*/  LDSM.16.MT88.4 R16, [R169+0x4800] ;  /* 0x00480000a910783b */ /* 0x000e6e0000004200 */
[C---:B------:R-:W-:Y:S08]  /*15a30*/  HMMA.16816.F32.BF16 R112, R4.reuse, R12, R112 ;  /* 0x0000000c0470723c */ /* 0x040ff00000041870 */
[C---:B------:R-:W-:Y:S01]  /*15a40*/  HMMA.16816.F32.BF16 R108, R4.reuse, R14, R108 ;  /* 0x0000000e046c723c */ /* 0x040fe2000004186c */
[----:B------:R-:W4:Y:S07]  /*15a50*/  LDSM.16.MT88.4 R12, [R167+0x4800] ;  /* 0x00480000a70c783b */ /* 0x000f2e0000004200 */
[C---:B------:R-:W-:Y:S08]  /*15a60*/  HMMA.16816.F32.BF16 R68, R4.reuse, R8, R68 ;  /* 0x000000080444723c */ /* 0x040ff00000041844 */
[C---:B------:R-:W-:Y:S01]  /*15a70*/  HMMA.16816.F32.BF16 R72, R4.reuse, R10, R72 ;  /* 0x0000000a0448723c */ /* 0x040fe20000041848 */
[----:B------:R-:W3:Y:S07]  /*15a80*/  LDSM.16.MT88.4 R8, [R176+0xd000] ;  /* 0x00d00000b008783b */ /* 0x000eee0000004200 */
[C---:B------:R-:W-:Y:S08]  /*15a90*/  HMMA.16816.F32.BF16 R44, R4.reuse, R144, R44 ;  /* 0x00000090042c723c */ /* 0x040ff0000004182c */
[C---:B-1----:R-:W-:Y:S08]  /*15aa0*/  HMMA.16816.F32.BF16 R84, R4.reuse, R16, R84 ;  /* 0x000000100454723c */ /* 0x042ff00000041854 */
[C---:B------:R-:W-:Y:S01]  /*15ab0*/  HMMA.16816.F32.BF16 R88, R4.reuse, R18, R88 ;  /* 0x000000120458723c */ /* 0x040fe20000041858 */
[----:B------:R-:W1:Y:S07]  /*15ac0*/  LDSM.16.MT88.4 R16, [R186+0xf000] ;  /* 0x00f00000ba10783b */ /* 0x000e6e0000004200 */
[C---:B----4-:R-:W-:Y:S08]  /*15ad0*/  HMMA.16816.F32.BF16 R92, R4.reuse, R12, R92 ;  /* 0x0000000c045c723c */ /* 0x050ff0000004185c */
[C---:B------:R-:W-:Y:S01]  /*15ae0*/  HMMA.16816.F32.BF16 R96, R4.reuse, R14, R96 ;  /* 0x0000000e0460723c */ /* 0x040fe20000041860 */
[----:B------:R-:W4:Y:S07]  /*15af0*/  LDSM.16.MT88.4 R12, [R186+0x11000] ;  /* 0x01100000ba0c783b */ /* 0x000f2e0000004200 */
        /* <DEDUP_REMOVED lines=21> */
[----:B--2---:R-:W-:Y:S01]  /*15c50*/  F2FP.BF16.F32.PACK_AB R5, R192, R201 ;  /* 0x000000c9c005723e */ /* 0x004fe200000010ff */
[----:B------:R-:W-:Y:S01]  /*15c60*/  FADD.FTZ R201, R201, R150 ;  /* 0x00000096c9c97221 */ /* 0x000fe20000010000 */
[----:B------:R-:W-:-:S02]  /*15c70*/  F2FP.BF16.F32.PACK_AB R6, R188, R189 ;  /* 0x000000bdbc06723e */ /* 0x000fc400000010ff */
[----:B---3--:R-:W-:Y:S01]  /*15c80*/  F2FP.BF16.F32.PACK_AB R7, R194, R191 ;  /* 0x000000bfc207723e */ /* 0x008fe200000010ff */
[----:B------:R-:W-:-:S04]  /*15c90*/  FADD.FTZ R192, R192, R201 ;  /* 0x000000c9c0c07221 */ /* 0x000fc80000010000 */
[----:B------:R-:W-:Y:S02]  /*15ca0*/  FADD.FTZ R191, R191, R192 ;  /* 0x000000c0bfbf7221 */ /* 0x000fe40000010000 */
[----:B------:R-:W-:Y:S02]  /*15cb0*/  HMMA.16816.F32.BF16 R120, R4, R8, R120 ;  /* 0x000000080478723c */ /* 0x000fe40000041878 */
[----:B------:R-:W-:-:S06]  /*15cc0*/  FADD.FTZ R194, R194, R191 ;  /* 0x000000bfc2c27221 */ /* 0x000fcc0000010000 */
[C---:B------:R-:W-:Y:S01]  /*15cd0*/  HMMA.16816.F32.BF16 R116, R4.reuse, R10, R116 ;  /* 0x0000000a0474723c */ /* 0x040fe20000041874 */
[----:B------:R-:W2:Y:S07]  /*15ce0*/  LDSM.16.MT88.4 R8, [R169+0x5000] ;  /* 0x00500000a908783b */ /* 0x000eae0000004200 */
[C---:B-1----:R-:W-:Y:S08]  /*15cf0*/  HMMA.16816.F32.BF16 R36, R4.reuse, R16, R36 ;  /* 0x000000100424723c */ /* 0x042ff00000041824 */
[C---:B------:R-:W-:Y:S01]  /*15d00*/  HMMA.16816.F32.BF16 R40, R4.reuse, R18, R40 ;  /* 0x000000120428723c */ /* 0x040fe20000041828 */
[----:B------:R-:W1:Y:S07]  /*15d10*/  LDSM.16.MT88.4 R16, [R167+0x5000] ;  /* 0x00500000a710783b */ /* 0x000e6e0000004200 */
[C---:B----4-:R-:W-:Y:S08]  /*15d20*/  HMMA.16816.F32.BF16 R68, R4.reuse, R12, R68 ;  /* 0x0000000c0444723c */ /* 0x050ff00000041844 */
[C---:B------:R-:W-:Y:S01]  /*15d30*/  HMMA.16816.F32.BF16 R72, R4.reuse, R14, R72 ;  /* 0x0000000e0448723c */ /* 0x040fe20000041848 */
[----:B------:R-:W3:Y:S07]  /*15d40*/  LDSM.16.MT88.4 R12, [R176+0xd800] ;  /* 0x00d80000b00c783b */ /* 0x000eee0000004200 */
        /* <DEDUP_REMOVED lines=10> */
[C---:B--2---:R-:W-:Y:S03]  /*15df0*/  HMMA.16816.F32.BF16 R84, R4.reuse, R8, R84 ;  /* 0x000000080454723c */ /* 0x044fe60000041854 */
[----:B------:R-:W2:Y:S04]  /*15e00*/  MUFU.EX2 R145, R145 ;  /* 0x0000009100917308 */ /* 0x000ea80000000800 */
[----:B------:R-:W-:Y:S01]  /*15e10*/  MUFU.EX2 R147, R147 ;  /* 0x0000009300937308 */ /* 0x000fe20000000800 */
[C---:B------:R-:W-:Y:S01]  /*15e20*/  HMMA.16816.F32.BF16 R88, R4.reuse, R10, R88 ;  /* 0x0000000a0458723c */ /* 0x040fe20000041858 */
[----:B------:R-:W4:Y:S02]  /*15e30*/  LDSM.16.MT88.4 R8, [R169+0x3800] ;  /* 0x00380000a908783b */ /* 0x000f240000004200 */
[----:B------:R-:W3:Y:S05]  /*15e40*/  MUFU.EX2 R174, R174 ;  /* 0x000000ae00ae7308 */ /* 0x000eea0000000800 */
        /* <DEDUP_REMOVED lines=20> */
[----:B--2---:R-:W-:Y:S01]  /*15f90*/  F2FP.BF16.F32.PACK_AB R4, R145, R144 ;  /* 0x000000909104723e */ /* 0x004fe200000010ff */
[----:B------:R-:W1:Y:S01]  /*15fa0*/  LDSM.16.MT88.4 R16, [R186+0xf800] ;  /* 0x00f80000ba10783b */ /* 0x000e620000004200 */
[----:B---3--:R-:W-:Y:S01]  /*15fb0*/  F2FP.BF16.F32.PACK_AB R5, R174, R173 ;  /* 0x000000adae05723e */ /* 0x008fe200000010ff */
[----:B------:R-:W-:Y:S01]  /*15fc0*/  FADD.FTZ R173, R173, R194 ;  /* 0x000000c2adad7221 */ /* 0x000fe20000010000 */
[----:B------:R-:W-:-:S02]  /*15fd0*/  F2FP.BF16.F32.PACK_AB R6, R147, R146 ;  /* 0x000000929306723e */ /* 0x000fc400000010ff */
[----:B------:R-:W-:Y:S01]  /*15fe0*/  F2FP.BF16.F32.PACK_AB R7, R213, R170 ;  /* 0x000000aad507723e */ /* 0x000fe200000010ff */
[----:B------:R-:W-:-:S04]  /*15ff0*/  FADD.FTZ R173, R174, R173 ;  /* 0x000000adaead7221 */ /* 0x000fc80000010000 */
[----:B------:R-:W-:Y:S02]  /*16000*/  FADD.FTZ R170, R170, R173 ;  /* 0x000000adaaaa7221 */ /* 0x000fe40000010000 */
[----:B------:R-:W-:Y:S02]  /*16010*/  HMMA.16816.F32.BF16 R120, R4, R12, R120 ;  /* 0x0000000c0478723c */ /* 0x000fe40000041878 */
[----:B------:R-:W-:-:S06]  /*16020*/  FADD.FTZ R213, R213, R170 ;  /* 0x000000aad5d57221 */ /* 0x000fcc0000010000 */
        /* <DEDUP_REMOVED lines=110> */
.L_x_2708:
        /* <DEDUP_REMOVED lines=8> */
.L_x_2709:
[----:B------:R-:W1:Y:S01]  /*16790*/  LDCU UR4, c[0x0][0x440] ;  /* 0x00008800ff0477ac */ /* 0x000e620008000800 */
[----:B------:R-:W-:Y:S01]  /*167a0*/  LOP3.LUT R4, R184, 0x40, RZ, 0xfc, !PT ;  /* 0x00000040b8047812 */ /* 0x000fe200078efcff */
[----:B------:R-:W2:Y:S01]  /*167b0*/  LDC R6, c[0x0][0x3c4] ;  /* 0x0000f100ff067b82 */ /* 0x000ea20000000800 */
[C---:B------:R-:W-:Y:S01]  /*167c0*/  LEA R8, P2, R5.reuse, R200, 0x5 ;  /* 0x000000c805087211 */ /* 0x040fe200078428ff */
[----:B------:R-:W-:Y:S01]  /*167d0*/  IMAD.SHL.U32 R7, R5, 0x20, RZ ;  /* 0x0000002005077824 */ /* 0x000fe200078e00ff */
[----:B------:R-:W-:Y:S01]  /*167e0*/  SHF.R.U32.HI R183, RZ, 0x1, R185 ;  /* 0x00000001ffb77819 */ /* 0x000fe200000116b9 */
[----:B------:R-:W-:Y:S02]  /*167f0*/  IMAD.SHL.U32 R181, R185, 0x20, RZ ;  /* 0x00000020b9b57824 */ /* 0x000fe400078e00ff */
[----:B------:R-:W-:Y:S02]  /*16800*/  IMAD.MOV.U32 R187, RZ, RZ, 0x20 ;  /* 0x00000020ffbb7424 */ /* 0x000fe400078e00ff */
[----:B------:R-:W-:Y:S01]  /*16810*/  VIADD R182, R193, UR5 ;  /* 0x00000005c1b67c36 */ /* 0x000fe20008000000 */
[----:B------:R-:W-:-:S02]  /*16820*/  LOP3.LUT R181, R181, 0x7c00, RZ, 0xc0, !PT ;  /* 0x00007c00b5b57812 */ /* 0x000fc400078ec0ff */
[----:B------:R-:W-:Y:S02]  /*16830*/  SEL R187, R187, 0xffffffe0, !P1 ;  /* 0xffffffe0bbbb7807 */ /* 0x000fe40004800000 */
[----:B------:R-:W-:Y:S02]  /*16840*/  LOP3.LUT R148, R181, 0x200, R148, 0xf8, !PT ;  /* 0x00000200b5947812 */ /* 0x000fe400078ef894 */
[----:B-1----:R-:W-:Y:S01]  /*16850*/  ISETP.GE.AND P5, PT, R184, UR4, PT ;  /* 0x00000004b8007c0c */ /* 0x002fe2000bfa6270 */
[----:B------:R-:W-:Y:S01]  /*16860*/  IMAD.IADD R192, R182, 0x1, R187 ;  /* 0x00000001b6c07824 */ /* 0x000fe200078e02bb */
[----:B------:R-:W-:Y:S01]  /*16870*/  ISETP.GE.AND P4, PT, R4, UR4, PT ;  /* 0x0000000404007c0c */ /* 0x000fe2000bf86270 */
[----:B------:R-:W-:Y:S01]  /*16880*/  IMAD.IADD R182, R182, 0x1, R164 ;  /* 0x00000001b6b67824 */ /* 0x000fe200078e02a4 */
[----:B------:R-:W-:-:S04]  /*16890*/  LOP3.LUT R4, R184, 0x80, RZ, 0xfc, !PT ;  /* 0x00000080b8047812 */ /* 0x000fc800078efcff */
[----:B------:R-:W-:Y:S01]  /*168a0*/  ISETP.GE.AND P3, PT, R4, UR4, PT ;  /* 0x0000000404007c0c */ /* 0x000fe2000bf66270 */
[----:B------:R-:W1:Y:S01]  /*168b0*/  LDCU UR4, c[0x0][0x50c] ;  /* 0x0000a180ff0477ac */ /* 0x000e620008000800 */
        /* <DEDUP_REMOVED lines=42> */
[----:B--2---:R-:W-:-:S03]  /*16b60*/  IMAD.IADD R196, R164, 0x1, R203 ;  /* 0x00000001a4c47824 */ /* 0x004fc600078e02cb */
[----:B------:R-:W-:Y:S01]  /*16b70*/  @P3 STS.128 [R211+0x10800], RZ ;  /* 0x010800ffd3003388 */ /* 0x000fe20000000c00 */
[----:B------:R-:W-:-:S03]  /*16b80*/  IMAD.IADD R194, R187, 0x1, R196 ;  /* 0x00000001bbc27824 */ /* 0x000fc600078e02c4 */
        /* <DEDUP_REMOVED lines=36> */
[----:B------:R-:W-:Y:S04]  /*16dd0*/  LDSM.16.M88.4 R24, [R201] ;  /* 0x00000000c918783b */ /* 0x000fe80000000200 */
[----:B--2---:R-:W2:Y:S04]  /*16de0*/  LDSM.16.M88.4 R8, [R192+0x6000] ;  /* 0x00600000c008783b */ /* 0x004ea80000000200 */
[----:B------:R-:W2:Y:S04]  /*16df0*/  LDSM.16.M88.4 R4, [R192+0x6800] ;  /* 0x00680000c004783b */ /* 0x000ea80000000200 */
[----:B------:R-:W2:Y:S04]  /*16e00*/  LDSM.16.M88.4 R172, [R192+0x7000] ;  /* 0x00700000c0ac783b */ /* 0x000ea80000000200 */
[----:B------:R-:W2:Y:S04]  /*16e10*/  LDSM.16.M88.4 R32, [R192+0x7800] ;  /* 0x00780000c020783b */ /* 0x000ea80000000200 */
[----:B------:R-:W-:Y:S01]  /*16e20*/  LDSM.16.M88.4 R28, [R196] ;  /* 0x00000000c41c783b */ /* 0x000fe20000000200 */
[C---:B---3--:R-:W-:Y:S03]  /*16e30*/  HMMA.16816.F32.BF16 R16, R140.reuse, R12, RZ ;  /* 0x0000000c8c10723c */ /* 0x048fe600000418ff */
[----:B------:R-:W-:Y:S04]  /*16e40*/  LDSM.16.M88.4 R168, [R182+0x6800] ;  /* 0x00680000b6a8783b */ /* 0x000fe80000000200 */
[----:B------:R-:W-:Y:S01]  /*16e50*/  LDSM.16.M88.4 R164, [R182+0x7000] ;  /* 0x00700000b6a4783b */ /* 0x000fe20000000200 */
[C---:B----4-:R-:W-:Y:S03]  /*16e60*/  HMMA.16816.F32.BF16 R160, R140.reuse, R156, RZ ;  /* 0x0000009c8ca0723c */ /* 0x050fe600000418ff */
[----:B------:R-:W-:Y:S04]  /*16e70*/  LDSM.16.M88.4 R136, [R182+0x7800] ;  /* 0x00780000b688783b */ /* 0x000fe80000000200 */
        /* <DEDUP_REMOVED lines=12> */
[----:B------:R-:W-:Y:S07]  /*16f40*/  LDSM.16.M88.4 R8, [R194] ;  /* 0x00000000c208783b */ /* 0x000fee0000000200 */
[C---:B------:R-:W-:Y:S08]  /*16f50*/  HMMA.16816.F32.BF16 R160, R24.reuse, R4, R160 ;  /* 0x0000000418a0723c */ /* 0x040ff000000418a0 */
[C---:B------:R-:W-:Y:S01]  /*16f60*/  HMMA.16816.F32.BF16 R156, R24.reuse, R6, R156 ;  /* 0x00000006189c723c */ /* 0x040fe2000004189c */
[----:B------:R-:W2:Y:S07]  /*16f70*/  LDSM.16.M88.4 R4, [R187+0x6000] ;  /* 0x00600000bb04783b */ /* 0x000eae0000000200 */
[C---:B------:R-:W-:Y:S08]  /*16f80*/  HMMA.16816.F32.BF16 R152, R24.reuse, R172, R152 ;  /* 0x000000ac1898723c */ /* 0x040ff00000041898 */
[C---:B------:R-:W-:Y:S01]  /*16f90*/  HMMA.16816.F32.BF16 R148, R24.reuse, R174, R148 ;  /* 0x000000ae1894723c */ /* 0x040fe20000041894 */
[----:B------:R-:W-:Y:S07]  /*16fa0*/  LDSM.16.M88.4 R172, [R193+UR5+0x8000] ;  /* 0x00800005c1ac783b */ /* 0x000fee0008000200 */
[C---:B------:R-:W-:Y:S08]  /*16fb0*/  HMMA.16816.F32.BF16 R144, R24.reuse, R32, R144 ;  /* 0x000000201890723c */ /* 0x040ff00000041890 */
[----:B------:R-:W-:Y:S01]  /*16fc0*/  HMMA.16816.F32.BF16 R140, R24, R34, R140 ;  /* 0x00000022188c723c */ /* 0x000fe2000004188c */
[----:B------:R-:W3:Y:S04]  /*16fd0*/  LDSM.16.M88.4 R24, [R187+0x7000] ;  /* 0x00700000bb18783b */ /* 0x000ee80000000200 */
[----:B------:R-:W-:Y:S03]  /*16fe0*/  LDSM.16.M88.4 R32, [R203+0x2000] ;  /* 0x00200000cb20783b */ /* 0x000fe60000000200 */
[C---:B-1----:R-:W-:Y:S08]  /*16ff0*/  HMMA.16816.F32.BF16 R16, R28.reuse, R20, R16 ;  /* 0x000000141c10723c */ /* 0x042ff00000041810 */
[C---:B------:R-:W-:Y:S01]  /*17000*/  HMMA.16816.F32.BF16 R12, R28.reuse, R22, R12 ;  /* 0x000000161c0c723c */ /* 0x040fe2000004180c */
[----:B------:R-:W1:Y:S07]  /*17010*/  LDSM.16.M88.4 R20, [R187+0x7800] ;  /* 0x00780000bb14783b */ /* 0x000e6e0000000200 */
[C---:B------:R-:W-:Y:S08]  /*17020*/  HMMA.16816.F32.BF16 R160, R28.reuse, R168, R160 ;  /* 0x000000a81ca0723c */ /* 0x040ff000000418a0 */
[C---:B------:R-:W-:Y:S01]  /*17030*/  HMMA.16816.F32.BF16 R156, R28.reuse, R170, R156 ;  /* 0x000000aa1c9c723c */ /* 0x040fe2000004189c */
[----:B------:R-:W4:Y:S07]  /*17040*/  LDSM.16.M88.4 R168, [R193+UR5+0x8800] ;  /* 0x00880005c1a8783b */ /* 0x000f2e0008000200 */
[C---:B------:R-:W-:Y:S08]  /*17050*/  HMMA.16816.F32.BF16 R152, R28.reuse, R164, R152 ;  /* 0x000000a41c98723c */ /* 0x040ff00000041898 */
[C---:B------:R-:W-:Y:S01]  /*17060*/  HMMA.16816.F32.BF16 R148, R28.reuse, R166, R148 ;  /* 0x000000a61c94723c */ /* 0x040fe20000041894 */
[----:B------:R-:W5:Y:S07]  /*17070*/  LDSM.16.M88.4 R164, [R193+UR5+0x9000] ;  /* 0x00900005c1a4783b */ /* 0x000f6e0008000200 */
[C---:B------:R-:W-:Y:S08]  /*17080*/  HMMA.16816.F32.BF16 R144, R28.reuse, R136, R144 ;  /* 0x000000881c90723c */ /* 0x040ff00000041890 */
[----:B------:R-:W-:Y:S01]  /*17090*/  HMMA.16816.F32.BF16 R140, R28, R138, R140 ;  /* 0x0000008a1c8c723c */ /* 0x000fe2000004188c */
[----:B------:R-:W5:Y:S04]  /*170a0*/  LDSM.16.M88.4 R136, [R193+UR5+0x9800] ;  /* 0x00980005c188783b */ /* 0x000f680008000200 */
[----:B------:R-:W-:Y:S03]  /*170b0*/  LDSM.16.M88.4 R28, [R192+0x8000] ;  /* 0x00800000c01c783b */ /* 0x000fe60000000200 */
[C---:B--2---:R-:W-:Y:S08]  /*170c0*/  HMMA.16816.F32.BF16 R16, R8.reuse, R4, R16 ;  /* 0x000000040810723c */ /* 0x044ff00000041810 */
[C---:B------:R-:W-:Y:S01]  /*170d0*/  HMMA.16816.F32.BF16 R12, R8.reuse, R6, R12 ;  /* 0x00000006080c723c */ /* 0x040fe2000004180c */
[----:B------:R-:W2:Y:S07]  /*170e0*/  LDSM.16.M88.4 R4, [R201+0x2000] ;  /* 0x00200000c904783b */ /* 0x000eae0000000200 */
[C---:B------:R-:W-:Y:S08]  /*170f0*/  HMMA.16816.F32.BF16 R160, R8.reuse, R176, R160 ;  /* 0x000000b008a0723c */ /* 0x040ff000000418a0 */
[C---:B------:R-:W-:Y:S01]  /*17100*/  HMMA.16816.F32.BF16 R156, R8.reuse, R178, R156 ;  /* 0x000000b2089c723c */ /* 0x040fe2000004189c */
[----:B------:R-:W-:Y:S07]  /*17110*/  LDSM.16.M88.4 R176, [R196+0x2000] ;  /* 0x00200000c4b0783b */ /* 0x000fee0000000200 */
[C---:B---3--:R-:W-:Y:S08]  /*17120*/  HMMA.16816.F32.BF16 R152, R8.reuse, R24, R152 ;  /* 0x000000180898723c */ /* 0x048ff00000041898 */
[C---:B------:R-:W-:Y:S01]  /*17130*/  HMMA.16816.F32.BF16 R148, R8.reuse, R26, R148 ;  /* 0x0000001a0894723c */ /* 0x040fe20000041894 */
[----:B------:R-:W3:Y:S07]  /*17140*/  LDSM.16.M88.4 R24, [R192+0x8800] ;  /* 0x00880000c018783b */ /* 0x000eee0000000200 */
[C---:B-1----:R-:W-:Y:S08]  /*17150*/  HMMA.16816.F32.BF16 R144, R8.reuse, R20, R144 ;  /* 0x000000140890723c */ /* 0x042ff00000041890 */
[----:B------:R-:W-:Y:S01]  /*17160*/  HMMA.16816.F32.BF16 R140, R8, R22, R140 ;  /* 0x00000016088c723c */ /* 0x000fe2000004188c */
[----:B------:R-:W1:Y:S04]  /*17170*/  LDSM.16.M88.4 R20, [R192+0x9000] ;  /* 0x00900000c014783b */ /* 0x000e680000000200 */
[----:B------:R-:W1:Y:S03]  /*17180*/  LDSM.16.M88.4 R8, [R192+0x9800] ;  /* 0x00980000c008783b */ /* 0x000e660000000200 */
        /* <DEDUP_REMOVED lines=13> */
[C---:B--2---:R-:W-:Y:S08]  /*17260*/  HMMA.16816.F32.BF16 R16, R4.reuse, R28, R16 ;  /* 0x0000001c0410723c */ /* 0x044ff00000041810 */
[C---:B------:R-:W-:Y:S01]  /*17270*/  HMMA.16816.F32.BF16 R12, R4.reuse, R30, R12 ;  /* 0x0000001e040c723c */ /* 0x040fe2000004180c */
[----:B------:R-:W-:Y:S07]  /*17280*/  LDSM.16.M88.4 R28, [R187+0x8800] ;  /* 0x00880000bb1c783b */ /* 0x000fee0000000200 */
[C---:B---3--:R-:W-:Y:S08]  /*17290*/  HMMA.16816.F32.BF16 R160, R4.reuse, R24, R160 ;  /* 0x0000001804a0723c */ /* 0x048ff000000418a0 */
[C---:B------:R-:W-:Y:S01]  /*172a0*/  HMMA.16816.F32.BF16 R156, R4.reuse, R26, R156 ;  /* 0x0000001a049c723c */ /* 0x040fe2000004189c */
[----:B------:R-:W2:Y:S07]  /*172b0*/  LDSM.16.M88.4 R24, [R187+0x9000] ;  /* 0x00900000bb18783b */ /* 0x000eae0000000200 */
[C---:B-1----:R-:W-:Y:S08]  /*172c0*/  HMMA.16816.F32.BF16 R152, R4.reuse, R20, R152 ;  /* 0x000000140498723c */ /* 0x042ff00000041898 */
[C---:B------:R-:W-:Y:S01]  /*172d0*/  HMMA.16816.F32.BF16 R148, R4.reuse, R22, R148 ;  /* 0x000000160494723c */ /* 0x040fe20000041894 */
[----:B------:R-:W1:Y:S07]  /*172e0*/  LDSM.16.M88.4 R20, [R187+0x9800] ;  /* 0x00980000bb14783b */ /* 0x000e6e0000000200 */
[C---:B------:R-:W-:Y:S08]  /*172f0*/  HMMA.16816.F32.BF16 R144, R4.reuse, R8, R144 ;  /* 0x000000080490723c */ /* 0x040ff00000041890 */
[----:B------:R-:W-:Y:S01]  /*17300*/  HMMA.16816.F32.BF16 R140, R4, R10, R140 ;  /* 0x0000000a048c723c */ /* 0x000fe2000004188c */
[----:B------:R-:W-:Y:S04]  /*17310*/  LDSM.16.M88.4 R8, [R203+0x4000] ;  /* 0x00400000cb08783b */ /* 0x000fe80000000200 */
[----:B------:R-:W3:Y:S03]  /*17320*/  LDSM.16.M88.4 R4, [R193+UR5+0xa000] ;  /* 0x00a00005c104783b */ /* 0x000ee60008000200 */
[C---:B------:R-:W-:Y:S08]  /*17330*/  HMMA.16816.F32.BF16 R16, R176.reuse, R188, R16 ;  /* 0x000000bcb010723c */ /* 0x040ff00000041810 */
[C---:B------:R-:W-:Y:S01]  /*17340*/  HMMA.16816.F32.BF16 R12, R176.reuse, R190, R12 ;  /* 0x000000beb00c723c */ /* 0x040fe2000004180c */
[----:B------:R-:W-:Y:S07]  /*17350*/  LDSM.16.M88.4 R188, [R192+0xb000] ;  /* 0x00b00000c0bc783b */ /* 0x000fee0000000200 */
[C---:B----4-:R-:W-:Y:S08]  /*17360*/  HMMA.16816.F32.BF16 R152, R176.reuse, R168, R152 ;  /* 0x000000a8b098723c */ /* 0x050ff00000041898 */
[C---:B------:R-:W-:Y:S08]  /*17370*/  HMMA.16816.F32.BF16 R148, R176.reuse, R170, R148 ;  /* 0x000000aab094723c */ /* 0x040ff00000041894 */
[C---:B-----5:R-:W-:Y:S08]  /*17380*/  HMMA.16816.F32.BF16 R144, R176.reuse, R164, R144 ;  /* 0x000000a4b090723c */ /* 0x060ff00000041890 */
[----:B------:R-:W-:Y:S01]  /*17390*/  HMMA.16816.F32.BF16 R140, R176, R166, R140 ;  /* 0x000000a6b08c723c */ /* 0x000fe2000004188c */
[----:B------:R-:W-:Y:S07]  /*173a0*/  LDSM.16.M88.4 R164, [R201+0x4000] ;  /* 0x00400000c9a4783b */ /* 0x000fee0000000200 */
[----:B------:R-:W-:Y:S01]  /*173b0*/  HMMA.16816.F32.BF16 R168, R136, R32, R16 ;  /* 0x0000002088a8723c */ /* 0x000fe20000041810 */
[----:B------:R-:W4:Y:S07]  /*173c0*/  LDSM.16.M88.4 R16, [R192+0xa000] ;  /* 0x00a00000c010783b */ /* 0x000f2e0000000200 */
[C---:B------:R-:W-:Y:S08]  /*173d0*/  HMMA.16816.F32.BF16 R160, R176.reuse, R172, R160 ;  /* 0x000000acb0a0723c */ /* 0x040ff000000418a0 */
[----:B------:R-:W-:Y:S01]  /*173e0*/  HMMA.16816.F32.BF16 R156, R176, R174, R156 ;  /* 0x000000aeb09c723c */ /* 0x000fe2000004189c */
[----:B------:R-:W5:Y:S07]  /*173f0*/  LDSM.16.M88.4 R172, [R193+UR5+0xa800] ;  /* 0x00a80005c1ac783b */ /* 0x000f6e0008000200 */
[C---:B------:R-:W-:Y:S01]  /*17400*/  HMMA.16816.F32.BF16 R12, R136.reuse, R34, R12 ;  /* 0x00000022880c723c */ /* 0x040fe2000004180c */
[----:B------:R-:W-:Y:S07]  /*17410*/  LDSM.16.M88.4 R32, [R187+0xa000] ;  /* 0x00a00000bb20783b */ /* 0x000fee0000000200 */
[C---:B--2---:R-:W-:Y:S08]  /*17420*/  HMMA.16816.F32.BF16 R152, R136.reuse, R24, R152 ;  /* 0x000000188898723c */ /* 0x044ff00000041898 */
[C---:B------:R-:W-:Y:S01]  /*17430*/  HMMA.16816.F32.BF16 R148, R136.reuse, R26, R148 ;  /* 0x0000001a8894723c */ /* 0x040fe20000041894 */
[----:B------:R-:W-:Y:S07]  /*17440*/  LDSM.16.M88.4 R24, [R196+0x4000] ;  /* 0x00400000c418783b */ /* 0x000fee0000000200 */
[C---:B-1----:R-:W-:Y:S08]  /*17450*/  HMMA.16816.F32.BF16 R144, R136.reuse, R20, R144 ;  /* 0x000000148890723c */ /* 0x042ff00000041890 */
[----:B------:R-:W-:Y:S01]  /*17460*/  HMMA.16816.F32.BF16 R140, R136, R22, R140 ;  /* 0x00000016888c723c */ /* 0x000fe2000004188c */
[----:B------:R-:W1:Y:S07]  /*17470*/  LDSM.16.M88.4 R20, [R182+0xa000] ;  /* 0x00a00000b614783b */ /* 0x000e6e0000000200 */
[----:B---3--:R-:W-:Y:S08]  /*17480*/  HMMA.16816.F32.BF16 R168, R8, R4, R168 ;  /* 0x0000000408a8723c */ /* 0x008ff000000418a8 */
[C---:B------:R-:W-:Y:S08]  /*17490*/  HMMA.16816.F32.BF16 R160, R136.reuse, R28, R160 ;  /* 0x0000001c88a0723c */ /* 0x040ff000000418a0 */
[----:B------:R-:W-:Y:S01]  /*174a0*/  HMMA.16816.F32.BF16 R156, R136, R30, R156 ;  /* 0x0000001e889c723c */ /* 0x000fe2000004189c */
[----:B------:R-:W2:Y:S04]  /*174b0*/  LDSM.16.M88.4 R28, [R193+UR5+0xb800] ;  /* 0x00b80005c11c783b */ /* 0x000ea80008000200 */
[----:B------:R-:W-:Y:S03]  /*174c0*/  LDSM.16.M88.4 R136, [R194+0x4000] ;  /* 0x00400000c288783b */ /* 0x000fe60000000200 */
[----:B------:R-:W-:Y:S01]  /*174d0*/  HMMA.16816.F32.BF16 R12, R8, R6, R12 ;  /* 0x00000006080c723c */ /* 0x000fe2000004180c */
[----:B------:R-:W3:Y:S07]  /*174e0*/  LDSM.16.M88.4 R4, [R193+UR5+0xb000] ;  /* 0x00b00005c104783b */ /* 0x000eee0008000200 */
[----:B----4-:R-:W-:Y:S08]  /*174f0*/  HMMA.16816.F32.BF16 R168, R164, R16, R168 ;  /* 0x00000010a4a8723c */ /* 0x010ff000000418a8 */
[----:B-----5:R-:W-:Y:S08]  /*17500*/  HMMA.16816.F32.BF16 R160, R8, R172, R160 ;  /* 0x000000ac08a0723c */ /* 0x020ff000000418a0 */
[----:B------:R-:W-:Y:S01]  /*17510*/  HMMA.16816.F32.BF16 R12, R164, R18, R12 ;  /* 0x00000012a40c723c */ /* 0x000fe2000004180c */
[----:B------:R-:W4:Y:S07]  /*17520*/  LDSM.16.M88.4 R16, [R192+0xb800] ;  /* 0x00b80000c010783b */ /* 0x000f2e0000000200 */
[----:B------:R-:W-:Y:S01]  /*17530*/  HMMA.16816.F32.BF16 R156, R8, R174, R156 ;  /* 0x000000ae089c723c */ /* 0x000fe2000004189c */
[----:B------:R-:W5:Y:S07]  /*17540*/  LDSM.16.M88.4 R172, [R192+0xa800] ;  /* 0x00a80000c0ac783b */ /* 0x000f6e0000000200 */
[C---:B-1----:R-:W-:Y:S08]  /*17550*/  HMMA.16816.F32.BF16 R168, R24.reuse, R20, R168 ;  /* 0x0000001418a8723c */ /* 0x042ff000000418a8 */
[----:B------:R-:W-:Y:S01]  /*17560*/  HMMA.16816.F32.BF16 R12, R24, R22, R12 ;  /* 0x00000016180c723c */ /* 0x000fe2000004180c */
[----:B------:R-:W1:Y:S07]  /*17570*/  LDSM.16.M88.4 R20, [R182+0xb800] ;  /* 0x00b80000b614783b */ /* 0x000e6e0000000200 */
[C---:B--2---:R-:W-:Y:S08]  /*17580*/  HMMA.16816.F32.BF16 R140, R8.reuse, R30, R140 ;  /* 0x0000001e088c723c */ /* 0x044ff0000004188c */
[C---:B---3--:R-:W-:Y:S08]  /*17590*/  HMMA.16816.F32.BF16 R152, R8.reuse, R4, R152 ;  /* 0x000000040898723c */ /* 0x048ff00000041898 */
[----:B------:R-:W-:Y:S01]  /*175a0*/  HMMA.16816.F32.BF16 R148, R8, R6, R148 ;  /* 0x000000060894723c */ /* 0x000fe20000041894 */
[----:B------:R-:W2:Y:S07]  /*175b0*/  LDSM.16.M88.4 R4, [R182+0xa800] ;  /* 0x00a80000b604783b */ /* 0x000eae0000000200 */
[C---:B------:R-:W-:Y:S08]  /*175c0*/  HMMA.16816.F32.BF16 R168, R136.reuse, R32, R168 ;  /* 0x0000002088a8723c */ /* 0x040ff000000418a8 */
[----:B------:R-:W-:Y:S01]  /*175d0*/  HMMA.16816.F32.BF16 R12, R136, R34, R12 ;  /* 0x00000022880c723c */ /* 0x000fe2000004180c */
[----:B------:R-:W3:Y:S07]  /*175e0*/  LDSM.16.M88.4 R32, [R187+0xb800] ;  /* 0x00b80000bb20783b */ /* 0x000eee0000000200 */
[----:B----4-:R-:W-:Y:S03]  /*175f0*/  HMMA.16816.F32.BF16 R140, R164, R18, R140 ;  /* 0x00000012a48c723c */ /* 0x010fe6000004188c */
[----:B------:R-:W-:Y:S01]  /*17600*/  FMUL.FTZ R170, R170, UR4 ;  /* 0x00000004aaaa7c20 */ /* 0x000fe20008410000 */
[----:B------:R-:W-:Y:S01]  /*17610*/  FMUL.FTZ R31, R168, UR4 ;  /* 0x00000004a81f7c20 */ /* 0x000fe20008410000 */
[----:B------:R-:W-:-:S02]  /*17620*/  FMUL.FTZ R19, R169, UR4 ;  /* 0x00000004a9137c20 */ /* 0x000fc40008410000 */
[----:B------:R4:W-:Y:S01]  /*17630*/  MUFU.TANH R193, R170 ;  /* 0x000000aa00c17308 */ /* 0x0009e20000002400 */
[C---:B-----5:R-:W-:Y:S01]  /*17640*/  HMMA.16816.F32.BF16 R176, R164.reuse, R172, R160 ;  /* 0x000000aca4b0723c */ /* 0x060fe200000418a0 */
[----:B------:R-:W5:Y:S01]  /*17650*/  LDSM.16.M88.4 R160, [R187+0xa800] ;  /* 0x00a80000bba0783b */ /* 0x000f620000000200 */
[----:B------:R-:W-:Y:S01]  /*17660*/  FMUL.FTZ R173, R171, UR4 ;  /* 0x00000004abad7c20 */ /* 0x000fe20008410000 */
[----:B------:R-:W-:Y:S01]  /*17670*/  FMUL.FTZ R12, R12, UR4 ;  /* 0x000000040c0c7c20 */ /* 0x000fe20008410000 */
[----:B------:R-:W-:Y:S01]  /*17680*/  FMUL.FTZ R14, R14, UR4 ;  /* 0x000000040e0e7c20 */ /* 0x000fe20008410000 */
[----:B------:R-:W-:Y:S01]  /*17690*/  FMUL.FTZ R15, R15, UR4 ;  /* 0x000000040f0f7c20 */ /* 0x000fe20008410000 */
[----:B------:R-:W-:Y:S01]  /*176a0*/  FMUL.FTZ R13, R13, UR4 ;  /* 0x000000040d0d7c20 */ /* 0x000fe20008410000 */
[----:B------:R-:W5:Y:S01]  /*176b0*/  MUFU.TANH R31, R31 ;  /* 0x0000001f001f7308 */ /* 0x000f620000002400 */
[----:B------:R-:W-:Y:S07]  /*176c0*/  HMMA.16816.F32.BF16 R156, R164, R174, R156 ;  /* 0x000000aea49c723c */ /* 0x000fee000004189c */
[----:B------:R-:W-:Y:S01]  /*176d0*/  MUFU.TANH R19, R19 ;  /* 0x0000001300137308 */ /* 0x000fe20000002400 */
[C---:B-1----:R-:W-:Y:S01]  /*176e0*/  HMMA.16816.F32.BF16 R140, R24.reuse, R22, R140 ;  /* 0x00000016188c723c */ /* 0x042fe2000004188c */
[----:B----4-:R-:W1:Y:S06]  /*176f0*/  LDSM.16.M88.4 R168, [R182+0xb000] ;  /* 0x00b00000b6a8783b */ /* 0x010e6c0000000200 */
[----:B------:R-:W-:Y:S01]  /*17700*/  MUFU.TANH R173, R173 ;  /* 0x000000ad00ad7308 */ /* 0x000fe20000002400 */
[C---:B--2---:R-:W-:Y:S07]  /*17710*/  HMMA.16816.F32.BF16 R176, R24.reuse, R4, R176 ;  /* 0x0000000418b0723c */ /* 0x044fee00000418b0 */
[----:B------:R2:W-:Y:S01]  /*17720*/  MUFU.TANH R23, R12 ;  /* 0x0000000c00177308 */ /* 0x0005e20000002400 */
[----:B------:R-:W-:Y:S01]  /*17730*/  HMMA.16816.F32.BF16 R156, R24, R6, R156 ;  /* 0x00000006189c723c */ /* 0x000fe2000004189c */
[----:B------:R-:W4:Y:S01]  /*17740*/  LDSM.16.M88.4 R4, [R187+0xb000] ;  /* 0x00b00000bb04783b */ /* 0x000f220000000200 */
[----:B------:R-:W-:-:S05]  /*17750*/  DEPBAR.LE SB0, 0x0 ;  /* 0x000080000000791a */ /* 0x000fca0000000000 */
[----:B------:R-:W-:Y:S01]  /*17760*/  MUFU.TANH R15, R15 ;  /* 0x0000000f000f7308 */ /* 0x000fe20000002400 */
[----:B---3--:R-:W-:Y:S07]  /*17770*/  HMMA.16816.F32.BF16 R140, R136, R34, R140 ;  /* 0x00000022888c723c */ /* 0x008fee000004188c */
[----:B------:R-:W-:Y:S01]  /*17780*/  MUFU.TANH R13, R13 ;  /* 0x0000000d000d7308 */ /* 0x000fe20000002400 */
[----:B------:R-:W-:Y:S08]  /*17790*/  HMMA.16816.F32.BF16 R152, R164, R188, R152 ;  /* 0x000000bca498723c */ /* 0x000ff00000041898 */
[----:B-----5:R-:W-:Y:S01]  /*177a0*/  HMMA.16816.F32.BF16 R176, R136, R160, R176 ;  /* 0x000000a088b0723c */ /* 0x020fe200000418b0 */
[----:B------:R-:W-:Y:S01]  /*177b0*/  IMAD.SHL.U32 R160, R185, 0x2, RZ ;  /* 0x00000002b9a07824 */ /* 0x000fe200078e00ff */
[----:B------:R3:W-:Y:S01]  /*177c0*/  MUFU.TANH R161, R14 ;  /* 0x0000000e00a17308 */ /* 0x0007e20000002400 */
[----:B------:R-:W-:Y:S01]  /*177d0*/  FMUL.FTZ R140, R140, UR4 ;  /* 0x000000048c8c7c20 */ /* 0x000fe20008410000 */
[----:B------:R-:W-:Y:S01]  /*177e0*/  FMUL.FTZ R142, R142, UR4 ;  /* 0x000000048e8e7c20 */ /* 0x000fe20008410000 */
[----:B------:R-:W-:Y:S01]  /*177f0*/  FMUL.FTZ R143, R143, UR4 ;  /* 0x000000048f8f7c20 */ /* 0x000fe20008410000 */
[----:B------:R-:W-:-:S02]  /*17800*/  LOP3.LUT R160, R160, 0x6, RZ, 0xc0, !PT ;  /* 0x00000006a0a07812 */ /* 0x000fc400078ec0ff */
[----:B------:R-:W-:Y:S01]  /*17810*/  HMMA.16816.F32.BF16 R144, R8, R28, R144 ;  /* 0x0000001c0890723c */ /* 0x000fe20000041890 */
[----:B------:R-:W-:-:S05]  /*17820*/  IMAD.SHL.U32 R11, R135, 0x40, RZ ;  /* 0x00000040870b7824 */ /* 0x000fca00078e00ff */
[----:B------:R-:W-:Y:S02]  /*17830*/  LOP3.LUT R8, R11, R160, RZ, 0xfc, !PT ;  /* 0x000000a00b087212 */ /* 0x000fe400078efcff */
[----:B------:R-:W-:Y:S01]  /*17840*/  HMMA.16816.F32.BF16 R156, R136, R162, R156 ;  /* 0x000000a2889c723c */ /* 0x000fe2000004189c */
[----:B------:R-:W5:Y:S02]  /*17850*/  MUFU.TANH R163, R140 ;  /* 0x0000008c00a37308 */ /* 0x000f640000002400 */
[----:B------:R-:W-:Y:S02]  /*17860*/  VIADD R11, R8, 0xffffff80 ;  /* 0xffffff80080b7836 */ /* 0x000fe40000000000 */
[----:B------:R-:W-:Y:S01]  /*17870*/  FMUL.FTZ R175, R176, UR4 ;  /* 0x00000004b0af7c20 */ /* 0x000fe20008410000 */
[----:B------:R-:W-:Y:S02]  /*17880*/  VIADD R18, R8, 0xffffff81 ;  /* 0xffffff8108127836 */ /* 0x000fe40000000000 */
[----:B------:R-:W-:Y:S01]  /*17890*/  FMUL.FTZ R9, R178, UR4 ;  /* 0x00000004b2097c20 */ /* 0x000fe20008410000 */
[----:B------:R-:W-:Y:S01]  /*178a0*/  FMUL.FTZ R35, R177, UR4 ;  /* 0x00000004b1237c20 */ /* 0x000fe20008410000 */
[----:B-1----:R-:W-:Y:S01]  /*178b0*/  HMMA.16816.F32.BF16 R152, R24, R168, R152 ;  /* 0x000000a81898723c */ /* 0x002fe20000041898 */
[----:B------:R-:W1:Y:S01]  /*178c0*/  MUFU.TANH R169, R142 ;  /* 0x0000008e00a97308 */ /* 0x000e620000002400 */
[----:B------:R-:W-:Y:S01]  /*178d0*/  I2FP.F32.U32 R10, R11 ;  /* 0x0000000b000a7245 */ /* 0x000fe20000201000 */
[----:B------:R-:W-:Y:S01]  /*178e0*/  FMUL.FTZ R29, R179, UR4 ;  /* 0x00000004b31d7c20 */ /* 0x000fe20008410000 */
[C---:B------:R-:W-:Y:S01]  /*178f0*/  ISETP.GE.AND P2, PT, R11.reuse, R2, PT ;  /* 0x000000020b00720c */ /* 0x040fe20003f46270 */
[C---:B------:R-:W-:Y:S01]  /*17900*/  VIADD R28, R8.reuse, 0xffffff89 ;  /* 0xffffff89081c7836 */ /* 0x040fe20000000000 */
[----:B------:R-:W-:Y:S01]  /*17910*/  ISETP.GE.AND P6, PT, R11, R3, PT ;  /* 0x000000030b00720c */ /* 0x000fe20003fc6270 */
[----:B------:R-:W-:Y:S01]  /*17920*/  VIADD R11, R8, 0xffffffb8 ;  /* 0xffffffb8080b7836 */ /* 0x000fe20000000000 */
[----:B------:R-:W-:Y:S01]  /*17930*/  HMMA.16816.F32.BF16 R148, R164, R190, R148 ;  /* 0x000000bea494723c */ /* 0x000fe20000041894 */
[CC--:B--2---:R-:W-:Y:S01]  /*17940*/  FFMA.FTZ R12, R0.reuse, R10.reuse, R31 ;  /* 0x0000000a000c7223 */ /* 0x0c4fe2000001001f */
[----:B------:R-:W-:Y:S01]  /*17950*/  FFMA.FTZ R10, R0, R10, R193 ;  /* 0x0000000a000a7223 */ /* 0x000fe200000100c1 */
[----:B------:R-:W-:Y:S01]  /*17960*/  FMUL.FTZ R22, R156, UR4 ;  /* 0x000000049c167c20 */ /* 0x000fe20008410000 */
[----:B---3--:R-:W-:Y:S01]  /*17970*/  I2FP.F32.U32 R14, R11 ;  /* 0x0000000b000e7245 */ /* 0x008fe20000201000 */
[----:B------:R-:W2:Y:S01]  /*17980*/  MUFU.TANH R175, R175 ;  /* 0x000000af00af7308 */ /* 0x000ea20000002400 */
[----:B------:R-:W-:Y:S01]  /*17990*/  FSEL R12, R12, -INF , !P2 ;  /* 0xff8000000c0c7808 */ /* 0x000fe20005000000 */
[----:B------:R-:W-:Y:S01]  /*179a0*/  FMUL.FTZ R31, R158, UR4 ;  /* 0x000000049e1f7c20 */ /* 0x000fe20008410000 */
[----:B------:R-:W-:Y:S01]  /*179b0*/  FSEL R10, R10, -INF , !P6 ;  /* 0xff8000000a0a7808 */ /* 0x000fe20007000000 */
[C---:B-----5:R-:W-:Y:S01]  /*179c0*/  FFMA.FTZ R163, R0.reuse, R14, R163 ;  /* 0x0000000e00a37223 */ /* 0x060fe200000100a3 */
[C---:B------:R-:W-:Y:S01]  /*179d0*/  ISETP.GE.AND P2, PT, R11.reuse, R2, PT ;  /* 0x000000020b00720c */ /* 0x040fe20003f46270 */
[----:B-1----:R-:W-:Y:S01]  /*179e0*/  FFMA.FTZ R156, R0, R14, R169 ;  /* 0x0000000e009c7223 */ /* 0x002fe200000100a9 */
[----:B------:R-:W-:Y:S01]  /*179f0*/  ISETP.GE.AND P6, PT, R11, R3, PT ;  /* 0x000000030b00720c */ /* 0x000fe20003fc6270 */
[----:B----4-:R-:W-:Y:S01]  /*17a00*/  HMMA.16816.F32.BF16 R152, R136, R4, R152 ;  /* 0x000000048898723c */ /* 0x010fe20000041898 */
[----:B------:R1:W-:Y:S01]  /*17a10*/  MUFU.TANH R11, R22 ;  /* 0x00000016000b7308 */ /* 0x0003e20000002400 */
[----:B------:R-:W-:Y:S01]  /*17a20*/  I2FP.F32.U32 R4, R18 ;  /* 0x0000001200047245 */ /* 0x000fe20000201000 */
[----:B------:R-:W-:Y:S01]  /*17a30*/  FMUL.FTZ R5, R157, UR4 ;  /* 0x000000049d057c20 */ /* 0x000fe20008410000 */
[----:B------:R-:W-:-:S02]  /*17a40*/  FSEL R157, R163, -INF , !P2 ;  /* 0xff800000a39d7808 */ /* 0x000fc40005000000 */
[----:B------:R-:W-:Y:S01]  /*17a50*/  FSEL R156, R156, -INF , !P6 ;  /* 0xff8000009c9c7808 */ /* 0x000fe20007000000 */
[----:B------:R-:W-:Y:S01]  /*17a60*/  FFMA.FTZ R14, R0, R4, R19 ;  /* 0x00000004000e7223 */ /* 0x000fe20000010013 */
[----:B------:R-:W-:Y:S01]  /*17a70*/  HMMA.16816.F32.BF16 R148, R24, R170, R148 ;  /* 0x000000aa1894723c */ /* 0x000fe20000041894 */
[----:B------:R-:W-:Y:S01]  /*17a80*/  ISETP.GE.AND P2, PT, R18, R2, PT ;  /* 0x000000021200720c */ /* 0x000fe20003f46270 */
[----:B------:R-:W-:Y:S01]  /*17a90*/  FFMA.FTZ R4, R0, R4, R173 ;  /* 0x0000000400047223 */ /* 0x000fe200000100ad */
[----:B------:R-:W-:Y:S01]  /*17aa0*/  ISETP.GE.AND P6, PT, R18, R3, PT ;  /* 0x000000031200720c */ /* 0x000fe20003fc6270 */
[----:B------:R-:W3:Y:S01]  /*17ab0*/  MUFU.TANH R9, R9 ;  /* 0x0000000900097308 */ /* 0x000ee20000002400 */
[----:B------:R-:W-:Y:S01]  /*17ac0*/  FSEL R14, R14, -INF , !P2 ;  /* 0xff8000000e0e7808 */ /* 0x000fe20005000000 */
[----:B------:R-:W-:Y:S01]  /*17ad0*/  FMUL.FTZ R19, R159, UR4 ;  /* 0x000000049f137c20 */ /* 0x000fe20008410000 */
[----:B------:R-:W-:Y:S01]  /*17ae0*/  FSEL R4, R4, -INF , !P6 ;  /* 0xff80000004047808 */ /* 0x000fe20007000000 */
[----:B------:R-:W-:Y:S01]  /*17af0*/  HMMA.16816.F32.BF16 R144, R164, R16, R144 ;  /* 0x00000010a490723c */ /* 0x000fe20000041890 */
[----:B-1----:R-:W-:-:S03]  /*17b00*/  VIADD R22, R8, 0xffffff88 ;  /* 0xffffff8808167836 */ /* 0x002fc60000000000 */
[----:B------:R-:W1:Y:S01]  /*17b10*/  MUFU.TANH R35, R35 ;  /* 0x0000002300237308 */ /* 0x000e620000002400 */
[----:B------:R-:W-:Y:S01]  /*17b20*/  FMUL.FTZ R17, R152, UR4 ;  /* 0x0000000498117c20 */ /* 0x000fe20008410000 */
[----:B------:R-:W-:Y:S01]  /*17b30*/  FMUL.FTZ R153, R153, UR4 ;  /* 0x0000000499997c20 */ /* 0x000fe20008410000 */
[----:B------:R-:W-:Y:S01]  /*17b40*/  FMUL.FTZ R155, R155, UR4 ;  /* 0x000000049b9b7c20 */ /* 0x000fe20008410000 */
[----:B------:R-:W-:Y:S02]  /*17b50*/  I2FP.F32.U32 R18, R22 ;  /* 0x0000001600127245 */ /* 0x000fe40000201000 */
[C---:B------:R-:W-:Y:S02]  /*17b60*/  ISETP.GE.AND P2, PT, R22.reuse, R2, PT ;  /* 0x000000021600720c */ /* 0x040fe40003f46270 */
[----:B------:R-:W-:Y:S01]  /*17b70*/  ISETP.GE.AND P6, PT, R22, R3, PT ;  /* 0x000000031600720c */ /* 0x000fe20003fc6270 */
[CC--:B------:R-:W-:Y:S01]  /*17b80*/  FFMA.FTZ R23, R0.reuse, R18.reuse, R23 ;  /* 0x0000001200177223 */ /* 0x0c0fe20000010017 */
[----:B------:R-:W-:Y:S01]  /*17b90*/  FFMA.FTZ R16, R0, R18, R161 ;  /* 0x0000001200107223 */ /* 0x000fe200000100a1 */
[----:B------:R-:W4:Y:S01]  /*17ba0*/  MUFU.TANH R29, R29 ;  /* 0x0000001d001d7308 */ /* 0x000f220000002400 */
[----:B------:R-:W-:Y:S01]  /*17bb0*/  I2FP.F32.U32 R22, R28 ;  /* 0x0000001c00167245 */ /* 0x000fe20000201000 */
[----:B------:R-:W-:Y:S01]  /*17bc0*/  HMMA.16816.F32.BF16 R148, R136, R6, R148 ;  /* 0x000000068894723c */ /* 0x000fe20000041894 */
[----:B------:R-:W-:-:S02]  /*17bd0*/  FSEL R18, R23, -INF , !P2 ;  /* 0xff80000017127808 */ /* 0x000fc40005000000 */
[----:B------:R-:W-:Y:S01]  /*17be0*/  FSEL R16, R16, -INF , !P6 ;  /* 0xff80000010107808 */ /* 0x000fe20007000000 */
[----:B------:R-:W-:Y:S01]  /*17bf0*/  FFMA.FTZ R6, R0, R22, R15 ;  /* 0x0000001600067223 */ /* 0x000fe2000001000f */
[C---:B------:R-:W-:Y:S01]  /*17c00*/  ISETP.GE.AND P2, PT, R28.reuse, R2, PT ;  /* 0x000000021c00720c */ /* 0x040fe20003f46270 */
[----:B------:R-:W5:Y:S01]  /*17c10*/  MUFU.TANH R31, R31 ;  /* 0x0000001f001f7308 */ /* 0x000f620000002400 */
[----:B------:R-:W-:Y:S01]  /*17c20*/  ISETP.GE.AND P6, PT, R28, R3, PT ;  /* 0x000000031c00720c */ /* 0x000fe20003fc6270 */
[----:B------:R-:W-:Y:S02]  /*17c30*/  VIADD R28, R8, 0xffffff90 ;  /* 0xffffff90081c7836 */ /* 0x000fe40000000000 */
[----:B------:R-:W-:Y:S01]  /*17c40*/  FFMA.FTZ R13, R0, R22, R13 ;  /* 0x00000016000d7223 */ /* 0x000fe2000001000d */
[----:B------:R-:W-:Y:S01]  /*17c50*/  VIADD R15, R8, 0xffffff91 ;  /* 0xffffff91080f7836 */ /* 0x000fe20000000000 */
[----:B------:R-:W-:Y:S01]  /*17c60*/  HMMA.16816.F32.BF16 R144, R24, R20, R144 ;  /* 0x000000141890723c */ /* 0x000fe20000041890 */
[----:B------:R-:W-:-:S02]  /*17c70*/  FSEL R6, R6, -INF , !P6 ;  /* 0xff80000006067808 */ /* 0x000fc40007000000 */
[----:B------:R-:W-:Y:S01]  /*17c80*/  I2FP.F32.U32 R23, R28 ;  /* 0x0000001c00177245 */ /* 0x000fe20000201000 */
[----:B------:R-:W5:Y:S01]  /*17c90*/  MUFU.TANH R5, R5 ;  /* 0x0000000500057308 */ /* 0x000f620000002400 */
[----:B------:R-:W-:Y:S02]  /*17ca0*/  I2FP.F32.U32 R20, R15 ;  /* 0x0000000f00147245 */ /* 0x000fe40000201000 */
[----:B------:R-:W-:Y:S01]  /*17cb0*/  FSEL R22, R13, -INF , !P2 ;  /* 0xff8000000d167808 */ /* 0x000fe20005000000 */
[CC--:B--2---:R-:W-:Y:S01]  /*17cc0*/  FFMA.FTZ R168, R0.reuse, R23.reuse, R175 ;  /* 0x0000001700a87223 */ /* 0x0c4fe200000100af */
[----:B---3--:R-:W-:Y:S01]  /*17cd0*/  FFMA.FTZ R142, R0, R23, R9 ;  /* 0x00000017008e7223 */ /* 0x008fe20000010009 */
[----:B------:R-:W-:Y:S02]  /*17ce0*/  VIADD R23, R8, 0xffffff98 ;  /* 0xffffff9808177836 */ /* 0x000fe40000000000 */
[----:B------:R-:W-:Y:S01]  /*17cf0*/  FMUL.FTZ R13, R154, UR4 ;  /* 0x000000049a0d7c20 */ /* 0x000fe20008410000 */
[----:B------:R-:W2:Y:S01]  /*17d00*/  MUFU.TANH R19, R19 ;  /* 0x0000001300137308 */ /* 0x000ea20000002400 */
[CC--:B-1----:R-:W-:Y:S01]  /*17d10*/  FFMA.FTZ R35, R0.reuse, R20.reuse, R35 ;  /* 0x0000001400237223 */ /* 0x0c2fe20000010023 */
[----:B----4-:R-:W-:Y:S01]  /*17d20*/  FFMA.FTZ R29, R0, R20, R29 ;  /* 0x00000014001d7223 */ /* 0x010fe2000001001d */
[----:B------:R-:W-:Y:S01]  /*17d30*/  I2FP.F32.U32 R21, R23 ;  /* 0x0000001700157245 */ /* 0x000fe20000201000 */
[----:B------:R-:W-:Y:S01]  /*17d40*/  VIADD R20, R8, 0xffffff99 ;  /* 0xffffff9908147836 */ /* 0x000fe20000000000 */
[----:B------:R-:W-:Y:S01]  /*17d50*/  ISETP.GE.AND P2, PT, R28, R2, PT ;  /* 0x000000021c00720c */ /* 0x000fe20003f46270 */
[----:B------:R-:W-:Y:S01]  /*17d60*/  FMUL.FTZ R150, R150, UR4 ;  /* 0x0000000496967c20 */ /* 0x000fe20008410000 */
[----:B------:R-:W-:Y:S01]  /*17d70*/  ISETP.GE.AND P6, PT, R28, R3, PT ;  /* 0x000000031c00720c */ /* 0x000fe20003fc6270 */
[----:B------:R-:W1:Y:S01]  /*17d80*/  MUFU.TANH R17, R17 ;  /* 0x0000001100117308 */ /* 0x000e620000002400 */
[CC--:B------:R-:W-:Y:S01]  /*17d90*/  FFMA.FTZ R11, R0.reuse, R21.reuse, R11 ;  /* 0x00000015000b7223 */ /* 0x0c0fe2000001000b */
[----:B-----5:R-:W-:Y:S01]  /*17da0*/  FFMA.FTZ R31, R0, R21, R31 ;  /* 0x00000015001f7223 */ /* 0x020fe2000001001f */
[----:B------:R-:W-:Y:S01]  /*17db0*/  FSEL R168, R168, -INF , !P2 ;  /* 0xff800000a8a87808 */ /* 0x000fe20005000000 */
[----:B------:R-:W-:Y:S01]  /*17dc0*/  HMMA.16816.F32.BF16 R144, R136, R32, R144 ;  /* 0x000000208890723c */ /* 0x000fe20000041890 */
[----:B------:R-:W-:Y:S01]  /*17dd0*/  FSEL R142, R142, -INF , !P6 ;  /* 0xff8000008e8e7808 */ /* 0x000fe20007000000 */
[----:B------:R-:W-:Y:S01]  /*17de0*/  FMUL.FTZ R149, R149, UR4 ;  /* 0x0000000495957c20 */ /* 0x000fe20008410000 */
[----:B------:R-:W-:Y:S01]  /*17df0*/  I2FP.F32.U32 R21, R20 ;  /* 0x0000001400157245 */ /* 0x000fe20000201000 */
[----:B------:R-:W3:Y:S01]  /*17e00*/  MUFU.TANH R13, R13 ;  /* 0x0000000d000d7308 */ /* 0x000ee20000002400 */
[-C--:B------:R-:W-:Y:S01]  /*17e10*/  ISETP.GE.AND P2, PT, R15, R2.reuse, PT ;  /* 0x000000020f00720c */ /* 0x080fe20003f46270 */
[----:B------:R-:W-:Y:S01]  /*17e20*/  FMUL.FTZ R151, R151, UR4 ;  /* 0x0000000497977c20 */ /* 0x000fe20008410000 */
[----:B------:R-:W-:Y:S01]  /*17e30*/  ISETP.GE.AND P6, PT, R15, R3, PT ;  /* 0x000000030f00720c */ /* 0x000fe20003fc6270 */
[----:B------:R-:W-:Y:S01]  /*17e40*/  FMUL.FTZ R15, R148, UR4 ;  /* 0x00000004940f7c20 */ /* 0x000fe20008410000 */
[----:B------:R-:W-:Y:S01]  /*17e50*/  FSEL R170, R35, -INF , !P2 ;  /* 0xff80000023aa7808 */ /* 0x000fe20005000000 */
[----:B------:R-:W-:Y:S01]  /*17e60*/  FFMA.FTZ R172, R0, R21, R5 ;  /* 0x0000001500ac7223 */ /* 0x000fe20000010005 */
[----:B------:R-:W-:Y:S01]  /*17e70*/  FSEL R140, R29, -INF , !P6 ;  /* 0xff8000001d8c7808 */ /* 0x000fe20007000000 */
[----:B------:R-:W4:Y:S01]  /*17e80*/  MUFU.TANH R7, R153 ;  /* 0x0000009900077308 */ /* 0x000f220000002400 */
[C---:B------:R-:W-:Y:S01]  /*17e90*/  ISETP.GE.AND P2, PT, R23.reuse, R2, PT ;  /* 0x000000021700720c */ /* 0x040fe20003f46270 */
[----:B------:R-:W-:Y:S01]  /*17ea0*/  VIADD R5, R8, 0xffffffa0 ;  /* 0xffffffa008057836 */ /* 0x000fe20000000000 */
[----:B------:R-:W-:Y:S01]  /*17eb0*/  ISETP.GE.AND P6, PT, R23, R3, PT ;  /* 0x000000031700720c */ /* 0x000fe20003fc6270 */
[----:B--2---:R-:W-:Y:S01]  /*17ec0*/  FFMA.FTZ R138, R0, R21, R19 ;  /* 0x00000015008a7223 */ /* 0x004fe20000010013 */
[----:B------:R-:W-:-:S02]  /*17ed0*/  FSEL R174, R11, -INF , !P2 ;  /* 0xff8000000bae7808 */ /* 0x000fc40005000000 */
[----:B------:R-:W-:Y:S01]  /*17ee0*/  FSEL R136, R31, -INF , !P6 ;  /* 0xff8000001f887808 */ /* 0x000fe20007000000 */
[----:B------:R-:W2:Y:S01]  /*17ef0*/  MUFU.TANH R9, R155 ;  /* 0x0000009b00097308 */ /* 0x000ea20000002400 */
[----:B------:R-:W-:Y:S01]  /*17f00*/  ISETP.GE.AND P2, PT, R20, R2, PT ;  /* 0x000000021400720c */ /* 0x000fe20003f46270 */
[----:B------:R-:W-:Y:S01]  /*17f10*/  FMUL.FTZ R11, R144, UR4 ;  /* 0x00000004900b7c20 */ /* 0x000fe20008410000 */
[----:B------:R-:W-:Y:S01]  /*17f20*/  ISETP.GE.AND P6, PT, R20, R3, PT ;  /* 0x000000031400720c */ /* 0x000fe20003fc6270 */
[----:B------:R-:W-:Y:S01]  /*17f30*/  VIADD R20, R8, 0xffffffa1 ;  /* 0xffffffa108147836 */ /* 0x000fe20000000000 */
[----:B------:R-:W-:Y:S01]  /*17f40*/  I2FP.F32.U32 R188, R5 ;  /* 0x0000000500bc7245 */ /* 0x000fe20000201000 */
[----:B------:R-:W-:Y:S01]  /*17f50*/  FMUL.FTZ R145, R145, UR4 ;  /* 0x0000000491917c20 */ /* 0x000fe20008410000 */
[----:B------:R-:W-:Y:S01]  /*17f60*/  FSEL R172, R172, -INF , !P2 ;  /* 0xff800000acac7808 */ /* 0x000fe20005000000 */
[----:B------:R-:W5:Y:S01]  /*17f70*/  MUFU.TANH R15, R15 ;  /* 0x0000000f000f7308 */ /* 0x000f620000002400 */
[----:B------:R-:W-:Y:S01]  /*17f80*/  FSEL R138, R138, -INF , !P6 ;  /* 0xff8000008a8a7808 */ /* 0x000fe20007000000 */
[CC--:B-1----:R-:W-:Y:S01]  /*17f90*/  FFMA.FTZ R17, R0.reuse, R188.reuse, R17 ;  /* 0x000000bc00117223 */ /* 0x0c2fe20000010011 */
[----:B---3--:R-:W-:Y:S01]  /*17fa0*/  FFMA.FTZ R188, R0, R188, R13 ;  /* 0x000000bc00bc7223 */ /* 0x008fe2000001000d */
[----:B------:R-:W-:Y:S01]  /*17fb0*/  I2FP.F32.U32 R21, R20 ;  /* 0x0000001400157245 */ /* 0x000fe20000201000 */
[----:B------:R-:W-:Y:S01]  /*17fc0*/  VIADD R13, R8, 0xffffffa8 ;  /* 0xffffffa8080d7836 */ /* 0x000fe20000000000 */
[----:B------:R-:W-:Y:S01]  /*17fd0*/  ISETP.GE.AND P2, PT, R5, R2, PT ;  /* 0x000000020500720c */ /* 0x000fe20003f46270 */
[----:B------:R-:W-:Y:S01]  /*17fe0*/  FMUL.FTZ R147, R147, UR4 ;  /* 0x0000000493937c20 */ /* 0x000fe20008410000 */
[----:B------:R-:W1:Y:S01]  /*17ff0*/  MUFU.TANH R19, R150 ;  /* 0x0000009600137308 */ /* 0x000e620000002400 */
[----:B------:R-:W-:Y:S01]  /*18000*/  BAR.SYNC.DEFER_BLOCKING 0x0 ;  /* 0x0000000000007b1d */ /* 0x000fe20000010000 */
[----:B------:R-:W-:Y:S01]  /*18010*/  ISETP.GE.AND P6, PT, R5, R3, PT ;  /* 0x000000030500720c */ /* 0x000fe20003fc6270 */
[CC--:B----4-:R-:W-:Y:S01]  /*18020*/  FFMA.FTZ R7, R0.reuse, R21.reuse, R7 ;  /* 0x0000001500077223 */ /* 0x0d0fe20000010007 */
[----:B------:R-:W-:Y:S01]  /*18030*/  FSEL R196, R17, -INF , !P2 ;  /* 0xff80000011c47808 */ /* 0x000fe20005000000 */
[----:B--2---:R-:W-:Y:S01]  /*18040*/  FFMA.FTZ R9, R0, R21, R9 ;  /* 0x0000001500097223 */ /* 0x004fe20000010009 */
[----:B------:R-:W-:-:S02]  /*18050*/  FSEL R188, R188, -INF , !P6 ;  /* 0xff800000bcbc7808 */ /* 0x000fc40007000000 */
[----:B------:R-:W2:Y:S01]  /*18060*/  MUFU.TANH R149, R149 ;  /* 0x0000009500957308 */ /* 0x000ea20000002400 */
[CC--:B------:R-:W-:Y:S02]  /*18070*/  ISETP.GE.AND P2, PT, R20.reuse, R2.reuse, PT ;  /* 0x000000021400720c */ /* 0x0c0fe40003f46270 */
[----:B------:R-:W-:Y:S01]  /*18080*/  ISETP.GE.AND P6, PT, R20, R3, PT ;  /* 0x000000031400720c */ /* 0x000fe20003fc6270 */
[----:B------:R-:W-:Y:S01]  /*18090*/  FMUL.FTZ R20, R141, UR4 ;  /* 0x000000048d147c20 */ /* 0x000fe20008410000 */
[----:B------:R-:W-:Y:S02]  /*180a0*/  I2FP.F32.U32 R17, R13 ;  /* 0x0000000d00117245 */ /* 0x000fe40000201000 */
[----:B------:R-:W-:Y:S01]  /*180b0*/  FSEL R194, R7, -INF , !P2 ;  /* 0xff80000007c27808 */ /* 0x000fe20005000000 */
[----:B------:R-:W3:Y:S01]  /*180c0*/  MUFU.TANH R5, R151 ;  /* 0x0000009700057308 */ /* 0x000ee20000002400 */
[----:B------:R-:W-:Y:S01]  /*180d0*/  FSEL R182, R9, -INF , !P6 ;  /* 0xff80000009b67808 */ /* 0x000fe20007000000 */
[----:B-----5:R-:W-:Y:S01]  /*180e0*/  FFMA.FTZ R15, R0, R17, R15 ;  /* 0x00000011000f7223 */ /* 0x020fe2000001000f */
[C---:B------:R-:W-:Y:S01]  /*180f0*/  ISETP.GE.AND P2, PT, R13.reuse, R2, PT ;  /* 0x000000020d00720c */ /* 0x040fe20003f46270 */
[----:B------:R-:W-:Y:S01]  /*18100*/  FMUL.FTZ R9, R146, UR4 ;  /* 0x0000000492097c20 */ /* 0x000fe20008410000 */
[----:B------:R-:W-:Y:S01]  /*18110*/  ISETP.GE.AND P6, PT, R13, R3, PT ;  /* 0x000000030d00720c */ /* 0x000fe20003fc6270 */
[----:B------:R-:W-:-:S02]  /*18120*/  VIADD R13, R8, 0xffffffa9 ;  /* 0xffffffa9080d7836 */ /* 0x000fc40000000000 */
[C---:B-1----:R-:W-:Y:S01]  /*18130*/  FFMA.FTZ R19, R0.reuse, R17, R19 ;  /* 0x0000001100137223 */ /* 0x042fe20000010013 */
[----:B------:R-:W1:Y:S01]  /*18140*/  MUFU.TANH R11, R11 ;  /* 0x0000000b000b7308 */ /* 0x000e620000002400 */
[----:B------:R-:W-:Y:S02]  /*18150*/  FSEL R192, R15, -INF , !P2 ;  /* 0xff8000000fc07808 */ /* 0x000fe40005000000 */
[----:B------:R-:W-:Y:S02]  /*18160*/  I2FP.F32.U32 R15, R13 ;  /* 0x0000000d000f7245 */ /* 0x000fe40000201000 */
[----:B------:R-:W-:Y:S02]  /*18170*/  FSEL R178, R19, -INF , !P6 ;  /* 0xff80000013b27808 */ /* 0x000fe40007000000 */
[C---:B------:R-:W-:Y:S01]  /*18180*/  ISETP.GE.AND P2, PT, R13.reuse, R2, PT ;  /* 0x000000020d00720c */ /* 0x040fe20003f46270 */
[----:B------:R-:W4:Y:S01]  /*18190*/  MUFU.TANH R9, R9 ;  /* 0x0000000900097308 */ /* 0x000f220000002400 */
[----:B------:R-:W-:Y:S01]  /*181a0*/  ISETP.GE.AND P6, PT, R13, R3, PT ;  /* 0x000000030d00720c */ /* 0x000fe20003fc6270 */
[CC--:B--2---:R-:W-:Y:S01]  /*181b0*/  FFMA.FTZ R149, R0.reuse, R15.reuse, R149 ;  /* 0x0000000f00957223 */ /* 0x0c4fe20000010095 */
[----:B---3--:R-:W-:Y:S01]  /*181c0*/  FFMA.FTZ R176, R0, R15, R5 ;  /* 0x0000000f00b07223 */ /* 0x008fe20000010005 */
[----:B------:R-:W-:-:S03]  /*181d0*/  VIADD R13, R8, 0xffffffb0 ;  /* 0xffffffb0080d7836 */ /* 0x000fc60000000000 */
[----:B------:R-:W-:Y:S01]  /*181e0*/  FSEL R190, R149, -INF , !P2 ;  /* 0xff80000095be7808 */ /* 0x000fe20005000000 */
[----:B------:R-:W2:Y:S01]  /*181f0*/  MUFU.TANH R7, R145 ;  /* 0x0000009100077308 */ /* 0x000ea20000002400 */
[----:B------:R-:W-:Y:S02]  /*18200*/  FSEL R176, R176, -INF , !P6 ;  /* 0xff800000b0b07808 */ /* 0x000fe40007000000 */
[C---:B------:R-:W-:Y:S02]  /*18210*/  ISETP.GE.AND P2, PT, R13.reuse, R2, PT ;  /* 0x000000020d00720c */ /* 0x040fe40003f46270 */
[----:B------:R-:W-:Y:S02]  /*18220*/  I2FP.F32.U32 R162, R13 ;  /* 0x0000000d00a27245 */ /* 0x000fe40000201000 */
[----:B------:R-:W-:Y:S01]  /*18230*/  ISETP.GE.AND P6, PT, R13, R3, PT ;  /* 0x000000030d00720c */ /* 0x000fe20003fc6270 */
[----:B------:R-:W3:Y:S01]  /*18240*/  MUFU.TANH R20, R20 ;  /* 0x0000001400147308 */ /* 0x000ee20000002400 */
[----:B------:R-:W-:-:S02]  /*18250*/  VIADD R13, R8, 0xffffffb1 ;  /* 0xffffffb1080d7836 */ /* 0x000fc40000000000 */
[-C--:B-1----:R-:W-:Y:S01]  /*18260*/  FFMA.FTZ R11, R0, R162.reuse, R11 ;  /* 0x000000a2000b7223 */ /* 0x082fe2000001000b */
[----:B------:R-:W-:Y:S02]  /*18270*/  VIADD R8, R8, 0xffffffb9 ;  /* 0xffffffb908087836 */ /* 0x000fe40000000000 */
[C---:B----4-:R-:W-:Y:S01]  /*18280*/  FFMA.FTZ R162, R0.reuse, R162, R9 ;  /* 0x000000a200a27223 */ /* 0x050fe20000010009 */
[----:B------:R-:W-:Y:S01]  /*18290*/  I2FP.F32.U32 R15, R13 ;  /* 0x0000000d000f7245 */ /* 0x000fe20000201000 */
[----:B------:R-:W1:Y:S01]  /*182a0*/  MUFU.TANH R5, R147 ;  /* 0x0000009300057308 */ /* 0x000e620000002400 */
[----:B------:R-:W-:Y:S02]  /*182b0*/  FSEL R166, R11, -INF , !P2 ;  /* 0xff8000000ba67808 */ /* 0x000fe40005000000 */
[----:B------:R-:W-:Y:S01]  /*182c0*/  I2FP.F32.U32 R9, R8 ;  /* 0x0000000800097245 */ /* 0x000fe20000201000 */
[----:B--2---:R-:W-:Y:S01]  /*182d0*/  FFMA.FTZ R7, R0, R15, R7 ;  /* 0x0000000f00077223 */ /* 0x004fe20000010007 */
[----:B------:R-:W-:-:S02]  /*182e0*/  ISETP.GE.AND P2, PT, R13, R2, PT ;  /* 0x000000020d00720c */ /* 0x000fc40003f46270 */
[----:B------:R-:W-:Y:S01]  /*182f0*/  FSEL R162, R162, -INF , !P6 ;  /* 0xff800000a2a27808 */ /* 0x000fe20007000000 */
[----:B------:R-:W2:Y:S01]  /*18300*/  MUFU.TANH R11, R143 ;  /* 0x0000008f000b7308 */ /* 0x000ea20000002400 */
[----:B------:R-:W-:Y:S01]  /*18310*/  FSEL R144, R7, -INF , !P2 ;  /* 0xff80000007907808 */ /* 0x000fe20005000000 */
[----:B---3--:R-:W-:Y:S01]  /*18320*/  FFMA.FTZ R20, R0, R9, R20 ;  /* 0x0000000900147223 */ /* 0x008fe20000010014 */
[----:B------:R-:W-:Y:S02]  /*18330*/  ISETP.GE.AND P2, PT, R8, R2, PT ;  /* 0x000000020800720c */ /* 0x000fe40003f46270 */
[----:B------:R-:W-:Y:S02]  /*18340*/  ISETP.GE.AND P6, PT, R13, R3, PT ;  /* 0x000000030d00720c */ /* 0x000fe40003fc6270 */
[----:B------:R-:W-:Y:S02]  /*18350*/  FSEL R146, R20, -INF , !P2 ;  /* 0xff80000014927808 */ /* 0x000fe40005000000 */
[----:B------:R-:W-:Y:S01]  /*18360*/  ISETP.GE.AND P2, PT, R135, 0x3, PT ;  /* 0x000000038700780c */ /* 0x000fe20003f46270 */
[----:B-1----:R-:W-:-:S05]  /*18370*/  FFMA.FTZ R5, R0, R15, R5 ;  /* 0x0000000f00057223 */ /* 0x002fca0000010005 */
[----:B------:R-:W-:Y:S02]  /*18380*/  FSEL R164, R5, -INF , !P6 ;  /* 0xff80000005a47808 */ /* 0x000fe40007000000 */
[----:B------:R-:W-:Y:S01]  /*18390*/  ISETP.GE.AND P6, PT, R8, R3, PT ;  /* 0x000000030800720c */ /* 0x000fe20003fc6270 */
[----:B--2---:R-:W-:-:S05]  /*183a0*/  FFMA.FTZ R11, R0, R9, R11 ;  /* 0x00000009000b7223 */ /* 0x004fca000001000b */
[----:B------:R-:W-:Y:S01]  /*183b0*/  FSEL R159, R11, -INF , !P6 ;  /* 0xff8000000b9f7808 */ /* 0x000fe20007000000 */
[----:B------:R-:W-:Y:S06]  /*183c0*/  @!P2 BRA `(.L_x_2710) ;  /* 0x000000080050a947 */ /* 0x000fec0003800000 */
        /* <DEDUP_REMOVED lines=20> */
[----:B------:R-:W-:Y:S01]  /*18510*/  IMAD.HI.U32 R3, R3, R9, RZ ;  /* 0x0000000903037227 */ /* 0x000fe200078e00ff */
[----:B------:R-:W-:-:S03]  /*18520*/  IADD3 R11, PT, PT, -R13, RZ, RZ ;  /* 0x000000ff0d0b7210 */ /* 0x000fc60007ffe1ff */
[----:B------:R-:W-:Y:S02]  /*18530*/  IMAD.MOV R20, RZ, RZ, -R3 ;  /* 0x000000ffff147224 */ /* 0x000fe400078e0a03 */
[C---:B------:R-:W-:Y:S02]  /*18540*/  IMAD R2, R5.reuse, R11, R2 ;  /* 0x0000000b05027224 */ /* 0x040fe400078e0202 */
[----:B------:R-:W-:-:S03]  /*18550*/  IMAD R20, R5, R20, R9 ;  /* 0x0000001405147224 */ /* 0x000fc600078e0209 */
[----:B------:R-:W-:-:S13]  /*18560*/  ISETP.GT.U32.AND P2, PT, R5, R2, PT ;  /* 0x000000020500720c */ /* 0x000fda0003f44070 */
[----:B------:R-:W-:Y:S01]  /*18570*/  @!P2 IMAD.IADD R2, R2, 0x1, -R5 ;  /* 0x000000010202a824 */ /* 0x000fe200078e0a05 */
[----:B------:R-:W-:Y:S02]  /*18580*/  @!P2 IADD3 R13, PT, PT, R13, 0x1, RZ ;  /* 0x000000010d0da810 */ /* 0x000fe40007ffe0ff */
[----:B------:R-:W-:Y:S02]  /*18590*/  ISETP.GT.U32.AND P2, PT, R5, R20, PT ;  /* 0x000000140500720c */ /* 0x000fe40003f44070 */
[----:B------:R-:W-:Y:S02]  /*185a0*/  ISETP.GE.U32.AND P6, PT, R2, R5, PT ;  /* 0x000000050200720c */ /* 0x000fe40003fc6070 */
[----:B------:R-:W-:-:S09]  /*185b0*/  LOP3.LUT R2, RZ, R7, RZ, 0x33, !PT ;  /* 0x00000007ff027212 */ /* 0x000fd200078e33ff */
[-C--:B------:R-:W-:Y:S02]  /*185c0*/  @!P2 IADD3 R20, PT, PT, R20, -R5.reuse, RZ ;  /* 0x800000051414a210 */ /* 0x080fe40007ffe0ff */
[----:B------:R-:W-:Y:S01]  /*185d0*/  @P6 VIADD R13, R13, 0x1 ;  /* 0x000000010d0d6836 */ /* 0x000fe20000000000 */
[----:B------:R-:W-:Y:S02]  /*185e0*/  @!P2 IADD3 R3, PT, PT, R3, 0x1, RZ ;  /* 0x000000010303a810 */ /* 0x000fe40007ffe0ff */
[----:B------:R-:W-:Y:S02]  /*185f0*/  ISETP.GE.U32.AND P6, PT, R20, R5, PT ;  /* 0x000000051400720c */ /* 0x000fe40003fc6070 */
[----:B------:R-:W-:-:S11]  /*18600*/  ISETP.GE.AND P2, PT, R8, RZ, PT ;  /* 0x000000ff0800720c */ /* 0x000fd60003f46270 */
[----:B------:R-:W-:Y:S01]  /*18610*/  @P6 VIADD R3, R3, 0x1 ;  /* 0x0000000103036836 */ /* 0x000fe20000000000 */
[----:B------:R-:W-:Y:S02]  /*18620*/  ISETP.GE.AND P6, PT, R134, RZ, PT ;  /* 0x000000ff8600720c */ /* 0x000fe40003fc6270 */
[----:B------:R-:W-:Y:S02]  /*18630*/  @!P2 IADD3 R13, PT, PT, -R13, RZ, RZ ;  /* 0x000000ff0d0da210 */ /* 0x000fe40007ffe1ff */
[----:B------:R-:W-:-:S04]  /*18640*/  ISETP.NE.AND P2, PT, R7, RZ, PT ;  /* 0x000000ff0700720c */ /* 0x000fc80003f45270 */
[----:B------:R-:W-:-:S05]  /*18650*/  SEL R5, R2, R13, !P2 ;  /* 0x0000000d02057207 */ /* 0x000fca0005000000 */
[----:B------:R-:W-:Y:S02]  /*18660*/  @!P6 IMAD.MOV R3, RZ, RZ, -R3 ;  /* 0x000000ffff03e224 */ /* 0x000fe400078e0a03 */
[----:B------:R-:W-:-:S03]  /*18670*/  IMAD.WIDE R24, R5, 0x4, R204 ;  /* 0x0000000405187825 */ /* 0x000fc600078e02cc */
[----:B------:R-:W-:Y:S02]  /*18680*/  SEL R8, R2, R3, !P2 ;  /* 0x0000000302087207 */ /* 0x000fe40005000000 */
[----:B------:R-:W4:Y:S03]  /*18690*/  LDG.E R2, desc[UR6][R24.64] ;  /* 0x0000000618027981 */ /* 0x000f26000c1e1900 */
[----:B------:R-:W-:-:S05]  /*186a0*/  IMAD.WIDE R26, R8, 0x4, R204 ;  /* 0x00000004081a7825 */ /* 0x000fca00078e02cc */
        /* <DEDUP_REMOVED lines=12> */
[----:B------:R-:W-:-:S04]  /*18770*/  IMAD R3, R3, UR10, RZ ;  /* 0x0000000a03037c24 */ /* 0x000fc8000f8e02ff */
[----:B------:R-:W-:Y:S01]  /*18780*/  IMAD R3, R2, UR11, R3 ;  /* 0x0000000b02037c24 */ /* 0x000fe2000f8e0203 */
[----:B------:R-:W-:-:S04]  /*18790*/  LEA R198, P2, R8, R198, 0x1 ;  /* 0x000000c608c67211 */ /* 0x000fc800078408ff */
[----:B------:R-:W-:-:S04]  /*187a0*/  IADD3 R3, PT, PT, R9, R3, RZ ;  /* 0x0000000309037210 */ /* 0x000fc80007ffe0ff */
[----:B------:R-:W-:Y:S01]  /*187b0*/  LEA.HI.X R195, R8, R195, R3, 0x1, P2 ;  /* 0x000000c308c37211 */ /* 0x000fe200010f0c03 */
[----:B------:R-:W-:Y:S06]  /*187c0*/  BRA `(.L_x_2712) ;  /* 0x0000000000207947 */ /* 0x000fec0003800000 */
.L_x_2711:
        /* <DEDUP_REMOVED lines=8> */
.L_x_2712:
[----:B------:R-:W1:Y:S01]  /*18850*/  LDC R8, c[0x0][0x3bc] ;  /* 0x0000ef00ff087b82 */ /* 0x000e620000000800 */
[C---:B------:R-:W-:Y:S01]  /*18860*/  LEA R20, P2, R5.reuse, R198, 0x5 ;  /* 0x000000c605147211 */ /* 0x040fe200078428ff */
[----:B------:R-:W-:Y:S02]  /*18870*/  @!P5 IMAD.MOV.U32 R9, RZ, RZ, R195 ;  /* 0x000000ffff09d224 */ /* 0x000fe400078e00c3 */
[----:B------:R-:W-:-:S05]  /*18880*/  IMAD.SHL.U32 R2, R5, 0x20, RZ ;  /* 0x0000002005027824 */ /* 0x000fca00078e00ff */
[C---:B------:R-:W-:Y:S02]  /*18890*/  IADD3 R24, P6, PT, R2.reuse, R20, RZ ;  /* 0x0000001402187210 */ /* 0x040fe40007fde0ff */
[C-C-:B-1----:R-:W-:Y:S02]  /*188a0*/  SHF.L.U64.HI R3, R5.reuse, 0x5, R8.reuse ;  /* 0x0000000505037819 */ /* 0x142fe40000010208 */
[----:B------:R-:W-:Y:S01]  /*188b0*/  LEA.HI.X R21, R5, R195, R8, 0x5, P2 ;  /* 0x000000c305157211 */ /* 0x000fe200010f2c08 */
[----:B------:R-:W-:Y:S01]  /*188c0*/  @!P5 IMAD.MOV.U32 R8, RZ, RZ, R198 ;  /* 0x000000ffff08d224 */ /* 0x000fe200078e00c6 */
[----:B------:R-:W-:-:S03]  /*188d0*/  IADD3 R2, P2, PT, R2, R24, RZ ;  /* 0x0000001802027210 */ /* 0x000fc60007f5e0ff */
[C---:B------:R-:W-:Y:S01]  /*188e0*/  IMAD.X R25, R3.reuse, 0x1, R21, P6 ;  /* 0x0000000103197824 */ /* 0x040fe200030e0615 */
[----:B------:R-:W-:Y:S01]  /*188f0*/  @!PT LDS RZ, [RZ] ;  /* 0x00000000fffff984 */ /* 0x000fe20000000800 */
[----:B------:R-:W-:Y:S01]  /*18900*/  @!PT LDS RZ, [RZ] ;  /* 0x00000000fffff984 */ /* 0x000fe20000000800 */
[----:B------:R-:W-:Y:S01]  /*18910*/  @!PT LDS RZ, [RZ] ;  /* 0x00000000fffff984 */ /* 0x000fe20000000800 */
[----:B------:R1:W-:Y:S04]  /*18920*/  @!P5 LDGSTS.E.BYPASS.LTC128B.128 [R211+0x6000], desc[UR6][R8.64] ;  /* 0x0600000008d3dfae */ /* 0x0003e8000b981a06 */
[----:B------:R2:W-:Y:S01]  /*18930*/  @P5 STS.128 [R211+0x6000], RZ ;  /* 0x006000ffd3005388 */ /* 0x0005e20000000c00 */
        /* <DEDUP_REMOVED lines=61> */
.L_x_2710:
        /* <DEDUP_REMOVED lines=18> */
[----:B------:R-:W2:Y:S01]  /*18e30*/  SHFL.BFLY PT, R2, R5, 0x2, 0x1f ;  /* 0x0c401f0005027f89 */ /* 0x000ea200000e0000 */
[----:B------:R-:W-:-:S02]  /*18e40*/  SEL R155, R180, 0xffffffe0, !P1 ;  /* 0xffffffe0b49b7807 */ /* 0x000fc40004800000 */
[----:B------:R-:W-:Y:S01]  /*18e50*/  VIMNMX R135, PT, PT, R135, 0x2, !PT ;  /* 0x0000000287877848 */ /* 0x000fe20007fe0100 */
[----:B------:R-:W3:Y:S01]  /*18e60*/  SHFL.BFLY PT, R3, R8, 0x2, 0x1f ;  /* 0x0c401f0008037f89 */ /* 0x000ee200000e0000 */
[----:B------:R-:W-:Y:S02]  /*18e70*/  IADD3 R163, PT, PT, R155, R186, RZ ;  /* 0x000000ba9ba37210 */ /* 0x000fe40007ffe0ff */
[----:B------:R-:W-:Y:S02]  /*18e80*/  IADD3 R209, PT, PT, R135, -0x3, RZ ;  /* 0xfffffffd87d17810 */ /* 0x000fe40007ffe0ff */
        /* <DEDUP_REMOVED lines=9> */
[C---:B------:R-:W-:Y:S01]  /*18f20*/  FMUL.FTZ R145, R150.reuse, UR4 ;  /* 0x0000000496917c20 */ /* 0x040fe20008410000 */
[----:B------:R-:W-:Y:S02]  /*18f30*/  FSEL R161, R161, RZ, P2 ;  /* 0x000000ffa1a17208 */ /* 0x000fe40001000000 */
[----:B------:R-:W-:Y:S02]  /*18f40*/  FSEL R8, R150, RZ, P3 ;  /* 0x000000ff96087208 */ /* 0x000fe40001800000 */
[----:B------:R-:W-:Y:S01]  /*18f50*/  FSEL R5, R149, RZ, P2 ;  /* 0x000000ff95057208 */ /* 0x000fe20001000000 */
[--C-:B------:R-:W-:Y:S01]  /*18f60*/  FFMA.FTZ R16, R16, UR4, -R161.reuse ;  /* 0x0000000410107c23 */ /* 0x100fe200080108a1 */
[----:B------:R-:W-:Y:S01]  /*18f70*/  FSEL R145, R145, RZ, P3 ;  /* 0x000000ff91917208 */ /* 0x000fe20001800000 */
[----:B------:R-:W-:Y:S01]  /*18f80*/  FADD.FTZ R8, R133, -R8 ;  /* 0x8000000885087221 */ /* 0x000fe20000010000 */
[----:B------:R-:W-:Y:S01]  /*18f90*/  FFMA.FTZ R152, R10, UR4, -R161 ;  /* 0x000000040a987c23 */ /* 0x000fe200080108a1 */
[----:B------:R1:W-:Y:S01]  /*18fa0*/  MUFU.EX2 R133, R16 ;  /* 0x0000001000857308 */ /* 0x0003e20000000800 */
[----:B------:R-:W-:Y:S01]  /*18fb0*/  FADD.FTZ R5, R132, -R5 ;  /* 0x8000000584057221 */ /* 0x000fe20000010000 */
[----:B------:R-:W-:Y:S01]  /*18fc0*/  FMUL.FTZ R154, R8, UR4 ;  /* 0x00000004089a7c20 */ /* 0x000fe20008410000 */
[--C-:B------:R-:W-:Y:S01]  /*18fd0*/  FFMA.FTZ R151, R12, UR4, -R145.reuse ;  /* 0x000000040c977c23 */ /* 0x100fe20008010891 */
[--C-:B------:R-:W-:Y:S01]  /*18fe0*/  FFMA.FTZ R148, R14, UR4, -R145.reuse ;  /* 0x000000040e947c23 */ /* 0x100fe20008010891 */
[----:B------:R-:W-:Y:S01]  /*18ff0*/  FMUL.FTZ R153, R5, UR4 ;  /* 0x0000000405997c20 */ /* 0x000fe20008410000 */
[--C-:B------:R-:W-:Y:S01]  /*19000*/  FFMA.FTZ R134, R18, UR4, -R145.reuse ;  /* 0x0000000412867c23 */ /* 0x100fe20008010891 */
[----:B------:R-:W-:Y:S01]  /*19010*/  FFMA.FTZ R3, R22, UR4, -R145 ;  /* 0x0000000416037c23 */ /* 0x000fe20008010891 */
[----:B------:R-:W2:Y:S01]  /*19020*/  MUFU.EX2 R154, R154 ;  /* 0x0000009a009a7308 */ /* 0x000ea20000000800 */
[--C-:B------:R-:W-:Y:S01]  /*19030*/  FFMA.FTZ R2, R4, UR4, -R161.reuse ;  /* 0x0000000404027c23 */ /* 0x100fe200080108a1 */
[----:B------:R-:W-:Y:S01]  /*19040*/  FFMA.FTZ R9, R6, UR4, -R161 ;  /* 0x0000000406097c23 */ /* 0x000fe200080108a1 */
[----:B------:R-:W-:Y:S01]  /*19050*/  LDSM.16.MT88.4 R20, [R163+0xc000] ;  /* 0x00c00000a314783b */ /* 0x000fe20000004200 */
[----:B------:R-:W3:Y:S01]  /*19060*/  MUFU.EX2 R153, R153 ;  /* 0x0000009900997308 */ /* 0x000ee20000000800 */
[--C-:B------:R-:W-:Y:S01]  /*19070*/  FFMA.FTZ R167, R168, UR4, -R145.reuse ;  /* 0x00000004a8a77c23 */ /* 0x100fe20008010891 */
[----:B-1----:R-:W-:Y:S01]  /*19080*/  IADD3 R16, PT, PT, R186, 0xc000, RZ ;  /* 0x0000c000ba107810 */ /* 0x002fe20007ffe0ff */
[----:B------:R-:W-:Y:S01]  /*19090*/  LDSM.16.MT88.4 R12, [R186+0xc000] ;  /* 0x00c00000ba0c783b */ /* 0x000fe20000004200 */
[----:B------:R-:W-:Y:S01]  /*190a0*/  MUFU.EX2 R151, R151 ;  /* 0x0000009700977308 */ /* 0x000fe20000000800 */
[--C-:B------:R-:W-:Y:S01]  /*190b0*/  FFMA.FTZ R168, R174, UR4, -R145.reuse ;  /* 0x00000004aea87c23 */ /* 0x100fe20008010891 */
[----:B------:R-:W-:Y:S01]  /*190c0*/  @P0 IADD3 R158, PT, PT, R16, -0x40, RZ ;  /* 0xffffffc0109e0810 */ /* 0x000fe20007ffe0ff */
[--C-:B------:R-:W-:Y:S01]  /*190d0*/  FFMA.FTZ R165, R172, UR4, -R145.reuse ;  /* 0x00000004aca57c23 */ /* 0x100fe20008010891 */
[----:B------:R-:W1:Y:S01]  /*190e0*/  MUFU.EX2 R148, R148 ;  /* 0x0000009400947308 */ /* 0x000e620000000800 */
[----:B------:R-:W-:Y:S01]  /*190f0*/  FFMA.FTZ R170, R170, UR4, -R145 ;  /* 0x00000004aaaa7c23 */ /* 0x000fe20008010891 */
[-C--:B--2---:R-:W-:Y:S01]  /*19100*/  FMUL.FTZ R32, R104, R154.reuse ;  /* 0x0000009a68207220 */ /* 0x084fe20000410000 */
[----:B------:R-:W2:Y:S01]  /*19110*/  LDSM.16.MT88.4 R28, [R158] ;  /* 0x000000009e1c783b */ /* 0x000ea20000004200 */
[----:B------:R-:W-:Y:S01]  /*19120*/  MUFU.EX2 R134, R134 ;  /* 0x0000008600867308 */ /* 0x000fe20000000800 */
[-C--:B------:R-:W-:Y:S01]  /*19130*/  FMUL.FTZ R33, R105, R154.reuse ;  /* 0x0000009a69217220 */ /* 0x080fe20000410000 */
[-C--:B---3--:R-:W-:Y:S01]  /*19140*/  FMUL.FTZ R34, R106, R153.reuse ;  /* 0x000000996a227220 */ /* 0x088fe20000410000 */
[-C--:B------:R-:W-:Y:S01]  /*19150*/  FMUL.FTZ R35, R107, R153.reuse ;  /* 0x000000996b237220 */ /* 0x080fe20000410000 */
[----:B------:R-:W3:Y:S01]  /*19160*/  MUFU.EX2 R3, R3 ;  /* 0x0000000300037308 */ /* 0x000ee20000000800 */
[----:B------:R-:W4:Y:S01]  /*19170*/  LDSM.16.MT88.4 R104, [R163+0xe000] ;  /* 0x00e00000a368783b */ /* 0x000f220000004200 */
        /* <DEDUP_REMOVED lines=8> */
[----:B------:R-:W-:Y:S01]  /*19200*/  FMUL.FTZ R109, R109, R154 ;  /* 0x0000009a6d6d7220 */ /* 0x000fe20000410000 */
[-C--:B------:R-:W-:Y:S01]  /*19210*/  FMUL.FTZ R110, R110, R153.reuse ;  /* 0x000000996e6e7220 */ /* 0x080fe20000410000 */
[----:B------:R-:W5:Y:S01]  /*19220*/  MUFU.EX2 R132, R9 ;  /* 0x0000000900847308 */ /* 0x000f620000000800 */
[-C--:B------:R-:W-:Y:S01]  /*19230*/  FMUL.FTZ R111, R111, R153.reuse ;  /* 0x000000996f6f7220 */ /* 0x080fe20000410000 */
[----:B---3--:R-:W-:Y:S01]  /*19240*/  F2FP.BF16.F32.PACK_AB R6, R3, R134 ;  /* 0x000000860306723e */ /* 0x008fe200000010ff */
[----:B------:R-:W3:Y:S01]  /*19250*/  LDSM.16.MT88.4 R112, [R158+0x2000] ;  /* 0x002000009e70783b */ /* 0x000ee20000004200 */
[----:B------:R-:W-:Y:S01]  /*19260*/  IADD3 R155, PT, PT, R155, R158, RZ ;  /* 0x0000009e9b9b7210 */ /* 0x000fe20007ffe0ff */
        /* <DEDUP_REMOVED lines=50> */
[C---:B---3--:R-:W-:Y:S01]  /*19590*/  HMMA.16816.F32.BF16 R52, R4.reuse, R112, R52 ;  /* 0x000000700434723c */ /* 0x048fe20000041834 */
        /* <DEDUP_REMOVED lines=33> */
[--C-:B------:R-:W-:Y:S01]  /*197b0*/  FFMA.FTZ R172, R142, UR4, -R161.reuse ;  /* 0x000000048eac7c23 */ /* 0x100fe200080108a1 */
[--C-:B------:R-:W-:Y:S01]  /*197c0*/  FFMA.FTZ R171, R140, UR4, -R161.reuse ;  /* 0x000000048cab7c23 */ /* 0x100fe200080108a1 */
[--C-:B------:R-:W-:Y:S01]  /*197d0*/  FFMA.FTZ R169, R136, UR4, -R161.reuse ;  /* 0x0000000488a97c23 */ /* 0x100fe200080108a1 */
[----:B------:R-:W-:Y:S01]  /*197e0*/  FFMA.FTZ R174, R138, UR4, -R161 ;  /* 0x000000048aae7c23 */ /* 0x000fe200080108a1 */
        /* <DEDUP_REMOVED lines=21> */
[----:B------:R-:W-:Y:S01]  /*19940*/  MUFU.EX2 R167, R167 ;  /* 0x000000a700a77308 */ /* 0x000fe20000000800 */
[--C-:B------:R-:W-:Y:S01]  /*19950*/  FFMA.FTZ R173, R194, UR4, -R145.reuse ;  /* 0x00000004c2ad7c23 */ /* 0x100fe20008010891 */
[----:B------:R-:W-:Y:S01]  /*19960*/  LDSM.16.MT88.4 R140, [R158+0x800] ;  /* 0x000800009e8c783b */ /* 0x000fe20000004200 */
[----:B------:R-:W-:Y:S01]  /*19970*/  FFMA.FTZ R175, R190, UR4, -R145 ;  /* 0x00000004beaf7c23 */ /* 0x000fe20008010891 */
[----:B------:R-:W4:Y:S01]  /*19980*/  MUFU.EX2 R170, R170 ;  /* 0x000000aa00aa7308 */ /* 0x000f220000000800 */
[C---:B------:R-:W-:Y:S01]  /*19990*/  HMMA.16816.F32.BF16 R32, R4.reuse, R120, R32 ;  /* 0x000000780420723c */ /* 0x040fe20000041820 */
[----:B------:R-:W-:Y:S01]  /*199a0*/  LDSM.16.MT88.4 R136, [R155+0x800] ;  /* 0x000800009b88783b */ /* 0x000fe20000004200 */
        /* <DEDUP_REMOVED lines=10> */
[----:B------:R-:W-:Y:S01]  /*19a50*/  FFMA.FTZ R182, R182, UR4, -R161 ;  /* 0x00000004b6b67c23 */ /* 0x000fe200080108a1 */
[--C-:B------:R-:W-:Y:S01]  /*19a60*/  FFMA.FTZ R166, R166, UR4, -R145.reuse ;  /* 0x00000004a6a67c23 */ /* 0x100fe20008010891 */
[----:B------:R-:W-:Y:S01]  /*19a70*/  FFMA.FTZ R187, R146, UR4, -R145 ;  /* 0x0000000492bb7c23 */ /* 0x000fe20008010891 */
[----:B------:R-:W5:Y:S01]  /*19a80*/  MUFU.EX2 R171, R171 ;  /* 0x000000ab00ab7308 */ /* 0x000f620000000800 */
[C---:B-1----:R-:W-:Y:S01]  /*19a90*/  HMMA.16816.F32.BF16 R84, R4.reuse, R108, R84 ;  /* 0x0000006c0454723c */ /* 0x042fe20000041854 */
[--C-:B------:R-:W-:Y:S01]  /*19aa0*/  FFMA.FTZ R162, R162, UR4, -R161.reuse ;  /* 0x00000004a2a27c23 */ /* 0x100fe200080108a1 */
[--C-:B------:R-:W-:Y:S01]  /*19ab0*/  FFMA.FTZ R189, R164, UR4, -R161.reuse ;  /* 0x00000004a4bd7c23 */ /* 0x100fe200080108a1 */
[----:B------:R-:W-:Y:S01]  /*19ac0*/  MUFU.EX2 R169, R169 ;  /* 0x000000a900a97308 */ /* 0x000fe20000000800 */
[--C-:B------:R-:W-:Y:S01]  /*19ad0*/  FFMA.FTZ R156, R156, UR4, -R161.reuse ;  /* 0x000000049c9c7c23 */ /* 0x100fe200080108a1 */
[----:B------:R-:W-:Y:S01]  /*19ae0*/  FFMA.FTZ R159, R159, UR4, -R161 ;  /* 0x000000049f9f7c23 */ /* 0x000fe200080108a1 */
[----:B------:R-:W-:Y:S01]  /*19af0*/  FFMA.FTZ R151, R212, R154, R151 ;  /* 0x0000009ad4977223 */ /* 0x000fe20000010097 */
[----:B------:R-:W1:Y:S01]  /*19b00*/  MUFU.EX2 R174, R174 ;  /* 0x000000ae00ae7308 */ /* 0x000e620000000800 */
[----:B------:R-:W-:Y:S01]  /*19b10*/  HMMA.16816.F32.BF16 R88, R4, R110, R88 ;  /* 0x0000006e0458723c */ /* 0x000fe20000041858 */
[----:B------:R-:W1:Y:S01]  /*19b20*/  LDSM.16.MT88.4 R108, [R186+0xc800] ;  /* 0x00c80000ba6c783b */ /* 0x000e620000004200 */
[----:B------:R-:W-:Y:S01]  /*19b30*/  FFMA.FTZ R153, R213, R153, R152 ;  /* 0x00000099d5997223 */ /* 0x000fe20000010098 */
[----:B------:R-:W-:Y:S01]  /*19b40*/  MUFU.EX2 R194, R196 ;  /* 0x000000c400c27308 */ /* 0x000fe20000000800 */
[----:B------:R-:W-:-:S02]  /*19b50*/  FADD.FTZ R151, R148, R151 ;  /* 0x0000009794977221 */ /* 0x000fc40000010000 */
[----:B------:R-:W-:Y:S01]  /*19b60*/  FADD.FTZ R2, R2, R153 ;  /* 0x0000009902027221 */ /* 0x000fe20000010000 */
[----:B------:R-:W1:Y:S01]  /*19b70*/  MUFU.EX2 R173, R173 ;  /* 0x000000ad00ad7308 */ /* 0x000e620000000800 */
[C---:B------:R-:W-:Y:S01]  /*19b80*/  HMMA.16816.F32.BF16 R76, R4.reuse, R112, R76 ;  /* 0x00000070044c723c */ /* 0x040fe2000004184c */
[----:B------:R-:W-:Y:S01]  /*19b90*/  FADD.FTZ R134, R134, R151 ;  /* 0x0000009786867221 */ /* 0x000fe20000010000 */
[----:B------:R-:W-:Y:S01]  /*19ba0*/  FADD.FTZ R133, R133, R2 ;  /* 0x0000000285857221 */ /* 0x000fe20000010000 */
[----:B------:R-:W-:Y:S02]  /*19bb0*/  MUFU.EX2 R190, R192 ;  /* 0x000000c000be7308 */ /* 0x000fe40000000800 */
[----:B------:R-:W-:Y:S01]  /*19bc0*/  FADD.FTZ R134, R3, R134 ;  /* 0x0000008603867221 */ /* 0x000fe20000010000 */
[----:B------:R-:W-:Y:S01]  /*19bd0*/  FADD.FTZ R133, R132, R133 ;  /* 0x0000008584857221 */ /* 0x000fe20000010000 */
[----:B------:R-:W-:Y:S01]  /*19be0*/  MUFU.EX2 R175, R175 ;  /* 0x000000af00af7308 */ /* 0x000fe20000000800 */
[C---:B------:R-:W-:Y:S01]  /*19bf0*/  HMMA.16816.F32.BF16 R80, R4.reuse, R114, R80 ;  /* 0x000000720450723c */ /* 0x040fe20000041850 */
[----:B------:R-:W1:Y:S01]  /*19c00*/  LDSM.16.MT88.4 R112, [R163+0xc800] ;  /* 0x00c80000a370783b */ /* 0x000e620000004200 */
[----:B------:R-:W-:Y:S01]  /*19c10*/  MOV R132, R149 ;  /* 0x0000009500847202 */ /* 0x000fe20000000f00 */
[----:B------:R-:W-:Y:S04]  /*19c20*/  MUFU.EX2 R177, R177 ;  /* 0x000000b100b17308 */ /* 0x000fe80000000800 */
[----:B------:R-:W-:Y:S01]  /*19c30*/  MUFU.EX2 R179, R179 ;  /* 0x000000b300b37308 */ /* 0x000fe20000000800 */
[C---:B------:R-:W-:Y:S03]  /*19c40*/  HMMA.16816.F32.BF16 R8, R4.reuse, R12, R8 ;  /* 0x0000000c0408723c */ /* 0x040fe60000041808 */
[----:B------:R-:W-:Y:S04]  /*19c50*/  MUFU.EX2 R166, R166 ;  /* 0x000000a600a67308 */ /* 0x000fe80000000800 */
[----:B------:R-:W-:Y:S01]  /*19c60*/  MUFU.EX2 R187, R187 ;  /* 0x000000bb00bb7308 */ /* 0x000fe20000000800 */
[C---:B------:R-:W-:Y:S01]  /*19c70*/  HMMA.16816.F32.BF16 R12, R4.reuse, R14, R124 ;  /* 0x0000000e040c723c */ /* 0x040fe2000004187c */
[----:B------:R-:W-:Y:S02]  /*19c80*/  LDSM.16.MT88.4 R124, [R158+0x2800] ;  /* 0x002800009e7c783b */ /* 0x000fe40000004200 */
[----:B------:R-:W-:Y:S04]  /*19c90*/  MUFU.EX2 R162, R162 ;  /* 0x000000a200a27308 */ /* 0x000fe80000000800 */
[----:B------:R-:W-:Y:S01]  /*19ca0*/  MUFU.EX2 R189, R189 ;  /* 0x000000bd00bd7308 */ /* 0x000fe20000000800 */
[C---:B---3--:R-:W-:Y:S03]  /*19cb0*/  HMMA.16816.F32.BF16 R36, R4.reuse, R116, R36 ;  /* 0x000000740424723c */ /* 0x048fe60000041824 */
[----:B------:R-:W-:Y:S04]  /*19cc0*/  MUFU.EX2 R156, R156 ;  /* 0x0000009c009c7308 */ /* 0x000fe80000000800 */
[----:B------:R-:W-:Y:S01]  /*19cd0*/  MUFU.EX2 R159, R159 ;  /* 0x0000009f009f7308 */ /* 0x000fe20000000800 */
[C---:B------:R-:W-:Y:S01]  /*19ce0*/  HMMA.16816.F32.BF16 R40, R4.reuse, R118, R40 ;  /* 0x000000760428723c */ /* 0x040fe20000041828 */
[----:B------:R-:W-:Y:S07]  /*19cf0*/  LDSM.16.MT88.4 R116, [R155+0x2800] ;  /* 0x002800009b74783b */ /* 0x000fee0000004200 */
[C---:B--2---:R-:W-:Y:S08]  /*19d00*/  HMMA.16816.F32.BF16 R92, R4.reuse, R104, R92 ;  /* 0x00000068045c723c */ /* 0x044ff0000004185c */
[----:B------:R-:W-:Y:S01]  /*19d10*/  HMMA.16816.F32.BF16 R4, R4, R106, R96 ;  /* 0x0000006a0404723c */ /* 0x000fe20000041860 */
[----:B------:R-:W2:Y:S01]  /*19d20*/  LDSM.16.MT88.4 R104, [R186+0x10800] ;  /* 0x01080000ba68783b */ /* 0x000ea20000004200 */
[----:B----4-:R-:W-:Y:S01]  /*19d30*/  F2FP.BF16.F32.PACK_AB R96, R170, R167 ;  /* 0x000000a7aa60723e */ /* 0x010fe200000010ff */
        /* <DEDUP_REMOVED lines=143> */
.L_x_2707:
[----:B------:R-:W-:-:S13]  /*1a630*/  ISETP.GE.AND P2, PT, R209, RZ, PT ;  /* 0x000000ffd100720c */ /* 0x000fda0003f46270 */
[----:B------:R-:W-:Y:S05]  /*1a640*/  @!P2 BRA `(.L_x_2713) ;  /* 0x00000040003ca947 */ /* 0x000fea0003800000 */
[----:B------:R-:W1:Y:S01]  /*1a650*/  S2UR UR5, SR_CgaCtaId ;  /* 0x00000000000579c3 */ /* 0x000e620000008800 */
[----:B------:R-:W-:Y:S01]  /*1a660*/  UISETP.NE.U32.AND UP0, UPT, UR12, URZ, UPT ;  /* 0x000000ff0c00728c */ /* 0x000fe2000bf05070 */
[----:B------:R-:W-:Y:S01]  /*1a670*/  MOV R5, 0x20 ;  /* 0x0000002000057802 */ /* 0x000fe20000000f00 */
[----:B------:R-:W-:Y:S01]  /*1a680*/  IMAD.MOV.U32 R3, RZ, RZ, R132 ;  /* 0x000000ffff037224 */ /* 0x000fe200078e0084 */
[----:B------:R-:W-:Y:S01]  /*1a690*/  SHF.L.U32 R7, R209, 0x6, RZ ;  /* 0x00000006d1077819 */ /* 0x000fe200000006ff */
[----:B------:R-:W-:Y:S01]  /*1a6a0*/  UISETP.NE.AND.EX UP0, UPT, UR13, URZ, UPT, UP0 ;  /* 0x000000ff0d00728c */ /* 0x000fe2000bf05300 */
[----:B------:R-:W-:Y:S01]  /*1a6b0*/  SEL R5, R5, 0xffffffe0, !P1 ;  /* 0xffffffe005057807 */ /* 0x000fe20004800000 */
[----:B------:R-:W-:Y:S01]  /*1a6c0*/  IMAD.MOV.U32 R2, RZ, RZ, R133 ;  /* 0x000000ffff027224 */ /* 0x000fe200078e0085 */
[C---:B------:R-:W-:Y:S01]  /*1a6d0*/  IADD3 R203, PT, PT, R186.reuse, 0xc040, RZ ;  /* 0x0000c040bacb7810 */ /* 0x040fe20007ffe0ff */
[----:B------:R-:W-:Y:S01]  /*1a6e0*/  VIADD R209, R209, 0x1 ;  /* 0x00000001d1d17836 */ /* 0x000fe20000000000 */
[C---:B------:R-:W-:Y:S01]  /*1a6f0*/  LOP3.LUT R208, R7.reuse, 0x20, R160, 0xfe, !PT ;  /* 0x0000002007d07812 */ /* 0x040fe200078efea0 */
        /* <DEDUP_REMOVED lines=12> */
.L_x_2717:
        /* <DEDUP_REMOVED lines=18> */
[C-C-:B------:R-:W-:Y:S01]  /*1a8e0*/  LOP3.LUT R4, R184.reuse, 0x1c0, R5.reuse, 0xf8, !PT ;  /* 0x000001c0b8047812 */ /* 0x140fe200078ef805 */
[----:B------:R-:W1:Y:S01]  /*1a8f0*/  LDC R9, c[0x0][0x3c4] ;  /* 0x0000f100ff097b82 */ /* 0x000e620000000800 */
[----:B------:R-:W-:Y:S02]  /*1a900*/  LOP3.LUT R196, R181, 0x200, R5, 0xf8, !PT ;  /* 0x00000200b5c47812 */ /* 0x000fe400078ef805 */
[----:B------:R-:W-:Y:S02]  /*1a910*/  @!P4 SHF.R.S64 R13, R11, 0x1f, R8 ;  /* 0x0000001f0b0dc819 */ /* 0x000fe40000001008 */
[----:B------:R-:W-:Y:S01]  /*1a920*/  LOP3.LUT R211, R211, 0x1e00, R10, 0xf8, !PT ;  /* 0x00001e00d3d37812 */ /* 0x000fe200078ef80a */
[----:B------:R-:W-:Y:S01]  /*1a930*/  IMAD.MOV.U32 R10, RZ, RZ, R200 ;  /* 0x000000ffff0a7224 */ /* 0x000fe200078e00c8 */
[----:B------:R-:W-:Y:S02]  /*1a940*/  LOP3.LUT R194, R5, 0x400, RZ, 0xc0, !PT ;  /* 0x0000040005c27812 */ /* 0x000fe400078ec0ff */
[----:B------:R-:W-:Y:S02]  /*1a950*/  LOP3.LUT R11, R184, 0x80, RZ, 0xfc, !PT ;  /* 0x00000080b80b7812 */ /* 0x000fe400078efcff */
[----:B------:R-:W-:Y:S02]  /*1a960*/  LOP3.LUT R5, R4, 0x8, R185, 0x78, !PT ;  /* 0x0000000804057812 */ /* 0x000fe400078e78b9 */
[----:B------:R-:W-:Y:S02]  /*1a970*/  @!P4 IADD3 R200, P0, PT, R200, R13, RZ ;  /* 0x0000000dc8c8c210 */ /* 0x000fe40007f1e0ff */
[----:B------:R-:W-:Y:S01]  /*1a980*/  ISETP.GE.AND P1, PT, R11, UR12, PT ;  /* 0x0000000c0b007c0c */ /* 0x000fe2000bf26270 */
[----:B------:R-:W-:Y:S01]  /*1a990*/  IMAD.MOV.U32 R11, RZ, RZ, R197 ;  /* 0x000000ffff0b7224 */ /* 0x000fe200078e00c5 */
[----:B------:R-:W-:Y:S01]  /*1a9a0*/  LOP3.LUT R196, R196, R4, R7, 0xf6, !PT ;  /* 0x00000004c4c47212 */ /* 0x000fe200078ef607 */
[----:B------:R-:W-:Y:S01]  /*1a9b0*/  IMAD R194, R5, 0x2, R194 ;  /* 0x0000000205c27824 */ /* 0x000fe200078e02c2 */
[----:B------:R-:W-:Y:S02]  /*1a9c0*/  @!P4 LEA.HI.X.SX32 R197, R8, R197, 0x1, P0 ;  /* 0x000000c508c5c211 */ /* 0x000fe400000f0eff */
[----:B------:R-:W-:Y:S02]  /*1a9d0*/  ISETP.GE.AND P3, PT, R184, UR12, PT ;  /* 0x0000000cb8007c0c */ /* 0x000fe4000bf66270 */
[----:B------:R-:W-:Y:S01]  /*1a9e0*/  LEA R211, R211, UR5, 0x1 ;  /* 0x00000005d3d37c11 */ /* 0x000fe2000f8e08ff */
[----:B------:R-:W-:Y:S10]  /*1a9f0*/  @!P4 BRA `(.L_x_2714) ;  /* 0x0000000000f4c947 */ /* 0x000ff40003800000 */
[----:B------:R-:W-:Y:S01]  /*1aa00*/  VIADD R8, R210, 0xffffffc0 ;  /* 0xffffffc0d2087836 */ /* 0x000fe20000000000 */
[----:B------:R-:W2:Y:S04]  /*1aa10*/  LDC R5, c[0x0][0x4f0] ;  /* 0x00013c00ff057b82 */ /* 0x000ea80000000800 */
        /* <DEDUP_REMOVED lines=30> */
[----:B------:R-:W-:Y:S02]  /*1ac00*/  ISETP.GE.AND P6, PT, R6, RZ, PT ;  /* 0x000000ff0600720c */ /* 0x000fe40003fc6270 */
[----:B------:R-:W2:Y:S01]  /*1ac10*/  LDC.64 R6, c[0x0][0x3c0] ;  /* 0x0000f000ff067b82 */ /* 0x000ea20000000a00 */
        /* <DEDUP_REMOVED lines=13> */
[----:B------:R-:W5:Y:S01]  /*1acf0*/  LDG.E R4, desc[UR6][R18.64] ;  /* 0x0000000612047981 */ /* 0x000f62000c1e1900 */
        /* <DEDUP_REMOVED lines=13> */
.L_x_2714:
[-C--:B------:R-:W-:Y:S02]  /*1add0*/  @!P3 MOV R201, R197.reuse ;  /* 0x000000c500c9b202 */ /* 0x080fe40000000f00 */
[C---:B------:R-:W-:Y:S02]  /*1ade0*/  LEA R8, P0, R6.reuse, R200, 0x5 ;  /* 0x000000c806087211 */ /* 0x040fe400078028ff */
[C-C-:B-1----:R-:W-:Y:S01]  /*1adf0*/  SHF.L.U64.HI R5, R6.reuse, 0x5, R9.reuse ;  /* 0x0000000506057819 */ /* 0x142fe20000010209 */
[----:B------:R-:W-:Y:S01]  /*1ae00*/  @!PT LDS RZ, [RZ] ;  /* 0x00000000fffff984 */ /* 0x000fe20000000800 */
[----:B------:R-:W-:Y:S01]  /*1ae10*/  @!PT LDS RZ, [RZ] ;  /* 0x00000000fffff984 */ /* 0x000fe20000000800 */
[----:B------:R-:W-:Y:S01]  /*1ae20*/  @!PT LDS RZ, [RZ] ;  /* 0x00000000fffff984 */ /* 0x000fe20000000800 */
[----:B------:R1:W-:Y:S01]  /*1ae30*/  @!P3 LDGSTS.E.BYPASS.LTC128B.128 [R211+0xc000], desc[UR6][R200.64] ;  /* 0x0c000000c8d3bfae */ /* 0x0003e2000b981a06 */
[C---:B------:R-:W-:Y:S02]  /*1ae40*/  LEA.HI.X R9, R6.reuse, R197, R9, 0x5, P0 ;  /* 0x000000c506097211 */ /* 0x040fe400000f2c09 */
[----:B------:R-:W-:Y:S02]  /*1ae50*/  SHF.L.U32 R4, R6, 0x5, RZ ;  /* 0x0000000506047819 */ /* 0x000fe400000006ff */
[----:B------:R-:W-:Y:S01]  /*1ae60*/  @P3 STS.128 [R211+0xc000], RZ ;  /* 0x00c000ffd3003388 */ /* 0x000fe20000000c00 */
[----:B------:R-:W-:Y:S02]  /*1ae70*/  LEA R196, R196, UR5, 0x1 ;  /* 0x00000005c4c47c11 */ /* 0x000fe4000f8e08ff */
[----:B------:R-:W-:Y:S02]  /*1ae80*/  IADD3 R6, P5, PT, R4, R8, RZ ;  /* 0x0000000804067210 */ /* 0x000fe40007fbe0ff */
[----:B------:R-:W-:Y:S02]  /*1ae90*/  IADD3 R190, PT, PT, R194, UR5, RZ ;  /* 0x00000005c2be7c10 */ /* 0x000fe4000fffe0ff */
[----:B------:R-:W-:Y:S02]  /*1aea0*/  IADD3.X R7, PT, PT, R5, R9, RZ, P5, !PT ;  /* 0x0000000905077210 */ /* 0x000fe40002ffe4ff */
[----:B------:R-:W-:Y:S02]  /*1aeb0*/  IADD3 R4, P0, PT, R4, R6, RZ ;  /* 0x0000000604047210 */ /* 0x000fe40007f1e0ff */
[----:B------:R-:W-:Y:S02]  /*1aec0*/  ISETP.NE.AND P5, PT, R209, 0x1, PT ;  /* 0x00000001d100780c */ /* 0x000fe40003fa5270 */
[----:B------:R-:W-:Y:S02]  /*1aed0*/  IADD3.X R5, PT, PT, R5, R7, RZ, P0, !PT ;  /* 0x0000000705057210 */ /* 0x000fe400007fe4ff */
[C---:B------:R-:W-:Y:S04]  /*1aee0*/  LOP3.LUT P0, RZ, R185.reuse, 0x2, RZ, 0xc0, !PT ;  /* 0x00000002b9ff7812 */ /* 0x040fe8000780c0ff */
[----:B------:R-:W-:Y:S02]  /*1aef0*/  SEL R187, R180, 0xffffffe0, !P0 ;  /* 0xffffffe0b4bb7807 */ /* 0x000fe40004000000 */
[----:B------:R-:W-:Y:S02]  /*1af00*/  LOP3.LUT P0, RZ, R185, 0x4, RZ, 0xc0, !PT ;  /* 0x00000004b9ff7812 */ /* 0x000fe4000780c0ff */
[----:B-1----:R-:W-:Y:S02]  /*1af10*/  @!P2 MOV R201, R197 ;  /* 0x000000c500c9a202 */ /* 0x002fe40000000f00 */
[----:B------:R-:W-:Y:S02]  /*1af20*/  IADD3 R191, PT, PT, R190, R187, RZ ;  /* 0x000000bbbebf7210 */ /* 0x000fe40007ffe0ff */
[-C--:B------:R-:W-:Y:S01]  /*1af30*/  IADD3 R193, PT, PT, R187, R196.reuse, RZ ;  /* 0x000000c4bbc17210 */ /* 0x080fe20007ffe0ff */
[----:B------:R-:W-:Y:S01]  /*1af40*/  @!PT LDS RZ, [RZ] ;  /* 0x00000000fffff984 */ /* 0x000fe20000000800 */
[----:B------:R-:W-:Y:S01]  /*1af50*/  @!PT LDS RZ, [RZ] ;  /* 0x00000000fffff984 */ /* 0x000fe20000000800 */
[----:B------:R-:W-:Y:S01]  /*1af60*/  @!PT LDS RZ, [RZ] ;  /* 0x00000000fffff984 */ /* 0x000fe20000000800 */
[----:B------:R1:W-:Y:S05]  /*1af70*/  @!P2 LDGSTS.E.BYPASS.LTC128B.128 [R211+0xe000], desc[UR6][R200.64+0x80] ;  /* 0x0e000080c8d3afae */ /* 0x0003ea000b981a06 */
[----:B------:R-:W-:Y:S01]  /*1af80*/  @P2 STS.128 [R211+0xe000], RZ ;  /* 0x00e000ffd3002388 */ /* 0x000fe20000000c00 */
        /* <DEDUP_REMOVED lines=34> */
[----:B------:R-:W-:Y:S01]  /*1b1b0*/  @!P1 LDGSTS.E.BYPASS.LTC128B.128 [R211+0x11000], desc[UR6][R6.64+0x100] ;  /* 0x1100010006d39fae */ /* 0x000fe2000b981a06 */
[----:B-1----:R-:W-:Y:S04]  /*1b1c0*/  MOV R8, 0x40 ;  /* 0x0000004000087802 */ /* 0x002fe80000000f00 */
[----:B------:R-:W-:Y:S01]  /*1b1d0*/  @P1 STS.128 [R211+0x11000], RZ ;  /* 0x011000ffd3001388 */ /* 0x000fe20000000c00 */
[----:B------:R-:W-:Y:S04]  /*1b1e0*/  SEL R9, R8, 0xffffffc0, !P0 ;  /* 0xffffffc008097807 */ /* 0x000fe80004000000 */
[----:B------:R-:W-:Y:S01]  /*1b1f0*/  @!PT LDS RZ, [RZ] ;  /* 0x00000000fffff984 */ /* 0x000fe20000000800 */
[----:B------:R-:W-:Y:S01]  /*1b200*/  @!PT LDS RZ, [RZ] ;  /* 0x00000000fffff984 */ /* 0x000fe20000000800 */
[----:B------:R-:W-:Y:S01]  /*1b210*/  @!PT LDS RZ, [RZ] ;  /* 0x00000000fffff984 */ /* 0x000fe20000000800 */
[----:B------:R-:W-:Y:S01]  /*1b220*/  @!P3 LDGSTS.E.BYPASS.LTC128B.128 [R211+0xd800], desc[UR6][R4.64] ;  /* 0x0d80000004d3bfae */ /* 0x000fe2000b981a06 */
[----:B------:R-:W-:Y:S04]  /*1b230*/  IADD3 R192, PT, PT, R9, R196, RZ ;  /* 0x000000c409c07210 */ /* 0x000fe80007ffe0ff */
[----:B------:R-:W-:Y:S01]  /*1b240*/  @P3 STS.128 [R211+0xd800], RZ ;  /* 0x00d800ffd3003388 */ /* 0x000fe20000000c00 */
[----:B------:R-:W-:Y:S02]  /*1b250*/  IADD3 R190, PT, PT, R190, R9, RZ ;  /* 0x00000009bebe7210 */ /* 0x000fe40007ffe0ff */
[C---:B------:R-:W-:Y:S02]  /*1b260*/  IADD3 R189, PT, PT, R187.reuse, R192, RZ ;  /* 0x000000c0bbbd7210 */ /* 0x040fe40007ffe0ff */
        /* <DEDUP_REMOVED lines=13> */
[----:B------:R-:W2:Y:S05]  /*1b340*/  LDSM.16.M88.4 R148, [R194+UR5+0x6800] ;  /* 0x00680005c294783b */ /* 0x000eaa0008000200 */
[----:B------:R-:W5:Y:S05]  /*1b350*/  LDSM.16.M88.4 R152, [R194+UR5+0x7000] ;  /* 0x00700005c298783b */ /* 0x000f6a0008000200 */
[----:B------:R-:W0:Y:S05]  /*1b360*/  LDGDEPBAR ;  /* 0x00000000000079af */ /* 0x000e2a0000000000 */
[----:B------:R-:W3:Y:S05]  /*1b370*/  LDSM.16.M88.4 R32, [R194+UR5+0x7800] ;  /* 0x00780005c220783b */ /* 0x000eea0008000200 */
[----:B------:R-:W-:Y:S05]  /*1b380*/  LDSM.16.M88.4 R132, [R193] ;  /* 0x00000000c184783b */ /* 0x000fea0000000200 */
[----:B------:R-:W4:Y:S05]  /*1b390*/  LDSM.16.M88.4 R136, [R191+0x6000] ;  /* 0x00600000bf88783b */ /* 0x000f2a0000000200 */
[----:B------:R-:W4:Y:S05]  /*1b3a0*/  LDSM.16.M88.4 R156, [R191+0x6800] ;  /* 0x00680000bf9c783b */ /* 0x000f2a0000000200 */
[----:B------:R-:W4:Y:S01]  /*1b3b0*/  LDSM.16.M88.4 R160, [R191+0x7000] ;  /* 0x00700000bfa0783b */ /* 0x000f220000000200 */
[C---:B-1----:R-:W-:Y:S04]  /*1b3c0*/  HMMA.16816.F32.BF16 R4, R140.reuse, R144, RZ ;  /* 0x000000908c04723c */ /* 0x042fe800000418ff */
[----:B------:R-:W-:Y:S04]  /*1b3d0*/  LDSM.16.M88.4 R164, [R192] ;  /* 0x00000000c0a4783b */ /* 0x000fe80000000200 */
[C---:B------:R-:W-:Y:S01]  /*1b3e0*/  HMMA.16816.F32.BF16 R8, R140.reuse, R146, RZ ;  /* 0x000000928c08723c */ /* 0x040fe200000418ff */
[----:B------:R-:W1:Y:S05]  /*1b3f0*/  LDSM.16.M88.4 R144, [R191+0x7800] ;  /* 0x00780000bf90783b */ /* 0x000e6a0000000200 */
[----:B------:R-:W1:Y:S02]  /*1b400*/  LDSM.16.M88.4 R168, [R190+0x6000] ;  /* 0x00600000bea8783b */ /* 0x000e640000000200 */
[C---:B--2---:R-:W-:Y:S03]  /*1b410*/  HMMA.16816.F32.BF16 R12, R140.reuse, R148, RZ ;  /* 0x000000948c0c723c */ /* 0x044fe600000418ff */
[----:B------:R-:W-:Y:S05]  /*1b420*/  LDSM.16.M88.4 R172, [R188+0x6000] ;  /* 0x00600000bcac783b */ /* 0x000fea0000000200 */
[C---:B------:R-:W-:Y:S01]  /*1b430*/  HMMA.16816.F32.BF16 R16, R140.reuse, R150, RZ ;  /* 0x000000968c10723c */ /* 0x040fe200000418ff */
[----:B------:R-:W-:Y:S05]  /*1b440*/  LDSM.16.M88.4 R148, [R190+0x7800] ;  /* 0x00780000be94783b */ /* 0x000fea0000000200 */
[----:B------:R-:W-:Y:S02]  /*1b450*/  LDSM.16.M88.4 R176, [R191+0x8000] ;  /* 0x00800000bfb0783b */ /* 0x000fe40000000200 */
[C---:B-----5:R-:W-:Y:S08]  /*1b460*/  HMMA.16816.F32.BF16 R20, R140.reuse, R152, RZ ;  /* 0x000000988c14723c */ /* 0x060ff000000418ff */
[C---:B------:R-:W-:Y:S01]  /*1b470*/  HMMA.16816.F32.BF16 R24, R140.reuse, R154, RZ ;  /* 0x0000009a8c18723c */ /* 0x040fe200000418ff */
[----:B------:R-:W-:Y:S07]  /*1b480*/  LDSM.16.M88.4 R152, [R189] ;  /* 0x00000000bd98783b */ /* 0x000fee0000000200 */
[C---:B---3--:R-:W-:Y:S08]  /*1b490*/  HMMA.16816.F32.BF16 R28, R140.reuse, R32, RZ ;  /* 0x000000208c1c723c */ /* 0x048ff000000418ff */
[----:B------:R-:W-:Y:S01]  /*1b4a0*/  HMMA.16816.F32.BF16 R32, R140, R34, RZ ;  /* 0x000000228c20723c */ /* 0x000fe200000418ff */
[----:B------:R-:W2:Y:S07]  /*1b4b0*/  LDSM.16.M88.4 R140, [R190+0x6800] ;  /* 0x00680000be8c783b */ /* 0x000eae0000000200 */
[C---:B----4-:R-:W-:Y:S08]  /*1b4c0*/  HMMA.16816.F32.BF16 R4, R132.reuse, R136, R4 ;  /* 0x000000888404723c */ /* 0x050ff00000041804 */
        /* <DEDUP_REMOVED lines=11> */
[----:B------:R-:W4:Y:S02]  /*1b580*/  LDSM.16.M88.4 R144, [R188+0x7000] ;  /* 0x00700000bc90783b */ /* 0x000f240000000200 */
[C---:B------:R-:W-:Y:S08]  /*1b590*/  HMMA.16816.F32.BF16 R4, R164.reuse, R168, R4 ;  /* 0x000000a8a404723c */ /* 0x040ff00000041804 */
[C---:B------:R-:W-:Y:S01]  /*1b5a0*/  HMMA.16816.F32.BF16 R8, R164.reuse, R170, R8 ;  /* 0x000000aaa408723c */ /* 0x040fe20000041808 */
[----:B------:R-:W5:Y:S07]  /*1b5b0*/  LDSM.16.M88.4 R168, [R194+UR5+0x8000] ;  /* 0x00800005c2a8783b */ /* 0x000f6e0008000200 */
[C---:B--2---:R-:W-:Y:S08]  /*1b5c0*/  HMMA.16816.F32.BF16 R12, R164.reuse, R140, R12 ;  /* 0x0000008ca40c723c */ /* 0x044ff0000004180c */
[C---:B------:R-:W-:Y:S01]  /*1b5d0*/  HMMA.16816.F32.BF16 R16, R164.reuse, R142, R16 ;  /* 0x0000008ea410723c */ /* 0x040fe20000041810 */
[----:B------:R-:W-:Y:S07]  /*1b5e0*/  LDSM.16.M88.4 R140, [R194+UR5+0x9000] ;  /* 0x00900005c28c783b */ /* 0x000fee0008000200 */
[C---:B---3--:R-:W-:Y:S08]  /*1b5f0*/  HMMA.16816.F32.BF16 R20, R164.reuse, R136, R20 ;  /* 0x00000088a414723c */ /* 0x048ff00000041814 */
[C---:B------:R-:W-:Y:S01]  /*1b600*/  HMMA.16816.F32.BF16 R24, R164.reuse, R138, R24 ;  /* 0x0000008aa418723c */ /* 0x040fe20000041818 */
[----:B------:R-:W2:Y:S07]  /*1b610*/  LDSM.16.M88.4 R136, [R194+UR5+0x8800] ;  /* 0x00880005c288783b */ /* 0x000eae0008000200 */
[C---:B------:R-:W-:Y:S08]  /*1b620*/  HMMA.16816.F32.BF16 R28, R164.reuse, R148, R28 ;  /* 0x00000094a41c723c */ /* 0x040ff0000004181c */
[----:B------:R-:W-:Y:S01]  /*1b630*/  HMMA.16816.F32.BF16 R32, R164, R150, R32 ;  /* 0x00000096a420723c */ /* 0x000fe20000041820 */
[----:B------:R-:W3:Y:S05]  /*1b640*/  LDSM.16.M88.4 R148, [R194+UR5+0x9800] ;  /* 0x00980005c294783b */ /* 0x000eea0008000200 */
        /* <DEDUP_REMOVED lines=10> */
[C---:B------:R-:W-:Y:S08]  /*1b6f0*/  HMMA.16816.F32.BF16 R28, R152.reuse, R156, R28 ;  /* 0x0000009c981c723c */ /* 0x040ff0000004181c */
[----:B------:R-:W-:Y:S01]  /*1b700*/  HMMA.16816.F32.BF16 R32, R152, R158, R32 ;  /* 0x0000009e9820723c */ /* 0x000fe20000041820 */
[----:B------:R-:W4:Y:S05]  /*1b710*/  LDSM.16.M88.4 R152, [R191+0x9800] ;  /* 0x00980000bf98783b */ /* 0x000f2a0000000200 */
[----:B------:R-:W4:Y:S02]  /*1b720*/  LDSM.16.M88.4 R156, [R192+0x2000] ;  /* 0x00200000c09c783b */ /* 0x000f240000000200 */
[C---:B-----5:R-:W-:Y:S08]  /*1b730*/  HMMA.16816.F32.BF16 R4, R160.reuse, R168, R4 ;  /* 0x000000a8a004723c */ /* 0x060ff00000041804 */
[C---:B------:R-:W-:Y:S01]  /*1b740*/  HMMA.16816.F32.BF16 R8, R160.reuse, R170, R8 ;  /* 0x000000aaa008723c */ /* 0x040fe20000041808 */
[----:B------:R-:W-:Y:S07]  /*1b750*/  LDSM.16.M88.4 R168, [R188+0x8000] ;  /* 0x00800000bca8783b */ /* 0x000fee0000000200 */
[C---:B--2---:R-:W-:Y:S08]  /*1b760*/  HMMA.16816.F32.BF16 R12, R160.reuse, R136, R12 ;  /* 0x00000088a00c723c */ /* 0x044ff0000004180c */
[C---:B------:R-:W-:Y:S01]  /*1b770*/  HMMA.16816.F32.BF16 R16, R160.reuse, R138, R16 ;  /* 0x0000008aa010723c */ /* 0x040fe20000041810 */
[----:B------:R-:W2:Y:S07]  /*1b780*/  LDSM.16.M88.4 R136, [R190+0x8800] ;  /* 0x00880000be88783b */ /* 0x000eae0000000200 */
[C---:B------:R-:W-:Y:S08]  /*1b790*/  HMMA.16816.F32.BF16 R20, R160.reuse, R140, R20 ;  /* 0x0000008ca014723c */ /* 0x040ff00000041814 */
[C---:B------:R-:W-:Y:S01]  /*1b7a0*/  HMMA.16816.F32.BF16 R24, R160.reuse, R142, R24 ;  /* 0x0000008ea018723c */ /* 0x040fe20000041818 */
[----:B------:R-:W5:Y:S07]  /*1b7b0*/  LDSM.16.M88.4 R140, [R190+0x9000] ;  /* 0x00900000be8c783b */ /* 0x000f6e0000000200 */
[C---:B---3--:R-:W-:Y:S08]  /*1b7c0*/  HMMA.16816.F32.BF16 R28, R160.reuse, R148, R28 ;  /* 0x00000094a01c723c */ /* 0x048ff0000004181c */
        /* <DEDUP_REMOVED lines=15> */
[----:B------:R-:W-:Y:S02]  /*1b8c0*/  LDSM.16.M88.4 R164, [R196+0x4000] ;  /* 0x00400000c4a4783b */ /* 0x000fe40000000200 */
[C---:B------:R-:W-:Y:S08]  /*1b8d0*/  HMMA.16816.F32.BF16 R4, R156.reuse, R172, R4 ;  /* 0x000000ac9c04723c */ /* 0x040ff00000041804 */
[C---:B------:R-:W-:Y:S01]  /*1b8e0*/  HMMA.16816.F32.BF16 R8, R156.reuse, R174, R8 ;  /* 0x000000ae9c08723c */ /* 0x040fe20000041808 */
[----:B------:R-:W4:Y:S07]  /*1b8f0*/  LDSM.16.M88.4 R172, [R194+UR5+0xa000] ;  /* 0x00a00005c2ac783b */ /* 0x000f2e0008000200 */
[C---:B--2---:R-:W-:Y:S08]  /*1b900*/  HMMA.16816.F32.BF16 R12, R156.reuse, R136, R12 ;  /* 0x000000889c0c723c */ /* 0x044ff0000004180c */
[C---:B------:R-:W-:Y:S01]  /*1b910*/  HMMA.16816.F32.BF16 R16, R156.reuse, R138, R16 ;  /* 0x0000008a9c10723c */ /* 0x040fe20000041810 */
[----:B------:R-:W2:Y:S07]  /*1b920*/  LDSM.16.M88.4 R136, [R194+UR5+0xa800] ;  /* 0x00a80005c288783b */ /* 0x000eae0008000200 */
[C---:B-----5:R-:W-:Y:S08]  /*1b930*/  HMMA.16816.F32.BF16 R20, R156.reuse, R140, R20 ;  /* 0x0000008c9c14723c */ /* 0x060ff00000041814 */
[C---:B------:R-:W-:Y:S01]  /*1b940*/  HMMA.16816.F32.BF16 R24, R156.reuse, R142, R24 ;  /* 0x0000008e9c18723c */ /* 0x040fe20000041818 */
[----:B------:R-:W5:Y:S07]  /*1b950*/  LDSM.16.M88.4 R140, [R194+UR5+0xb000] ;  /* 0x00b00005c28c783b */ /* 0x000f6e0008000200 */
[C---:B---3--:R-:W-:Y:S08]  /*1b960*/  HMMA.16816.F32.BF16 R28, R156.reuse, R148, R28 ;  /* 0x000000949c1c723c */ /* 0x048ff0000004181c */
        /* <DEDUP_REMOVED lines=18> */
[----:B------:R-:W4:Y:S07]  /*1ba90*/  LDSM.16.M88.4 R172, [R190+0xa000] ;  /* 0x00a00000beac783b */ /* 0x000f2e0000000200 */
[C---:B--2---:R-:W-:Y:S08]  /*1baa0*/  HMMA.16816.F32.BF16 R12, R164.reuse, R136, R12 ;  /* 0x00000088a40c723c */ /* 0x044ff0000004180c */
[C---:B------:R-:W-:Y:S01]  /*1bab0*/  HMMA.16816.F32.BF16 R16, R164.reuse, R138, R16 ;  /* 0x0000008aa410723c */ /* 0x040fe20000041810 */
[----:B------:R-:W2:Y:S07]  /*1bac0*/  LDSM.16.M88.4 R136, [R190+0xa800] ;  /* 0x00a80000be88783b */ /* 0x000eae0000000200 */
[C---:B-----5:R-:W-:Y:S08]  /*1bad0*/  HMMA.16816.F32.BF16 R20, R164.reuse, R140, R20 ;  /* 0x0000008ca414723c */ /* 0x060ff00000041814 */
[C---:B------:R-:W-:Y:S01]  /*1bae0*/  HMMA.16816.F32.BF16 R24, R164.reuse, R142, R24 ;  /* 0x0000008ea418723c */ /* 0x040fe20000041818 */
[----:B------:R-:W5:Y:S07]  /*1baf0*/  LDSM.16.M88.4 R140, [R190+0xb000] ;  /* 0x00b00000be8c783b */ /* 0x000f6e0000000200 */
[C---:B---3--:R-:W-:Y:S08]  /*1bb00*/  HMMA.16816.F32.BF16 R28, R164.reuse, R148, R28 ;  /* 0x00000094a41c723c */ /* 0x048ff0000004181c */
        /* <DEDUP_REMOVED lines=10> */
[C---:B------:R-:W-:Y:S08]  /*1bbb0*/  HMMA.16816.F32.BF16 R28, R156.reuse, R152, R28 ;  /* 0x000000989c1c723c */ /* 0x040ff0000004181c */
[----:B------:R-:W-:Y:S08]  /*1bbc0*/  HMMA.16816.F32.BF16 R32, R156, R154, R32 ;  /* 0x0000009a9c20723c */ /* 0x000ff00000041820 */
[C---:B------:R-:W-:Y:S08]  /*1bbd0*/  HMMA.16816.F32.BF16 R4, R160.reuse, R172, R4 ;  /* 0x000000aca004723c */ /* 0x040ff00000041804 */
[C---:B------:R-:W-:Y:S08]  /*1bbe0*/  HMMA.16816.F32.BF16 R8, R160.reuse, R174, R8 ;  /* 0x000000aea008723c */ /* 0x040ff00000041808 */
[C---:B--2---:R-:W-:Y:S08]  /*1bbf0*/  HMMA.16816.F32.BF16 R12, R160.reuse, R136, R12 ;  /* 0x00000088a00c723c */ /* 0x044ff0000004180c */
[C---:B------:R-:W-:Y:S08]  /*1bc00*/  HMMA.16816.F32.BF16 R16, R160.reuse, R138, R16 ;  /* 0x0000008aa010723c */ /* 0x040ff00000041810 */
[C---:B-----5:R-:W-:Y:S08]  /*1bc10*/  HMMA.16816.F32.BF16 R20, R160.reuse, R140, R20 ;  /* 0x0000008ca014723c */ /* 0x060ff00000041814 */
[C---:B------:R-:W-:Y:S08]  /*1bc20*/  HMMA.16816.F32.BF16 R24, R160.reuse, R142, R24 ;  /* 0x0000008ea018723c */ /* 0x040ff00000041818 */
[C---:B---3--:R-:W-:Y:S08]  /*1bc30*/  HMMA.16816.F32.BF16 R28, R160.reuse, R148, R28 ;  /* 0x00000094a01c723c */ /* 0x048ff0000004181c */
        /* <DEDUP_REMOVED lines=23> */
[----:B------:R-:W-:Y:S07]  /*1bdb0*/  FMUL.FTZ R19, R19, UR13 ;  /* 0x0000000d13137c20 */ /* 0x000fee0008410000 */
        /* <DEDUP_REMOVED lines=8> */
[C---:B------:R-:W-:Y:S05]  /*1be40*/  HMMA.16816.F32.BF16 R24, R164.reuse, R6, R24 ;  /* 0x00000006a418723c */ /* 0x040fea0000041818 */
[----:B------:R-:W-:Y:S03]  /*1be50*/  FMUL.FTZ R4, R16, UR13 ;  /* 0x0000000d10047c20 */ /* 0x000fe60008410000 */
[----:B------:R-:W1:Y:S01]  /*1be60*/  MUFU.TANH R171, R171 ;  /* 0x000000ab00ab7308 */ /* 0x000e620000002400 */
[----:B------:R-:W-:Y:S01]  /*1be70*/  FMUL.FTZ R20, R20, UR13 ;  /* 0x0000000d14147c20 */ /* 0x000fe20008410000 */
[----:B------:R-:W-:Y:S01]  /*1be80*/  FMUL.FTZ R21, R21, UR13 ;  /* 0x0000000d15157c20 */ /* 0x000fe20008410000 */
[----:B------:R-:W-:Y:S01]  /*1be90*/  FMUL.FTZ R22, R22, UR13 ;  /* 0x0000000d16167c20 */ /* 0x000fe20008410000 */
[----:B------:R-:W-:Y:S06]  /*1bea0*/  FMUL.FTZ R23, R23, UR13 ;  /* 0x0000000d17177c20 */ /* 0x000fec0008410000 */
[----:B------:R3:W1:Y:S01]  /*1beb0*/  MUFU.TANH R142, R4 ;  /* 0x00000004008e7308 */ /* 0x0006620000002400 */
[----:B------:R-:W-:Y:S01]  /*1bec0*/  FMUL.FTZ R25, R25, UR13 ;  /* 0x0000000d19197c20 */ /* 0x000fe20008410000 */
[----:B------:R-:W-:Y:S01]  /*1bed0*/  FMUL.FTZ R26, R26, UR13 ;  /* 0x0000000d1a1a7c20 */ /* 0x000fe20008410000 */
[----:B------:R-:W-:Y:S07]  /*1bee0*/  FMUL.FTZ R27, R27, UR13 ;  /* 0x0000000d1b1b7c20 */ /* 0x000fee0008410000 */
[----:B------:R1:W1:Y:S10]  /*1bef0*/  MUFU.TANH R146, R132 ;  /* 0x0000008400927308 */ /* 0x0002740000002400 */
[----:B------:R1:W1:Y:S01]  /*1bf00*/  MUFU.TANH R144, R13 ;  /* 0x0000000d00907308 */ /* 0x0002620000002400 */
[C---:B-----5:R-:W-:Y:S03]  /*1bf10*/  HMMA.16816.F32.BF16 R28, R164.reuse, R8, R28 ;  /* 0x00000008a41c723c */ /* 0x060fe6000004181c */
[----:B---3--:R-:W-:Y:S06]  /*1bf20*/  FMUL.FTZ R4, R24, UR13 ;  /* 0x0000000d18047c20 */ /* 0x008fec0008410000 */
[----:B------:R3:W1:Y:S01]  /*1bf30*/  MUFU.TANH R147, R14 ;  /* 0x0000000e00937308 */ /* 0x0006620000002400 */
        /* <DEDUP_REMOVED lines=29> */
[----:B--2-4-:R-:W-:Y:S05]  /*1c110*/  @!P5 BRA `(.L_x_2715) ;  /* 0x000000080050d947 */ /* 0x014fea0003800000 */
[----:B---3--:R-:W2:Y:S08]  /*1c120*/  LDC.64 R4, c[0x0][0x4e0] ;  /* 0x00013800ff047b82 */ /* 0x008eb00000000a00 */
        /* <DEDUP_REMOVED lines=13> */
[C---:B-1----:R-:W-:Y:S01]  /*1c200*/  VIADD R13, R210.reuse, 0xffffff80 ;  /* 0xffffff80d20d7836 */ /* 0x042fe20000000000 */
        /* <DEDUP_REMOVED lines=61> */
.L_x_2716:
        /* <DEDUP_REMOVED lines=72> */
.L_x_2715:
[----:B----4-:R-:W-:Y:S01]  /*1ca60*/  I2FP.F32.U32 R5, R208 ;  /* 0x000000d000057245 */ /* 0x010fe20000201000 */
[----:B---3--:R-:W-:Y:S01]  /*1ca70*/  LDSM.16.MT88.4 R20, [R182+0xc000] ;  /* 0x00c00000b614783b */ /* 0x008fe20000004200 */
[C---:B------:R-:W-:Y:S02]  /*1ca80*/  IADD3 R4, PT, PT, R208.reuse, -0x20, RZ ;  /* 0xffffffe0d0047810 */ /* 0x040fe40007ffe0ff */
[----:B------:R-:W-:Y:S01]  /*1ca90*/  IADD3 R9, PT, PT, R208, -0x10, RZ ;  /* 0xfffffff0d0097810 */ /* 0x000fe20007ffe0ff */
[CC--:B-1----:R-:W-:Y:S01]  /*1caa0*/  FFMA.FTZ R161, R0.reuse, R5.reuse, R161 ;  /* 0x0000000500a17223 */ /* 0x0c2fe200000100a1 */
[----:B------:R-:W-:Y:S01]  /*1cab0*/  FFMA.FTZ R190, R0, R5, R190 ;  /* 0x0000000500be7223 */ /* 0x000fe200000100be */
[----:B------:R-:W-:Y:S02]  /*1cac0*/  I2FP.F32.U32 R4, R4 ;  /* 0x0000000400047245 */ /* 0x000fe40000201000 */
[----:B------:R-:W-:Y:S02]  /*1cad0*/  IADD3 R5, PT, PT, R208, -0xf, RZ ;  /* 0xfffffff1d0057810 */ /* 0x000fe40007ffe0ff */
[----:B------:R-:W-:Y:S01]  /*1cae0*/  I2FP.F32.U32 R9, R9 ;  /* 0x0000000900097245 */ /* 0x000fe20000201000 */
[CC--:B------:R-:W-:Y:S01]  /*1caf0*/  FFMA.FTZ R10, R0.reuse, R4.reuse, R157 ;  /* 0x00000004000a7223 */ /* 0x0c0fe2000001009d */
[----:B------:R-:W-:Y:S01]  /*1cb00*/  I2FP.F32.U32 R5, R5 ;  /* 0x0000000500057245 */ /* 0x000fe20000201000 */
[----:B------:R-:W-:Y:S01]  /*1cb10*/  FFMA.FTZ R169, R0, R4, R169 ;  /* 0x0000000400a97223 */ /* 0x000fe200000100a9 */
[----:B------:R-:W-:Y:S01]  /*1cb20*/  IADD3 R4, PT, PT, R208, -0x17, RZ ;  /* 0xffffffe9d0047810 */ /* 0x000fe20007ffe0ff */
[----:B------:R-:W-:Y:S01]  /*1cb30*/  FFMA.FTZ R146, R0, R9, R146 ;  /* 0x0000000900927223 */ /* 0x000fe20000010092 */
[----:B------:R-:W-:Y:S01]  /*1cb40*/  IADD3 R8, PT, PT, R208, -0x1f, RZ ;  /* 0xffffffe1d0087810 */ /* 0x000fe20007ffe0ff */
[CC--:B------:R-:W-:Y:S01]  /*1cb50*/  FFMA.FTZ R144, R0.reuse, R5.reuse, R144 ;  /* 0x0000000500907223 */ /* 0x0c0fe20000010090 */
[C---:B------:R-:W-:Y:S01]  /*1cb60*/  FFMA.FTZ R145, R0.reuse, R5, R145 ;  /* 0x0000000500917223 */ /* 0x040fe20000010091 */
[----:B------:R-:W-:Y:S01]  /*1cb70*/  I2FP.F32.U32 R4, R4 ;  /* 0x0000000400047245 */ /* 0x000fe20000201000 */
[----:B------:R-:W-:Y:S01]  /*1cb80*/  FFMA.FTZ R147, R0, R9, R147 ;  /* 0x0000000900937223 */ /* 0x000fe20000010093 */
[----:B------:R-:W-:Y:S02]  /*1cb90*/  IADD3 R5, PT, PT, R208, 0x1, RZ ;  /* 0x00000001d0057810 */ /* 0x000fe40007ffe0ff */
[----:B------:R-:W-:Y:S01]  /*1cba0*/  I2FP.F32.U32 R8, R8 ;  /* 0x0000000800087245 */ /* 0x000fe20000201000 */
[-C--:B------:R-:W-:Y:S01]  /*1cbb0*/  FFMA.FTZ R173, R0, R4.reuse, R173 ;  /* 0x0000000400ad7223 */ /* 0x080fe200000100ad */
[----:B------:R-:W-:Y:S01]  /*1cbc0*/  IADD3 R7, PT, PT, R208, -0x8, RZ ;  /* 0xfffffff8d0077810 */ /* 0x000fe20007ffe0ff */
[----:B------:R-:W-:Y:S01]  /*1cbd0*/  FFMA.FTZ R177, R0, R4, R177 ;  /* 0x0000000400b17223 */ /* 0x000fe200000100b1 */
[----:B------:R-:W-:Y:S01]  /*1cbe0*/  IADD3 R6, PT, PT, R208, -0x18, RZ ;  /* 0xffffffe8d0067810 */ /* 0x000fe20007ffe0ff */
[-C--:B------:R-:W-:Y:S01]  /*1cbf0*/  FFMA.FTZ R171, R0, R8.reuse, R171 ;  /* 0x0000000800ab7223 */ /* 0x080fe200000100ab */
[----:B------:R-:W-:Y:S01]  /*1cc00*/  IADD3 R9, PT, PT, R208, 0x8, RZ ;  /* 0x00000008d0097810 */ /* 0x000fe20007ffe0ff */
[C---:B------:R-:W-:Y:S01]  /*1cc10*/  FFMA.FTZ R163, R0.reuse, R8, R163 ;  /* 0x0000000800a37223 */ /* 0x040fe200000100a3 */
[----:B------:R-:W-:Y:S02]  /*1cc20*/  I2FP.F32.U32 R5, R5 ;  /* 0x0000000500057245 */ /* 0x000fe40000201000 */
[----:B------:R-:W-:Y:S02]  /*1cc30*/  I2FP.F32.U32 R7, R7 ;  /* 0x0000000700077245 */ /* 0x000fe40000201000 */
[----:B------:R-:W-:Y:S01]  /*1cc40*/  I2FP.F32.U32 R6, R6 ;  /* 0x0000000600067245 */ /* 0x000fe20000201000 */
[C---:B------:R-:W-:Y:S01]  /*1cc50*/  FFMA.FTZ R162, R0.reuse, R5, R162 ;  /* 0x0000000500a27223 */ /* 0x040fe200000100a2 */
[----:B------:R-:W-:Y:S01]  /*1cc60*/  I2FP.F32.U32 R9, R9 ;  /* 0x0000000900097245 */ /* 0x000fe20000201000 */
[----:B------:R-:W-:Y:S01]  /*1cc70*/  FFMA.FTZ R159, R0, R5, R159 ;  /* 0x00000005009f7223 */ /* 0x000fe2000001009f */
[----:B------:R-:W-:Y:S01]  /*1cc80*/  IADD3 R4, PT, PT, R208, 0x10, RZ ;  /* 0x00000010d0047810 */ /* 0x000fe20007ffe0ff */
[-C--:B------:R-:W-:Y:S01]  /*1cc90*/  FFMA.FTZ R142, R0, R7.reuse, R142 ;  /* 0x00000007008e7223 */ /* 0x080fe2000001008e */
[----:B------:R-:W-:Y:S01]  /*1cca0*/  IADD3 R11, PT, PT, R208, -0x7, RZ ;  /* 0xfffffff9d00b7810 */ /* 0x000fe20007ffe0ff */
[C---:B------:R-:W-:Y:S01]  /*1ccb0*/  FFMA.FTZ R143, R0.reuse, R7, R143 ;  /* 0x00000007008f7223 */ /* 0x040fe2000001008f */
[C---:B------:R-:W-:Y:S01]  /*1ccc0*/  FFMA.FTZ R175, R0.reuse, R6, R175 ;  /* 0x0000000600af7223 */ /* 0x040fe200000100af */
[----:B------:R-:W-:Y:S01]  /*1ccd0*/  I2FP.F32.U32 R5, R4 ;  /* 0x0000000400057245 */ /* 0x000fe20000201000 */
[CC--:B------:R-:W-:Y:S01]  /*1cce0*/  FFMA.FTZ R154, R0.reuse, R9.reuse, R154 ;  /* 0x00000009009a7223 */ /* 0x0c0fe2000001009a */
[C---:B------:R-:W-:Y:S01]  /*1ccf0*/  FFMA.FTZ R155, R0.reuse, R9, R155 ;  /* 0x00000009009b7223 */ /* 0x040fe2000001009b */
[----:B------:R-:W-:Y:S01]  /*1cd00*/  FFMA.FTZ R8, R0, R6, R133 ;  /* 0x0000000600087223 */ /* 0x000fe20000010085 */
[----:B------:R-:W-:Y:S01]  /*1cd10*/  IADD3 R7, PT, PT, R208, 0x9, RZ ;  /* 0x00000009d0077810 */ /* 0x000fe20007ffe0ff */
[C---:B------:R-:W-:Y:S01]  /*1cd20*/  FFMA.FTZ R160, R0.reuse, R5, R160 ;  /* 0x0000000500a07223 */ /* 0x040fe200000100a0 */
[----:B------:R-:W-:Y:S01]  /*1cd30*/  FMNMX3.FTZ R4, R3, R169, R171, !PT ;  /* 0x000000a903047276 */ /* 0x000fe200078100ab */
[----:B------:R-:W-:Y:S01]  /*1cd40*/  FFMA.FTZ R137, R0, R5, R137 ;  /* 0x0000000500897223 */ /* 0x000fe20000010089 */
[----:B------:R-:W-:Y:S02]  /*1cd50*/  FMNMX3.FTZ R9, R2, R10, R163, !PT ;  /* 0x0000000a02097276 */ /* 0x000fe400078100a3 */
[----:B------:R-:W-:Y:S02]  /*1cd60*/  I2FP.F32.U32 R11, R11 ;  /* 0x0000000b000b7245 */ /* 0x000fe40000201000 */
[----:B------:R-:W-:Y:S02]  /*1cd70*/  I2FP.F32.U32 R7, R7 ;  /* 0x0000000700077245 */ /* 0x000fe40000201000 */
[----:B------:R-:W-:Y:S01]  /*1cd80*/  FMNMX3.FTZ R4, R4, R175, R177, !PT ;  /* 0x000000af04047276 */ /* 0x000fe200078100b1 */
[CC--:B------:R-:W-:Y:S01]  /*1cd90*/  FFMA.FTZ R141, R0.reuse, R11.reuse, R141 ;  /* 0x0000000b008d7223 */ /* 0x0c0fe2000001008d */
[----:B------:R-:W-:Y:S01]  /*1cda0*/  FMNMX3.FTZ R9, R9, R8, R173, !PT ;  /* 0x0000000809097276 */ /* 0x000fe200078100ad */
[----:B------:R-:W-:Y:S01]  /*1cdb0*/  FFMA.FTZ R140, R0, R11, R140 ;  /* 0x0000000b008c7223 */ /* 0x000fe2000001008c */
[----:B------:R-:W-:Y:S01]  /*1cdc0*/  FMNMX3.FTZ R4, R4, R147, R145, !PT ;  /* 0x0000009304047276 */ /* 0x000fe20007810091 */
[CC--:B------:R-:W-:Y:S01]  /*1cdd0*/  FFMA.FTZ R152, R0.reuse, R7.reuse, R152 ;  /* 0x0000000700987223 */ /* 0x0c0fe20000010098 */
[----:B------:R-:W-:Y:S01]  /*1cde0*/  FFMA.FTZ R153, R0, R7, R153 ;  /* 0x0000000700997223 */ /* 0x000fe20000010099 */
[----:B------:R-:W-:Y:S02]  /*1cdf0*/  FMNMX3.FTZ R9, R9, R146, R144, !PT ;  /* 0x0000009209097276 */ /* 0x000fe40007810090 */
[----:B------:R-:W-:Y:S02]  /*1ce00*/  IADD3 R7, PT, PT, R208, 0x11, RZ ;  /* 0x00000011d0077810 */ /* 0x000fe40007ffe0ff */
[----:B------:R-:W-:Y:S02]  /*1ce10*/  FMNMX3.FTZ R4, R4, R143, R141, !PT ;  /* 0x0000008f04047276 */ /* 0x000fe4000781008d */
[----:B------:R-:W-:Y:S02]  /*1ce20*/  FMNMX3.FTZ R9, R9, R142, R140, !PT ;  /* 0x0000008e09097276 */ /* 0x000fe4000781008c */
[----:B------:R-:W-:Y:S02]  /*1ce30*/  I2FP.F32.U32 R7, R7 ;  /* 0x0000000700077245 */ /* 0x000fe40000201000 */
[C---:B------:R-:W-:Y:S02]  /*1ce40*/  IADD3 R6, PT, PT, R208.reuse, 0x18, RZ ;  /* 0x00000018d0067810 */ /* 0x040fe40007ffe0ff */
[----:B------:R-:W-:Y:S01]  /*1ce50*/  IADD3 R5, PT, PT, R208, 0x19, RZ ;  /* 0x00000019d0057810 */ /* 0x000fe20007ffe0ff */
[----:B------:R-:W-:Y:S01]  /*1ce60*/  FFMA.FTZ R136, R0, R7, R136 ;  /* 0x0000000700887223 */ /* 0x000fe20000010088 */
[----:B------:R-:W-:Y:S01]  /*1ce70*/  FMNMX3.FTZ R4, R4, R161, R159, !PT ;  /* 0x000000a104047276 */ /* 0x000fe2000781009f */
[----:B------:R-:W-:Y:S01]  /*1ce80*/  FFMA.FTZ R158, R0, R7, R158 ;  /* 0x00000007009e7223 */ /* 0x000fe2000001009e */
        /* <DEDUP_REMOVED lines=26> */
[----:B------:R-:W2:Y:S08]  /*1d030*/  SHFL.BFLY PT, R133, R6, 0x1, 0x1f ;  /* 0x0c201f0006857f89 */ /* 0x000eb000000e0000 */
[----:B------:R-:W3:Y:S01]  /*1d040*/  LDSM.16.MT88.4 R12, [R186+0xc000] ;  /* 0x00c00000ba0c783b */ /* 0x000ee20000004200 */
[----:B-1----:R-:W-:Y:S02]  /*1d050*/  FMNMX.FTZ R132, R5, R132, !PT ;  /* 0x0000008405847209 */ /* 0x002fe40007810000 */
[----:B--2---:R-:W-:Y:S03]  /*1d060*/  FMNMX.FTZ R133, R6, R133, !PT ;  /* 0x0000008506857209 */ /* 0x004fe60007810000 */
[C---:B------:R-:W-:Y:S01]  /*1d070*/  FMUL.FTZ R156, R132.reuse, UR4 ;  /* 0x00000004849c7c20 */ /* 0x040fe20008410000 */
[C---:B------:R-:W-:Y:S01]  /*1d080*/  FSETP.NEU.FTZ.AND P1, PT, R132.reuse, -INF , PT ;  /* 0xff8000008400780b */ /* 0x040fe20003f3d000 */
[----:B------:R-:W-:Y:S01]  /*1d090*/  FADD.FTZ R4, -R132, R3 ;  /* 0x0000000384047221 */ /* 0x000fe20000010100 */
[C---:B------:R-:W-:Y:S01]  /*1d0a0*/  FSETP.NEU.FTZ.AND P2, PT, R133.reuse, -INF , PT ;  /* 0xff8000008500780b */ /* 0x040fe20003f5d000 */
[C---:B------:R-:W-:Y:S01]  /*1d0b0*/  FMUL.FTZ R157, R133.reuse, UR4 ;  /* 0x00000004859d7c20 */ /* 0x040fe20008410000 */
[----:B------:R-:W-:Y:S01]  /*1d0c0*/  FADD.FTZ R2, -R133, R2 ;  /* 0x0000000285027221 */ /* 0x000fe20000010100 */
[----:B------:R-:W-:Y:S02]  /*1d0d0*/  FSEL R156, R156, RZ, P1 ;  /* 0x000000ff9c9c7208 */ /* 0x000fe40000800000 */
[----:B------:R-:W-:Y:S01]  /*1d0e0*/  ISETP.NE.AND P1, PT, R209, RZ, PT ;  /* 0x000000ffd100720c */ /* 0x000fe20003f25270 */
[----:B------:R-:W-:Y:S01]  /*1d0f0*/  FMUL.FTZ R3, R2, UR4 ;  /* 0x0000000402037c20 */ /* 0x000fe20008410000 */
        /* <DEDUP_REMOVED lines=18> */
[----:B------:R4:W-:Y:S01]  /*1d220*/  MUFU.EX2 R171, R4 ;  /* 0x0000000400ab7308 */ /* 0x0009e20000000800 */
[--C-:B------:R-:W-:Y:S01]  /*1d230*/  FFMA.FTZ R178, R140, UR4, -R157.reuse ;  /* 0x000000048cb27c23 */ /* 0x100fe2000801089d */
[--C-:B------:R-:W-:Y:S01]  /*1d240*/  FFMA.FTZ R179, R143, UR4, -R156.reuse ;  /* 0x000000048fb37c23 */ /* 0x100fe2000801089c */
[--C-:B------:R-:W-:Y:S07]  /*1d250*/  FFMA.FTZ R188, R141, UR4, -R156.reuse ;  /* 0x000000048dbc7c23 */ /* 0x100fee000801089c */
[----:B------:R-:W-:Y:S01]  /*1d260*/  MUFU.EX2 R172, R172 ;  /* 0x000000ac00ac7308 */ /* 0x000fe20000000800 */
[--C-:B------:R-:W-:Y:S01]  /*1d270*/  FFMA.FTZ R192, R161, UR4, -R156.reuse ;  /* 0x00000004a1c07c23 */ /* 0x100fe2000801089c */
[C---:B-1----:R-:W-:Y:S01]  /*1d280*/  FMUL.FTZ R5, R3.reuse, R129 ;  /* 0x0000008103057220 */ /* 0x042fe20000410000 */
[C---:B------:R-:W-:Y:S07]  /*1d290*/  FMUL.FTZ R8, R3.reuse, R124 ;  /* 0x0000007c03087220 */ /* 0x040fee0000410000 */
[----:B------:R-:W1:Y:S01]  /*1d2a0*/  MUFU.EX2 R170, R170 ;  /* 0x000000aa00aa7308 */ /* 0x000e620000000800 */
[C---:B------:R-:W-:Y:S01]  /*1d2b0*/  FMUL.FTZ R9, R3.reuse, R125 ;  /* 0x0000007d03097220 */ /* 0x040fe20000410000 */
[C---:B--2---:R-:W-:Y:S01]  /*1d2c0*/  FMUL.FTZ R6, R2.reuse, R130 ;  /* 0x0000008202067220 */ /* 0x044fe20000410000 */
[C---:B------:R-:W-:Y:S07]  /*1d2d0*/  FMUL.FTZ R7, R2.reuse, R131 ;  /* 0x0000008302077220 */ /* 0x040fee0000410000 */
[----:B------:R-:W2:Y:S01]  /*1d2e0*/  MUFU.EX2 R169, R169 ;  /* 0x000000a900a97308 */ /* 0x000ea20000000800 */
[C---:B------:R-:W-:Y:S01]  /*1d2f0*/  FMUL.FTZ R10, R2.reuse, R126 ;  /* 0x0000007e020a7220 */ /* 0x040fe20000410000 */
[C---:B----4-:R-:W-:Y:S01]  /*1d300*/  FMUL.FTZ R4, R3.reuse, R128 ;  /* 0x0000008003047220 */ /* 0x050fe20000410000 */
[C---:B------:R-:W-:Y:S07]  /*1d310*/  FMUL.FTZ R11, R2.reuse, R127 ;  /* 0x0000007f020b7220 */ /* 0x040fee0000410000 */
[----:B------:R-:W-:Y:S01]  /*1d320*/  MUFU.EX2 R168, R168 ;  /* 0x000000a800a87308 */ /* 0x000fe20000000800 */
[C---:B------:R-:W-:Y:S01]  /*1d330*/  FMUL.FTZ R16, R3.reuse, R116 ;  /* 0x0000007403107220 */ /* 0x040fe20000410000 */
[C---:B------:R-:W-:Y:S01]  /*1d340*/  FMUL.FTZ R17, R3.reuse, R117 ;  /* 0x0000007503117220 */ /* 0x040fe20000410000 */
[C---:B------:R-:W-:Y:S07]  /*1d350*/  FMUL.FTZ R18, R2.reuse, R118 ;  /* 0x0000007602127220 */ /* 0x040fee0000410000 */
[----:B------:R-:W4:Y:S01]  /*1d360*/  MUFU.EX2 R167, R167 ;  /* 0x000000a700a77308 */ /* 0x000f220000000800 */
[----:B------:R-:W-:Y:S01]  /*1d370*/  FMUL.FTZ R19, R2, R119 ;  /* 0x0000007702137220 */ /* 0x000fe20000410000 */
[----:B-1----:R-:W-:Y:S01]  /*1d380*/  F2FP.BF16.F32.PACK_AB R128, R170, R172 ;  /* 0x000000acaa80723e */ /* 0x002fe200000010ff */
[C---:B------:R-:W-:Y:S07]  /*1d390*/  FMUL.FTZ R24, R3.reuse, R108 ;  /* 0x0000006c03187220 */ /* 0x040fee0000410000 */
[----:B------:R-:W-:Y:S01]  /*1d3a0*/  MUFU.EX2 R166, R166 ;  /* 0x000000a600a67308 */ /* 0x000fe20000000800 */
[----:B------:R-:W-:Y:S01]  /*1d3b0*/  FMUL.FTZ R25, R3, R109 ;  /* 0x0000006d03197220 */ /* 0x000fe20000410000 */
[----:B--2---:R-:W-:Y:S01]  /*1d3c0*/  F2FP.BF16.F32.PACK_AB R129, R169, R171 ;  /* 0x000000aba981723e */ /* 0x004fe200000010ff */
[C---:B------:R-:W-:Y:S07]  /*1d3d0*/  FMUL.FTZ R26, R2.reuse, R110 ;  /* 0x0000006e021a7220 */ /* 0x040fee0000410000 */
[----:B------:R-:W1:Y:S01]  /*1d3e0*/  MUFU.EX2 R165, R165 ;  /* 0x000000a500a57308 */ /* 0x000e620000000800 */
[C---:B------:R-:W-:Y:S01]  /*1d3f0*/  FMUL.FTZ R27, R2.reuse, R111 ;  /* 0x0000006f021b7220 */ /* 0x040fe20000410000 */
[----:B------:R-:W-:Y:S01]  /*1d400*/  LDSM.16.MT88.4 R116, [R164+0x800] ;  /* 0x00080000a474783b */ /* 0x000fe20000004200 */
[C---:B------:R-:W-:Y:S01]  /*1d410*/  FMUL.FTZ R32, R3.reuse, R100 ;  /* 0x0000006403207220 */ /* 0x040fe20000410000 */
[----:B------:R-:W-:Y:S01]  /*1d420*/  FMUL.FTZ R33, R3, R101 ;  /* 0x0000006503217220 */ /* 0x000fe20000410000 */
[C---:B------:R-:W-:Y:S01]  /*1d430*/  FMUL.FTZ R34, R2.reuse, R102 ;  /* 0x0000006602227220 */ /* 0x040fe20000410000 */
[----:B----4-:R-:W-:Y:S01]  /*1d440*/  F2FP.BF16.F32.PACK_AB R130, R167, R168 ;  /* 0x000000a8a782723e */ /* 0x010fe200000010ff */
        /* <DEDUP_REMOVED lines=14> */
[C---:B---3--:R-:W-:Y:S01]  /*1d530*/  HMMA.16816.F32.BF16 R4, R128.reuse, R12, R4 ;  /* 0x0000000c8004723c */ /* 0x048fe20000041804 */
        /* <DEDUP_REMOVED lines=121> */
[----:B------:R-:W-:Y:S01]  /*1dcd0*/  FFMA.FTZ R171, R2, R213, R171 ;  /* 0x000000d502ab7223 */ /* 0x000fe200000100ab */
[C---:B------:R-:W-:Y:S01]  /*1dce0*/  HMMA.16816.F32.BF16 R64, R128.reuse, R110, R64 ;  /* 0x0000006e8040723c */ /* 0x040fe20000041840 */
[----:B------:R-:W3:Y:S07]  /*1dcf0*/  LDSM.16.MT88.4 R108, [R164+0x4000] ;  /* 0x00400000a46c783b */ /* 0x000eee0000004200 */
[----:B------:R-:W-:Y:S01]  /*1dd00*/  MUFU.EX2 R214, R214 ;  /* 0x000000d600d67308 */ /* 0x000fe20000000800 */
[----:B------:R-:W-:Y:S01]  /*1dd10*/  FADD.FTZ R3, R170, R172 ;  /* 0x000000acaa037221 */ /* 0x000fe20000010000 */
        /* <DEDUP_REMOVED lines=9> */
[C---:B------:R-:W-:Y:S01]  /*1ddb0*/  HMMA.16816.F32.BF16 R72, R128.reuse, R106, R72 ;  /* 0x0000006a8048723c */ /* 0x040fe20000041848 */
[----:B------:R-:W5:Y:S08]  /*1ddc0*/  LDSM.16.MT88.4 R104, [R187+0x4000] ;  /* 0x00400000bb68783b */ /* 0x000f700000004200 */
        /* <DEDUP_REMOVED lines=15> */
[----:B------:R-:W-:Y:S01]  /*1dec0*/  MOV R2, R133 ;  /* 0x0000008500027202 */ /* 0x000fe20000000f00 */
[----:B------:R-:W-:Y:S02]  /*1ded0*/  FADD.FTZ R3, R179, R176 ;  /* 0x000000b0b3037221 */ /* 0x000fe40000010000 */
[----:B------:R-:W-:Y:S01]  /*1dee0*/  FADD.FTZ R178, R178, R173 ;  /* 0x000000adb2b27221 */ /* 0x000fe20000010000 */
[C---:B------:R-:W-:Y:S01]  /*1def0*/  HMMA.16816.F32.BF16 R88, R128.reuse, R110, R88 ;  /* 0x0000006e8058723c */ /* 0x040fe20000041858 */
[----:B------:R-:W1:Y:S02]  /*1df00*/  LDSM.16.MT88.4 R108, [R186+0xc800] ;  /* 0x00c80000ba6c783b */ /* 0x000e640000004200 */
[----:B------:R-:W-:Y:S05]  /*1df10*/  FADD.FTZ R3, R188, R3 ;  /* 0x00000003bc037221 */ /* 0x000fea0000010000 */
[C---:B-----5:R-:W-:Y:S08]  /*1df20*/  HMMA.16816.F32.BF16 R92, R128.reuse, R104, R92 ;  /* 0x00000068805c723c */ /* 0x060ff0000004185c */
        /* <DEDUP_REMOVED lines=41> */
[----:B------:R-:W-:Y:S01]  /*1e1c0*/  F2FP.BF16.F32.PACK_AB R101, R193, R192 ;  /* 0x000000c0c165723e */ /* 0x000fe200000010ff */
[----:B------:R-:W-:Y:S01]  /*1e1d0*/  FADD.FTZ R192, R192, R3 ;  /* 0x00000003c0c07221 */ /* 0x000fe20000010000 */
[----:B------:R-:W-:Y:S01]  /*1e1e0*/  F2FP.BF16.F32.PACK_AB R102, R194, R191 ;  /* 0x000000bfc266723e */ /* 0x000fe200000010ff */
[----:B------:R-:W-:Y:S01]  /*1e1f0*/  FADD.FTZ R190, R190, R189 ;  /* 0x000000bdbebe7221 */ /* 0x000fe20000010000 */
[----:B------:R-:W-:Y:S01]  /*1e200*/  F2FP.BF16.F32.PACK_AB R103, R201, R196 ;  /* 0x000000c4c967723e */ /* 0x000fe200000010ff */
[----:B------:R-:W-:Y:S02]  /*1e210*/  FADD.FTZ R193, R193, R192 ;  /* 0x000000c0c1c17221 */ /* 0x000fe40000010000 */
[----:B------:R-:W-:Y:S02]  /*1e220*/  FADD.FTZ R3, R191, R190 ;  /* 0x000000bebf037221 */ /* 0x000fe40000010000 */
[----:B------:R-:W-:Y:S02]  /*1e230*/  FADD.FTZ R196, R196, R193 ;  /* 0x000000c1c4c47221 */ /* 0x000fe40000010000 */
[C---:B-1----:R-:W-:Y:S03]  /*1e240*/  HMMA.16816.F32.BF16 R4, R100.reuse, R108, R4 ;  /* 0x0000006c6404723c */ /* 0x042fe60000041804 */
[----:B------:R-:W-:Y:S01]  /*1e250*/  FADD.FTZ R3, R194, R3 ;  /* 0x00000003c2037221 */ /* 0x000fe20000010000 */
[----:B------:R-:W-:Y:S03]  /*1e260*/  FADD.FTZ R201, R201, R196 ;  /* 0x000000c4c9c97221 */ /* 0x000fe60000010000 */
[----:B------:R-:W-:Y:S01]  /*1e270*/  FADD.FTZ R214, R214, R3 ;  /* 0x00000003d6d67221 */ /* 0x000fe20000010000 */
[C---:B------:R-:W-:Y:S01]  /*1e280*/  HMMA.16816.F32.BF16 R8, R100.reuse, R110, R8 ;  /* 0x0000006e6408723c */ /* 0x040fe20000041808 */
[----:B------:R-:W1:Y:S02]  /*1e290*/  LDSM.16.MT88.4 R108, [R187+0x5000] ;  /* 0x00500000bb6c783b */ /* 0x000e640000004200 */
[----:B------:R-:W-:Y:S01]  /*1e2a0*/  MOV R3, R132 ;  /* 0x0000008400037202 */ /* 0x000fe20000000f00 */
[----:B------:R-:W-:Y:S01]  /*1e2b0*/  FADD.FTZ R216, R216, R201 ;  /* 0x000000c9d8d87221 */ /* 0x000fe20000010000 */
[----:B------:R-:W-:Y:S03]  /*1e2c0*/  FADD.FTZ R215, R215, R214 ;  /* 0x000000d6d7d77221 */ /* 0x000fe60000010000 */
[C---:B------:R-:W-:Y:S03]  /*1e2d0*/  HMMA.16816.F32.BF16 R12, R100.reuse, R112, R12 ;  /* 0x00000070640c723c */ /* 0x040fe6000004180c */
[--C-:B------:R-:W-:Y:S01]  /*1e2e0*/  FFMA.FTZ R112, R135, UR4, -R156.reuse ;  /* 0x0000000487707c23 */ /* 0x100fe2000801089c */
[----:B------:R-:W-:Y:S01]  /*1e2f0*/  FFMA.FTZ R156, R134, UR4, -R156 ;  /* 0x00000004869c7c23 */ /* 0x000fe2000801089c */
[----:B------:R-:W3:Y:S01]  /*1e300*/  MUFU.EX2 R135, R157 ;  /* 0x0000009d00877308 */ /* 0x000ee20000000800 */
[----:B------:R-:W-:Y:S01]  /*1e310*/  FADD.FTZ R217, R217, R216 ;  /* 0x000000d8d9d97221 */ /* 0x000fe20000010000 */
[----:B------:R-:W-:Y:S01]  /*1e320*/  FADD.FTZ R212, R218, R215 ;  /* 0x000000d7dad47221 */ /* 0x000fe20000010000 */
        /* <DEDUP_REMOVED lines=65> */
.L_x_2713:
        /* <DEDUP_REMOVED lines=278> */
.L_x_2719:
[----:B------:R-:W-:Y:S05]  /*1f8a0*/  BSYNC.RECONVERGENT B0 ;  /* 0x0000000000007941 */ /* 0x000fea0003800200 */
.L_x_2718:
[----:B------:R-:W2:Y:S01]  /*1f8b0*/  LDCU.64 UR4, c[0x0][0x410] ;  /* 0x00008200ff0477ac */ /* 0x000ea20008000a00 */
[----:B------:R-:W-:Y:S01]  /*1f8c0*/  IMAD.MOV.U32 R2, RZ, RZ, R184 ;  /* 0x000000ffff027224 */ /* 0x000fe200078e00b8 */
[----:B------:R-:W-:Y:S01]  /*1f8d0*/  @P3 MOV R24, R20 ;  /* 0x0000001400183202 */ /* 0x000fe20000000f00 */
[----:B------:R-:W-:Y:S01]  /*1f8e0*/  IMAD.MOV.U32 R3, RZ, RZ, RZ ;  /* 0x000000ffff037224 */ /* 0x000fe200078e00ff */
[----:B------:R-:W-:Y:S01]  /*1f8f0*/  SHF.R.U32.HI R0, RZ, 0x3, R185 ;  /* 0x00000003ff007819 */ /* 0x000fe200000116b9 */
[----:B------:R3:W4:Y:S01]  /*1f900*/  LDS.128 R20, [R211] ;  /* 0x00000000d3147984 */ /* 0x0007220000000c00 */
[----:B------:R-:W-:Y:S01]  /*1f910*/  BSSY.RECONVERGENT B0, `(.L_x_2720) ;  /* 0x0000021000007945 */ /* 0x000fe20003800200 */
[----:B-1----:R-:W-:Y:S02]  /*1f920*/  IMAD.WIDE.U32 R6, R12, UR8, R2 ;  /* 0x000000080c067c25 */ /* 0x002fe4000f8e0002 */
[----:B------:R3:W1:Y:S02]  /*1f930*/  LDS.128 R16, [R211+0x2000] ;  /* 0x00200000d3107984 */ /* 0x0006640000000c00 */
[----:B------:R-:W-:Y:S01]  /*1f940*/  IMAD R2, R13, UR8, R7 ;  /* 0x000000080d027c24 */ /* 0x000fe2000f8e0207 */
[----:B------:R-:W-:Y:S01]  /*1f950*/  IADD3 R14, P0, PT, R24, R6, RZ ;  /* 0x00000006180e7210 */ /* 0x000fe20007f1e0ff */
[C---:B------:R-:W-:Y:S01]  /*1f960*/  VIADD R4, R0.reuse, 0x10 ;  /* 0x0000001000047836 */ /* 0x040fe20000000000 */
[----:B------:R-:W-:Y:S01]  /*1f970*/  IADD3 R6, PT, PT, R0, 0x20, RZ ;  /* 0x0000002000067810 */ /* 0x000fe20007ffe0ff */
[----:B------:R-:W-:-:S02]  /*1f980*/  VIADD R3, R202, -UR8 ;  /* 0x80000008ca037c36 */ /* 0x000fc40008000000 */
[----:B------:R-:W-:Y:S01]  /*1f990*/  IMAD.X R15, R15, 0x1, R2, P0 ;  /* 0x000000010f0f7824 */ /* 0x000fe200000e0602 */
[----:B------:R-:W-:Y:S02]  /*1f9a0*/  IADD3 R2, PT, PT, R0, 0x30, RZ ;  /* 0x0000003000027810 */ /* 0x000fe40007ffe0ff */
[-C--:B------:R-:W-:Y:S01]  /*1f9b0*/  ISETP.GE.AND P6, PT, R4, R3.reuse, PT ;  /* 0x000000030400720c */ /* 0x080fe20003fc6270 */
[C---:B--2---:R-:W-:Y:S01]  /*1f9c0*/  IMAD.WIDE.U32 R14, R5.reuse, UR4, R14 ;  /* 0x00000004050e7c25 */ /* 0x044fe2000f8e000e */
[-C--:B------:R-:W-:Y:S02]  /*1f9d0*/  ISETP.GE.AND P5, PT, R6, R3.reuse, PT ;  /* 0x000000030600720c */ /* 0x080fe40003fa6270 */
[-C--:B------:R-:W-:Y:S01]  /*1f9e0*/  ISETP.GE.AND P0, PT, R0, R3.reuse, PT ;  /* 0x000000030000720c */ /* 0x080fe20003f06270 */
[----:B------:R-:W-:Y:S01]  /*1f9f0*/  IMAD R25, R5, UR5, R15 ;  /* 0x0000000505197c24 */ /* 0x000fe2000f8e020f */
[----:B------:R-:W-:Y:S01]  /*1fa00*/  ISETP.GE.AND P4, PT, R2, R3, PT ;  /* 0x000000030200720c */ /* 0x000fe20003f86270 */
[----:B------:R3:W2:Y:S01]  /*1fa10*/  LDS.128 R4, [R211+0x4000] ;  /* 0x00400000d3047984 */ /* 0x0006a20000000c00 */
[----:B------:R-:W-:-:S02]  /*1fa20*/  LOP3.LUT R3, R184, 0x80, RZ, 0xfc, !PT ;  /* 0x00000080b8037812 */ /* 0x000fc400078efcff */
[----:B------:R-:W-:-:S07]  /*1fa30*/  LOP3.LUT R2, R184, 0x40, RZ, 0xfc, !PT ;  /* 0x00000040b8027812 */ /* 0x000fce00078efcff */
[----:B------:R-:W-:Y:S05]  /*1fa40*/  @P0 BRA `(.L_x_2721) ;  /* 0x0000000000340947 */ /* 0x000fea0003800000 */
        /* <DEDUP_REMOVED lines=13> */
.L_x_2721:
[----:B------:R-:W-:Y:S05]  /*1fb20*/  BSYNC.RECONVERGENT B0 ;  /* 0x0000000000007941 */ /* 0x000fea0003800200 */
.L_x_2720:
        /* <DEDUP_REMOVED lines=23> */
.L_x_2723:
[----:B------:R-:W-:Y:S05]  /*1fca0*/  BSYNC.RECONVERGENT B0 ;  /* 0x0000000000007941 */ /* 0x000fea0003800200 */
.L_x_2722:
        /* <DEDUP_REMOVED lines=23> */
.L_x_2725:
[----:B------:R-:W-:Y:S05]  /*1fe20*/  BSYNC.RECONVERGENT B0 ;  /* 0x0000000000007941 */ /* 0x000fea0003800200 */
.L_x_2724:
        /* <DEDUP_REMOVED lines=23> */
.L_x_2726:
        /* <DEDUP_REMOVED lines=14> */
.L_x_3752:


//--------------------- .text._ZN5flash24flash_fwd_splitkv_kernelI23Flash_fwd_kernel_traitsILi192ELi64ELi64ELi4ELb0ELb0EN7cutlass10bfloat16_tE19Flash_kernel_traitsILi192ELi64ELi64ELi4ES3_EELb1ELb0ELb0ELb0ELb1ELb0ELb1ELb0EEEvNS_16Flash_fwd_paramsE --------------------------
	.section	.text._ZN5flash24flash_fwd_splitkv_kernelI23Flash_fwd_kernel_traitsILi192ELi64ELi64ELi4ELb0ELb0EN7cutlass10bfloat16_tE19Flash_kernel_traitsILi192ELi64ELi64ELi4ES3_EELb1ELb0ELb0ELb0ELb1ELb0ELb1ELb0EEEvNS_16Flash_fwd_paramsE,"ax",@progbits
	.align	128
        .global         _ZN5flash24flash_fwd_splitkv_kernelI23Flash_fwd_kernel_traitsILi192ELi64ELi64ELi4ELb0ELb0EN7cutlass10bfloat16_tE19Flash_kernel_traitsILi192ELi64ELi64ELi4ES3_EELb1ELb0ELb0ELb0ELb1ELb0ELb1ELb0EEEvNS_16Flash_fwd_paramsE
        .type           _ZN5flash24flash_fwd_splitkv_kernelI23Flash_fwd_kernel_traitsILi192ELi64ELi64ELi4ELb0ELb0EN7cutlass10bfloat16_tE19Flash_kernel_traitsILi192ELi64ELi64ELi4ES3_EELb1ELb0ELb0ELb0ELb1ELb0ELb1ELb0EEEvNS_16Flash_fwd_paramsE,@function
        .size           _ZN5flash24flash_fwd_splitkv_kernelI23Flash_fwd_kernel_traitsILi192ELi64ELi64ELi4ELb0ELb0EN7cutlass10bfloat16_tE19Flash_kernel_traitsILi192ELi64ELi64ELi4ES3_EELb1ELb0ELb0ELb0ELb1ELb0ELb1ELb0EEEvNS_16Flash_fwd_paramsE,(.L_x_3753 - _ZN5flash24flash_fwd_splitkv_kernelI23Flash_fwd_kernel_traitsILi192ELi64ELi64ELi4ELb0ELb0EN7cutlass10bfloat16_tE19Flash_kernel_traitsILi192ELi64ELi64ELi4ES3_EELb1ELb0ELb0ELb0ELb1ELb0ELb1ELb0EEEvNS_16Flash_fwd_paramsE)
        .other          _ZN5flash24flash_fwd_splitkv_kernelI23Flash_fwd_kernel_traitsILi192ELi64ELi64ELi4ELb0ELb0EN7cutlass10bfloat16_tE19Flash_kernel_traitsILi192ELi64ELi64ELi4ES3_EELb1ELb0ELb0ELb0ELb1ELb0ELb1ELb0EEEvNS_16Flash_fwd_paramsE,@"STO_CUDA_ENTRY STV_DEFAULT"
_ZN5flash24flash_fwd_splitkv_kernelI23Flash_fwd_kernel_traitsILi192ELi64ELi64ELi4ELb0ELb0EN7cutlass10bfloat16_tE19Flash_kernel_traitsILi192ELi64ELi64ELi4ES3_EELb1ELb0ELb0ELb0ELb1ELb0ELb1ELb0EEEvNS_16Flash_fwd_paramsE:
.text._ZN5flash24flash_fwd_splitkv_kernelI23Flash_fwd_kernel_traitsILi192ELi64ELi64ELi4ELb0ELb0EN7cutlass10bfloat16_tE19Flash_kernel_traitsILi192ELi64ELi64ELi4ES3_EELb1ELb0ELb0ELb0ELb1ELb0ELb1ELb0EEEvNS_16Flash_fwd_paramsE:
[----:B------:R-:W-:Y:S08]  /*0000*/  LDC R1, c[0x0][0x37c] ;  /* 0x0000df00ff017b82 */ /* 0x000ff00000000800 */
[----:B------:R-:W1:Y:S01]  /*0010*/  LDC R5, c[0x0][0x3e0] ;  /* 0x0000f800ff057b82 */ /* 0x000e620000000800 */
[----:B------:R-:W2:Y:S01]  /*0020*/  S2R R34, SR_CTAID.Z ;  /* 0x0000000000227919 */ /* 0x000ea20000002700 */
[----:B------:R-:W3:Y:S01]  /*0030*/  LDCU.64 UR16, c[0x0][0x358] ;  /* 0x00006b00ff1077ac */ /* 0x000ee20008000a00 */
[----:B------:R-:W-:Y:S01]  /*0040*/  IMAD.MOV.U32 R9, RZ, RZ, -0x1 ;  /* 0xffffffffff097424 */ /* 0x000fe200078e00ff */
[----:B------:R-:W4:Y:S01]  /*0050*/  LDCU.64 UR4, c[0x0][0x470] ;  /* 0x00008e00ff0477ac */ /* 0x000f220008000a00 */
[----:B-1----:R-:W1:Y:S01]  /*0060*/  I2F.U32.RP R4, R5 ;  /* 0x0000000500047306 */ /* 0x002e620000209000 */
[----:B------:R-:W3:Y:S01]  /*0070*/  LDCU.U8 UR6, c[0x0][0x532] ;  /* 0x0000a640ff0677ac */ /* 0x000ee20008000000 */
[----:B------:R-:W-:-:S06]  /*0080*/  ISETP.NE.U32.AND P1, PT, R5, RZ, PT ;  /* 0x000000ff0500720c */ /* 0x000fcc0003f25070 */
[----:B-1----:R-:W1:Y:S02]  /*0090*/  MUFU.RCP R2, R4 ;  /* 0x0000000400027308 */ /* 0x002e640000001000 */
[----:B-1----:R-:W-:-:S06]  /*00a0*/  VIADD R2, R2, 0xffffffe ;  /* 0x0ffffffe02027836 */ /* 0x002fcc0000000000 */
[----:B------:R-:W1:Y:S02]  /*00b0*/  F2I.FTZ.U32.TRUNC.NTZ R3, R2 ;  /* 0x0000000200037305 */ /* 0x000e64000021f000 */
[----:B-1----:R-:W-:Y:S02]  /*00c0*/  IMAD.MOV R0, RZ, RZ, -R3 ;  /* 0x000000ffff007224 */ /* 0x002fe400078e0a03 */
[----:B------:R-:W-:Y:S02]  /*00d0*/  IMAD.MOV.U32 R2, RZ, RZ, RZ ;  /* 0x000000ffff027224 */ /* 0x000fe400078e00ff */
[----:B------:R-:W-:-:S04]  /*00e0*/  IMAD R7, R0, R5, RZ ;  /* 0x0000000500077224 */ /* 0x000fc800078e02ff */
[----:B------:R-:W-:Y:S02]  /*00f0*/  IMAD.HI.U32 R7, R3, R7, R2 ;  /* 0x0000000703077227 */ /* 0x000fe400078e0002 */
[----:B------:R-:W1:Y:S04]  /*0100*/  LDC.64 R2, c[0x0][0x460] ;  /* 0x00011800ff027b82 */ /* 0x000e680000000a00 */
[----:B--2---:R-:W-:-:S04]  /*0110*/  IMAD.HI.U32 R205, R7, R34, RZ ;  /* 0x0000002207cd7227 */ /* 0x004fc800078e00ff */
[----:B------:R-:W-:Y:S01]  /*0120*/  IMAD.MOV R0, RZ, RZ, -R205 ;  /* 0x000000ffff007224 */ /* 0x000fe200078e0acd */
[----:B---3--:R-:W-:Y:S01]  /*0130*/  ISETP.NE.AND P5, PT, RZ, UR6, PT ;  /* 0x00000006ff007c0c */ /* 0x008fe2000bfa5270 */
[----:B------:R-:W-:Y:S01]  /*0140*/  IMAD.MOV.U32 R4, RZ, RZ, -0x1 ;  /* 0xffffffffff047424 */ /* 0x000fe200078e00ff */
[----:B------:R-:W2:Y:S01]  /*0150*/  LDC.64 R6, c[0x0][0x460] ;  /* 0x00011800ff067b82 */ /* 0x000ea20000000a00 */
[----:B------:R-:W-:-:S05]  /*0160*/  IMAD R0, R5, R0, R34 ;  /* 0x0000000005007224 */ /* 0x000fca00078e0222 */
[----:B------:R-:W-:Y:S02]  /*0170*/  ISETP.GE.U32.AND P0, PT, R0, R5, PT ;  /* 0x000000050000720c */ /* 0x000fe40003f06070 */
[----:B-1----:R-:W-:-:S04]  /*0180*/  ISETP.NE.U32.AND P4, PT, R2, RZ, PT ;  /* 0x000000ff0200720c */ /* 0x002fc80003f85070 */
[----:B------:R-:W-:-:S07]  /*0190*/  ISETP.NE.AND.EX P4, PT, R3, RZ, PT, P4 ;  /* 0x000000ff0300720c */ /* 0x000fce0003f85340 */
[----:B------:R-:W-:Y:S02]  /*01a0*/  @P0 IMAD.IADD R0, R0, 0x1, -R5 ;  /* 0x0000000100000824 */ /* 0x000fe400078e0a05 */
[----:B------:R-:W-:Y:S01]  /*01b0*/  @P0 VIADD R205, R205, 0x1 ;  /* 0x00000001cdcd0836 */ /* 0x000fe20000000000 */
[----:B------:R-:W-:Y:S02]  /*01c0*/  ISETP.NE.U32.AND P0, PT, R2, RZ, PT ;  /* 0x000000ff0200720c */ /* 0x000fe40003f05070 */
[-C--:B------:R-:W-:Y:S02]  /*01d0*/  ISETP.GE.U32.AND P2, PT, R0, R5.reuse, PT ;  /* 0x000000050000720c */ /* 0x080fe40003f46070 */
[----:B------:R-:W-:Y:S02]  /*01e0*/  ISETP.NE.AND.EX P0, PT, R3, RZ, PT, P0 ;  /* 0x000000ff0300720c */ /* 0x000fe40003f05300 */
[----:B------:R-:W1:Y:S09]  /*01f0*/  LDC.64 R2, c[0x0][0x468] ;  /* 0x00011a00ff027b82 */ /* 0x000e720000000a00 */
[----:B------:R-:W-:Y:S01]  /*0200*/  @P2 VIADD R205, R205, 0x1 ;  /* 0x00000001cdcd2836 */ /* 0x000fe20000000000 */
[----:B------:R-:W-:-:S05]  /*0210*/  @!P1 LOP3.LUT R205, RZ, R5, RZ, 0x33, !PT ;  /* 0x00000005ffcd9212 */ /* 0x000fca00078e33ff */
[C---:B------:R-:W-:Y:S01]  /*0220*/  IMAD.SHL.U32 R11, R205.reuse, 0x4, RZ ;  /* 0x00000004cd0b7824 */ /* 0x040fe200078e00ff */
[----:B------:R-:W-:Y:S01]  /*0230*/  SHF.R.U32.HI R8, RZ, 0x1e, R205 ;  /* 0x0000001eff087819 */ /* 0x000fe200000116cd */
[----:B--2---:R-:W-:Y:S01]  /*0240*/  IMAD.WIDE.U32 R6, R205, 0x4, R6 ;  /* 0x00000004cd067825 */ /* 0x004fe200078e0006 */
[----:B----4-:R-:W-:Y:S02]  /*0250*/  ISETP.NE.U32.AND P3, PT, RZ, UR4, PT ;  /* 0x00000004ff007c0c */ /* 0x010fe4000bf65070 */
[----:B-1----:R-:W-:Y:S02]  /*0260*/  ISETP.EQ.U32.AND P6, PT, R2, RZ, PT ;  /* 0x000000ff0200720c */ /* 0x002fe40003fc2070 */
[----:B------:R-:W5:Y:S02]  /*0270*/  @P0 LDG.E R9, desc[UR16][R6.64] ;  /* 0x0000001006090981 */ /* 0x000f64000c1e1900 */
[----:B------:R-:W-:Y:S02]  /*0280*/  ISETP.EQ.OR.EX P6, PT, R3, RZ, !P5, P6 ;  /* 0x000000ff0300720c */ /* 0x000fe40006fc2760 */
[----:B------:R1:W5:Y:S01]  /*0290*/  @P4 LDG.E R0, desc[UR16][R6.64+0x4] ;  /* 0x0000041006004981 */ /* 0x000362000c1e1900 */
[----:B------:R-:W-:-:S02]  /*02a0*/  IADD3 R12, P1, PT, R11, R2, RZ ;  /* 0x000000020b0c7210 */ /* 0x000fc40007f3e0ff */
[----:B------:R-:W-:Y:S02]  /*02b0*/  ISETP.NE.U32.AND P2, PT, R2, RZ, PT ;  /* 0x000000ff0200720c */ /* 0x000fe40003f45070 */
[----:B------:R-:W-:Y:S01]  /*02c0*/  ISETP.NE.AND.EX P3, PT, RZ, UR5, PT, P3 ;  /* 0x00000005ff007c0c */ /* 0x000fe2000bf65330 */
[----:B------:R-:W-:Y:S01]  /*02d0*/  IMAD.X R13, R8, 0x1, R3, P1 ;  /* 0x00000001080d7824 */ /* 0x000fe200008e0603 */
[----:B------:R-:W-:-:S04]  /*02e0*/  ISETP.NE.AND.EX P2, PT, R3, RZ, PT, P2 ;  /* 0x000000ff0300720c */ /* 0x000fc80003f45320 */
[----:B------:R2:W5:Y:S09]  /*02f0*/  @!P6 LDG.E R4, desc[UR16][R12.64] ;  /* 0x000000100c04e981 */ /* 0x000572000c1e1900 */
[----:B------:R-:W3:Y:S01]  /*0300*/  @!P2 LDC R14, c[0x0][0x438] ;  /* 0x00010e00ff0eab82 */ /* 0x000ee20000000800 */
[----:B-1----:R-:W-:-:S04]  /*0310*/  @P3 IADD3 R6, P0, PT, R11, UR4, RZ ;  /* 0x000000040b063c10 */ /* 0x002fc8000ff1e0ff */
[----:B------:R-:W-:Y:S01]  /*0320*/  @P3 IADD3.X R7, PT, PT, R8, UR5, RZ, P0, !PT ;  /* 0x0000000508073c10 */ /* 0x000fe200087fe4ff */
[----:B------:R-:W-:Y:S08]  /*0330*/  @!P2 BRA `(.L_x_2727) ;  /* 0x00000000000ca947 */ /* 0x000ff00003800000 */
[----:B------:R-:W3:Y:S02]  /*0340*/  @P5 LDG.E R3, desc[UR16][R12.64+0x4] ;  /* 0x000004100c035981 */ /* 0x000ee4000c1e1900 */
[----:B---3-5:R-:W-:-:S06]  /*0350*/  @P5 IADD3 R14, PT, PT, R3, -R4, RZ ;  /* 0x80000004030e5210 */ /* 0x028fcc0007ffe0ff */
[----:B------:R1:W5:Y:S02]  /*0360*/  @!P5 LDG.E R14, desc[UR16][R12.64] ;  /* 0x000000100c0ed981 */ /* 0x000364000c1e1900 */
.L_x_2727:
[----:B------:R-:W4:Y:S01]  /*0370*/  LDCU.64 UR4, c[0x0][0x478] ;  /* 0x00008f00ff0477ac */ /* 0x000f220008000a00 */
[----:B------:R-:W-:-:S06]  /*0380*/  IMAD.MOV.U32 R3, RZ, RZ, RZ ;  /* 0x000000ffff037224 */ /* 0x000fcc00078e00ff */
[----:B------:R1:W5:Y:S01]  /*0390*/  @P3 LDG.E R3, desc[UR16][R6.64] ;  /* 0x0000001006033981 */ /* 0x000362000c1e1900 */
[----:B----4-:R-:W-:-:S04]  /*03a0*/  ISETP.NE.U32.AND P0, PT, RZ, UR4, PT ;  /* 0x00000004ff007c0c */ /* 0x010fc8000bf05070 */
[----:B------:R-:W-:-:S13]  /*03b0*/  ISETP.NE.AND.EX P0, PT, RZ, UR5, PT, P0 ;  /* 0x00000005ff007c0c */ /* 0x000fda000bf05300 */
[----:B------:R-:W-:-:S04]  /*03c0*/  @P0 IADD3 R16, P1, PT, R11, UR4, RZ ;  /* 0x000000040b100c10 */ /* 0x000fc8000ff3e0ff */
[----:B------:R-:W-:-:S05]  /*03d0*/  @P0 IADD3.X R17, PT, PT, R8, UR5, RZ, P1, !PT ;  /* 0x0000000508110c10 */ /* 0x000fca0008ffe4ff */
[----:B------:R1:W5:Y:S01]  /*03e0*/  @P0 LDG.E R16, desc[UR16][R16.64] ;  /* 0x0000001010100981 */ /* 0x000362000c1e1900 */
[----:B------:R-:W4:Y:S01]  /*03f0*/  S2R R41, SR_CTAID.X ;  /* 0x0000000000297919 */ /* 0x000f220000002500 */
[----:B------:R-:W2:Y:S01]  /*0400*/  @!P4 LDC R87, c[0x0][0x434] ;  /* 0x00010d00ff57cb82 */ /* 0x000ea20000000800 */
[----:B-----5:R-:W-:Y:S02]  /*0410*/  @P4 IMAD.IADD R87, R0, 0x1, -R9 ;  /* 0x0000000100574824 */ /* 0x020fe400078e0a09 */
[----:B----4-:R-:W-:-:S05]  /*0420*/  IMAD.SHL.U32 R2, R41, 0x40, RZ ;  /* 0x0000004029027824 */ /* 0x010fca00078e00ff */
[----:B--2---:R-:W-:-:S13]  /*0430*/  ISETP.GT.AND P1, PT, R87, R2, PT ;  /* 0x000000025700720c */ /* 0x004fda0003f24270 */
[----:B-1----:R-:W-:Y:S05]  /*0440*/  @!P1 EXIT ;  /* 0x000000000000994d */ /* 0x002fea0003800000 */
[----:B------:R-:W1:Y:S01]  /*0450*/  LDC R10, c[0x0][0x374] ;  /* 0x0000dd00ff0a7b82 */ /* 0x000e620000000800 */
[----:B------:R-:W2:Y:S01]  /*0460*/  LDCU UR14, c[0x0][0x508] ;  /* 0x0000a100ff0e77ac */ /* 0x000ea20008000800 */
[----:B------:R-:W4:Y:S06]  /*0470*/  S2R R188, SR_TID.X ;  /* 0x0000000000bc7919 */ /* 0x000f2c0000002100 */
[----:B------:R-:W5:Y:S01]  /*0480*/  LDC R6, c[0x0][0x438] ;  /* 0x00010e00ff067b82 */ /* 0x000f620000000800 */
[-C--:B-1----:R-:W-:Y:S02]  /*0490*/  IABS R0, R10.reuse ;  /* 0x0000000a00007213 */ /* 0x082fe40000000000 */
[----:B------:R-:W-:-:S02]  /*04a0*/  IABS R15, R10 ;  /* 0x0000000a000f7213 */ /* 0x000fc40000000000 */
[----:B------:R-:W1:Y:S03]  /*04b0*/  I2F.RP R12, R0 ;  /* 0x00000000000c7306 */ /* 0x000e660000209400 */
[----:B------:R-:W-:Y:S02]  /*04c0*/  IMAD.MOV R15, RZ, RZ, -R15 ;  /* 0x000000ffff0f7224 */ /* 0x000fe400078e0a0f */
[----:B-----5:R-:W-:-:S05]  /*04d0*/  VIADD R6, R6, 0x3f ;  /* 0x0000003f06067836 */ /* 0x020fca0000000000 */
[----:B------:R-:W-:-:S04]  /*04e0*/  SHF.R.S32.HI R17, RZ, 0x1f, R6 ;  /* 0x0000001fff117819 */ /* 0x000fc80000011406 */
[----:B------:R-:W-:Y:S01]  /*04f0*/  LEA.HI R17, R17, R6, RZ, 0x6 ;  /* 0x0000000611117211 */ /* 0x000fe200078f30ff */
[----:B-1----:R-:W1:Y:S01]  /*0500*/  MUFU.RCP R7, R12 ;  /* 0x0000000c00077308 */ /* 0x002e620000001000 */
[----:B------:R-:W-:Y:S02]  /*0510*/  IMAD.MOV.U32 R6, RZ, RZ, RZ ;  /* 0x000000ffff067224 */ /* 0x000fe400078e00ff */
[----:B------:R-:W-:-:S05]  /*0520*/  LEA.HI.SX32 R17, R17, R10, 0x1a ;  /* 0x0000000a11117211 */ /* 0x000fca00078fd2ff */
[----:B------:R-:W-:Y:S02]  /*0530*/  VIADD R17, R17, 0xffffffff ;  /* 0xffffffff11117836 */ /* 0x000fe40000000000 */
[----:B-1----:R-:W-:-:S06]  /*0540*/  VIADD R7, R7, 0xffffffe ;  /* 0x0ffffffe07077836 */ /* 0x002fcc0000000000 */
[----:B------:R-:W1:Y:S02]  /*0550*/  F2I.FTZ.U32.TRUNC.NTZ R7, R7 ;  /* 0x0000000700077305 */ /* 0x000e64000021f000 */
[----:B-1----:R-:W-:-:S04]  /*0560*/  IMAD.MOV R13, RZ, RZ, -R7 ;  /* 0x000000ffff0d7224 */ /* 0x002fc800078e0a07 */
[----:B------:R-:W-:Y:S01]  /*0570*/  IMAD R12, R13, R0, RZ ;  /* 0x000000000d0c7224 */ /* 0x000fe200078e02ff */
[----:B------:R-:W-:Y:S02]  /*0580*/  IABS R13, R17 ;  /* 0x00000011000d7213 */ /* 0x000fe40000000000 */
[----:B------:R-:W-:Y:S01]  /*0590*/  LOP3.LUT R17, R17, R10, RZ, 0x3c, !PT ;  /* 0x0000000a11117212 */ /* 0x000fe200078e3cff */
[----:B------:R-:W-:Y:S02]  /*05a0*/  IMAD.HI.U32 R12, R7, R12, R6 ;  /* 0x0000000c070c7227 */ /* 0x000fe400078e0006 */
[----:B------:R-:W1:Y:S01]  /*05b0*/  @!P0 LDC.64 R6, c[0x0][0x488] ;  /* 0x00012200ff068b82 */ /* 0x000e620000000a00 */
[----:B------:R-:W-:-:S03]  /*05c0*/  ISETP.GE.AND P1, PT, R17, RZ, PT ;  /* 0x000000ff1100720c */ /* 0x000fc60003f26270 */
[----:B------:R-:W-:-:S04]  /*05d0*/  IMAD.HI.U32 R12, R12, R13, RZ ;  /* 0x0000000d0c0c7227 */ /* 0x000fc800078e00ff */
[----:B------:R-:W-:Y:S02]  /*05e0*/  IMAD R15, R12, R15, R13 ;  /* 0x0000000f0c0f7224 */ /* 0x000fe400078e020d */
[----:B------:R-:W5:Y:S03]  /*05f0*/  @!P0 LDC R13, c[0x0][0x43c] ;  /* 0x00010f00ff0d8b82 */ /* 0x000f660000000800 */
[----:B------:R-:W-:Y:S02]  /*0600*/  ISETP.GT.U32.AND P2, PT, R0, R15, PT ;  /* 0x0000000f0000720c */ /* 0x000fe40003f44070 */
[----:B-1----:R-:W-:Y:S02]  /*0610*/  @!P0 ISETP.NE.U32.AND P3, PT, R6, RZ, PT ;  /* 0x000000ff0600820c */ /* 0x002fe40003f65070 */
[----:B------:R-:W1:Y:S09]  /*0620*/  S2R R6, SR_CTAID.Y ;  /* 0x0000000000067919 */ /* 0x000e720000002600 */
[----:B------:R-:W-:Y:S01]  /*0630*/  @!P2 IMAD.IADD R15, R15, 0x1, -R0 ;  /* 0x000000010f0fa824 */ /* 0x000fe200078e0a00 */
[----:B------:R-:W-:Y:S01]  /*0640*/  @!P0 ISETP.NE.AND.EX P3, PT, R7, RZ, PT, P3 ;  /* 0x000000ff0700820c */ /* 0x000fe20003f65330 */
[----:B------:R-:W-:Y:S01]  /*0650*/  @!P2 VIADD R12, R12, 0x1 ;  /* 0x000000010c0ca836 */ /* 0x000fe20000000000 */
[----:B------:R-:W-:-:S02]  /*0660*/  ISETP.NE.AND P2, PT, R10, RZ, PT ;  /* 0x000000ff0a00720c */ /* 0x000fc40003f45270 */
[----:B------:R-:W-:Y:S01]  /*0670*/  ISETP.GE.U32.AND P4, PT, R15, R0, PT ;  /* 0x000000000f00720c */ /* 0x000fe20003f86070 */
[----:B------:R-:W-:Y:S01]  /*0680*/  @P0 IMAD.IADD R0, R16, 0x1, -R3 ;  /* 0x0000000110000824 */ /* 0x000fe200078e0a03 */
[----:B-----5:R-:W-:Y:S01]  /*0690*/  @!P0 SEL R13, R13, RZ, P3 ;  /* 0x000000ff0d0d8207 */ /* 0x020fe20001800000 */
[----:B------:R-:W-:-:S03]  /*06a0*/  VIADD R16, R41, 0x1 ;  /* 0x0000000129107836 */ /* 0x000fc60000000000 */
[----:B---3--:R-:W-:Y:S01]  /*06b0*/  @!P0 IADD3 R0, PT, PT, R13, R14, -R3 ;  /* 0x0000000e0d008210 */ /* 0x008fe20007ffe803 */
[----:B------:R-:W-:-:S04]  /*06c0*/  IMAD R7, R16, 0x40, -R87 ;  /* 0x0000004010077824 */ /* 0x000fc800078e0a57 */
[----:B------:R-:W-:Y:S02]  /*06d0*/  VIADD R14, R0, 0x3f ;  /* 0x0000003f000e7836 */ /* 0x000fe40000000000 */
[----:B------:R-:W-:-:S03]  /*06e0*/  @P4 VIADD R12, R12, 0x1 ;  /* 0x000000010c0c4836 */ /* 0x000fc60000000000 */
[----:B--2---:R-:W-:Y:S01]  /*06f0*/  IADD3 R7, PT, PT, R14, UR14, R7 ;  /* 0x0000000e0e077c10 */ /* 0x004fe2000fffe007 */
[----:B------:R-:W-:Y:S01]  /*0700*/  @!P1 IMAD.MOV R12, RZ, RZ, -R12 ;  /* 0x000000ffff0c9224 */ /* 0x000fe200078e0a0c */
[----:B------:R-:W-:Y:S02]  /*0710*/  SHF.R.S32.HI R13, RZ, 0x1f, R14 ;  /* 0x0000001fff0d7819 */ /* 0x000fe4000001140e */
[----:B------:R-:W-:Y:S02]  /*0720*/  @!P2 LOP3.LUT R12, RZ, R10, RZ, 0x33, !PT ;  /* 0x0000000aff0ca212 */ /* 0x000fe400078e33ff */
[----:B------:R-:W-:Y:S02]  /*0730*/  SHF.R.S32.HI R10, RZ, 0x1f, R7 ;  /* 0x0000001fff0a7819 */ /* 0x000fe40000011407 */
[----:B------:R-:W-:Y:S01]  /*0740*/  LEA.HI R13, R13, R14, RZ, 0x6 ;  /* 0x0000000e0d0d7211 */ /* 0x000fe200078f30ff */
[----:B-1----:R-:W-:Y:S01]  /*0750*/  IMAD R196, R12, R6, RZ ;  /* 0x000000060cc47224 */ /* 0x002fe200078e02ff */
[----:B------:R-:W-:Y:S01]  /*0760*/  LEA.HI R10, R10, R7, RZ, 0x6 ;  /* 0x000000070a0a7211 */ /* 0x000fe200078f30ff */
[----:B------:R-:W-:Y:S01]  /*0770*/  IMAD.MOV R7, RZ, RZ, -R205 ;  /* 0x000000ffff077224 */ /* 0x000fe200078e0acd */
[----:B------:R-:W-:-:S02]  /*0780*/  SHF.R.S32.HI R13, RZ, 0x6, R13 ;  /* 0x00000006ff0d7819 */ /* 0x000fc4000001140d */
[----:B------:R-:W-:Y:S01]  /*0790*/  SHF.R.S32.HI R10, RZ, 0x6, R10 ;  /* 0x00000006ff0a7819 */ /* 0x000fe2000001140a */
[----:B------:R-:W-:Y:S01]  /*07a0*/  IMAD R34, R5, R7, R34 ;  /* 0x0000000705227224 */ /* 0x000fe200078e0222 */
[----:B------:R-:W-:-:S04]  /*07b0*/  VIADDMNMX R13, R196, R12, R13, PT ;  /* 0x0000000cc40d7246 */ /* 0x000fc8000380010d */
[----:B------:R-:W-:-:S04]  /*07c0*/  VIMNMX R181, PT, PT, R13, R10, PT ;  /* 0x0000000a0db57248 */ /* 0x000fc80003fe0100 */
[----:B------:R-:W-:-:S13]  /*07d0*/  ISETP.GE.AND P0, PT, R196, R181, PT ;  /* 0x000000b5c400720c */ /* 0x000fda0003f06270 */
[----:B----4-:R-:W-:Y:S05]  /*07e0*/  @!P0 BRA `(.L_x_2728) ;  /* 0x0000000400648947 */ /* 0x010fea0003800000 */
[----:B------:R-:W1:Y:S01]  /*07f0*/  LDC.64 R8, c[0x0][0x430] ;  /* 0x00010c00ff087b82 */ /* 0x000e620000000a00 */
[----:B------:R-:W2:Y:S01]  /*0800*/  LDCU UR4, c[0x0][0x44c] ;  /* 0x00008980ff0477ac */ /* 0x000ea20008000800 */
[C---:B------:R-:W-:Y:S01]  /*0810*/  IMAD.SHL.U32 R3, R188.reuse, 0x4, RZ ;  /* 0x00000004bc037824 */ /* 0x040fe200078e00ff */
[----:B------:R-:W-:Y:S01]  /*0820*/  SHF.R.U32.HI R0, RZ, 0x4, R188 ;  /* 0x00000004ff007819 */ /* 0x000fe200000116bc */
[----:B------:R-:W-:Y:S01]  /*0830*/  IMAD.IADD R87, R87, 0x1, -R2 ;  /* 0x0000000157577824 */ /* 0x000fe200078e0a02 */
[----:B------:R-:W3:Y:S01]  /*0840*/  LDCU.64 UR6, c[0x0][0x3f8] ;  /* 0x00007f00ff0677ac */ /* 0x000ee20008000a00 */
[----:B------:R-:W-:Y:S02]  /*0850*/  LOP3.LUT P6, R188, R188, 0xf, RZ, 0xc0, !PT ;  /* 0x0000000fbcbc7812 */ /* 0x000fe400078cc0ff */
[----:B------:R-:W-:Y:S01]  /*0860*/  LOP3.LUT R3, R3, 0x3c, RZ, 0xc0, !PT ;  /* 0x0000003c03037812 */ /* 0x000fe200078ec0ff */
[C---:B------:R-:W-:Y:S01]  /*0870*/  VIADD R4, R0.reuse, 0x8 ;  /* 0x0000000800047836 */ /* 0x040fe20000000000 */
[----:B------:R-:W-:-:S03]  /*0880*/  ISETP.GE.AND P2, PT, R0, R87, PT ;  /* 0x000000570000720c */ /* 0x000fc60003f46270 */
[----:B------:R-:W-:Y:S01]  /*0890*/  IMAD R3, R0, 0xc0, R3 ;  /* 0x000000c000037824 */ /* 0x000fe200078e0203 */
[----:B------:R-:W-:Y:S01]  /*08a0*/  ISETP.GE.AND P1, PT, R4, R87, PT ;  /* 0x000000570400720c */ /* 0x000fe20003f26270 */
[----:B------:R-:W-:-:S05]  /*08b0*/  VIADD R4, R0, 0x20 ;  /* 0x0000002000047836 */ /* 0x000fca0000000000 */
[----:B------:R-:W-:Y:S01]  /*08c0*/  ISETP.GE.AND P3, PT, R4, R87, PT ;  /* 0x000000570400720c */ /* 0x000fe20003f66270 */
[----:B------:R-:W-:Y:S02]  /*08d0*/  VIADD R4, R0, 0x28 ;  /* 0x0000002800047836 */ /* 0x000fe40000000000 */
[----:B-1----:R-:W-:Y:S02]  /*08e0*/  IMAD R8, R6, R8, R205 ;  /* 0x0000000806087224 */ /* 0x002fe400078e02cd */
[----:B------:R-:W-:Y:S02]  /*08f0*/  VIADD R6, R0, 0x18 ;  /* 0x0000001800067836 */ /* 0x000fe40000000000 */
[----:B------:R-:W-:Y:S02]  /*0900*/  IMAD R5, R8, R5, R34 ;  /* 0x0000000508057224 */ /* 0x000fe400078e0222 */
[----:B------:R-:W-:Y:S01]  /*0910*/  VIADD R8, R0, 0x10 ;  /* 0x0000001000087836 */ /* 0x000fe20000000000 */
[----:B------:R-:W-:Y:S01]  /*0920*/  ISETP.GE.AND P4, PT, R6, R87, PT ;  /* 0x000000570600720c */ /* 0x000fe20003f86270 */
[----:B------:R-:W-:-:S02]  /*0930*/  IMAD R9, R5, R9, R2 ;  /* 0x0000000905097224 */ /* 0x000fc400078e0202 */
[----:B------:R-:W-:Y:S01]  /*0940*/  VIADD R6, R0, 0x30 ;  /* 0x0000003000067836 */ /* 0x000fe20000000000 */
[----:B------:R-:W-:Y:S01]  /*0950*/  ISETP.GE.AND P5, PT, R8, R87, PT ;  /* 0x000000570800720c */ /* 0x000fe20003fa6270 */
[----:B--2---:R-:W-:Y:S01]  /*0960*/  IMAD R2, R9, UR4, RZ ;  /* 0x0000000409027c24 */ /* 0x004fe2000f8e02ff */
[----:B------:R-:W1:Y:S04]  /*0970*/  LDCU.64 UR4, c[0x0][0x428] ;  /* 0x00008500ff0477ac */ /* 0x000e680008000a00 */
[----:B------:R-:W-:-:S04]  /*0980*/  IADD3 R3, P0, PT, R2, R3, RZ ;  /* 0x0000000302037210 */ /* 0x000fc80007f1e0ff */
[----:B------:R-:W-:Y:S02]  /*0990*/  LEA.HI.X.SX32 R2, R2, RZ, 0x1, P0 ;  /* 0x000000ff02027211 */ /* 0x000fe400000f0eff */
[----:B---3--:R-:W-:-:S04]  /*09a0*/  LEA R10, P0, R3, UR6, 0x2 ;  /* 0x00000006030a7c11 */ /* 0x008fc8000f8010ff */
[----:B------:R-:W-:Y:S02]  /*09b0*/  LEA.HI.X R11, R3, UR7, R2, 0x2, P0 ;  /* 0x00000007030b7c11 */ /* 0x000fe400080f1402 */
[C---:B------:R-:W-:Y:S02]  /*09c0*/  IADD3 R2, P0, PT, R9.reuse, R0, RZ ;  /* 0x0000000009027210 */ /* 0x040fe40007f1e0ff */
[----:B------:R-:W-:Y:S01]  /*09d0*/  P2R R3, PR, RZ, 0x40 ;  /* 0x00000040ff037803 */ /* 0x000fe20000000000 */
[----:B------:R-:W-:Y:S01]  /*09e0*/  @!P2 STG.E.128 desc[UR16][R10.64], RZ ;  /* 0x000000ff0a00a986 */ /* 0x000fe2000c101d10 */
[----:B------:R-:W-:Y:S02]  /*09f0*/  LEA.HI.X.SX32 R9, R9, RZ, 0x1, P0 ;  /* 0x000000ff09097211 */ /* 0x000fe400000f0eff */
[----:B-1----:R-:W-:Y:S01]  /*0a00*/  LEA R8, P0, R2, UR4, 0x2 ;  /* 0x0000000402087c11 */ /* 0x002fe2000f8010ff */
[----:B------:R-:W-:Y:S01]  /*0a10*/  @!P2 STG.E.128 desc[UR16][R10.64+0x100], RZ ;  /* 0x000100ff0a00a986 */ /* 0x000fe2000c101d10 */
[----:B------:R-:W-:-:S02]  /*0a20*/  ISETP.NE.OR P6, PT, R188, RZ, P1 ;  /* 0x000000ffbc00720c */ /* 0x000fc40000fc5670 */
[----:B------:R-:W-:Y:S01]  /*0a30*/  LEA.HI.X R9, R2, UR5, R9, 0x2, P0 ;  /* 0x0000000502097c11 */ /* 0x000fe200080f1409 */
[----:B------:R-:W-:Y:S01]  /*0a40*/  VIADD R2, R0, 0x38 ;  /* 0x0000003800027836 */ /* 0x000fe20000000000 */
[----:B------:R-:W-:Y:S01]  /*0a50*/  @!P2 STG.E.128 desc[UR16][R10.64+0x200], RZ ;  /* 0x000200ff0a00a986 */ /* 0x000fe2000c101d10 */
[----:B------:R-:W-:-:S03]  /*0a60*/  ISETP.GE.AND P2, PT, R4, R87, PT ;  /* 0x000000570400720c */ /* 0x000fc60003f46270 */
[----:B------:R-:W-:Y:S01]  /*0a70*/  @!P1 STG.E.128 desc[UR16][R10.64+0x1800], RZ ;  /* 0x001800ff0a009986 */ /* 0x000fe2000c101d10 */
[----:B------:R-:W-:-:S03]  /*0a80*/  ISETP.GE.AND P0, PT, R2, R87, PT ;  /* 0x000000570200720c */ /* 0x000fc60003f06270 */
[----:B------:R-:W-:Y:S01]  /*0a90*/  @!P1 STG.E.128 desc[UR16][R10.64+0x1900], RZ ;  /* 0x001900ff0a009986 */ /* 0x000fe2000c101d10 */
[----:B------:R-:W-:-:S03]  /*0aa0*/  @!P6 IMAD.MOV.U32 R5, RZ, RZ, -0x800000 ;  /* 0xff800000ff05e424 */ /* 0x000fc600078e00ff */
[----:B------:R-:W-:Y:S01]  /*0ab0*/  @!P1 STG.E.128 desc[UR16][R10.64+0x1a00], RZ ;  /* 0x001a00ff0a009986 */ /* 0x000fe2000c101d10 */
[----:B------:R-:W-:-:S03]  /*0ac0*/  ISETP.GE.AND P1, PT, R6, R87, PT ;  /* 0x000000570600720c */ /* 0x000fc60003f26270 */
[----:B------:R-:W-:Y:S04]  /*0ad0*/  @!P5 STG.E.128 desc[UR16][R10.64+0x3000], RZ ;  /* 0x003000ff0a00d986 */ /* 0x000fe8000c101d10 */
[----:B------:R-:W-:Y:S04]  /*0ae0*/  @!P5 STG.E.128 desc[UR16][R10.64+0x3100], RZ ;  /* 0x003100ff0a00d986 */ /* 0x000fe8000c101d10 */
[----:B------:R-:W-:Y:S01]  /*0af0*/  @!P5 STG.E.128 desc[UR16][R10.64+0x3200], RZ ;  /* 0x003200ff0a00d986 */ /* 0x000fe2000c101d10 */
[----:B------:R-:W-:-:S03]  /*0b00*/  ISETP.NE.OR P5, PT, R188, RZ, P5 ;  /* 0x000000ffbc00720c */ /* 0x000fc60002fa5670 */
[----:B------:R-:W-:Y:S04]  /*0b10*/  @!P4 STG.E.128 desc[UR16][R10.64+0x4800], RZ ;  /* 0x004800ff0a00c986 */ /* 0x000fe8000c101d10 */
[----:B------:R-:W-:Y:S04]  /*0b20*/  @!P4 STG.E.128 desc[UR16][R10.64+0x4900], RZ ;  /* 0x004900ff0a00c986 */ /* 0x000fe8000c101d10 */
[----:B------:R-:W-:Y:S01]  /*0b30*/  @!P4 STG.E.128 desc[UR16][R10.64+0x4a00], RZ ;  /* 0x004a00ff0a00c986 */ /* 0x000fe2000c101d10 */
[----:B------:R-:W-:Y:S01]  /*0b40*/  ISETP.NE.OR P4, PT, R188, RZ, P4 ;  /* 0x000000ffbc00720c */ /* 0x000fe20002785670 */
[----:B------:R-:W-:-:S02]  /*0b50*/  @!P5 IMAD.MOV.U32 R15, RZ, RZ, -0x800000 ;  /* 0xff800000ff0fd424 */ /* 0x000fc400078e00ff */
        /* <DEDUP_REMOVED lines=13> */
[----:B------:R-:W-:-:S03]  /*0c30*/  ISETP.NE.OR P1, PT, R188, RZ, P1 ;  /* 0x000000ffbc00720c */ /* 0x000fc60000f25670 */
[----:B------:R-:W-:Y:S04]  /*0c40*/  @!P0 STG.E.128 desc[UR16][R10.64+0xa800], RZ ;  /* 0x00a800ff0a008986 */ /* 0x000fe8000c101d10 */
[----:B------:R-:W-:Y:S04]  /*0c50*/  @!P0 STG.E.128 desc[UR16][R10.64+0xa900], RZ ;  /* 0x00a900ff0a008986 */ /* 0x000fe8000c101d10 */
[----:B------:R1:W-:Y:S01]  /*0c60*/  @!P0 STG.E.128 desc[UR16][R10.64+0xaa00], RZ ;  /* 0x00aa00ff0a008986 */ /* 0x0003e2000c101d10 */
[----:B------:R-:W-:-:S03]  /*0c70*/  ISETP.NE.OR P0, PT, R188, RZ, P0 ;  /* 0x000000ffbc00720c */ /* 0x000fc60000705670 */
[----:B------:R2:W-:Y:S01]  /*0c80*/  @!P6 STG.E desc[UR16][R8.64+0x20], R5 ;  /* 0x000020050800e986 */ /* 0x0005e2000c101910 */
[----:B------:R-:W-:Y:S01]  /*0c90*/  ISETP.NE.AND P6, PT, R3, RZ, PT ;  /* 0x000000ff0300720c */ /* 0x000fe20003fc5270 */
[----:B------:R-:W-:Y:S02]  /*0ca0*/  @!P1 IMAD.MOV.U32 R3, RZ, RZ, -0x800000 ;  /* 0xff800000ff039424 */ /* 0x000fe400078e00ff */
[----:B------:R3:W-:Y:S01]  /*0cb0*/  @!P5 STG.E desc[UR16][R8.64+0x40], R15 ;  /* 0x0000400f0800d986 */ /* 0x0007e2000c101910 */
[----:B------:R-:W-:-:S03]  /*0cc0*/  ISETP.GE.OR P6, PT, R0, R87, P6 ;  /* 0x000000570000720c */ /* 0x000fc600037c6670 */
[----:B------:R3:W-:Y:S04]  /*0cd0*/  @!P4 STG.E desc[UR16][R8.64+0x60], R13 ;  /* 0x0000600d0800c986 */ /* 0x0007e8000c101910 */
[----:B------:R3:W-:Y:S04]  /*0ce0*/  @!P3 STG.E desc[UR16][R8.64+0x80], R7 ;  /* 0x000080070800b986 */ /* 0x0007e8000c101910 */
[----:B------:R3:W-:Y:S02]  /*0cf0*/  @!P1 STG.E desc[UR16][R8.64+0xc0], R3 ;  /* 0x0000c00308009986 */ /* 0x0007e4000c101910 */
[----:B-1----:R-:W-:-:S05]  /*0d00*/  @!P6 IMAD.MOV.U32 R11, RZ, RZ, -0x800000 ;  /* 0xff800000ff0be424 */ /* 0x002fca00078e00ff */
[----:B------:R3:W-:Y:S01]  /*0d10*/  @!P6 STG.E desc[UR16][R8.64], R11 ;  /* 0x0000000b0800e986 */ /* 0x0007e2000c101910 */
[----:B--2---:R-:W-:-:S05]  /*0d20*/  @!P2 IMAD.MOV.U32 R5, RZ, RZ, -0x800000 ;  /* 0xff800000ff05a424 */ /* 0x004fca00078e00ff */
[----:B------:R3:W-:Y:S01]  /*0d30*/  @!P2 STG.E desc[UR16][R8.64+0xa0], R5 ;  /* 0x0000a0050800a986 */ /* 0x0007e2000c101910 */
[----:B------:R-:W-:Y:S05]  /*0d40*/  @P0 EXIT ;  /* 0x000000000000094d */ /* 0x000fea0003800000 */
[----:B---3--:R-:W-:-:S05]  /*0d50*/  MOV R3, 0xff800000 ;  /* 0xff80000000037802 */ /* 0x008fca0000000f00 */
[----:B------:R-:W-:Y:S01]  /*0d60*/  STG.E desc[UR16][R8.64+0xe0], R3 ;  /* 0x0000e00308007986 */ /* 0x000fe2000c101910 */
[----:B------:R-:W-:Y:S05]  /*0d70*/  EXIT ;  /* 0x000000000000794d */ /* 0x000fea0003800000 */
.L_x_2728:
[----:B------:R-:W1:Y:S01]  /*0d80*/  LDCU.64 UR4, c[0x0][0x4d8] ;  /* 0x00009b00ff0477ac */ /* 0x000e620008000a00 */
[----:B------:R-:W-:Y:S01]  /*0d90*/  MOV R5, R205 ;  /* 0x000000cd00057202 */ /* 0x000fe20000000f00 */
[----:B-1----:R-:W-:-:S04]  /*0da0*/  UISETP.NE.U32.AND UP0, UPT, UR4, URZ, UPT ;  /* 0x000000ff0400728c */ /* 0x002fc8000bf05070 */
[----:B------:R-:W-:-:S09]  /*0db0*/  UISETP.NE.AND.EX UP0, UPT, UR5, URZ, UPT, UP0 ;  /* 0x000000ff0500728c */ /* 0x000fd2000bf05300 */
[----:B------:R-:W-:Y:S05]  /*0dc0*/  BRA.U !UP0, `(.L_x_2729) ;  /* 0x00000001080c7547 */ /* 0x000fea000b800000 */
[----:B------:R-:W-:-:S04]  /*0dd0*/  IADD3 R6, P0, PT, R11, UR4, RZ ;  /* 0x000000040b067c10 */ /* 0x000fc8000ff1e0ff */
[----:B------:R-:W-:-:S05]  /*0de0*/  IADD3.X R7, PT, PT, R8, UR5, RZ, P0, !PT ;  /* 0x0000000508077c10 */ /* 0x000fca00087fe4ff */
[----:B------:R1:W5:Y:S04]  /*0df0*/  LDG.E R5, desc[UR16][R6.64] ;  /* 0x0000001006057981 */ /* 0x000368000c1e1900 */
.L_x_2729:
[----:B------:R-:W2:Y:S02]  /*0e00*/  LDCU.64 UR8, c[0x0][0x4e0] ;  /* 0x00009c00ff0877ac */ /* 0x000ea40008000a00 */
[----:B--2---:R-:W-:-:S04]  /*0e10*/  UISETP.NE.U32.AND UP1, UPT, UR8, URZ, UPT ;  /* 0x000000ff0800728c */ /* 0x004fc8000bf25070 */
[----:B------:R-:W-:-:S09]  /*0e20*/  UISETP.NE.AND.EX UP1, UPT, UR9, URZ, UPT, UP1 ;  /* 0x000000ff0900728c */ /* 0x000fd2000bf25310 */
[----:B------:R-:W-:Y:S05]  /*0e30*/  BRA.U !UP1, `(.L_x_2730) ;  /* 0x0000000509847547 */ /* 0x000fea000b800000 */
[----:B------:R-:W1:Y:S01]  /*0e40*/  LDC R11, c[0x0][0x4f0] ;  /* 0x00013c00ff0b7b82 */ /* 0x000e620000000800 */
[----:B------:R-:W-:Y:S01]  /*0e50*/  LEA R4, R181, 0xffffffc0, 0x6 ;  /* 0xffffffc0b5047811 */ /* 0x000fe200078e30ff */
[----:B------:R-:W2:Y:S01]  /*0e60*/  LDCU.64 UR4, c[0x0][0x4e8] ;  /* 0x00009d00ff0477ac */ /* 0x000ea20008000a00 */
[----:B------:R-:W-:Y:S02]  /*0e70*/  MOV R12, RZ ;  /* 0x000000ff000c7202 */ /* 0x000fe40000000f00 */
        /* <DEDUP_REMOVED lines=9> */
[----:B-1---5:R-:W-:-:S04]  /*0f10*/  IMAD.MOV R5, RZ, RZ, -R13 ;  /* 0x000000ffff057224 */ /* 0x022fc800078e0a0d */
        /* <DEDUP_REMOVED lines=15> */
[----:B------:R-:W-:Y:S02]  /*1010*/  ISETP.GE.AND P1, PT, R3, RZ, PT ;  /* 0x000000ff0300720c */ /* 0x000fe40003f26270 */
[----:B------:R-:W2:Y:S05]  /*1020*/  LDC R3, c[0x0][0x3e8] ;  /* 0x0000fa00ff037b82 */ /* 0x000eaa0000000800 */
[----:B------:R-:W-:Y:S02]  /*1030*/  @P0 IADD3 R7, PT, PT, R7, 0x1, RZ ;  /* 0x0000000107070810 */ /* 0x000fe40007ffe0ff */
[----:B------:R-:W-:-:S04]  /*1040*/  LEA R206, P0, R12, UR8, 0x2 ;  /* 0x000000080cce7c11 */ /* 0x000fc8000f8010ff */
[----:B------:R-:W-:Y:S01]  /*1050*/  @!P1 IMAD.MOV R7, RZ, RZ, -R7 ;  /* 0x000000ffff079224 */ /* 0x000fe200078e0a07 */
[----:B------:R-:W-:Y:S02]  /*1060*/  LEA.HI.X R207, R12, UR9, R207, 0x2, P0 ;  /* 0x000000090ccf7c11 */ /* 0x000fe400080f14cf */
[----:B------:R-:W-:-:S05]  /*1070*/  @!P2 LOP3.LUT R7, RZ, R11, RZ, 0x33, !PT ;  /* 0x0000000bff07a212 */ /* 0x000fca00078e33ff */
[----:B------:R-:W-:-:S05]  /*1080*/  IMAD.WIDE R16, R7, 0x4, R206 ;  /* 0x0000000407107825 */ /* 0x000fca00078e02ce */
[----:B------:R-:W4:Y:S01]  /*1090*/  LDG.E R10, desc[UR16][R16.64] ;  /* 0x00000010100a7981 */ /* 0x000f22000c1e1900 */
[----:B--2---:R-:W-:Y:S01]  /*10a0*/  IABS R5, R3 ;  /* 0x0000000300057213 */ /* 0x004fe20000000000 */
[----:B------:R-:W-:Y:S01]  /*10b0*/  IMAD.MOV.U32 R12, RZ, RZ, RZ ;  /* 0x000000ffff0c7224 */ /* 0x000fe200078e00ff */
[----:B---3--:R-:W-:Y:S01]  /*10c0*/  MOV R144, UR10 ;  /* 0x0000000a00907c02 */ /* 0x008fe20008000f00 */
[----:B------:R-:W-:Y:S01]  /*10d0*/  IMAD.MOV R7, RZ, RZ, -R7 ;  /* 0x000000ffff077224 */ /* 0x000fe200078e0a07 */
[----:B------:R-:W2:Y:S01]  /*10e0*/  I2F.RP R15, R5 ;  /* 0x00000005000f7306 */ /* 0x000ea20000209400 */
[----:B----4-:R-:W-:Y:S01]  /*10f0*/  IMAD.U32 R134, RZ, RZ, UR12 ;  /* 0x0000000cff867e24 */ /* 0x010fe2000f8e00ff */
[----:B------:R-:W-:Y:S01]  /*1100*/  MOV R145, UR11 ;  /* 0x0000000b00917c02 */ /* 0x000fe20008000f00 */
[----:B------:R-:W-:Y:S02]  /*1110*/  IMAD R4, R11, R7, R4 ;  /* 0x000000070b047224 */ /* 0x000fe400078e0204 */
[----:B------:R-:W-:-:S03]  /*1120*/  IMAD.U32 R135, RZ, RZ, UR13 ;  /* 0x0000000dff877e24 */ /* 0x000fc6000f8e00ff */
        /* <DEDUP_REMOVED lines=21> */
[----:B------:R-:W-:Y:S02]  /*1280*/  SHF.R.S32.HI R3, RZ, 0x1f, R4 ;  /* 0x0000001fff037819 */ /* 0x000fe40000011404 */
        /* <DEDUP_REMOVED lines=10> */
[C---:B------:R-:W-:Y:S02]  /*1330*/  IMAD R5, R3.reuse, R134, RZ ;  /* 0x0000008603057224 */ /* 0x040fe400078e02ff */
[----:B------:R-:W-:Y:S02]  /*1340*/  IMAD R3, R3, R144, RZ ;  /* 0x0000009003037224 */ /* 0x000fe400078e02ff */
[C---:B------:R-:W-:Y:S02]  /*1350*/  IMAD R5, R4.reuse, R135, R5 ;  /* 0x0000008704057224 */ /* 0x040fe400078e0205 */
[----:B------:R-:W-:-:S04]  /*1360*/  IMAD.WIDE.U32 R12, R4, R134, R12 ;  /* 0x00000086040c7225 */ /* 0x000fc800078e000c */
[C---:B------:R-:W-:Y:S01]  /*1370*/  IMAD R3, R4.reuse, R145, R3 ;  /* 0x0000009104037224 */ /* 0x040fe200078e0203 */
[----:B------:R-:W-:Y:S01]  /*1380*/  IADD3 R13, PT, PT, R13, R5, RZ ;  /* 0x000000050d0d7210 */ /* 0x000fe20007ffe0ff */
[----:B------:R-:W-:Y:S01]  /*1390*/  IMAD.WIDE.U32 R10, R4, R144, R10 ;  /* 0x00000090040a7225 */ /* 0x000fe200078e000a */
[----:B------:R-:W-:-:S03]  /*13a0*/  SHF.R.S32.HI R4, RZ, 0x1f, R6 ;  /* 0x0000001fff047819 */ /* 0x000fc60000011406 */
[----:B------:R-:W-:Y:S02]  /*13b0*/  IMAD.IADD R11, R11, 0x1, R3 ;  /* 0x000000010b0b7824 */ /* 0x000fe400078e0203 */
[C---:B-1----:R-:W-:Y:S02]  /*13c0*/  IMAD R3, R4.reuse, UR4, RZ ;  /* 0x0000000404037c24 */ /* 0x042fe4000f8e02ff */
[----:B------:R-:W-:Y:S02]  /*13d0*/  IMAD R5, R4, UR6, RZ ;  /* 0x0000000604057c24 */ /* 0x000fe4000f8e02ff */
[C---:B------:R-:W-:Y:S02]  /*13e0*/  IMAD R3, R6.reuse, UR5, R3 ;  /* 0x0000000506037c24 */ /* 0x040fe4000f8e0203 */
[----:B------:R-:W-:-:S04]  /*13f0*/  IMAD.WIDE.U32 R12, R6, UR4, R12 ;  /* 0x00000004060c7c25 */ /* 0x000fc8000f8e000c */
[C---:B------:R-:W-:Y:S02]  /*1400*/  IMAD R5, R6.reuse, UR7, R5 ;  /* 0x0000000706057c24 */ /* 0x040fe4000f8e0205 */
[----:B------:R-:W-:Y:S01]  /*1410*/  IMAD.WIDE.U32 R18, R6, UR6, R10 ;  /* 0x0000000606127c25 */ /* 0x000fe2000f8e000a */
[----:B------:R-:W-:-:S04]  /*1420*/  IADD3 R10, PT, PT, R13, R3, RZ ;  /* 0x000000030d0a7210 */ /* 0x000fc80007ffe0ff */
[----:B------:R-:W-:Y:S01]  /*1430*/  IADD3 R3, PT, PT, R19, R5, RZ ;  /* 0x0000000513037210 */ /* 0x000fe20007ffe0ff */
[----:B------:R-:W-:Y:S06]  /*1440*/  BRA `(.L_x_2731) ;  /* 0x0000000400647947 */ /* 0x000fec0003800000 */
.L_x_2730:
        /* <DEDUP_REMOVED lines=15> */
.L_x_2732:
[----:B------:R-:W2:Y:S01]  /*1540*/  LDC.64 R134, c[0x0][0x3b8] ;  /* 0x0000ee00ff867b82 */ /* 0x000ea20000000a00 */
[----:B-1----:R-:W-:-:S05]  /*1550*/  IADD3 R6, PT, PT, R3, R4, RZ ;  /* 0x0000000403067210 */ /* 0x002fca0007ffe0ff */
[C---:B--2---:R-:W-:Y:S02]  /*1560*/  IMAD R15, R6.reuse, R135, RZ ;  /* 0x00000087060f7224 */ /* 0x044fe400078e02ff */
[----:B------:R-:W-:-:S05]  /*1570*/  IMAD.WIDE.U32 R6, R6, R134, RZ ;  /* 0x0000008606067225 */ /* 0x000fca00078e00ff */
[----:B------:R-:W-:Y:S02]  /*1580*/  IADD3 R15, PT, PT, R7, R15, RZ ;  /* 0x0000000f070f7210 */ /* 0x000fe40007ffe0ff */
[----:B------:R-:W-:Y:S02]  /*1590*/  MOV R14, R6 ;  /* 0x00000006000e7202 */ /* 0x000fe40000000f00 */
.L_x_2733:
        /* <DEDUP_REMOVED lines=14> */
.L_x_2734:
[----:B------:R-:W1:Y:S01]  /*1680*/  LDC.64 R144, c[0x0][0x3c0] ;  /* 0x0000f000ff907b82 */ /* 0x000e620000000a00 */
[----:B------:R-:W-:-:S05]  /*1690*/  IADD3 R4, PT, PT, R3, R4, RZ ;  /* 0x0000000403047210 */ /* 0x000fca0007ffe0ff */
[C---:B-1----:R-:W-:Y:S02]  /*16a0*/  IMAD R17, R4.reuse, R145, RZ ;  /* 0x0000009104117224 */ /* 0x042fe400078e02ff */
[----:B-----5:R-:W-:-:S05]  /*16b0*/  IMAD.WIDE.U32 R4, R4, R144, RZ ;  /* 0x0000009004047225 */ /* 0x020fca00078e00ff */
[----:B------:R-:W-:Y:S02]  /*16c0*/  IADD3 R17, PT, PT, R5, R17, RZ ;  /* 0x0000001105117210 */ /* 0x000fe40007ffe0ff */
[----:B------:R-:W-:-:S07]  /*16d0*/  MOV R16, R4 ;  /* 0x0000000400107202 */ /* 0x000fce0000000f00 */
.L_x_2735:
[----:B------:R-:W1:Y:S01]  /*16e0*/  LDC R3, c[0x0][0x3e8] ;  /* 0x0000fa00ff037b82 */ /* 0x000e620000000800 */
[----:B------:R-:W-:Y:S02]  /*16f0*/  LEA R8, R181, 0xffffffc0, 0x6 ;  /* 0xffffffc0b5087811 */ /* 0x000fe400078e30ff */
[----:B------:R-:W-:-:S03]  /*1700*/  CS2R R206, SRZ ;  /* 0x0000000000ce7805 */ /* 0x000fc6000001ff00 */
[----:B------:R-:W-:-:S04]  /*1710*/  IMAD.WIDE.U32 R14, R8, R134, R14 ;  /* 0x00000086080e7225 */ /* 0x000fc800078e000e */
[----:B------:R-:W-:Y:S01]  /*1720*/  IMAD.WIDE.U32 R16, R8, R144, R16 ;  /* 0x0000009008107225 */ /* 0x000fe200078e0010 */
        /* <DEDUP_REMOVED lines=11> */
[----:B------:R-:W-:Y:S01]  /*17e0*/  IMAD.HI.U32 R12, R11, R6, RZ ;  /* 0x000000060b0c7227 */ /* 0x000fe200078e00ff */
[----:B------:R-:W-:-:S04]  /*17f0*/  SHF.R.S32.HI R11, RZ, 0x1f, R8 ;  /* 0x0000001fff0b7819 */ /* 0x000fc80000011408 */
[----:B------:R-:W-:Y:S01]  /*1800*/  IADD3 R5, PT, PT, -R12, RZ, RZ ;  /* 0x000000ff0c057210 */ /* 0x000fe20007ffe1ff */
[C---:B------:R-:W-:Y:S02]  /*1810*/  IMAD R10, R11.reuse, R144, RZ ;  /* 0x000000900b0a7224 */ /* 0x040fe400078e02ff */
[----:B------:R-:W-:Y:S02]  /*1820*/  IMAD R11, R11, R134, RZ ;  /* 0x000000860b0b7224 */ /* 0x000fe400078e02ff */
[----:B------:R-:W-:Y:S02]  /*1830*/  IMAD R5, R4, R5, R6 ;  /* 0x0000000504057224 */ /* 0x000fe400078e0206 */
[----:B------:R-:W1:Y:S01]  /*1840*/  LDC.64 R6, c[0x0][0x3d8] ;  /* 0x0000f600ff067b82 */ /* 0x000e620000000a00 */
[----:B------:R-:W-:Y:S02]  /*1850*/  IMAD R11, R8, R135, R11 ;  /* 0x00000087080b7224 */ /* 0x000fe400078e020b */
[----:B------:R-:W-:Y:S01]  /*1860*/  ISETP.GT.U32.AND P0, PT, R4, R5, PT ;  /* 0x000000050400720c */ /* 0x000fe20003f04070 */
[----:B------:R-:W-:-:S02]  /*1870*/  IMAD R13, R8, R145, R10 ;  /* 0x00000091080d7224 */ /* 0x000fc400078e020a */
[----:B------:R-:W-:-:S03]  /*1880*/  IADD3 R15, PT, PT, R15, R11, RZ ;  /* 0x0000000b0f0f7210 */ /* 0x000fc60007ffe0ff */
[----:B------:R-:W-:-:S07]  /*1890*/  IADD3 R17, PT, PT, R17, R13, RZ ;  /* 0x0000000d11117210 */ /* 0x000fce0007ffe0ff */
        /* <DEDUP_REMOVED lines=20> */
.L_x_2731:
[----:B------:R-:W-:Y:S01]  /*19e0*/  ISETP.NE.AND P0, PT, R9, -0x1, PT ;  /* 0xffffffff0900780c */ /* 0x000fe20003f05270 */
[----:B------:R-:W-:Y:S01]  /*19f0*/  IMAD.IADD R195, R87, 0x1, -R2 ;  /* 0x0000000157c37824 */ /* 0x000fe200078e0a02 */
[----:B------:R-:W-:Y:S01]  /*1a00*/  SHF.R.U32.HI R22, RZ, 0x3, R188 ;  /* 0x00000003ff167819 */ /* 0x000fe200000116bc */
[----:B------:R-:W-:Y:S01]  /*1a10*/  IMAD.SHL.U32 R153, R188, 0x8, RZ ;  /* 0x00000008bc997824 */ /* 0x000fe200078e00ff */
[----:B------:R-:W1:Y:S01]  /*1a20*/  LDCU.64 UR6, c[0x0][0x388] ;  /* 0x00007100ff0677ac */ /* 0x000e620008000a00 */
[----:B------:R-:W-:Y:S01]  /*1a30*/  IMAD.MOV.U32 R23, RZ, RZ, RZ ;  /* 0x000000ffff177224 */ /* 0x000fe200078e00ff */
[C---:B------:R-:W-:Y:S01]  /*1a40*/  ISETP.GE.AND P5, PT, R22.reuse, R195, PT ;  /* 0x000000c31600720c */ /* 0x040fe20003fa6270 */
[C---:B------:R-:W-:Y:S01]  /*1a50*/  VIADD R20, R22.reuse, 0x10 ;  /* 0x0000001016147836 */ /* 0x040fe20000000000 */
[----:B------:R-:W-:Y:S01]  /*1a60*/  LOP3.LUT R17, R153, 0x38, RZ, 0xc0, !PT ;  /* 0x0000003899117812 */ /* 0x000fe200078ec0ff */
[----:B------:R-:W2:Y:S01]  /*1a70*/  LDCU.64 UR4, c[0x0][0x3c8] ;  /* 0x00007900ff0477ac */ /* 0x000ea20008000a00 */
[----:B------:R-:W-:Y:S01]  /*1a80*/  VIADD R16, R22, 0x20 ;  /* 0x0000002016107836 */ /* 0x000fe20000000000 */
[----:B------:R-:W-:Y:S01]  /*1a90*/  SHF.L.U64.HI R84, R134, 0x4, R135 ;  /* 0x0000000486547819 */ /* 0x000fe20000010287 */
[----:B------:R-:W-:Y:S01]  /*1aa0*/  IMAD.WIDE.U32 R40, R41, 0x40, R22 ;  /* 0x0000004029287825 */ /* 0x000fe200078e0016 */
[----:B------:R-:W3:Y:S01]  /*1ab0*/  @!P0 LDC.64 R6, c[0x0][0x398] ;  /* 0x0000e600ff068b82 */ /* 0x000ee20000000a00 */
[----:B------:R-:W-:-:S02]  /*1ac0*/  IADD3 R12, P1, PT, R17, R12, RZ ;  /* 0x0000000c110c7210 */ /* 0x000fc40007f3e0ff */
[-C--:B------:R-:W-:Y:S01]  /*1ad0*/  ISETP.GE.AND P4, PT, R20, R195.reuse, PT ;  /* 0x000000c31400720c */ /* 0x080fe20003f86270 */
[----:B------:R-:W-:Y:S01]  /*1ae0*/  VIADD R157, R181, 0xffffffff ;  /* 0xffffffffb59d7836 */ /* 0x000fe20000000000 */
[----:B------:R-:W-:Y:S01]  /*1af0*/  SHF.R.U32.HI R190, RZ, 0x1, R188 ;  /* 0x00000001ffbe7819 */ /* 0x000fe200000116bc */
[----:B------:R-:W-:Y:S01]  /*1b00*/  IMAD.X R13, RZ, RZ, R10, P1 ;  /* 0x000000ffff0d7224 */ /* 0x000fe200008e060a */
[----:B------:R-:W-:Y:S01]  /*1b10*/  ISETP.GE.AND P1, PT, R16, R195, PT ;  /* 0x000000c31000720c */ /* 0x000fe20003f26270 */
[----:B------:R-:W4:Y:S01]  /*1b20*/  @P0 LDC.64 R4, c[0x0][0x3b0] ;  /* 0x0000ec00ff040b82 */ /* 0x000f220000000a00 */
[----:B------:R-:W-:Y:S01]  /*1b30*/  SHF.L.U32 R133, R157, 0x6, RZ ;  /* 0x000000069d857819 */ /* 0x000fe200000006ff */
[----:B------:R-:W-:Y:S01]  /*1b40*/  IMAD.WIDE.U32 R12, R22, R134, R12 ;  /* 0x00000086160c7225 */ /* 0x000fe200078e000c */
[----:B------:R-:W-:-:S03]  /*1b50*/  LOP3.LUT R147, R188, 0x8, RZ, 0xc0, !PT ;  /* 0x00000008bc937812 */ /* 0x000fc600078ec0ff */
[----:B------:R-:W-:Y:S01]  /*1b60*/  IMAD R197, R22, R135, R13 ;  /* 0x0000008716c57224 */ /* 0x000fe200078e020d */
[----:B-1----:R-:W-:Y:S01]  /*1b70*/  LEA R198, P3, R12, UR6, 0x1 ;  /* 0x000000060cc67c11 */ /* 0x002fe2000f8608ff */
[----:B------:R-:W-:Y:S02]  /*1b80*/  IMAD.SHL.U32 R85, R134, 0x10, RZ ;  /* 0x0000001086557824 */ /* 0x000fe400078e00ff */
[----:B------:R-:W-:Y:S01]  /*1b90*/  IMAD.SHL.U32 R152, R188, 0x40, RZ ;  /* 0x00000040bc987824 */ /* 0x000fe200078e00ff */
[----:B------:R-:W-:Y:S01]  /*1ba0*/  LEA.HI.X R197, R12, UR7, R197, 0x1, P3 ;  /* 0x000000070cc57c11 */ /* 0x000fe200098f0cc5 */
[----:B------:R-:W1:Y:S01]  /*1bb0*/  LDCU.64 UR6, c[0x0][0x390] ;  /* 0x00007200ff0677ac */ /* 0x000e620008000a00 */
[----:B------:R-:W5:Y:S01]  /*1bc0*/  @!P1 LDC.64 R12, c[0x0][0x3b0] ;  /* 0x0000ec00ff0c9b82 */ /* 0x000f620000000a00 */
[----:B------:R-:W-:Y:S01]  /*1bd0*/  @!P1 IADD3 R21, P3, PT, R40, 0x20, RZ ;  /* 0x0000002028159810 */ /* 0x000fe20007f7e0ff */
[----:B------:R-:W-:Y:S01]  /*1be0*/  IMAD.SHL.U32 R187, R188, 0x20, RZ ;  /* 0x00000020bcbb7824 */ /* 0x000fe200078e00ff */
[----:B------:R-:W-:Y:S01]  /*1bf0*/  LOP3.LUT R146, R152, 0x1c0, RZ, 0xc0, !PT ;  /* 0x000001c098927812 */ /* 0x000fe200078ec0ff */
[----:B---3--:R-:W-:Y:S01]  /*1c00*/  @!P0 IMAD.WIDE.U32 R24, R205, R6, RZ ;  /* 0x00000006cd188225 */ /* 0x008fe200078e00ff */
[----:B------:R-:W-:-:S02]  /*1c10*/  @!P1 IADD3.X R27, PT, PT, RZ, R41, RZ, P3, !PT ;  /* 0x00000029ff1b9210 */ /* 0x000fc40001ffe4ff */
[----:B------:R-:W-:Y:S01]  /*1c20*/  LOP3.LUT R187, R187, 0x7c00, RZ, 0xc0, !PT ;  /* 0x00007c00bbbb7812 */ /* 0x000fe200078ec0ff */
[----:B------:R-:W-:Y:S01]  /*1c30*/  @!P0 IMAD R8, R205, R7, R25 ;  /* 0x00000007cd088224 */ /* 0x000fe200078e0219 */
[----:B------:R-:W-:Y:S01]  /*1c40*/  LOP3.LUT R146, R146, 0x38, R153, 0xf8, !PT ;  /* 0x0000003892927812 */ /* 0x000fe200078ef899 */
[----:B------:R-:W3:Y:S01]  /*1c50*/  @!P5 LDC.64 R6, c[0x0][0x3b0] ;  /* 0x0000ec00ff06db82 */ /* 0x000ee20000000a00 */
[----:B----4-:R-:W-:Y:S02]  /*1c60*/  @P0 IMAD.WIDE.U32 R14, R9, R4, RZ ;  /* 0x00000004090e0225 */ /* 0x010fe400078e00ff */
[----:B------:R-:W-:Y:S02]  /*1c70*/  LOP3.LUT R147, R146, R147, RZ, 0x3c, !PT ;  /* 0x0000009392937212 */ /* 0x000fe400078e3cff */
[----:B------:R-:W-:Y:S02]  /*1c80*/  @!P0 IMAD.MOV.U32 R10, RZ, RZ, R24 ;  /* 0x000000ffff0a8224 */ /* 0x000fe400078e0018 */
[----:B------:R-:W-:-:S02]  /*1c90*/  VIADD R24, R22, 0x30 ;  /* 0x0000003016187836 */ /* 0x000fc40000000000 */
[----:B------:R-:W-:Y:S02]  /*1ca0*/  @P0 IMAD.MOV.U32 R10, RZ, RZ, R14 ;  /* 0x000000ffff0a0224 */ /* 0x000fe400078e000e */
[----:B------:R-:W-:Y:S01]  /*1cb0*/  @P0 IMAD R8, R9, R5, R15 ;  /* 0x0000000509080224 */ /* 0x000fe200078e020f */
[----:B------:R-:W-:Y:S01]  /*1cc0*/  ISETP.GE.AND P0, PT, R24, R195, PT ;  /* 0x000000c31800720c */ /* 0x000fe20003f06270 */
[----:B------:R-:W4:Y:S01]  /*1cd0*/  @!P4 LDC.64 R4, c[0x0][0x3b0] ;  /* 0x0000ec00ff04cb82 */ /* 0x000f220000000a00 */
[----:B------:R-:W-:Y:S01]  /*1ce0*/  SHF.R.S32.HI R9, RZ, 0x1f, R34 ;  /* 0x0000001fff097819 */ /* 0x000fe20000011422 */
[----:B------:R-:W-:Y:S01]  /*1cf0*/  IMAD.MOV.U32 R186, RZ, RZ, 0x20 ;  /* 0x00000020ffba7424 */ /* 0x000fe200078e00ff */
[----:B------:R-:W-:Y:S01]  /*1d00*/  IADD3 R10, P2, PT, R17, R10, RZ ;  /* 0x0000000a110a7210 */ /* 0x000fe20007f5e0ff */
[----:B------:R-:W-:Y:S02]  /*1d10*/  IMAD.MOV.U32 R185, RZ, RZ, 0x40 ;  /* 0x00000040ffb97424 */ /* 0x000fe400078e00ff */
[----:B--2---:R-:W-:-:S02]  /*1d20*/  IMAD R9, R9, UR4, RZ ;  /* 0x0000000409097c24 */ /* 0x004fc4000f8e02ff */
[----:B------:R-:W2:Y:S01]  /*1d30*/  @!P5 LDC.64 R14, c[0x0][0x380] ;  /* 0x0000e000ff0edb82 */ /* 0x000ea20000000a00 */
[----:B------:R-:W-:Y:S01]  /*1d40*/  IMAD.X R11, RZ, RZ, R8, P2 ;  /* 0x000000ffff0b7224 */ /* 0x000fe200010e0608 */
[----:B------:R-:W-:Y:S01]  /*1d50*/  @!P4 IADD3 R25, P2, PT, R40, 0x10, RZ ;  /* 0x000000102819c810 */ /* 0x000fe20007f5e0ff */
[C---:B------:R-:W-:Y:S02]  /*1d60*/  IMAD R9, R34.reuse, UR5, R9 ;  /* 0x0000000522097c24 */ /* 0x040fe4000f8e0209 */
[----:B------:R-:W-:Y:S01]  /*1d70*/  IMAD.WIDE.U32 R34, R34, UR4, R10 ;  /* 0x0000000422227c25 */ /* 0x000fe2000f8e000a */
[----:B------:R-:W-:Y:S02]  /*1d80*/  UMOV UR4, 0x400 ;  /* 0x0000040000047882 */ /* 0x000fe40000000000 */
[----:B------:R-:W1:Y:S01]  /*1d90*/  @!P0 LDC.64 R10, c[0x0][0x3b0] ;  /* 0x0000ec00ff0a8b82 */ /* 0x000e620000000a00 */
[----:B------:R-:W-:Y:S01]  /*1da0*/  @!P4 IMAD.X R31, RZ, RZ, R41, P2 ;  /* 0x000000ffff1fc224 */ /* 0x000fe200010e0629 */
[----:B------:R-:W-:Y:S01]  /*1db0*/  @!P0 IADD3 R19, P2, PT, R40, 0x30, RZ ;  /* 0x0000003028138810 */ /* 0x000fe20007f5e0ff */
[----:B---3--:R-:W-:-:S02]  /*1dc0*/  @!P5 IMAD R29, R41, R6, RZ ;  /* 0x00000006291dd224 */ /* 0x008fc400078e02ff */
[----:B------:R-:W-:Y:S02]  /*1dd0*/  IMAD.IADD R35, R35, 0x1, R9 ;  /* 0x0000000123237824 */ /* 0x000fe400078e0209 */
[C---:B------:R-:W-:Y:S01]  /*1de0*/  @!P5 IMAD R29, R40.reuse, R7, R29 ;  /* 0x00000007281dd224 */ /* 0x040fe200078e021d */
[----:B------:R-:W3:Y:S01]  /*1df0*/  S2UR UR5, SR_CgaCtaId ;  /* 0x00000000000579c3 */ /* 0x000ee20000008800 */
[----:B------:R-:W-:Y:S02]  /*1e00*/  @!P0 IMAD.X R23, RZ, RZ, R41, P2 ;  /* 0x000000ffff178224 */ /* 0x000fe400010e0629 */
[----:B------:R-:W-:-:S04]  /*1e10*/  @!P5 IMAD.WIDE.U32 R40, R40, R6, R34 ;  /* 0x000000062828d225 */ /* 0x000fc800078e0022 */
[----:B----4-:R-:W-:Y:S01]  /*1e20*/  @!P4 IMAD R30, R31, R4, RZ ;  /* 0x000000041f1ec224 */ /* 0x010fe200078e02ff */
[----:B------:R-:W4:Y:S01]  /*1e30*/  @!P1 LDC.64 R6, c[0x0][0x380] ;  /* 0x0000e000ff069b82 */ /* 0x000f220000000a00 */
[----:B------:R-:W-:Y:S01]  /*1e40*/  @!P4 IMAD.MOV.U32 R38, RZ, RZ, R34 ;  /* 0x000000ffff26c224 */ /* 0x000fe200078e0022 */
[----:B--2---:R-:W-:Y:S01]  /*1e50*/  @!P5 LEA R26, P2, R40, R14, 0x1 ;  /* 0x0000000e281ad211 */ /* 0x004fe200078408ff */
[----:B------:R-:W-:Y:S02]  /*1e60*/  @!P4 IMAD.MOV.U32 R39, RZ, RZ, R35 ;  /* 0x000000ffff27c224 */ /* 0x000fe400078e0023 */
[----:B------:R-:W-:Y:S02]  /*1e70*/  @!P5 IMAD.IADD R32, R41, 0x1, R29 ;  /* 0x000000012920d824 */ /* 0x000fe400078e021d */
[C---:B------:R-:W-:Y:S01]  /*1e80*/  @!P4 IMAD R14, R25.reuse, R5, R30 ;  /* 0x00000005190ec224 */ /* 0x040fe200078e021e */
[----:B------:R-:W2:Y:S01]  /*1e90*/  @!P4 LDC.64 R8, c[0x0][0x380] ;  /* 0x0000e000ff08cb82 */ /* 0x000ea20000000a00 */
[----:B------:R-:W-:-:S04]  /*1ea0*/  @!P4 IMAD.WIDE.U32 R38, R25, R4, R38 ;  /* 0x000000041926c225 */ /* 0x000fc800078e0026 */
[--C-:B------:R-:W-:Y:S02]  /*1eb0*/  @!P1 IMAD.MOV.U32 R36, RZ, RZ, R34.reuse ;  /* 0x000000ffff249224 */ /* 0x100fe400078e0022 */
[----:B------:R-:W-:Y:S01]  /*1ec0*/  @!P0 IMAD.MOV.U32 R28, RZ, RZ, R34 ;  /* 0x000000ffff1c8224 */ /* 0x000fe200078e0022 */
[----:B------:R-:W2:Y:S01]  /*1ed0*/  @!P0 LDC.64 R4, c[0x0][0x380] ;  /* 0x0000e000ff048b82 */ /* 0x000ea20000000a00 */
[-C--:B-----5:R-:W-:Y:S01]  /*1ee0*/  @!P1 IMAD R34, R27, R12.reuse, RZ ;  /* 0x0000000c1b229224 */ /* 0x0a0fe200078e02ff */
[----:B------:R-:W-:Y:S01]  /*1ef0*/  @!P5 LEA.HI.X R27, R40, R15, R32, 0x1, P2 ;  /* 0x0000000f281bd211 */ /* 0x000fe200010f0c20 */
[----:B------:R-:W-:Y:S01]  /*1f00*/  @!P1 IMAD.MOV.U32 R37, RZ, RZ, R35 ;  /* 0x000000ffff259224 */ /* 0x000fe200078e0023 */
[----:B------:R-:W-:Y:S01]  /*1f10*/  LOP3.LUT R15, R153, 0x1f8, RZ, 0xc0, !PT ;  /* 0x000001f8990f7812 */ /* 0x000fe200078ec0ff */
[C---:B------:R-:W-:Y:S01]  /*1f20*/  @!P1 IMAD R13, R21.reuse, R13, R34 ;  /* 0x0000000d150d9224 */ /* 0x040fe200078e0222 */
[----:B---3--:R-:W-:Y:S01]  /*1f30*/  ULEA UR5, UR5, UR4, 0x18 ;  /* 0x0000000405057291 */ /* 0x008fe2000f8ec0ff */
[----:B------:R-:W-:Y:S01]  /*1f40*/  @!P1 IMAD.WIDE.U32 R36, R21, R12, R36 ;  /* 0x0000000c15249225 */ /* 0x000fe200078e0024 */
[----:B------:R-:W-:-:S03]  /*1f50*/  LOP3.LUT R86, R15, 0x38, R188, 0x78, !PT ;  /* 0x000000380f567812 */ /* 0x000fc600078e78bc */
[----:B-1----:R-:W-:Y:S01]  /*1f60*/  @!P0 IMAD R12, R23, R10, RZ ;  /* 0x0000000a170c8224 */ /* 0x002fe200078e02ff */
[----:B------:R-:W-:Y:S01]  /*1f70*/  LOP3.LUT R86, R86, 0x1e00, R153, 0xf8, !PT ;  /* 0x00001e0056567812 */ /* 0x000fe200078ef899 */
[----:B------:R-:W-:Y:S02]  /*1f80*/  @!P1 IMAD.IADD R13, R37, 0x1, R13 ;  /* 0x00000001250d9824 */ /* 0x000fe400078e020d */
[----:B------:R-:W-:Y:S01]  /*1f90*/  @!P0 IMAD R11, R19, R11, R12 ;  /* 0x0000000b130b8224 */ /* 0x000fe200078e020c */
[----:B----4-:R-:W-:Y:S01]  /*1fa0*/  @!P1 LEA R12, P2, R36, R6, 0x1 ;  /* 0x00000006240c9211 */ /* 0x010fe200078408ff */
[----:B------:R-:W-:Y:S01]  /*1fb0*/  @!P0 IMAD.MOV.U32 R29, RZ, RZ, R35 ;  /* 0x000000ffff1d8224 */ /* 0x000fe200078e0023 */
[----:B------:R-:W-:Y:S01]  /*1fc0*/  LEA R86, R86, UR5, 0x1 ;  /* 0x0000000556567c11 */ /* 0x000fe2000f8e08ff */
[----:B------:R-:W-:Y:S01]  /*1fd0*/  @!P4 IMAD.IADD R14, R39, 0x1, R14 ;  /* 0x00000001270ec824 */ /* 0x000fe200078e020e */
[----:B--2---:R-:W-:Y:S01]  /*1fe0*/  @!P4 LEA R8, P3, R38, R8, 0x1 ;  /* 0x000000082608c211 */ /* 0x004fe200078608ff */
[----:B------:R-:W-:Y:S01]  /*1ff0*/  @!P0 IMAD.WIDE.U32 R28, R19, R10, R28 ;  /* 0x0000000a131c8225 */ /* 0x000fe200078e001c */
[----:B------:R-:W-:Y:S01]  /*2000*/  @!P1 LEA.HI.X R13, R36, R7, R13, 0x1, P2 ;  /* 0x00000007240d9211 */ /* 0x000fe200010f0c0d */
[----:B------:R-:W-:Y:S01]  /*2010*/  @!PT LDS RZ, [RZ] ;  /* 0x00000000fffff984 */ /* 0x000fe20000000800 */
[----:B------:R-:W-:Y:S01]  /*2020*/  @!PT LDS RZ, [RZ] ;  /* 0x00000000fffff984 */ /* 0x000fe20000000800 */
[----:B------:R-:W-:Y:S01]  /*2030*/  @!PT LDS RZ, [RZ] ;  /* 0x00000000fffff984 */ /* 0x000fe20000000800 */
[----:B------:R-:W-:Y:S01]  /*2040*/  @!P5 LDGSTS.E.BYPASS.LTC128B.128 [R86], desc[UR16][R26.64] ;  /* 0x000000001a56dfae */ /* 0x000fe2000b981a10 */
[----:B------:R-:W-:Y:S01]  /*2050*/  @!P4 LEA.HI.X R9, R38, R9, R14, 0x1, P3 ;  /* 0x000000092609c211 */ /* 0x000fe200018f0c0e */
[----:B------:R-:W-:Y:S01]  /*2060*/  IMAD.IADD R7, R0, 0x1, -R133 ;  /* 0x0000000100077824 */ /* 0x000fe200078e0a85 */
[----:B------:R-:W-:Y:S01]  /*2070*/  @!P0 LEA R4, P2, R28, R4, 0x1 ;  /* 0x000000041c048211 */ /* 0x000fe200078408ff */
[----:B------:R-:W-:Y:S01]  /*2080*/  @!P5 LDGSTS.E.BYPASS.LTC128B.128 [R86+0x2000], desc[UR16][R26.64+0x80] ;  /* 0x020000801a56dfae */ /* 0x000fe2000b981a10 */
[----:B------:R-:W-:-:S02]  /*2090*/  @!P0 IMAD.IADD R11, R29, 0x1, R11 ;  /* 0x000000011d0b8824 */ /* 0x000fc400078e020b */
[-C--:B------:R-:W-:Y:S01]  /*20a0*/  ISETP.GE.AND P6, PT, R22, R7.reuse, PT ;  /* 0x000000071600720c */ /* 0x080fe20003fc6270 */
[----:B------:R-:W-:Y:S01]  /*20b0*/  @!P5 LDGSTS.E.BYPASS.LTC128B.128 [R86+0x4000], desc[UR16][R26.64+0x100] ;  /* 0x040001001a56dfae */ /* 0x000fe2000b981a10 */
[-C--:B------:R-:W-:Y:S02]  /*20c0*/  ISETP.GE.AND P5, PT, R20, R7.reuse, PT ;  /* 0x000000071400720c */ /* 0x080fe40003fa6270 */
[----:B------:R-:W-:Y:S01]  /*20d0*/  ISETP.GE.AND P3, PT, R24, R7, PT ;  /* 0x000000071800720c */ /* 0x000fe20003f66270 */
[----:B------:R-:W-:Y:S01]  /*20e0*/  @!P4 LDGSTS.E.BYPASS.LTC128B.128 [R86+0x800], desc[UR16][R8.64] ;  /* 0x008000000856cfae */ /* 0x000fe2000b981a10 */
[----:B------:R-:W-:Y:S02]  /*20f0*/  @!P0 LEA.HI.X R5, R28, R5, R11, 0x1, P2 ;  /* 0x000000051c058211 */ /* 0x000fe400010f0c0b */
[-C--:B------:R-:W-:Y:S01]  /*2100*/  ISETP.GE.AND P2, PT, R20, R7.reuse, PT ;  /* 0x000000071400720c */ /* 0x080fe20003f46270 */
[----:B------:R-:W-:Y:S04]  /*2110*/  @!P4 LDGSTS.E.BYPASS.LTC128B.128 [R86+0x2800], desc[UR16][R8.64+0x80] ;  /* 0x028000800856cfae */ /* 0x000fe8000b981a10 */
[----:B------:R1:W-:Y:S01]  /*2120*/  @!P4 LDGSTS.E.BYPASS.LTC128B.128 [R86+0x4800], desc[UR16][R8.64+0x100] ;  /* 0x048001000856cfae */ /* 0x0003e2000b981a10 */
[----:B------:R-:W-:-:S03]  /*2130*/  ISETP.GE.AND P4, PT, R16, R7, PT ;  /* 0x000000071000720c */ /* 0x000fc60003f86270 */
[----:B------:R-:W-:Y:S01]  /*2140*/  @!P1 LDGSTS.E.BYPASS.LTC128B.128 [R86+0x1000], desc[UR16][R12.64] ;  /* 0x010000000c569fae */ /* 0x000fe2000b981a10 */
[----:B------:R-:W-:Y:S02]  /*2150*/  @!P3 IMAD.MOV.U32 R199, RZ, RZ, R197 ;  /* 0x000000ffffc7b224 */ /* 0x000fe400078e00c5 */
[----:B------:R-:W-:Y:S01]  /*2160*/  @!P3 IMAD R6, R135, 0x60, RZ ;  /* 0x000000608706b824 */ /* 0x000fe200078e02ff */
[----:B------:R-:W-:Y:S04]  /*2170*/  @!P1 LDGSTS.E.BYPASS.LTC128B.128 [R86+0x3000], desc[UR16][R12.64+0x80] ;  /* 0x030000800c569fae */ /* 0x000fe8000b981a10 */
[----:B------:R2:W-:Y:S01]  /*2180*/  @!P1 LDGSTS.E.BYPASS.LTC128B.128 [R86+0x5000], desc[UR16][R12.64+0x100] ;  /* 0x050001000c569fae */ /* 0x0005e2000b981a10 */
[----:B------:R-:W-:-:S03]  /*2190*/  IADD3 R18, P1, PT, R17, R18, RZ ;  /* 0x0000001211127210 */ /* 0x000fc60007f3e0ff */
[----:B------:R-:W-:Y:S01]  /*21a0*/  @!P0 LDGSTS.E.BYPASS.LTC128B.128 [R86+0x1800], desc[UR16][R4.64] ;  /* 0x0180000004568fae */ /* 0x000fe2000b981a10 */
[----:B------:R-:W-:Y:S01]  /*21b0*/  IADD3.X R19, PT, PT, RZ, R3, RZ, P1, !PT ;  /* 0x00000003ff137210 */ /* 0x000fe20000ffe4ff */
[----:B------:R-:W-:Y:S02]  /*21c0*/  IMAD.SHL.U32 R3, R144, 0x10, RZ ;  /* 0x0000001090037824 */ /* 0x000fe400078e00ff */
[----:B------:R-:W-:Y:S01]  /*21d0*/  @!P0 LDGSTS.E.BYPASS.LTC128B.128 [R86+0x3800], desc[UR16][R4.64+0x80] ;  /* 0x0380008004568fae */ /* 0x000fe2000b981a10 */
[----:B------:R-:W-:-:S03]  /*21e0*/  IMAD.WIDE.U32 R18, R22, R144, R18 ;  /* 0x0000009016127225 */ /* 0x000fc600078e0012 */
[----:B------:R3:W-:Y:S01]  /*21f0*/  @!P0 LDGSTS.E.BYPASS.LTC128B.128 [R86+0x5800], desc[UR16][R4.64+0x100] ;  /* 0x0580010004568fae */ /* 0x0007e2000b981a10 */
[----:B------:R-:W-:Y:S01]  /*2200*/  IMAD R23, R22, R145, R19 ;  /* 0x0000009116177224 */ /* 0x000fe200078e0213 */
[CC--:B-1----:R-:W-:Y:S02]  /*2210*/  @!P5 LEA R8, P0, R85.reuse, R198.reuse, 0x1 ;  /* 0x000000c65508d211 */ /* 0x0c2fe400078008ff */
[----:B------:R-:W-:Y:S02]  /*2220*/  LEA R200, P1, R18, UR6, 0x1 ;  /* 0x0000000612c87c11 */ /* 0x000fe4000f8208ff */
[----:B------:R-:W-:Y:S02]  /*2230*/  @!P5 LEA.HI.X R9, R85, R197, R84, 0x1, P0 ;  /* 0x000000c55509d211 */ /* 0x000fe400000f0c54 */
[----:B------:R-:W-:Y:S02]  /*2240*/  @!P4 LEA R10, P0, R134, R198, 0x6 ;  /* 0x000000c6860ac211 */ /* 0x000fe400078030ff */
[----:B------:R-:W-:-:S02]  /*2250*/  LEA.HI.X R201, R18, UR7, R23, 0x1, P1 ;  /* 0x0000000712c97c11 */ /* 0x000fc400088f0c17 */
[C---:B------:R-:W-:Y:S01]  /*2260*/  @!P4 LEA.HI.X R11, R134.reuse, R197, R135, 0x6, P0 ;  /* 0x000000c5860bc211 */ /* 0x040fe200000f3487 */
[----:B--2---:R-:W-:Y:S01]  /*2270*/  @!P3 IMAD.WIDE.U32 R12, R134, 0x60, R198 ;  /* 0x00000060860cb825 */ /* 0x004fe200078e00c6 */
[----:B------:R-:W-:-:S03]  /*2280*/  ISETP.GE.AND P0, PT, R24, R7, PT ;  /* 0x000000071800720c */ /* 0x000fc60003f06270 */
[----:B------:R-:W-:Y:S01]  /*2290*/  @!P3 IMAD.IADD R13, R13, 0x1, R6 ;  /* 0x000000010d0db824 */ /* 0x000fe200078e0206 */
[----:B------:R-:W-:Y:S01]  /*22a0*/  @!P2 LEA R6, P1, R3, R200, 0x1 ;  /* 0x000000c80306a211 */ /* 0x000fe200078208ff */
[----:B---3--:R-:W-:Y:S02]  /*22b0*/  @!P6 IMAD.MOV.U32 R4, RZ, RZ, R198 ;  /* 0x000000ffff04e224 */ /* 0x008fe400078e00c6 */
[----:B------:R-:W-:-:S05]  /*22c0*/  @!P6 IMAD.MOV.U32 R5, RZ, RZ, R197 ;  /* 0x000000ffff05e224 */ /* 0x000fca00078e00c5 */
[----:B------:R-:W-:Y:S04]  /*22d0*/  @!P6 LDGSTS.E.BYPASS.LTC128B.128 [R86+0x6000], desc[UR16][R4.64] ;  /* 0x060000000456efae */ /* 0x000fe8000b981a10 */
[----:B------:R-:W-:Y:S04]  /*22e0*/  @!P6 LDGSTS.E.BYPASS.LTC128B.128 [R86+0x8000], desc[UR16][R4.64+0x80] ;  /* 0x080000800456efae */ /* 0x000fe8000b981a10 */
[----:B------:R1:W-:Y:S04]  /*22f0*/  @!P6 LDGSTS.E.BYPASS.LTC128B.128 [R86+0xa000], desc[UR16][R4.64+0x100] ;  /* 0x0a0001000456efae */ /* 0x0003e8000b981a10 */
[----:B------:R-:W-:Y:S04]  /*2300*/  @!P5 LDGSTS.E.BYPASS.LTC128B.128 [R86+0x6800], desc[UR16][R8.64] ;  /* 0x068000000856dfae */ /* 0x000fe8000b981a10 */
[----:B------:R-:W-:Y:S04]  /*2310*/  @!P5 LDGSTS.E.BYPASS.LTC128B.128 [R86+0x8800], desc[UR16][R8.64+0x80] ;  /* 0x088000800856dfae */ /* 0x000fe8000b981a10 */
[----:B------:R2:W-:Y:S01]  /*2320*/  @!P5 LDGSTS.E.BYPASS.LTC128B.128 [R86+0xa800], desc[UR16][R8.64+0x100] ;  /* 0x0a8001000856dfae */ /* 0x0005e2000b981a10 */
[----:B------:R-:W-:-:S03]  /*2330*/  LOP3.LUT P5, RZ, R188, 0x2, RZ, 0xc0, !PT ;  /* 0x00000002bcff7812 */ /* 0x000fc600078ac0ff */
[----:B------:R-:W-:Y:S01]  /*2340*/  @!P4 LDGSTS.E.BYPASS.LTC128B.128 [R86+0x7000], desc[UR16][R10.64] ;  /* 0x070000000a56cfae */ /* 0x000fe2000b981a10 */
[----:B------:R-:W-:-:S03]  /*2350*/  SEL R176, R186, 0xffffffe0, !P5 ;  /* 0xffffffe0bab07807 */ /* 0x000fc60006800000 */
[----:B------:R-:W-:Y:S04]  /*2360*/  @!P4 LDGSTS.E.BYPASS.LTC128B.128 [R86+0x9000], desc[UR16][R10.64+0x80] ;  /* 0x090000800a56cfae */ /* 0x000fe8000b981a10 */
[----:B------:R3:W-:Y:S01]  /*2370*/  @!P4 LDGSTS.E.BYPASS.LTC128B.128 [R86+0xb000], desc[UR16][R10.64+0x100] ;  /* 0x0b0001000a56cfae */ /* 0x0007e2000b981a10 */
[----:B-1----:R-:W-:-:S03]  /*2380*/  SHF.L.U64.HI R4, R144, 0x4, R145 ;  /* 0x0000000490047819 */ /* 0x002fc60000010291 */
[----:B------:R-:W-:Y:S01]  /*2390*/  @!P3 LDGSTS.E.BYPASS.LTC128B.128 [R86+0x7800], desc[UR16][R12.64] ;  /* 0x078000000c56bfae */ /* 0x000fe2000b981a10 */
[----:B------:R-:W-:-:S03]  /*23a0*/  SHF.R.U32.HI R5, RZ, 0x4, R188 ;  /* 0x00000004ff057819 */ /* 0x000fc600000116bc */
[----:B------:R-:W-:Y:S02]  /*23b0*/  @!P3 LDGSTS.E.BYPASS.LTC128B.128 [R86+0x9800], desc[UR16][R12.64+0x80] ;  /* 0x098000800c56bfae */ /* 0x000fe4000b981a10 */
[----:B------:R-:W-:Y:S02]  /*23c0*/  IMAD.SHL.U32 R5, R5, 0x400, RZ ;  /* 0x0000040005057824 */ /* 0x000fe400078e00ff */
[----:B------:R-:W-:Y:S01]  /*23d0*/  @!P3 LDGSTS.E.BYPASS.LTC128B.128 [R86+0xb800], desc[UR16][R12.64+0x100] ;  /* 0x0b8001000c56bfae */ /* 0x000fe2000b981a10 */
[----:B------:R-:W-:Y:S01]  /*23e0*/  ISETP.GE.AND P3, PT, R16, R7, PT ;  /* 0x000000071000720c */ /* 0x000fe20003f66270 */
[----:B--2---:R-:W-:Y:S02]  /*23f0*/  @!P0 IMAD R8, R145, 0x60, RZ ;  /* 0x0000006091088824 */ /* 0x004fe400078e02ff */
[----:B------:R-:W0:Y:S01]  /*2400*/  LDGDEPBAR ;  /* 0x00000000000079af */ /* 0x000e220000000000 */
[----:B------:R-:W-:Y:S02]  /*2410*/  @!P2 LEA.HI.X R7, R3, R201, R4, 0x1, P1 ;  /* 0x000000c90307a211 */ /* 0x000fe400008f0c04 */
[----:B------:R-:W-:-:S02]  /*2420*/  LOP3.LUT R3, R190, 0x8, RZ, 0xc0, !PT ;  /* 0x00000008be037812 */ /* 0x000fc400078ec0ff */
[----:B------:R-:W-:Y:S02]  /*2430*/  LOP3.LUT R4, R187, 0x200, R152, 0xf8, !PT ;  /* 0x00000200bb047812 */ /* 0x000fe400078ef898 */
[----:B------:R-:W-:Y:S02]  /*2440*/  LOP3.LUT R3, R146, R3, RZ, 0x3c, !PT ;  /* 0x0000000392037212 */ /* 0x000fe400078e3cff */
[----:B------:R-:W-:Y:S01]  /*2450*/  LOP3.LUT R94, R5, 0x400, RZ, 0xc0, !PT ;  /* 0x00000400055e7812 */ /* 0x000fe200078ec0ff */
[----:B---3--:R-:W-:-:S04]  /*2460*/  @!P0 IMAD.WIDE.U32 R10, R144, 0x60, R200 ;  /* 0x00000060900a8825 */ /* 0x008fc800078e00c8 */
[----:B------:R-:W-:Y:S02]  /*2470*/  @!P0 IMAD.IADD R9, R11, 0x1, R8 ;  /* 0x000000010b098824 */ /* 0x000fe400078e0208 */
[----:B------:R-:W-:Y:S01]  /*2480*/  @!P0 IMAD.MOV.U32 R8, RZ, RZ, R10 ;  /* 0x000000ffff088224 */ /* 0x000fe200078e000a */
[C---:B------:R-:W-:Y:S01]  /*2490*/  @!P3 LEA R10, P1, R144.reuse, R200, 0x6 ;  /* 0x000000c8900ab211 */ /* 0x040fe200078230ff */
[----:B------:R-:W-:Y:S02]  /*24a0*/  IMAD.IADD R4, R3, 0x1, R4 ;  /* 0x0000000103047824 */ /* 0x000fe400078e0204 */
[----:B------:R-:W-:Y:S01]  /*24b0*/  IMAD R94, R147, 0x2, R94 ;  /* 0x00000002935e7824 */ /* 0x000fe200078e025e */
[----:B------:R-:W-:Y:S01]  /*24c0*/  @!P3 LEA.HI.X R11, R144, R201, R145, 0x6, P1 ;  /* 0x000000c9900bb211 */ /* 0x000fe200008f3491 */
[----:B------:R-:W-:-:S04]  /*24d0*/  DEPBAR.LE SB0, 0x0 ;  /* 0x000080000000791a */ /* 0x000fc80000000000 */
[----:B------:R-:W-:Y:S01]  /*24e0*/  BAR.SYNC.DEFER_BLOCKING 0x0 ;  /* 0x0000000000007b1d */ /* 0x000fe20000010000 */
[----:B------:R-:W-:Y:S02]  /*24f0*/  LEA R95, R4, UR5, 0x1 ;  /* 0x00000005045f7c11 */ /* 0x000fe4000f8e08ff */
[----:B------:R-:W-:Y:S02]  /*2500*/  IADD3 R91, PT, PT, R94, UR5, RZ ;  /* 0x000000055e5b7c10 */ /* 0x000fe4000fffe0ff */
[----:B------:R-:W-:Y:S01]  /*2510*/  ISETP.GT.AND P1, PT, R157, R196, PT ;  /* 0x000000c49d00720c */ /* 0x000fe20003f24270 */
[--C-:B------:R-:W-:Y:S02]  /*2520*/  IMAD.IADD R92, R95, 0x1, R176.reuse ;  /* 0x000000015f5c7824 */ /* 0x100fe400078e02b0 */
        /* <DEDUP_REMOVED lines=38> */
[----:B------:R-:W-:Y:S01]  /*2790*/  LDSM.16.M88.4 R72, [R95] ;  /* 0x000000005f48783b */ /* 0x000fe20000000200 */
[----:B------:R-:W-:-:S03]  /*27a0*/  SEL R164, R185, 0xffffffc0, !P0 ;  /* 0xffffffc0b9a47807 */ /* 0x000fc60004000000 */
[----:B------:R-:W3:Y:S02]  /*27b0*/  LDSM.16.M88.4 R44, [R94+UR5+0x6000] ;  /* 0x006000055e2c783b */ /* 0x000ee40008000200 */
[--C-:B------:R-:W-:Y:S02]  /*27c0*/  IMAD.IADD R93, R95, 0x1, R164.reuse ;  /* 0x000000015f5d7824 */ /* 0x100fe400078e02a4 */
[----:B------:R-:W4:Y:S01]  /*27d0*/  LDSM.16.M88.4 R36, [R94+UR5+0x6800] ;  /* 0x006800055e24783b */ /* 0x000f220008000200 */
[----:B------:R-:W-:Y:S02]  /*27e0*/  IMAD.IADD R91, R91, 0x1, R164 ;  /* 0x000000015b5b7824 */ /* 0x000fe400078e02a4 */
[C---:B------:R-:W-:Y:S01]  /*27f0*/  IMAD.IADD R89, R176.reuse, 0x1, R93 ;  /* 0x00000001b0597824 */ /* 0x040fe200078e025d */
[----:B------:R-:W5:Y:S01]  /*2800*/  LDSM.16.M88.4 R28, [R94+UR5+0x7000] ;  /* 0x007000055e1c783b */ /* 0x000f620008000200 */
[----:B------:R-:W-:-:S03]  /*2810*/  IMAD.IADD R88, R176, 0x1, R91 ;  /* 0x00000001b0587824 */ /* 0x000fc600078e025b */
        /* <DEDUP_REMOVED lines=175> */
.L_x_2737:
[----:B------:R-:W1:Y:S01]  /*3310*/  LDC R6, c[0x0][0x4f0] ;  /* 0x00013c00ff067b82 */ /* 0x000e620000000800 */
[----:B------:R-:W-:Y:S01]  /*3320*/  IADD3 R11, PT, PT, R133, -0x40, RZ ;  /* 0xffffffc0850b7810 */ /* 0x000fe20007ffe0ff */
[----:B------:R-:W2:Y:S01]  /*3330*/  LDCU.64 UR6, c[0x0][0x3a0] ;  /* 0x00007400ff0677ac */ /* 0x000ea20008000a00 */
[----:B------:R-:W-:Y:S02]  /*3340*/  IABS R8, R133 ;  /* 0x0000008500087213 */ /* 0x000fe40000000000 */
[----:B------:R-:W-:Y:S02]  /*3350*/  IABS R7, R11 ;  /* 0x0000000b00077213 */ /* 0x000fe40000000000 */
[-C--:B-1----:R-:W-:Y:S02]  /*3360*/  IABS R4, R6.reuse ;  /* 0x0000000600047213 */ /* 0x082fe40000000000 */
[----:B------:R-:W-:Y:S02]  /*3370*/  LOP3.LUT R11, R11, R6, RZ, 0x3c, !PT ;  /* 0x000000060b0b7212 */ /* 0x000fe400078e3cff */
[----:B------:R-:W1:Y:S02]  /*3380*/  I2F.RP R9, R4 ;  /* 0x0000000400097306 */ /* 0x000e640000209400 */
[----:B------:R-:W-:-:S06]  /*3390*/  ISETP.GE.AND P1, PT, R11, RZ, PT ;  /* 0x000000ff0b00720c */ /* 0x000fcc0003f26270 */
        /* <DEDUP_REMOVED lines=22> */
[----:B------:R-:W-:-:S02]  /*3500*/  ISETP.NE.AND P2, PT, R6, RZ, PT ;  /* 0x000000ff0600720c */ /* 0x000fc40003f45270 */
[----:B------:R-:W-:Y:S02]  /*3510*/  ISETP.GE.AND P3, PT, R4, RZ, PT ;  /* 0x000000ff0400720c */ /* 0x000fe40003f66270 */
[----:B------:R-:W-:-:S03]  /*3520*/  LOP3.LUT R5, RZ, R6, RZ, 0x33, !PT ;  /* 0x00000006ff057212 */ /* 0x000fc600078e33ff */
[----:B------:R-:W-:Y:S02]  /*3530*/  @P4 VIADD R10, R10, 0x1 ;  /* 0x000000010a0a4836 */ /* 0x000fe40000000000 */
[----:B------:R-:W-:Y:S02]  /*3540*/  @P6 IADD3 R12, PT, PT, R12, 0x1, RZ ;  /* 0x000000010c0c6810 */ /* 0x000fe40007ffe0ff */
[----:B------:R-:W-:-:S04]  /*3550*/  @!P1 IMAD.MOV R10, RZ, RZ, -R10 ;  /* 0x000000ffff0a9224 */ /* 0x000fc800078e0a0a */
[----:B------:R-:W-:Y:S02]  /*3560*/  @!P3 IADD3 R12, PT, PT, -R12, RZ, RZ ;  /* 0x000000ff0c0cb210 */ /* 0x000fe40007ffe1ff */
        /* <DEDUP_REMOVED lines=21> */
.L_x_2738:
        /* <DEDUP_REMOVED lines=25> */
.L_x_2736:
[----:B------:R-:W-:Y:S01]  /*3850*/  IMAD.SHL.U32 R4, R188, 0x2, RZ ;  /* 0x00000002bc047824 */ /* 0x000fe200078e00ff */
[----:B------:R-:W2:Y:S01]  /*3860*/  LDCU UR4, c[0x0][0x45c] ;  /* 0x00008b80ff0477ac */ /* 0x000ea20008000800 */
[----:B------:R-:W-:-:S03]  /*3870*/  LOP3.LUT R180, R3, 0x200, R152, 0xf8, !PT ;  /* 0x0000020003b47812 */ /* 0x000fc600078ef898 */
[----:B------:R-:W-:Y:S02]  /*3880*/  LOP3.LUT R57, R133, 0x6, R4, 0xf8, !PT ;  /* 0x0000000685397812 */ /* 0x000fe400078ef804 */
[----:B------:R-:W-:Y:S02]  /*3890*/  LEA R189, R180, UR5, 0x1 ;  /* 0x00000005b4bd7c11 */ /* 0x000fe4000f8e08ff */
[C---:B-1----:R-:W-:Y:S02]  /*38a0*/  LOP3.LUT R7, R57.reuse, 0x1, RZ, 0xfc, !PT ;  /* 0x0000000139077812 */ /* 0x042fe400078efcff */
[----:B------:R-:W-:Y:S01]  /*38b0*/  LOP3.LUT R5, R57, 0x8, RZ, 0xfc, !PT ;  /* 0x0000000839057812 */ /* 0x000fe200078efcff */
[--C-:B------:R-:W-:Y:S01]  /*38c0*/  IMAD.IADD R177, R176, 0x1, R189.reuse ;  /* 0x00000001b0b17824 */ /* 0x100fe200078e02bd */
[C---:B------:R-:W-:Y:S01]  /*38d0*/  ISETP.GE.AND P6, PT, R7.reuse, R2, PT ;  /* 0x000000020700720c */ /* 0x040fe20003fc6270 */
[----:B------:R-:W-:Y:S01]  /*38e0*/  IMAD.IADD R173, R164, 0x1, R189 ;  /* 0x00000001a4ad7824 */ /* 0x000fe200078e02bd */
[----:B------:R-:W-:Y:S01]  /*38f0*/  ISETP.GE.AND P4, PT, R7, R0, PT ;  /* 0x000000000700720c */ /* 0x000fe20003f86270 */
[----:B------:R-:W-:Y:S01]  /*3900*/  LDSM.16.MT88.4 R68, [R189+0xe000] ;  /* 0x00e00000bd44783b */ /* 0x000fe20000004200 */
[----:B------:R-:W-:Y:S01]  /*3910*/  LOP3.LUT R7, R57, 0x9, RZ, 0xfc, !PT ;  /* 0x0000000939077812 */ /* 0x000fe200078efcff */
[----:B------:R-:W-:Y:S01]  /*3920*/  IMAD.IADD R172, R176, 0x1, R173 ;  /* 0x00000001b0ac7824 */ /* 0x000fe200078e02ad */
[C---:B------:R-:W-:Y:S01]  /*3930*/  ISETP.GE.AND P3, PT, R5.reuse, R2, PT ;  /* 0x000000020500720c */ /* 0x040fe20003f66270 */
[----:B------:R-:W-:Y:S01]  /*3940*/  LDSM.16.MT88.4 R76, [R177+0xe000] ;  /* 0x00e00000b14c783b */ /* 0x000fe20000004200 */
[----:B------:R-:W-:-:S02]  /*3950*/  ISETP.GE.AND P2, PT, R5, R0, PT ;  /* 0x000000000500720c */ /* 0x000fc40003f46270 */
[----:B------:R-:W-:Y:S01]  /*3960*/  LOP3.LUT R5, R57, 0x10, RZ, 0xfc, !PT ;  /* 0x0000001039057812 */ /* 0x000fe200078efcff */
[----:B------:R-:W-:Y:S01]  /*3970*/  LDSM.16.MT88.4 R108, [R177+0x10000] ;  /* 0x01000000b16c783b */ /* 0x000fe20000004200 */
[C---:B------:R-:W-:Y:S02]  /*3980*/  ISETP.GE.AND P1, PT, R7.reuse, R2, PT ;  /* 0x000000020700720c */ /* 0x040fe40003f26270 */
[----:B------:R-:W-:Y:S01]  /*3990*/  FSEL R55, R44, -INF , !P3 ;  /* 0xff8000002c377808 */ /* 0x000fe20005800000 */
[----:B------:R-:W-:Y:S01]  /*39a0*/  LDSM.16.MT88.4 R60, [R172+0xc000] ;  /* 0x00c00000ac3c783b */ /* 0x000fe20000004200 */
[----:B------:R-:W-:Y:S02]  /*39b0*/  ISETP.GE.AND P3, PT, R7, R0, PT ;  /* 0x000000000700720c */ /* 0x000fe40003f66270 */
[----:B------:R-:W-:Y:S01]  /*39c0*/  FSEL R7, R46, -INF , !P2 ;  /* 0xff8000002e077808 */ /* 0x000fe20005000000 */
[----:B------:R-:W-:Y:S01]  /*39d0*/  LDSM.16.MT88.4 R100, [R189+0x10000] ;  /* 0x01000000bd64783b */ /* 0x000fe20000004200 */
[----:B------:R-:W-:-:S02]  /*39e0*/  LOP3.LUT R11, R57, 0x11, RZ, 0xfc, !PT ;  /* 0x00000011390b7812 */ /* 0x000fc400078efcff */
[----:B------:R-:W-:Y:S01]  /*39f0*/  ISETP.GE.AND P2, PT, R5, R2, PT ;  /* 0x000000020500720c */ /* 0x000fe20003f46270 */
[----:B------:R-:W-:Y:S01]  /*3a00*/  LDSM.16.MT88.4 R84, [R173+0xe000] ;  /* 0x00e00000ad54783b */ /* 0x000fe20000004200 */
[----:B------:R-:W-:Y:S02]  /*3a10*/  FSEL R53, R45, -INF , !P1 ;  /* 0xff8000002d357808 */ /* 0x000fe40004800000 */
[----:B------:R-:W-:Y:S01]  /*3a20*/  ISETP.GE.AND P1, PT, R5, R0, PT ;  /* 0x000000000500720c */ /* 0x000fe20003f26270 */
[----:B------:R-:W-:Y:S01]  /*3a30*/  LDSM.16.MT88.4 R92, [R172+0xe000] ;  /* 0x00e00000ac5c783b */ /* 0x000fe20000004200 */
[----:B------:R-:W-:Y:S02]  /*3a40*/  FSEL R5, R47, -INF , !P3 ;  /* 0xff8000002f057808 */ /* 0x000fe40005800000 */
[----:B------:R-:W-:Y:S01]  /*3a50*/  LOP3.LUT R9, R57, 0x18, RZ, 0xfc, !PT ;  /* 0x0000001839097812 */ /* 0x000fe200078efcff */
[----:B------:R-:W-:Y:S01]  /*3a60*/  LDSM.16.MT88.4 R44, [R177+0xc000] ;  /* 0x00c00000b12c783b */ /* 0x000fe20000004200 */
[----:B------:R-:W-:-:S02]  /*3a70*/  ISETP.GE.AND P3, PT, R11, R2, PT ;  /* 0x000000020b00720c */ /* 0x000fc40003f66270 */
[----:B------:R-:W-:Y:S01]  /*3a80*/  FSEL R17, R40, -INF , !P2 ;  /* 0xff80000028117808 */ /* 0x000fe20005000000 */
[----:B------:R-:W-:Y:S01]  /*3a90*/  LDSM.16.MT88.4 R116, [R173+0x10000] ;  /* 0x01000000ad74783b */ /* 0x000fe20000004200 */
[----:B------:R-:W-:Y:S02]  /*3aa0*/  ISETP.GE.AND P2, PT, R11, R0, PT ;  /* 0x000000000b00720c */ /* 0x000fe40003f46270 */
[----:B------:R-:W-:Y:S01]  /*3ab0*/  FSEL R11, R42, -INF , !P1 ;  /* 0xff8000002a0b7808 */ /* 0x000fe20004800000 */
[----:B------:R-:W-:Y:S01]  /*3ac0*/  LDSM.16.MT88.4 R148, [R177+0xe800] ;  /* 0x00e80000b194783b */ /* 0x000fe20000004200 */
[----:B------:R-:W-:Y:S02]  /*3ad0*/  LOP3.LUT R15, R57, 0x19, RZ, 0xfc, !PT ;  /* 0x00000019390f7812 */ /* 0x000fe400078efcff */
[----:B------:R-:W-:Y:S01]  /*3ae0*/  ISETP.GE.AND P1, PT, R9, R2, PT ;  /* 0x000000020900720c */ /* 0x000fe20003f26270 */
[----:B------:R-:W-:Y:S01]  /*3af0*/  LDSM.16.MT88.4 R140, [R177+0x10800] ;  /* 0x01080000b18c783b */ /* 0x000fe20000004200 */
[----:B------:R-:W-:-:S02]  /*3b00*/  FSEL R19, R41, -INF , !P3 ;  /* 0xff80000029137808 */ /* 0x000fc40005800000 */
[----:B------:R-:W-:Y:S01]  /*3b10*/  ISETP.GE.AND P3, PT, R9, R0, PT ;  /* 0x000000000900720c */ /* 0x000fe20003f66270 */
[----:B------:R-:W-:Y:S01]  /*3b20*/  LDSM.16.MT88.4 R136, [R189+0xc800] ;  /* 0x00c80000bd88783b */ /* 0x000fe20000004200 */
[----:B------:R-:W-:Y:S02]  /*3b30*/  FSEL R13, R43, -INF , !P2 ;  /* 0xff8000002b0d7808 */ /* 0x000fe40005000000 */
[----:B------:R-:W-:Y:S02]  /*3b40*/  LOP3.LUT R9, R57, 0x20, RZ, 0xfc, !PT ;  /* 0x0000002039097812 */ /* 0x000fe400078efcff */
[C---:B------:R-:W-:Y:S02]  /*3b50*/  ISETP.GE.AND P2, PT, R15.reuse, R2, PT ;  /* 0x000000020f00720c */ /* 0x040fe40003f46270 */
[----:B------:R-:W-:Y:S02]  /*3b60*/  FSEL R21, R36, -INF , !P1 ;  /* 0xff80000024157808 */ /* 0x000fe40004800000 */
[----:B------:R-:W-:-:S02]  /*3b70*/  ISETP.GE.AND P1, PT, R15, R0, PT ;  /* 0x000000000f00720c */ /* 0x000fc40003f26270 */
[----:B------:R-:W-:Y:S02]  /*3b80*/  FSEL R15, R38, -INF , !P3 ;  /* 0xff800000260f7808 */ /* 0x000fe40005800000 */
[----:B------:R-:W-:Y:S02]  /*3b90*/  LOP3.LUT R41, R57, 0x21, RZ, 0xfc, !PT ;  /* 0x0000002139297812 */ /* 0x000fe400078efcff */
[----:B------:R-:W-:Y:S02]  /*3ba0*/  ISETP.GE.AND P3, PT, R9, R2, PT ;  /* 0x000000020900720c */ /* 0x000fe40003f66270 */
[----:B------:R-:W-:Y:S02]  /*3bb0*/  FSEL R23, R37, -INF , !P2 ;  /* 0xff80000025177808 */ /* 0x000fe40005000000 */
[----:B------:R-:W-:Y:S02]  /*3bc0*/  ISETP.GE.AND P2, PT, R9, R0, PT ;  /* 0x000000000900720c */ /* 0x000fe40003f46270 */
[----:B------:R-:W-:-:S02]  /*3bd0*/  FSEL R9, R39, -INF , !P1 ;  /* 0xff80000027097808 */ /* 0x000fc40004800000 */
[C---:B------:R-:W-:Y:S02]  /*3be0*/  ISETP.GE.AND P1, PT, R41.reuse, R2, PT ;  /* 0x000000022900720c */ /* 0x040fe40003f26270 */
[----:B------:R-:W-:Y:S02]  /*3bf0*/  FSEL R225, R32, -INF , !P3 ;  /* 0xff80000020e17808 */ /* 0x000fe40005800000 */
[----:B------:R-:W-:Y:S02]  /*3c00*/  ISETP.GE.AND P3, PT, R41, R0, PT ;  /* 0x000000002900720c */ /* 0x000fe40003f66270 */
[----:B------:R-:W-:Y:S02]  /*3c10*/  LOP3.LUT R37, R57, 0x28, RZ, 0xfc, !PT ;  /* 0x0000002839257812 */ /* 0x000fe400078efcff */
[----:B------:R-:W-:Y:S02]  /*3c20*/  FSEL R223, R33, -INF , !P1 ;  /* 0xff80000021df7808 */ /* 0x000fe40004800000 */
[----:B------:R-:W-:-:S02]  /*3c30*/  FSEL R215, R35, -INF , !P3 ;  /* 0xff80000023d77808 */ /* 0x000fc40005800000 */
[----:B------:R-:W-:Y:S02]  /*3c40*/  LOP3.LUT R33, R57, 0x29, RZ, 0xfc, !PT ;  /* 0x0000002939217812 */ /* 0x000fe400078efcff */
[----:B------:R-:W-:Y:S02]  /*3c50*/  ISETP.GE.AND P1, PT, R37, R0, PT ;  /* 0x000000002500720c */ /* 0x000fe40003f26270 */
[-C--:B------:R-:W-:Y:S02]  /*3c60*/  ISETP.GE.AND P3, PT, R57, R2.reuse, PT ;  /* 0x000000023900720c */ /* 0x080fe40003f66270 */
[----:B------:R-:W-:Y:S02]  /*3c70*/  FSEL R49, R49, -INF , !P6 ;  /* 0xff80000031317808 */ /* 0x000fe40007000000 */
[----:B------:R-:W-:Y:S02]  /*3c80*/  FSEL R51, R51, -INF , !P4 ;  /* 0xff80000033337808 */ /* 0x000fe40006000000 */
[----:B------:R-:W-:-:S02]  /*3c90*/  ISETP.GE.AND P6, PT, R33, R2, PT ;  /* 0x000000022100720c */ /* 0x000fc40003fc6270 */
[-C--:B------:R-:W-:Y:S02]  /*3ca0*/  ISETP.GE.AND P4, PT, R33, R0.reuse, PT ;  /* 0x000000002100720c */ /* 0x080fe40003f86270 */
[----:B------:R-:W-:Y:S02]  /*3cb0*/  FSEL R33, R48, -INF , !P3 ;  /* 0xff80000030217808 */ /* 0x000fe40005800000 */
[----:B------:R-:W-:Y:S02]  /*3cc0*/  FSEL R219, R30, -INF , !P1 ;  /* 0xff8000001edb7808 */ /* 0x000fe40004800000 */
[----:B------:R-:W-:Y:S02]  /*3cd0*/  ISETP.GE.AND P1, PT, R57, R0, PT ;  /* 0x000000003900720c */ /* 0x000fe40003f26270 */
[----:B------:R-:W-:Y:S02]  /*3ce0*/  FSEL R221, R34, -INF , !P2 ;  /* 0xff80000022dd7808 */ /* 0x000fe40005000000 */
[----:B------:R-:W-:-:S02]  /*3cf0*/  FMNMX3.FTZ R6, R33, R49, R55, !PT ;  /* 0x0000003121067276 */ /* 0x000fc40007810037 */
[----:B------:R-:W-:Y:S02]  /*3d00*/  FSEL R211, R29, -INF , !P6 ;  /* 0xff8000001dd37808 */ /* 0x000fe40007000000 */
[----:B------:R-:W-:Y:S02]  /*3d10*/  ISETP.GE.AND P2, PT, R37, R2, PT ;  /* 0x000000022500720c */ /* 0x000fe40003f46270 */
[----:B------:R-:W-:Y:S01]  /*3d20*/  FSEL R29, R50, -INF , !P1 ;  /* 0xff800000321d7808 */ /* 0x000fe20004800000 */
[----:B------:R-:W-:Y:S01]  /*3d30*/  LDSM.16.MT88.4 R36, [R189+0xc000] ;  /* 0x00c00000bd24783b */ /* 0x000fe20000004200 */
[----:B------:R-:W-:Y:S02]  /*3d40*/  LOP3.LUT R35, R57, 0x30, RZ, 0xfc, !PT ;  /* 0x0000003039237812 */ /* 0x000fe400078efcff */
[----:B------:R-:W-:Y:S02]  /*3d50*/  FMNMX3.FTZ R6, R6, R53, R17, !PT ;  /* 0x0000003506067276 */ /* 0x000fe40007810011 */
[----:B------:R-:W-:-:S02]  /*3d60*/  FSEL R213, R28, -INF , !P2 ;  /* 0xff8000001cd57808 */ /* 0x000fc40005000000 */
[----:B------:R-:W-:Y:S02]  /*3d70*/  FMNMX3.FTZ R4, R29, R51, R7, !PT ;  /* 0x000000331d047276 */ /* 0x000fe40007810007 */
[C---:B------:R-:W-:Y:S02]  /*3d80*/  ISETP.GE.AND P2, PT, R35.reuse, R2, PT ;  /* 0x000000022300720c */ /* 0x040fe40003f46270 */
[----:B------:R-:W-:Y:S02]  /*3d90*/  ISETP.GE.AND P3, PT, R35, R0, PT ;  /* 0x000000002300720c */ /* 0x000fe40003f66270 */
[----:B------:R-:W-:Y:S02]  /*3da0*/  LOP3.LUT R35, R57, 0x31, RZ, 0xfc, !PT ;  /* 0x0000003139237812 */ /* 0x000fe400078efcff */
[----:B------:R-:W-:Y:S02]  /*3db0*/  FMNMX3.FTZ R6, R6, R19, R21, !PT ;  /* 0x0000001306067276 */ /* 0x000fe40007810015 */
[----:B------:R-:W-:-:S02]  /*3dc0*/  FMNMX3.FTZ R4, R4, R5, R11, !PT ;  /* 0x0000000504047276 */ /* 0x000fc4000781000b */
[----:B------:R-:W-:Y:S02]  /*3dd0*/  FSEL R209, R24, -INF , !P2 ;  /* 0xff80000018d17808 */ /* 0x000fe40005000000 */
[C---:B------:R-:W-:Y:S02]  /*3de0*/  ISETP.GE.AND P6, PT, R35.reuse, R2, PT ;  /* 0x000000022300720c */ /* 0x040fe40003fc6270 */
[----:B------:R-:W-:Y:S02]  /*3df0*/  ISETP.GE.AND P2, PT, R35, R0, PT ;  /* 0x000000002300720c */ /* 0x000fe40003f46270 */
[----:B------:R-:W-:Y:S02]  /*3e00*/  LOP3.LUT R35, R57, 0x38, RZ, 0xfc, !PT ;  /* 0x0000003839237812 */ /* 0x000fe400078efcff */
[----:B------:R-:W-:Y:S02]  /*3e10*/  FMNMX3.FTZ R6, R6, R23, R225, !PT ;  /* 0x0000001706067276 */ /* 0x000fe400078100e1 */
[----:B------:R-:W-:-:S02]  /*3e20*/  FMNMX3.FTZ R4, R4, R13, R15, !PT ;  /* 0x0000000d04047276 */ /* 0x000fc4000781000f */
[----:B------:R-:W-:Y:S02]  /*3e30*/  LOP3.LUT R57, R57, 0x39, RZ, 0xfc, !PT ;  /* 0x0000003939397812 */ /* 0x000fe400078efcff */
[-C--:B------:R-:W-:Y:S02]  /*3e40*/  ISETP.GE.AND P1, PT, R35, R2.reuse, PT ;  /* 0x000000022300720c */ /* 0x080fe40003f26270 */
[----:B------:R-:W-:Y:S02]  /*3e50*/  FMNMX3.FTZ R6, R6, R223, R213, !PT ;  /* 0x000000df06067276 */ /* 0x000fe400078100d5 */
[----:B------:R-:W-:Y:S02]  /*3e60*/  FMNMX3.FTZ R4, R4, R9, R221, !PT ;  /* 0x0000000904047276 */ /* 0x000fe400078100dd */
[----:B------:R-:W-:Y:S02]  /*3e70*/  FSEL R203, R25, -INF , !P6 ;  /* 0xff80000019cb7808 */ /* 0x000fe40007000000 */
[----:B------:R-:W-:-:S02]  /*3e80*/  ISETP.GE.AND P6, PT, R57, R2, PT ;  /* 0x000000023900720c */ /* 0x000fc40003fc6270 */
[----:B------:R-:W-:Y:S02]  /*3e90*/  FSEL R199, R72, -INF , !P1 ;  /* 0xff80000048c77808 */ /* 0x000fe40004800000 */
[----:B------:R-:W-:Y:S02]  /*3ea0*/  FMNMX3.FTZ R6, R6, R211, R209, !PT ;  /* 0x000000d306067276 */ /* 0x000fe400078100d1 */
[----:B------:R-:W-:Y:S02]  /*3eb0*/  ISETP.GE.AND P1, PT, R35, R0, PT ;  /* 0x000000002300720c */ /* 0x000fe40003f26270 */
[----:B------:R-:W-:Y:S02]  /*3ec0*/  FSEL R217, R31, -INF , !P4 ;  /* 0xff8000001fd97808 */ /* 0x000fe40006000000 */
[----:B------:R-:W-:Y:S02]  /*3ed0*/  FSEL R191, R26, -INF , !P3 ;  /* 0xff8000001abf7808 */ /* 0x000fe40005800000 */
[----:B------:R-:W-:-:S02]  /*3ee0*/  FMNMX3.FTZ R4, R4, R215, R219, !PT ;  /* 0x000000d704047276 */ /* 0x000fc400078100db */
[----:B------:R-:W-:Y:S02]  /*3ef0*/  FSEL R193, R73, -INF , !P6 ;  /* 0xff80000049c17808 */ /* 0x000fe40007000000 */
        /* <DEDUP_REMOVED lines=29> */
[----:B------:R-:W-:Y:S01]  /*40d0*/  MUFU.EX2 R167, R167 ;  /* 0x000000a700a77308 */ /* 0x000fe20000000800 */
[----:B------:R-:W-:Y:S01]  /*40e0*/  FFMA.FTZ R163, R17, UR4, -R178 ;  /* 0x0000000411a37c23 */ /* 0x000fe200080108b2 */
[--C-:B------:R-:W-:Y:S01]  /*40f0*/  FFMA.FTZ R165, R7, UR4, -R174.reuse ;  /* 0x0000000407a57c23 */ /* 0x100fe200080108ae */
[--C-:B------:R-:W-:Y:S01]  /*4100*/  FFMA.FTZ R162, R5, UR4, -R174.reuse ;  /* 0x0000000405a27c23 */ /* 0x100fe200080108ae */
[--C-:B------:R-:W-:Y:S01]  /*4110*/  FFMA.FTZ R169, R29, UR4, -R174.reuse ;  /* 0x000000041da97c23 */ /* 0x100fe200080108ae */
[----:B------:R-:W2:Y:S01]  /*4120*/  LDSM.16.MT88.4 R4, [R172+0x10000] ;  /* 0x01000000ac04783b */ /* 0x000ea20000004200 */
[----:B------:R-:W-:Y:S01]  /*4130*/  FFMA.FTZ R168, R51, UR4, -R174 ;  /* 0x0000000433a87c23 */ /* 0x000fe200080108ae */
[----:B------:R-:W-:Y:S01]  /*4140*/  MUFU.EX2 R171, R171 ;  /* 0x000000ab00ab7308 */ /* 0x000fe20000000800 */
[--C-:B------:R-:W-:Y:S01]  /*4150*/  FFMA.FTZ R160, R19, UR4, -R178.reuse ;  /* 0x0000000413a07c23 */ /* 0x100fe200080108b2 */
[--C-:B------:R-:W-:Y:S01]  /*4160*/  FFMA.FTZ R159, R21, UR4, -R178.reuse ;  /* 0x00000004159f7c23 */ /* 0x100fe200080108b2 */
[----:B------:R-:W3:Y:S01]  /*4170*/  LDSM.16.MT88.4 R16, [R177+0xc800] ;  /* 0x00c80000b110783b */ /* 0x000ee20000004200 */
[----:B------:R-:W4:Y:S01]  /*4180*/  MUFU.EX2 R170, R170 ;  /* 0x000000aa00aa7308 */ /* 0x000f220000000800 */
[----:B------:R-:W-:Y:S01]  /*4190*/  FFMA.FTZ R156, R23, UR4, -R178 ;  /* 0x00000004179c7c23 */ /* 0x000fe200080108b2 */
[--C-:B------:R-:W-:Y:S01]  /*41a0*/  FFMA.FTZ R161, R11, UR4, -R174.reuse ;  /* 0x000000040ba17c23 */ /* 0x100fe200080108ae */
[--C-:B------:R-:W-:Y:S01]  /*41b0*/  FFMA.FTZ R158, R13, UR4, -R174.reuse ;  /* 0x000000040d9e7c23 */ /* 0x100fe200080108ae */
[----:B------:R-:W5:Y:S01]  /*41c0*/  MUFU.EX2 R166, R166 ;  /* 0x000000a600a67308 */ /* 0x000f620000000800 */
[--C-:B------:R-:W-:Y:S01]  /*41d0*/  FFMA.FTZ R155, R15, UR4, -R174.reuse ;  /* 0x000000040f9b7c23 */ /* 0x100fe200080108ae */
[----:B------:R-:W-:Y:S01]  /*41e0*/  FFMA.FTZ R154, R9, UR4, -R174 ;  /* 0x00000004099a7c23 */ /* 0x000fe200080108ae */
[----:B------:R-:W3:Y:S01]  /*41f0*/  LDSM.16.MT88.4 R12, [R173+0xc800] ;  /* 0x00c80000ad0c783b */ /* 0x000ee20000004200 */
[----:B------:R-:W-:Y:S01]  /*4200*/  MUFU.EX2 R169, R169 ;  /* 0x000000a900a97308 */ /* 0x000fe20000000800 */
[--C-:B------:R-:W-:Y:S01]  /*4210*/  FFMA.FTZ R182, R225, UR4, -R178.reuse ;  /* 0x00000004e1b67c23 */ /* 0x100fe200080108b2 */
[----:B------:R-:W-:Y:S01]  /*4220*/  FFMA.FTZ R184, R211, UR4, -R178 ;  /* 0x00000004d3b87c23 */ /* 0x000fe200080108b2 */
[----:B------:R-:W3:Y:S01]  /*4230*/  LDSM.16.MT88.4 R8, [R189+0x10800] ;  /* 0x01080000bd08783b */ /* 0x000ee20000004200 */
[----:B------:R-:W1:Y:S01]  /*4240*/  MUFU.EX2 R168, R168 ;  /* 0x000000a800a87308 */ /* 0x000e620000000800 */
[--C-:B------:R-:W-:Y:S01]  /*4250*/  FFMA.FTZ R194, R215, UR4, -R174.reuse ;  /* 0x00000004d7c27c23 */ /* 0x100fe200080108ae */
[----:B----4-:R-:W-:Y:S01]  /*4260*/  F2FP.BF16.F32.PACK_AB R120, R170, R171 ;  /* 0x000000abaa78723e */ /* 0x010fe200000010ff */
[----:B------:R-:W-:Y:S01]  /*4270*/  LDSM.16.MT88.4 R32, [R172+0xc800] ;  /* 0x00c80000ac20783b */ /* 0x000fe20000004200 */
[----:B------:R-:W-:Y:S01]  /*4280*/  MUFU.EX2 R165, R165 ;  /* 0x000000a500a57308 */ /* 0x000fe20000000800 */
[--C-:B------:R-:W-:Y:S01]  /*4290*/  FFMA.FTZ R192, R219, UR4, -R174.reuse ;  /* 0x00000004dbc07c23 */ /* 0x100fe200080108ae */
[----:B-----5:R-:W-:Y:S01]  /*42a0*/  F2FP.BF16.F32.PACK_AB R122, R166, R167 ;  /* 0x000000a7a67a723e */ /* 0x020fe200000010ff */
[----:B------:R-:W-:Y:S01]  /*42b0*/  LDSM.16.MT88.4 R28, [R189+0xe800] ;  /* 0x00e80000bd1c783b */ /* 0x000fe20000004200 */
[----:B------:R-:W4:Y:S01]  /*42c0*/  MUFU.EX2 R162, R162 ;  /* 0x000000a200a27308 */ /* 0x000f220000000800 */
[----:B------:R-:W-:Y:S01]  /*42d0*/  FFMA.FTZ R217, R217, UR4, -R174 ;  /* 0x00000004d9d97c23 */ /* 0x000fe200080108ae */
[----:B------:R-:W-:Y:S01]  /*42e0*/  FFMA.FTZ R223, R223, UR4, -R178 ;  /* 0x00000004dfdf7c23 */ /* 0x000fe200080108b2 */
[----:B------:R-:W-:Y:S01]  /*42f0*/  LDSM.16.MT88.4 R20, [R172+0xe800] ;  /* 0x00e80000ac14783b */ /* 0x000fe20000004200 */
[----:B------:R-:W-:Y:S01]  /*4300*/  MUFU.EX2 R163, R163 ;  /* 0x000000a300a37308 */ /* 0x000fe20000000800 */
[----:B------:R-:W-:Y:S01]  /*4310*/  FFMA.FTZ R221, R221, UR4, -R174 ;  /* 0x00000004dddd7c23 */ /* 0x000fe200080108ae */
[----:B-1----:R-:W-:Y:S01]  /*4320*/  F2FP.BF16.F32.PACK_AB R121, R168, R169 ;  /* 0x000000a9a879723e */ /* 0x002fe200000010ff */
[----:B------:R-:W-:Y:S01]  /*4330*/  FADD.FTZ R170, R171, R170 ;  /* 0x000000aaabaa7221 */ /* 0x000fe20000010000 */
[----:B------:R-:W1:Y:S01]  /*4340*/  MUFU.EX2 R160, R160 ;  /* 0x000000a000a07308 */ /* 0x000e620000000800 */
[----:B------:R-:W-:Y:S01]  /*4350*/  FADD.FTZ R168, R169, R168 ;  /* 0x000000a8a9a87221 */ /* 0x000fe20000010000 */
[----:B------:R-:W-:Y:S01]  /*4360*/  ISETP.GT.AND P1, PT, R157, R196, PT ;  /* 0x000000c49d00720c */ /* 0x000fe20003f24270 */
[----:B------:R-:W-:Y:S01]  /*4370*/  FADD.FTZ R167, R167, R170 ;  /* 0x000000aaa7a77221 */ /* 0x000fe20000010000 */
[----:B------:R-:W-:Y:S01]  /*4380*/  MUFU.EX2 R159, R159 ;  /* 0x0000009f009f7308 */ /* 0x000fe20000000800 */
[----:B----4-:R-:W-:Y:S01]  /*4390*/  F2FP.BF16.F32.PACK_AB R123, R162, R165 ;  /* 0x000000a5a27b723e */ /* 0x010fe200000010ff */
[----:B------:R-:W-:-:S02]  /*43a0*/  FADD.FTZ R165, R165, R168 ;  /* 0x000000a8a5a57221 */ /* 0x000fc40000010000 */
[----:B------:R-:W-:Y:S01]  /*43b0*/  MUFU.EX2 R156, R156 ;  /* 0x0000009c009c7308 */ /* 0x000fe20000000800 */
[----:B------:R-:W-:Y:S01]  /*43c0*/  FADD.FTZ R166, R166, R167 ;  /* 0x000000a7a6a67221 */ /* 0x000fe20000010000 */
[----:B------:R-:W-:Y:S02]  /*43d0*/  FADD.FTZ R162, R162, R165 ;  /* 0x000000a5a2a27221 */ /* 0x000fe40000010000 */
        /* <DEDUP_REMOVED lines=32> */
[----:B--2---:R-:W-:Y:S01]  /*45e0*/  HMMA.16816.F32.BF16 R124, R120, R4, RZ ;  /* 0x00000004787c723c */ /* 0x004fe200000418ff */
        /* <DEDUP_REMOVED lines=8> */
[----:B-----5:R-:W-:-:S03]  /*4670*/  F2FP.BF16.F32.PACK_AB R7, R154, R155 ;  /* 0x0000009b9a07723e */ /* 0x020fc600000010ff */
[----:B------:R-:W-:-:S04]  /*4680*/  FADD.FTZ R155, R155, R158 ;  /* 0x0000009e9b9b7221 */ /* 0x000fc80000010000 */
[----:B---3--:R-:W-:Y:S01]  /*4690*/  HMMA.16816.F32.BF16 R40, R4, R16, R40 ;  /* 0x000000100428723c */ /* 0x008fe20000041828 */
        /* <DEDUP_REMOVED lines=36> */
[C---:B--2---:R-:W-:Y:S08]  /*48e0*/  HMMA.16816.F32.BF16 R124, R4.reuse, R12, R124 ;  /* 0x0000000c047c723c */ /* 0x044ff0000004187c */
[----:B------:R-:W-:Y:S01]  /*48f0*/  HMMA.16816.F32.BF16 R120, R4, R14, R120 ;  /* 0x0000000e0478723c */ /* 0x000fe20000041878 */
[----:B-1----:R-:W-:Y:S01]  /*4900*/  F2FP.BF16.F32.PACK_AB R4, R213, R182 ;  /* 0x000000b6d504723e */ /* 0x002fe200000010ff */
[----:B------:R-:W-:Y:S01]  /*4910*/  LDSM.16.MT88.4 R12, [R189+0x11000] ;  /* 0x01100000bd0c783b */ /* 0x000fe20000004200 */
[----:B------:R-:W-:-:S02]  /*4920*/  F2FP.BF16.F32.PACK_AB R5, R194, R215 ;  /* 0x000000d7c205723e */ /* 0x000fc400000010ff */
[----:B-----5:R-:W-:Y:S02]  /*4930*/  F2FP.BF16.F32.PACK_AB R6, R184, R211 ;  /* 0x000000d3b806723e */ /* 0x020fe400000010ff */
[----:B------:R-:W-:-:S07]  /*4940*/  F2FP.BF16.F32.PACK_AB R7, R217, R192 ;  /* 0x000000c0d907723e */ /* 0x000fce00000010ff */
[C---:B---3--:R-:W-:Y:S08]  /*4950*/  HMMA.16816.F32.BF16 R40, R4.reuse, R8, R40 ;  /* 0x000000080428723c */ /* 0x048ff00000041828 */
[C---:B------:R-:W-:Y:S01]  /*4960*/  HMMA.16816.F32.BF16 R44, R4.reuse, R10, R44 ;  /* 0x0000000a042c723c */ /* 0x040fe2000004182c */
[----:B------:R-:W1:Y:S07]  /*4970*/  LDSM.16.MT88.4 R8, [R173+0x11000] ;  /* 0x01100000ad08783b */ /* 0x000e6e0000004200 */
[C---:B----4-:R-:W-:Y:S08]  /*4980*/  HMMA.16816.F32.BF16 R64, R4.reuse, R16, R64 ;  /* 0x000000100440723c */ /* 0x050ff00000041840 */
[C---:B------:R-:W-:Y:S01]  /*4990*/  HMMA.16816.F32.BF16 R68, R4.reuse, R18, R68 ;  /* 0x000000120444723c */ /* 0x040fe20000041844 */
[----:B------:R-:W2:Y:S07]  /*49a0*/  LDSM.16.MT88.4 R16, [R172+0x11000] ;  /* 0x01100000ac10783b */ /* 0x000eae0000004200 */
[----:B------:R-:W-:Y:S01]  /*49b0*/  HMMA.16816.F32.BF16 R72, R4, R148, R72 ;  /* 0x000000940448723c */ /* 0x000fe20000041848 */
[--C-:B------:R-:W-:Y:S01]  /*49c0*/  FFMA.FTZ R148, R209, UR4, -R178.reuse ;  /* 0x00000004d1947c23 */ /* 0x100fe200080108b2 */
[----:B------:R-:W-:Y:S01]  /*49d0*/  FFMA.FTZ R149, R203, UR4, -R178 ;  /* 0x00000004cb957c23 */ /* 0x000fe200080108b2 */
[----:B------:R-:W-:-:S04]  /*49e0*/  FFMA.FTZ R209, R175, UR4, -R174 ;  /* 0x00000004afd17c23 */ /* 0x000fc800080108ae */
[----:B------:R-:W-:Y:S01]  /*49f0*/  MUFU.EX2 R148, R148 ;  /* 0x0000009400947308 */ /* 0x000fe20000000800 */
[C---:B------:R-:W-:Y:S01]  /*4a00*/  HMMA.16816.F32.BF16 R76, R4.reuse, R150, R76 ;  /* 0x00000096044c723c */ /* 0x040fe2000004184c */
[--C-:B------:R-:W-:Y:S01]  /*4a10*/  FFMA.FTZ R150, R199, UR4, -R178.reuse ;  /* 0x00000004c7967c23 */ /* 0x100fe200080108b2 */
[----:B------:R-:W-:Y:S01]  /*4a20*/  FFMA.FTZ R151, R193, UR4, -R178 ;  /* 0x00000004c1977c23 */ /* 0x000fe200080108b2 */
[--C-:B------:R-:W-:Y:S01]  /*4a30*/  FFMA.FTZ R178, R191, UR4, -R174.reuse ;  /* 0x00000004bfb27c23 */ /* 0x100fe200080108ae */
[----:B------:R-:W3:Y:S04]  /*4a40*/  MUFU.EX2 R149, R149 ;  /* 0x0000009500957308 */ /* 0x000ee80000000800 */
[C---:B------:R-:W-:Y:S01]  /*4a50*/  HMMA.16816.F32.BF16 R88, R4.reuse, R20, R88 ;  /* 0x000000140458723c */ /* 0x040fe20000041858 */
[--C-:B------:R-:W-:Y:S01]  /*4a60*/  FFMA.FTZ R20, R183, UR4, -R174.reuse ;  /* 0x00000004b7147c23 */ /* 0x100fe200080108ae */
[----:B------:R-:W-:Y:S01]  /*4a70*/  FFMA.FTZ R183, R179, UR4, -R174 ;  /* 0x00000004b3b77c23 */ /* 0x000fe200080108ae */
[----:B------:R-:W-:Y:S04]  /*4a80*/  MUFU.EX2 R150, R150 ;  /* 0x0000009600967308 */ /* 0x000fe80000000800 */
[----:B------:R-:W-:Y:S01]  /*4a90*/  MUFU.EX2 R151, R151 ;  /* 0x0000009700977308 */ /* 0x000fe20000000800 */
[C---:B-1----:R-:W-:Y:S03]  /*4aa0*/  HMMA.16816.F32.BF16 R112, R4.reuse, R8, R112 ;  /* 0x000000080470723c */ /* 0x042fe60000041870 */
[----:B------:R-:W-:Y:S04]  /*4ab0*/  MUFU.EX2 R178, R178 ;  /* 0x000000b200b27308 */ /* 0x000fe80000000800 */
[----:B------:R1:W4:Y:S01]  /*4ac0*/  MUFU.EX2 R179, R20 ;  /* 0x0000001400b37308 */ /* 0x0003220000000800 */
[C---:B------:R-:W-:Y:S01]  /*4ad0*/  HMMA.16816.F32.BF16 R116, R4.reuse, R10, R116 ;  /* 0x0000000a0474723c */ /* 0x040fe20000041874 */
[----:B------:R-:W5:Y:S02]  /*4ae0*/  LDSM.16.MT88.4 R8, [R173+0xf800] ;  /* 0x00f80000ad08783b */ /* 0x000f640000004200 */
[----:B------:R-:W-:Y:S04]  /*4af0*/  MUFU.EX2 R174, R183 ;  /* 0x000000b700ae7308 */ /* 0x000fe80000000800 */
[----:B------:R-:W4:Y:S01]  /*4b00*/  MUFU.EX2 R209, R209 ;  /* 0x000000d100d17308 */ /* 0x000f220000000800 */
        /* <DEDUP_REMOVED lines=16> */
[----:B-1----:R-:W-:Y:S07]  /*4c10*/  LDSM.16.MT88.4 R20, [R172+0xd800] ;  /* 0x00d80000ac14783b */ /* 0x002fee0000004200 */
[C---:B------:R-:W-:Y:S08]  /*4c20*/  HMMA.16816.F32.BF16 R96, R4.reuse, R12, R96 ;  /* 0x0000000c0460723c */ /* 0x040ff00000041860 */
[C---:B------:R-:W-:Y:S01]  /*4c30*/  HMMA.16816.F32.BF16 R100, R4.reuse, R14, R100 ;  /* 0x0000000e0464723c */ /* 0x040fe20000041864 */
[----:B------:R-:W1:Y:S07]  /*4c40*/  LDSM.16.MT88.4 R12, [R177+0xd800] ;  /* 0x00d80000b10c783b */ /* 0x000e6e0000004200 */
[C---:B--2---:R-:W-:Y:S08]  /*4c50*/  HMMA.16816.F32.BF16 R124, R4.reuse, R16, R124 ;  /* 0x00000010047c723c */ /* 0x044ff0000004187c */
[----:B------:R-:W-:Y:S01]  /*4c60*/  HMMA.16816.F32.BF16 R120, R4, R18, R120 ;  /* 0x000000120478723c */ /* 0x000fe20000041878 */
[----:B---3--:R-:W-:Y:S01]  /*4c70*/  F2FP.BF16.F32.PACK_AB R4, R149, R148 ;  /* 0x000000949504723e */ /* 0x008fe200000010ff */
[----:B------:R-:W2:Y:S01]  /*4c80*/  LDSM.16.MT88.4 R16, [R189+0xf800] ;  /* 0x00f80000bd10783b */ /* 0x000ea20000004200 */
[----:B----4-:R-:W-:-:S02]  /*4c90*/  F2FP.BF16.F32.PACK_AB R5, R179, R178 ;  /* 0x000000b2b305723e */ /* 0x010fc400000010ff */
[----:B------:R-:W-:Y:S02]  /*4ca0*/  F2FP.BF16.F32.PACK_AB R6, R151, R150 ;  /* 0x000000969706723e */ /* 0x000fe400000010ff */
[----:B------:R-:W-:-:S07]  /*4cb0*/  F2FP.BF16.F32.PACK_AB R7, R209, R174 ;  /* 0x000000aed107723e */ /* 0x000fce00000010ff */
[C---:B-----5:R-:W-:Y:S08]  /*4cc0*/  HMMA.16816.F32.BF16 R80, R4.reuse, R8, R80 ;  /* 0x000000080450723c */ /* 0x060ff00000041850 */
        /* <DEDUP_REMOVED lines=9> */
[----:B---3--:R-:W-:Y:S01]  /*4d60*/  HMMA.16816.F32.BF16 R96, R4, R8, R96 ;  /* 0x000000080460723c */ /* 0x008fe20000041860 */
        /* <DEDUP_REMOVED lines=60> */
[C---:B------:R-:W-:Y:S01]  /*5130*/  IMAD R7, R6.reuse, R4, R7 ;  /* 0x0000000406077224 */ /* 0x040fe200078e0207 */
[----:B------:R-:W-:Y:S02]  /*5140*/  LOP3.LUT R4, R133, R8, RZ, 0x3c, !PT ;  /* 0x0000000885047212 */ /* 0x000fe400078e3cff */
        /* <DEDUP_REMOVED lines=8> */
[----:B------:R-:W-:-:S09]  /*51d0*/  ISETP.GE.U32.AND P2, PT, R7, R6, PT ;  /* 0x000000060700720c */ /* 0x000fd20003f46070 */
[----:B------:R-:W-:-:S04]  /*51e0*/  @P6 IADD3 R12, PT, PT, R12, 0x1, RZ ;  /* 0x000000010c0c6810 */ /* 0x000fc80007ffe0ff */
[----:B------:R-:W-:Y:S01]  /*51f0*/  @P2 VIADD R5, R5, 0x1 ;  /* 0x0000000105052836 */ /* 0x000fe20000000000 */
[----:B------:R-:W-:Y:S01]  /*5200*/  ISETP.NE.AND P2, PT, R8, RZ, PT ;  /* 0x000000ff0800720c */ /* 0x000fe20003f45270 */
[----:B------:R-:W-:-:S03]  /*5210*/  @!P3 IMAD.MOV R12, RZ, RZ, -R12 ;  /* 0x000000ffff0cb224 */ /* 0x000fc600078e0a0c */
[----:B------:R-:W-:Y:S02]  /*5220*/  MOV R4, R5 ;  /* 0x0000000500047202 */ /* 0x000fe40000000f00 */
[----:B------:R-:W-:Y:S02]  /*5230*/  LOP3.LUT R5, RZ, R8, RZ, 0x33, !PT ;  /* 0x00000008ff057212 */ /* 0x000fe400078e33ff */
        /* <DEDUP_REMOVED lines=23> */
.L_x_2740:
[----:B------:R-:W-:Y:S01]  /*53b0*/  UMOV UR4, URZ ;  /* 0x000000ff00047c82 */ /* 0x000fe20008000000 */
[----:B------:R-:W-:Y:S01]  /*53c0*/  IMAD.SHL.U32 R4, R144, 0x40, RZ ;  /* 0x0000004090047824 */ /* 0x000fe200078e00ff */
[----:B------:R-:W-:-:S05]  /*53d0*/  IADD3 R5, P1, PT, RZ, -UR4, RZ ;  /* 0x80000004ff057c10 */ /* 0x000fca000ff3e0ff */
[----:B------:R-:W-:-:S05]  /*53e0*/  IMAD.X R4, RZ, RZ, ~R4, P1 ;  /* 0x000000ffff047224 */ /* 0x000fca00008e0e04 */
[----:B------:R-:W-:-:S04]  /*53f0*/  SHF.R.S64 R5, R5, 0x1f, R4 ;  /* 0x0000001f05057819 */ /* 0x000fc80000001004 */
[----:B------:R-:W-:-:S04]  /*5400*/  IADD3 R200, P1, PT, R5, R200, RZ ;  /* 0x000000c805c87210 */ /* 0x000fc80007f3e0ff */
[----:B------:R-:W-:-:S09]  /*5410*/  LEA.HI.X.SX32 R201, R4, R201, 0x1, P1 ;  /* 0x000000c904c97211 */ /* 0x000fd200008f0eff */
.L_x_2741:
[----:B------:R-:W1:Y:S01]  /*5420*/  LDCU.64 UR6, c[0x0][0x3c0] ;  /* 0x00007800ff0677ac */ /* 0x000e620008000a00 */
[----:B------:R-:W-:Y:S01]  /*5430*/  IMAD.SHL.U32 R187, R188, 0x20, RZ ;  /* 0x00000020bcbb7824 */ /* 0x000fe200078e00ff */
[----:B------:R-:W-:Y:S02]  /*5440*/  LOP3.LUT R5, R153, 0x1f8, RZ, 0xc0, !PT ;  /* 0x000001f899057812 */ /* 0x000fe400078ec0ff */
[--C-:B------:R-:W-:Y:S02]  /*5450*/  SHF.R.U32.HI R190, RZ, 0x1, R188.reuse ;  /* 0x00000001ffbe7819 */ /* 0x100fe400000116bc */
[----:B------:R-:W-:Y:S02]  /*5460*/  LOP3.LUT R187, R187, 0x7c00, RZ, 0xc0, !PT ;  /* 0x00007c00bbbb7812 */ /* 0x000fe400078ec0ff */
[----:B------:R-:W-:Y:S02]  /*5470*/  LOP3.LUT R182, R5, 0x38, R188, 0x78, !PT ;  /* 0x0000003805b67812 */ /* 0x000fe400078e78bc */
[----:B------:R-:W-:-:S02]  /*5480*/  LOP3.LUT R192, R152, 0x400, RZ, 0xc0, !PT ;  /* 0x0000040098c07812 */ /* 0x000fc400078ec0ff */
[----:B------:R-:W-:Y:S02]  /*5490*/  LOP3.LUT R5, R190, 0x8, RZ, 0xc0, !PT ;  /* 0x00000008be057812 */ /* 0x000fe400078ec0ff */
[----:B------:R-:W-:Y:S01]  /*54a0*/  LOP3.LUT R152, R187, 0x200, R152, 0xf8, !PT ;  /* 0x00000200bb987812 */ /* 0x000fe200078ef898 */
[----:B------:R-:W-:Y:S01]  /*54b0*/  IMAD R192, R147, 0x2, R192 ;  /* 0x0000000293c07824 */ /* 0x000fe200078e02c0 */
[----:B------:R-:W-:Y:S01]  /*54c0*/  LOP3.LUT R182, R182, 0x1e00, R153, 0xf8, !PT ;  /* 0x00001e00b6b67812 */ /* 0x000fe200078ef899 */
[----:B-1----:R-:W-:Y:S01]  /*54d0*/  USHF.L.U32 UR4, UR6, 0x5, URZ ;  /* 0x0000000506047899 */ /* 0x002fe200080006ff */
[----:B------:R-:W-:Y:S01]  /*54e0*/  LOP3.LUT R152, R152, R146, R5, 0xf6, !PT ;  /* 0x0000009298987212 */ /* 0x000fe200078ef605 */
[----:B------:R-:W-:Y:S01]  /*54f0*/  USHF.L.U64.HI UR7, UR6, 0x5, UR7 ;  /* 0x0000000506077899 */ /* 0x000fe20008010207 */
[----:B------:R-:W-:Y:S01]  /*5500*/  LEA R182, R182, UR5, 0x1 ;  /* 0x00000005b6b67c11 */ /* 0x000fe2000f8e08ff */
[----:B------:R-:W-:Y:S01]  /*5510*/  VIADD R189, R192, UR5 ;  /* 0x00000005c0bd7c36 */ /* 0x000fe20008000000 */
[----:B------:R-:W-:-:S02]  /*5520*/  LEA R179, R152, UR5, 0x1 ;  /* 0x0000000598b37c11 */ /* 0x000fc4000f8e08ff */
[----:B------:R-:W-:Y:S01]  /*5530*/  IADD3 R4, P1, PT, R200, UR4, RZ ;  /* 0x00000004c8047c10 */ /* 0x000fe2000ff3e0ff */
[----:B------:R-:W-:Y:S01]  /*5540*/  @!PT LDS RZ, [RZ] ;  /* 0x00000000fffff984 */ /* 0x000fe20000000800 */
[----:B------:R-:W-:Y:S01]  /*5550*/  @!PT LDS RZ, [RZ] ;  /* 0x00000000fffff984 */ /* 0x000fe20000000800 */
[----:B------:R-:W-:Y:S01]  /*5560*/  @!PT LDS RZ, [RZ] ;  /* 0x00000000fffff984 */ /* 0x000fe20000000800 */
[----:B------:R-:W-:Y:S01]  /*5570*/  LDGSTS.E.BYPASS.LTC128B.128 [R182+0xc000], desc[UR16][R200.64] ;  /* 0x0c000000c8b67fae */ /* 0x000fe2000b981a10 */
[----:B------:R-:W-:Y:S02]  /*5580*/  IMAD.IADD R184, R176, 0x1, R189 ;  /* 0x00000001b0b87824 */ /* 0x000fe400078e02bd */
[----:B------:R-:W-:Y:S01]  /*5590*/  IADD3.X R5, PT, PT, R201, UR7, RZ, P1, !PT ;  /* 0x00000007c9057c10 */ /* 0x000fe20008ffe4ff */
[----:B------:R-:W-:Y:S01]  /*55a0*/  LDGSTS.E.BYPASS.LTC128B.128 [R182+0xe000], desc[UR16][R200.64+0x80] ;  /* 0x0e000080c8b67fae */ /* 0x000fe2000b981a10 */
[----:B------:R-:W-:Y:S01]  /*55b0*/  IADD3 R8, P1, PT, R4, UR4, RZ ;  /* 0x0000000404087c10 */ /* 0x000fe2000ff3e0ff */
[--C-:B------:R-:W-:Y:S02]  /*55c0*/  IMAD.IADD R177, R176, 0x1, R179.reuse ;  /* 0x00000001b0b17824 */ /* 0x100fe400078e02b3 */
[----:B------:R-:W-:Y:S01]  /*55d0*/  LDGSTS.E.BYPASS.LTC128B.128 [R182+0x10000], desc[UR16][R200.64+0x100] ;  /* 0x10000100c8b67fae */ /* 0x000fe2000b981a10 */
[----:B------:R-:W-:Y:S01]  /*55e0*/  IADD3.X R9, PT, PT, R5, UR7, RZ, P1, !PT ;  /* 0x0000000705097c10 */ /* 0x000fe20008ffe4ff */
[----:B------:R-:W-:Y:S01]  /*55f0*/  IMAD.IADD R193, R164, 0x1, R179 ;  /* 0x00000001a4c17824 */ /* 0x000fe200078e02b3 */
[----:B------:R-:W-:Y:S01]  /*5600*/  IADD3 R6, P1, PT, R8, UR4, RZ ;  /* 0x0000000408067c10 */ /* 0x000fe2000ff3e0ff */
[----:B------:R-:W-:Y:S01]  /*5610*/  LDGSTS.E.BYPASS.LTC128B.128 [R182+0xc800], desc[UR16][R4.64] ;  /* 0x0c80000004b67fae */ /* 0x000fe2000b981a10 */
[----:B------:R-:W-:-:S02]  /*5620*/  IMAD.IADD R189, R164, 0x1, R189 ;  /* 0x00000001a4bd7824 */ /* 0x000fc400078e02bd */
[----:B------:R-:W-:Y:S01]  /*5630*/  IADD3.X R7, PT, PT, R9, UR7, RZ, P1, !PT ;  /* 0x0000000709077c10 */ /* 0x000fe20008ffe4ff */
[----:B------:R-:W-:Y:S01]  /*5640*/  LDGSTS.E.BYPASS.LTC128B.128 [R182+0xe800], desc[UR16][R4.64+0x80] ;  /* 0x0e80008004b67fae */ /* 0x000fe2000b981a10 */
[C---:B------:R-:W-:Y:S02]  /*5650*/  IMAD.IADD R191, R176.reuse, 0x1, R193 ;  /* 0x00000001b0bf7824 */ /* 0x040fe400078e02c1 */
[----:B------:R-:W-:Y:S01]  /*5660*/  IMAD.IADD R183, R176, 0x1, R189 ;  /* 0x00000001b0b77824 */ /* 0x000fe200078e02bd */
[----:B------:R-:W-:Y:S04]  /*5670*/  LDGSTS.E.BYPASS.LTC128B.128 [R182+0x10800], desc[UR16][R4.64+0x100] ;  /* 0x1080010004b67fae */ /* 0x000fe8000b981a10 */
[----:B------:R-:W-:Y:S04]  /*5680*/  LDGSTS.E.BYPASS.LTC128B.128 [R182+0xd000], desc[UR16][R8.64] ;  /* 0x0d00000008b67fae */ /* 0x000fe8000b981a10 */
[----:B------:R-:W-:Y:S04]  /*5690*/  LDGSTS.E.BYPASS.LTC128B.128 [R182+0xf000], desc[UR16][R8.64+0x80] ;  /* 0x0f00008008b67fae */ /* 0x000fe8000b981a10 */
[----:B------:R1:W-:Y:S04]  /*56a0*/  LDGSTS.E.BYPASS.LTC128B.128 [R182+0x11000], desc[UR16][R8.64+0x100] ;  /* 0x1100010008b67fae */ /* 0x0003e8000b981a10 */
        /* <DEDUP_REMOVED lines=19> */
[----:B------:R-:W0:Y:S01]  /*57e0*/  LDGDEPBAR ;  /* 0x00000000000079af */ /* 0x000e220000000000 */
[C---:B-----5:R-:W-:Y:S08]  /*57f0*/  HMMA.16816.F32.BF16 R152, R140.reuse, R148, RZ ;  /* 0x000000948c98723c */ /* 0x060ff000000418ff */
[C---:B------:R-:W-:Y:S08]  /*5800*/  HMMA.16816.F32.BF16 R12, R140.reuse, R14, RZ ;  /* 0x0000000e8c0c723c */ /* 0x040ff000000418ff */
[C---:B------:R-:W-:Y:S08]  /*5810*/  HMMA.16816.F32.BF16 R156, R140.reuse, R158, RZ ;  /* 0x0000009e8c9c723c */ /* 0x040ff000000418ff */
[C---:B------:R-:W-:Y:S08]  /*5820*/  HMMA.16816.F32.BF16 R148, R140.reuse, R150, RZ ;  /* 0x000000968c94723c */ /* 0x040ff000000418ff */
[C---:B------:R-:W-:Y:S08]  /*5830*/  HMMA.16816.F32.BF16 R144, R140.reuse, R20, RZ ;  /* 0x000000148c90723c */ /* 0x040ff000000418ff */
[----:B------:R-:W-:Y:S01]  /*5840*/  HMMA.16816.F32.BF16 R140, R140, R22, RZ ;  /* 0x000000168c8c723c */ /* 0x000fe200000418ff */
[----:B------:R-:W3:Y:S07]  /*5850*/  LDSM.16.M88.4 R20, [R189+0x6000] ;  /* 0x00600000bd14783b */ /* 0x000eee0000000200 */
[C---:B-1----:R-:W-:Y:S08]  /*5860*/  HMMA.16816.F32.BF16 R16, R8.reuse, R28, R16 ;  /* 0x0000001c0810723c */ /* 0x042ff00000041810 */
[C---:B------:R-:W-:Y:S01]  /*5870*/  HMMA.16816.F32.BF16 R12, R8.reuse, R30, R12 ;  /* 0x0000001e080c723c */ /* 0x040fe2000004180c */
[----:B------:R-:W-:Y:S07]  /*5880*/  LDSM.16.M88.4 R28, [R183+0x6000] ;  /* 0x00600000b71c783b */ /* 0x000fee0000000200 */
[C---:B--2---:R-:W-:Y:S08]  /*5890*/  HMMA.16816.F32.BF16 R160, R8.reuse, R4, R160 ;  /* 0x0000000408a0723c */ /* 0x044ff000000418a0 */
[C---:B------:R-:W-:Y:S01]  /*58a0*/  HMMA.16816.F32.BF16 R156, R8.reuse, R6, R156 ;  /* 0x00000006089c723c */ /* 0x040fe2000004189c */
[----:B------:R-:W1:Y:S07]  /*58b0*/  LDSM.16.M88.4 R4, [R191] ;  /* 0x00000000bf04783b */ /* 0x000e6e0000000200 */
[C---:B------:R-:W-:Y:S08]  /*58c0*/  HMMA.16816.F32.BF16 R152, R8.reuse, R172, R152 ;  /* 0x000000ac0898723c */ /* 0x040ff00000041898 */
[C---:B------:R-:W-:Y:S01]  /*58d0*/  HMMA.16816.F32.BF16 R148, R8.reuse, R174, R148 ;  /* 0x000000ae0894723c */ /* 0x040fe20000041894 */
[----:B------:R-:W-:Y:S07]  /*58e0*/  LDSM.16.M88.4 R172, [R184+0x9800] ;  /* 0x00980000b8ac783b */ /* 0x000fee0000000200 */
[C---:B------:R-:W-:Y:S08]  /*58f0*/  HMMA.16816.F32.BF16 R144, R8.reuse, R24, R144 ;  /* 0x000000180890723c */ /* 0x040ff00000041890 */
[----:B------:R-:W-:Y:S01]  /*5900*/  HMMA.16816.F32.BF16 R140, R8, R26, R140 ;  /* 0x0000001a088c723c */ /* 0x000fe2000004188c */
[----:B------:R-:W2:Y:S04]  /*5910*/  LDSM.16.M88.4 R8, [R183+0x6800] ;  /* 0x00680000b708783b */ /* 0x000ea80000000200 */
[----:B------:R-:W4:Y:S03]  /*5920*/  LDSM.16.M88.4 R24, [R183+0x7000] ;  /* 0x00700000b718783b */ /* 0x000f260000000200 */
[C---:B---3--:R-:W-:Y:S08]  /*5930*/  HMMA.16816.F32.BF16 R16, R32.reuse, R20, R16 ;  /* 0x000000142010723c */ /* 0x048ff00000041810 */
[C---:B------:R-:W-:Y:S01]  /*5940*/  HMMA.16816.F32.BF16 R12, R32.reuse, R22, R12 ;  /* 0x00000016200c723c */ /* 0x040fe2000004180c */
[----:B------:R-:W3:Y:S07]  /*5950*/  LDSM.16.M88.4 R20, [R183+0x7800] ;  /* 0x00780000b714783b */ /* 0x000eee0000000200 */
[C---:B------:R-:W-:Y:S08]  /*5960*/  HMMA.16816.F32.BF16 R160, R32.reuse, R168, R160 ;  /* 0x000000a820a0723c */ /* 0x040ff000000418a0 */
[----:B------:R-:W-:Y:S01]  /*5970*/  HMMA.16816.F32.BF16 R156, R32, R170, R156 ;  /* 0x000000aa209c723c */ /* 0x000fe2000004189c */
[----:B------:R-:W-:Y:S07]  /*5980*/  LDSM.16.M88.4 R168, [R183+0x8000] ;  /* 0x00800000b7a8783b */ /* 0x000fee0000000200 */
[C---:B-1----:R-:W-:Y:S08]  /*5990*/  HMMA.16816.F32.BF16 R16, R4.reuse, R28, R16 ;  /* 0x0000001c0410723c */ /* 0x042ff00000041810 */
[C---:B------:R-:W-:Y:S01]  /*59a0*/  HMMA.16816.F32.BF16 R12, R4.reuse, R30, R12 ;  /* 0x0000001e040c723c */ /* 0x040fe2000004180c */
[----:B------:R-:W-:Y:S07]  /*59b0*/  LDSM.16.M88.4 R28, [R179+0x2000] ;  /* 0x00200000b31c783b */ /* 0x000fee0000000200 */
[C---:B--2---:R-:W-:Y:S08]  /*59c0*/  HMMA.16816.F32.BF16 R160, R4.reuse, R8, R160 ;  /* 0x0000000804a0723c */ /* 0x044ff000000418a0 */
[----:B------:R-:W-:Y:S01]  /*59d0*/  HMMA.16816.F32.BF16 R156, R4, R10, R156 ;  /* 0x0000000a049c723c */ /* 0x000fe2000004189c */
[----:B------:R-:W1:Y:S07]  /*59e0*/  LDSM.16.M88.4 R8, [R192+UR5+0x8800] ;  /* 0x00880005c008783b */ /* 0x000e6e0008000200 */
[C---:B------:R-:W-:Y:S08]  /*59f0*/  HMMA.16816.F32.BF16 R152, R32.reuse, R164, R152 ;  /* 0x000000a42098723c */ /* 0x040ff00000041898 */
[C---:B------:R-:W-:Y:S01]  /*5a00*/  HMMA.16816.F32.BF16 R148, R32.reuse, R166, R148 ;  /* 0x000000a62094723c */ /* 0x040fe20000041894 */
[----:B------:R-:W2:Y:S07]  /*5a10*/  LDSM.16.M88.4 R164, [R192+UR5+0x8000] ;  /* 0x00800005c0a4783b */ /* 0x000eae0008000200 */
[C---:B------:R-:W-:Y:S08]  /*5a20*/  HMMA.16816.F32.BF16 R144, R32.reuse, R136, R144 ;  /* 0x000000882090723c */ /* 0x040ff00000041890 */
[----:B------:R-:W-:Y:S01]  /*5a30*/  HMMA.16816.F32.BF16 R140, R32, R138, R140 ;  /* 0x0000008a208c723c */ /* 0x000fe2000004188c */
[----:B------:R-:W5:Y:S04]  /*5a40*/  LDSM.16.M88.4 R136, [R192+UR5+0x9000] ;  /* 0x00900005c088783b */ /* 0x000f680008000200 */
[----:B------:R-:W5:Y:S03]  /*5a50*/  LDSM.16.M88.4 R32, [R192+UR5+0x9800] ;  /* 0x00980005c020783b */ /* 0x000f660008000200 */
[C---:B----4-:R-:W-:Y:S08]  /*5a60*/  HMMA.16816.F32.BF16 R152, R4.reuse, R24, R152 ;  /* 0x000000180498723c */ /* 0x050ff00000041898 */
[C---:B------:R-:W-:Y:S01]  /*5a70*/  HMMA.16816.F32.BF16 R148, R4.reuse, R26, R148 ;  /* 0x0000001a0494723c */ /* 0x040fe20000041894 */
[----:B------:R-:W-:Y:S07]  /*5a80*/  LDSM.16.M88.4 R24, [R184+0x8800] ;  /* 0x00880000b818783b */ /* 0x000fee0000000200 */
        /* <DEDUP_REMOVED lines=17> */
[C---:B---3--:R-:W-:Y:S08]  /*5ba0*/  HMMA.16816.F32.BF16 R16, R20.reuse, R4, R16 ;  /* 0x000000041410723c */ /* 0x048ff00000041810 */
[C---:B------:R-:W-:Y:S01]  /*5bb0*/  HMMA.16816.F32.BF16 R12, R20.reuse, R6, R12 ;  /* 0x00000006140c723c */ /* 0x040fe2000004180c */
[----:B------:R-:W2:Y:S07]  /*5bc0*/  LDSM.16.M88.4 R4, [R193+0x2000] ;  /* 0x00200000c104783b */ /* 0x000eae0000000200 */
[C---:B------:R-:W-:Y:S08]  /*5bd0*/  HMMA.16816.F32.BF16 R160, R20.reuse, R24, R160 ;  /* 0x0000001814a0723c */ /* 0x040ff000000418a0 */
[C---:B------:R-:W-:Y:S01]  /*5be0*/  HMMA.16816.F32.BF16 R156, R20.reuse, R26, R156 ;  /* 0x0000001a149c723c */ /* 0x040fe2000004189c */
[----:B------:R-:W3:Y:S07]  /*5bf0*/  LDSM.16.M88.4 R24, [R189+0x9800] ;  /* 0x00980000bd18783b */ /* 0x000eee0000000200 */
[C---:B-1----:R-:W-:Y:S08]  /*5c00*/  HMMA.16816.F32.BF16 R152, R20.reuse, R8, R152 ;  /* 0x000000081498723c */ /* 0x042ff00000041898 */
[C---:B------:R-:W-:Y:S01]  /*5c10*/  HMMA.16816.F32.BF16 R148, R20.reuse, R10, R148 ;  /* 0x0000000a1494723c */ /* 0x040fe20000041894 */
[----:B------:R-:W1:Y:S07]  /*5c20*/  LDSM.16.M88.4 R8, [R183+0x8800] ;  /* 0x00880000b708783b */ /* 0x000e6e0000000200 */
[C---:B------:R-:W-:Y:S08]  /*5c30*/  HMMA.16816.F32.BF16 R144, R20.reuse, R172, R144 ;  /* 0x000000ac1490723c */ /* 0x040ff00000041890 */
[----:B------:R-:W-:Y:S01]  /*5c40*/  HMMA.16816.F32.BF16 R140, R20, R174, R140 ;  /* 0x000000ae148c723c */ /* 0x000fe2000004188c */
[----:B------:R-:W4:Y:S04]  /*5c50*/  LDSM.16.M88.4 R20, [R183+0x9000] ;  /* 0x00900000b714783b */ /* 0x000f280000000200 */
[----:B------:R-:W-:Y:S03]  /*5c60*/  LDSM.16.M88.4 R172, [R184+0xa800] ;  /* 0x00a80000b8ac783b */ /* 0x000fe60000000200 */
[C---:B--2---:R-:W-:Y:S08]  /*5c70*/  HMMA.16816.F32.BF16 R16, R4.reuse, R164, R16 ;  /* 0x000000a40410723c */ /* 0x044ff00000041810 */
[C---:B------:R-:W-:Y:S01]  /*5c80*/  HMMA.16816.F32.BF16 R12, R4.reuse, R166, R12 ;  /* 0x000000a6040c723c */ /* 0x040fe2000004180c */
[----:B------:R-:W2:Y:S07]  /*5c90*/  LDSM.16.M88.4 R164, [R183+0x9800] ;  /* 0x00980000b7a4783b */ /* 0x000eae0000000200 */
[C---:B------:R-:W-:Y:S08]  /*5ca0*/  HMMA.16816.F32.BF16 R160, R4.reuse, R32, R160 ;  /* 0x0000002004a0723c */ /* 0x040ff000000418a0 */
[C---:B------:R-:W-:Y:S01]  /*5cb0*/  HMMA.16816.F32.BF16 R156, R4.reuse, R34, R156 ;  /* 0x00000022049c723c */ /* 0x040fe2000004189c */
[----:B------:R-:W-:Y:S07]  /*5cc0*/  LDSM.16.M88.4 R32, [R192+UR5+0xa000] ;  /* 0x00a00005c020783b */ /* 0x000fee0008000200 */
[C---:B------:R-:W-:Y:S08]  /*5cd0*/  HMMA.16816.F32.BF16 R152, R4.reuse, R28, R152 ;  /* 0x0000001c0498723c */ /* 0x040ff00000041898 */
[C---:B------:R-:W-:Y:S01]  /*5ce0*/  HMMA.16816.F32.BF16 R148, R4.reuse, R30, R148 ;  /* 0x0000001e0494723c */ /* 0x040fe20000041894 */
[----:B------:R-:W-:Y:S07]  /*5cf0*/  LDSM.16.M88.4 R28, [R192+UR5+0xa800] ;  /* 0x00a80005c01c783b */ /* 0x000fee0008000200 */
[C---:B---3--:R-:W-:Y:S08]  /*5d00*/  HMMA.16816.F32.BF16 R144, R4.reuse, R24, R144 ;  /* 0x000000180490723c */ /* 0x048ff00000041890 */
[----:B------:R-:W-:Y:S01]  /*5d10*/  HMMA.16816.F32.BF16 R140, R4, R26, R140 ;  /* 0x0000001a048c723c */ /* 0x000fe2000004188c */
[----:B------:R-:W3:Y:S04]  /*5d20*/  LDSM.16.M88.4 R4, [R179+0x4000] ;  /* 0x00400000b304783b */ /* 0x000ee80000000200 */
[----:B------:R-:W5:Y:S03]  /*5d30*/  LDSM.16.M88.4 R24, [R192+UR5+0xb000] ;  /* 0x00b00005c018783b */ /* 0x000f660008000200 */
[C---:B-1----:R-:W-:Y:S01]  /*5d40*/  HMMA.16816.F32.BF16 R160, R136.reuse, R8, R160 ;  /* 0x0000000888a0723c */ /* 0x042fe200000418a0 */
[----:B------:R-:W-:Y:S07]  /*5d50*/  LDSM.16.M88.4 R176, [R177+0x4000] ;  /* 0x00400000b1b0783b */ /* 0x000fee0000000200 */
[C---:B------:R-:W-:Y:S01]  /*5d60*/  HMMA.16816.F32.BF16 R156, R136.reuse, R10, R156 ;  /* 0x0000000a889c723c */ /* 0x040fe2000004189c */
[----:B------:R-:W1:Y:S07]  /*5d70*/  LDSM.16.M88.4 R8, [R192+UR5+0xb800] ;  /* 0x00b80005c008783b */ /* 0x000e6e0008000200 */
[C---:B------:R-:W-:Y:S08]  /*5d80*/  HMMA.16816.F32.BF16 R16, R136.reuse, R168, R16 ;  /* 0x000000a88810723c */ /* 0x040ff00000041810 */
[C---:B------:R-:W-:Y:S01]  /*5d90*/  HMMA.16816.F32.BF16 R12, R136.reuse, R170, R12 ;  /* 0x000000aa880c723c */ /* 0x040fe2000004180c */
[----:B------:R-:W-:Y:S07]  /*5da0*/  LDSM.16.M88.4 R168, [R184+0xb000] ;  /* 0x00b00000b8a8783b */ /* 0x000fee0000000200 */
[C---:B----4-:R-:W-:Y:S08]  /*5db0*/  HMMA.16816.F32.BF16 R152, R136.reuse, R20, R152 ;  /* 0x000000148898723c */ /* 0x050ff00000041898 */
[C---:B------:R-:W-:Y:S01]  /*5dc0*/  HMMA.16816.F32.BF16 R148, R136.reuse, R22, R148 ;  /* 0x000000168894723c */ /* 0x040fe20000041894 */
[----:B------:R-:W4:Y:S07]  /*5dd0*/  LDSM.16.M88.4 R20, [R184+0xa000] ;  /* 0x00a00000b814783b */ /* 0x000f2e0000000200 */
[C---:B--2---:R-:W-:Y:S08]  /*5de0*/  HMMA.16816.F32.BF16 R144, R136.reuse, R164, R144 ;  /* 0x000000a48890723c */ /* 0x044ff00000041890 */
[----:B------:R-:W-:Y:S01]  /*5df0*/  HMMA.16816.F32.BF16 R140, R136, R166, R140 ;  /* 0x000000a6888c723c */ /* 0x000fe2000004188c */
[----:B------:R-:W-:Y:S04]  /*5e00*/  LDSM.16.M88.4 R136, [R193+0x4000] ;  /* 0x00400000c188783b */ /* 0x000fe80000000200 */
[----:B------:R-:W2:Y:S03]  /*5e10*/  LDSM.16.M88.4 R164, [R184+0xb800] ;  /* 0x00b80000b8a4783b */ /* 0x000ea60000000200 */
[C---:B---3--:R-:W-:Y:S08]  /*5e20*/  HMMA.16816.F32.BF16 R16, R4.reuse, R32, R16 ;  /* 0x000000200410723c */ /* 0x048ff00000041810 */
[C---:B------:R-:W-:Y:S01]  /*5e30*/  HMMA.16816.F32.BF16 R12, R4.reuse, R34, R12 ;  /* 0x00000022040c723c */ /* 0x040fe2000004180c */
[----:B------:R-:W3:Y:S07]  /*5e40*/  LDSM.16.M88.4 R32, [R189+0xa000] ;  /* 0x00a00000bd20783b */ /* 0x000eee0000000200 */
[C---:B------:R-:W-:Y:S08]  /*5e50*/  HMMA.16816.F32.BF16 R160, R4.reuse, R28, R160 ;  /* 0x0000001c04a0723c */ /* 0x040ff000000418a0 */
[C---:B------:R-:W-:Y:S01]  /*5e60*/  HMMA.16816.F32.BF16 R156, R4.reuse, R30, R156 ;  /* 0x0000001e049c723c */ /* 0x040fe2000004189c */
[----:B------:R-:W-:Y:S07]  /*5e70*/  LDSM.16.M88.4 R28, [R189+0xa800] ;  /* 0x00a80000bd1c783b */ /* 0x000fee0000000200 */
        /* <DEDUP_REMOVED lines=9> */
[----:B------:R-:W4:Y:S07]  /*5f10*/  LDSM.16.M88.4 R20, [R189+0xb800] ;  /* 0x00b80000bd14783b */ /* 0x000f2e0000000200 */
[----:B--2---:R-:W-:Y:S08]  /*5f20*/  HMMA.16816.F32.BF16 R144, R176, R164, R144 ;  /* 0x000000a4b090723c */ /* 0x004ff00000041890 */
[C---:B---3--:R-:W-:Y:S08]  /*5f30*/  HMMA.16816.F32.BF16 R16, R136.reuse, R32, R16 ;  /* 0x000000208810723c */ /* 0x048ff00000041810 */
[----:B------:R-:W-:Y:S08]  /*5f40*/  HMMA.16816.F32.BF16 R12, R136, R34, R12 ;  /* 0x00000022880c723c */ /* 0x000ff0000004180c */
[----:B------:R-:W-:Y:S08]  /*5f50*/  HMMA.16816.F32.BF16 R152, R176, R168, R152 ;  /* 0x000000a8b098723c */ /* 0x000ff00000041898 */
[----:B-1----:R-:W-:Y:S01]  /*5f60*/  HMMA.16816.F32.BF16 R16, R8, R4, R16 ;  /* 0x000000040810723c */ /* 0x002fe20000041810 */
[----:B------:R-:W-:-:S05]  /*5f70*/  IMAD.SHL.U32 R4, R188, 0x2, RZ ;  /* 0x00000002bc047824 */ /* 0x000fca00078e00ff */
[----:B------:R-:W-:Y:S02]  /*5f80*/  LOP3.LUT R4, R4, 0x6, RZ, 0xc0, !PT ;  /* 0x0000000604047812 */ /* 0x000fe400078ec0ff */
[C---:B------:R-:W-:Y:S01]  /*5f90*/  HMMA.16816.F32.BF16 R148, R176.reuse, R170, R148 ;  /* 0x000000aab094723c */ /* 0x040fe20000041894 */
[----:B------:R-:W1:Y:S07]  /*5fa0*/  LDSM.16.M88.4 R168, [R183+0xa800] ;  /* 0x00a80000b7a8783b */ /* 0x000e6e0000000200 */
[C---:B------:R-:W-:Y:S08]  /*5fb0*/  HMMA.16816.F32.BF16 R160, R176.reuse, R172, R160 ;  /* 0x000000acb0a0723c */ /* 0x040ff000000418a0 */
[----:B------:R-:W-:Y:S08]  /*5fc0*/  HMMA.16816.F32.BF16 R156, R176, R174, R156 ;  /* 0x000000aeb09c723c */ /* 0x000ff0000004189c */
[----:B----4-:R-:W-:Y:S01]  /*5fd0*/  HMMA.16816.F32.BF16 R144, R136, R20, R144 ;  /* 0x000000148890723c */ /* 0x010fe20000041890 */
[----:B------:R-:W-:-:S04]  /*5fe0*/  IMAD R21, R181, 0x40, R4 ;  /* 0x00000040b5157824 */ /* 0x000fc800078e0204 */
[----:B------:R-:W-:-:S03]  /*5ff0*/  VIADD R5, R21, 0xffffff80 ;  /* 0xffffff8015057836 */ /* 0x000fc60000000000 */
[----:B------:R-:W-:Y:S01]  /*6000*/  HMMA.16816.F32.BF16 R12, R8, R6, R12 ;  /* 0x00000006080c723c */ /* 0x000fe2000004180c */
[----:B------:R-:W-:Y:S01]  /*6010*/  VIADD R7, R21, 0xffffff81 ;  /* 0xffffff8115077836 */ /* 0x000fe20000000000 */
[C---:B------:R-:W-:Y:S02]  /*6020*/  ISETP.GE.AND P2, PT, R5.reuse, R2, PT ;  /* 0x000000020500720c */ /* 0x040fe40003f46270 */
[----:B------:R-:W-:Y:S01]  /*6030*/  ISETP.GE.AND P1, PT, R5, R0, PT ;  /* 0x000000000500720c */ /* 0x000fe20003f26270 */
[----:B------:R-:W-:Y:S01]  /*6040*/  VIADD R5, R21, 0xffffff88 ;  /* 0xffffff8815057836 */ /* 0x000fe20000000000 */
[----:B------:R-:W-:Y:S02]  /*6050*/  FSEL R20, R16, -INF , !P2 ;  /* 0xff80000010147808 */ /* 0x000fe40005000000 */
[----:B------:R-:W-:Y:S01]  /*6060*/  HMMA.16816.F32.BF16 R152, R136, R24, R152 ;  /* 0x000000188898723c */ /* 0x000fe20000041898 */
[C---:B------:R-:W-:Y:S02]  /*6070*/  ISETP.GE.AND P4, PT, R7.reuse, R2, PT ;  /* 0x000000020700720c */ /* 0x040fe40003f86270 */
[----:B------:R-:W-:Y:S01]  /*6080*/  ISETP.GE.AND P6, PT, R7, R0, PT ;  /* 0x000000000700720c */ /* 0x000fe20003fc6270 */
[----:B------:R-:W-:Y:S01]  /*6090*/  VIADD R7, R21, 0xffffff89 ;  /* 0xffffff8915077836 */ /* 0x000fe20000000000 */
[----:B------:R-:W-:-:S02]  /*60a0*/  ISETP.GE.AND P3, PT, R5, R2, PT ;  /* 0x000000020500720c */ /* 0x000fc40003f66270 */
[----:B------:R-:W-:Y:S01]  /*60b0*/  ISETP.GE.AND P2, PT, R5, R0, PT ;  /* 0x000000000500720c */ /* 0x000fe20003f46270 */
[C---:B------:R-:W-:Y:S01]  /*60c0*/  HMMA.16816.F32.BF16 R148, R136.reuse, R26, R148 ;  /* 0x0000001a8894723c */ /* 0x040fe20000041894 */
[----:B------:R-:W2:Y:S01]  /*60d0*/  LDSM.16.M88.4 R24, [R183+0xb000] ;  /* 0x00b00000b718783b */ /* 0x000ea20000000200 */
[----:B------:R-:W-:Y:S01]  /*60e0*/  VIADD R5, R21, 0xffffff90 ;  /* 0xffffff9015057836 */ /* 0x000fe20000000000 */
[----:B------:R-:W-:Y:S02]  /*60f0*/  FSEL R18, R18, -INF , !P1 ;  /* 0xff80000012127808 */ /* 0x000fe40004800000 */
[----:B------:R-:W-:Y:S02]  /*6100*/  FSEL R16, R19, -INF , !P6 ;  /* 0xff80000013107808 */ /* 0x000fe40007000000 */
[----:B------:R-:W-:Y:S01]  /*6110*/  FSEL R12, R12, -INF , !P3 ;  /* 0xff8000000c0c7808 */ /* 0x000fe20005800000 */
[----:B------:R-:W-:Y:S01]  /*6120*/  HMMA.16816.F32.BF16 R160, R136, R28, R160 ;  /* 0x0000001c88a0723c */ /* 0x000fe200000418a0 */
[----:B------:R-:W-:-:S02]  /*6130*/  ISETP.GE.AND P1, PT, R7, R2, PT ;  /* 0x000000020700720c */ /* 0x000fc40003f26270 */
[C---:B------:R-:W-:Y:S02]  /*6140*/  ISETP.GE.AND P6, PT, R5.reuse, R2, PT ;  /* 0x000000020500720c */ /* 0x040fe40003fc6270 */
[-C--:B------:R-:W-:Y:S02]  /*6150*/  ISETP.GE.AND P3, PT, R5, R0.reuse, PT ;  /* 0x000000000500720c */ /* 0x080fe40003f66270 */
[----:B------:R-:W-:Y:S01]  /*6160*/  FSEL R28, R14, -INF , !P2 ;  /* 0xff8000000e1c7808 */ /* 0x000fe20005000000 */
[----:B------:R-:W-:Y:S01]  /*6170*/  HMMA.16816.F32.BF16 R156, R136, R30, R156 ;  /* 0x0000001e889c723c */ /* 0x000fe2000004189c */
[----:B------:R-:W-:Y:S01]  /*6180*/  FSEL R30, R17, -INF , !P4 ;  /* 0xff800000111e7808 */ /* 0x000fe20006000000 */
[----:B------:R-:W-:Y:S01]  /*6190*/  VIADD R17, R21, 0xffffff91 ;  /* 0xffffff9115117836 */ /* 0x000fe20000000000 */
[----:B------:R-:W-:Y:S02]  /*61a0*/  ISETP.GE.AND P4, PT, R7, R0, PT ;  /* 0x000000000700720c */ /* 0x000fe40003f86270 */
[----:B------:R-:W3:Y:S01]  /*61b0*/  LDSM.16.M88.4 R4, [R183+0xb800] ;  /* 0x00b80000b704783b */ /* 0x000ee20000000200 */
[----:B------:R-:W-:Y:S01]  /*61c0*/  FSEL R14, R13, -INF , !P1 ;  /* 0xff8000000d0e7808 */ /* 0x000fe20004800000 */
[----:B------:R-:W-:Y:S01]  /*61d0*/  VIADD R13, R21, 0xffffff98 ;  /* 0xffffff98150d7836 */ /* 0x000fe20000000000 */
[----:B------:R-:W-:Y:S01]  /*61e0*/  HMMA.16816.F32.BF16 R140, R176, R166, R140 ;  /* 0x000000a6b08c723c */ /* 0x000fe2000004188c */
[----:B------:R-:W-:Y:S01]  /*61f0*/  ISETP.GE.AND P2, PT, R17, R2, PT ;  /* 0x000000021100720c */ /* 0x000fe20003f46270 */
[----:B------:R-:W-:-:S04]  /*6200*/  DEPBAR.LE SB0, 0x0 ;  /* 0x000080000000791a */ /* 0x000fc80000000000 */
[----:B------:R-:W-:Y:S01]  /*6210*/  BAR.SYNC.DEFER_BLOCKING 0x0 ;  /* 0x0000000000007b1d */ /* 0x000fe20000010000 */
[----:B------:R-:W-:Y:S01]  /*6220*/  ISETP.GE.AND P1, PT, R17, R0, PT ;  /* 0x000000001100720c */ /* 0x000fe20003f26270 */
[C---:B-1----:R-:W-:Y:S08]  /*6230*/  HMMA.16816.F32.BF16 R160, R8.reuse, R168, R160 ;  /* 0x000000a808a0723c */ /* 0x042ff000000418a0 */
[C---:B------:R-:W-:Y:S08]  /*6240*/  HMMA.16816.F32.BF16 R156, R8.reuse, R170, R156 ;  /* 0x000000aa089c723c */ /* 0x040ff0000004189c */
[----:B--2---:R-:W-:Y:S01]  /*6250*/  HMMA.16816.F32.BF16 R152, R8, R24, R152 ;  /* 0x000000180898723c */ /* 0x004fe20000041898 */
[----:B------:R-:W-:Y:S01]  /*6260*/  FSEL R24, R15, -INF , !P4 ;  /* 0xff8000000f187808 */ /* 0x000fe20006000000 */
[----:B------:R-:W-:Y:S01]  /*6270*/  VIADD R15, R21, 0xffffff99 ;  /* 0xffffff99150f7836 */ /* 0x000fe20000000000 */
[----:B------:R-:W-:-:S02]  /*6280*/  FSEL R176, R160, -INF , !P6 ;  /* 0xff800000a0b07808 */ /* 0x000fc40007000000 */
[C---:B------:R-:W-:Y:S02]  /*6290*/  ISETP.GE.AND P4, PT, R13.reuse, R2, PT ;  /* 0x000000020d00720c */ /* 0x040fe40003f86270 */
[----:B------:R-:W-:Y:S01]  /*62a0*/  ISETP.GE.AND P6, PT, R13, R0, PT ;  /* 0x000000000d00720c */ /* 0x000fe20003fc6270 */
[----:B------:R-:W-:Y:S01]  /*62b0*/  HMMA.16816.F32.BF16 R148, R8, R26, R148 ;  /* 0x0000001a0894723c */ /* 0x000fe20000041894 */
[----:B------:R-:W-:Y:S01]  /*62c0*/  FSEL R214, R162, -INF , !P3 ;  /* 0xff800000a2d67808 */ /* 0x000fe20005800000 */
[----:B------:R-:W-:Y:S01]  /*62d0*/  VIADD R13, R21, 0xffffffa0 ;  /* 0xffffffa0150d7836 */ /* 0x000fe20000000000 */
[----:B------:R-:W-:Y:S02]  /*62e0*/  FSEL R216, R161, -INF , !P2 ;  /* 0xff800000a1d87808 */ /* 0x000fe40005000000 */
[C---:B------:R-:W-:Y:S02]  /*62f0*/  ISETP.GE.AND P3, PT, R15.reuse, R2, PT ;  /* 0x000000020f00720c */ /* 0x040fe40003f66270 */
[----:B------:R-:W-:Y:S01]  /*6300*/  ISETP.GE.AND P2, PT, R15, R0, PT ;  /* 0x000000000f00720c */ /* 0x000fe20003f46270 */
[----:B------:R-:W-:Y:S01]  /*6310*/  HMMA.16816.F32.BF16 R140, R136, R22, R140 ;  /* 0x00000016888c723c */ /* 0x000fe2000004188c */
[----:B------:R-:W-:Y:S01]  /*6320*/  VIADD R15, R21, 0xffffffa1 ;  /* 0xffffffa1150f7836 */ /* 0x000fe20000000000 */
[----:B------:R-:W-:-:S02]  /*6330*/  FSEL R212, R163, -INF , !P1 ;  /* 0xff800000a3d47808 */ /* 0x000fc40004800000 */
[----:B------:R-:W-:Y:S02]  /*6340*/  FSEL R218, R156, -INF , !P4 ;  /* 0xff8000009cda7808 */ /* 0x000fe40006000000 */
[C---:B------:R-:W-:Y:S02]  /*6350*/  ISETP.GE.AND P1, PT, R13.reuse, R2, PT ;  /* 0x000000020d00720c */ /* 0x040fe40003f26270 */
[----:B---3--:R-:W-:Y:S01]  /*6360*/  HMMA.16816.F32.BF16 R144, R8, R4, R144 ;  /* 0x000000040890723c */ /* 0x008fe20000041890 */
[----:B------:R-:W-:Y:S01]  /*6370*/  ISETP.GE.AND P4, PT, R13, R0, PT ;  /* 0x000000000d00720c */ /* 0x000fe20003f86270 */
[C---:B------:R-:W-:Y:S01]  /*6380*/  VIADD R13, R21.reuse, 0xffffffa8 ;  /* 0xffffffa8150d7836 */ /* 0x040fe20000000000 */
[----:B------:R-:W-:Y:S01]  /*6390*/  FSEL R210, R158, -INF , !P6 ;  /* 0xff8000009ed27808 */ /* 0x000fe20007000000 */
[----:B------:R-:W-:Y:S01]  /*63a0*/  VIADD R5, R21, 0xffffffb1 ;  /* 0xffffffb115057836 */ /* 0x000fe20000000000 */
[----:B------:R-:W-:Y:S01]  /*63b0*/  FSEL R178, R157, -INF , !P3 ;  /* 0xff8000009db27808 */ /* 0x000fe20005800000 */
        /* <DEDUP_REMOVED lines=13> */
[----:B------:R-:W-:Y:S01]  /*6490*/  ISETP.GE.AND P1, PT, R13, R0, PT ;  /* 0x000000000d00720c */ /* 0x000fe20003f26270 */
[----:B------:R-:W-:Y:S01]  /*64a0*/  VIADD R13, R21, 0xffffffb0 ;  /* 0xffffffb0150d7836 */ /* 0x000fe20000000000 */
[----:B------:R-:W-:Y:S02]  /*64b0*/  FSEL R154, R147, -INF , !P4 ;  /* 0xff800000939a7808 */ /* 0x000fe40006000000 */
[----:B------:R-:W-:-:S02]  /*64c0*/  ISETP.GT.AND P4, PT, R157, R196, PT ;  /* 0x000000c49d00720c */ /* 0x000fc40003f84270 */
[----:B------:R-:W-:Y:S02]  /*64d0*/  FSEL R150, R150, -INF , !P1 ;  /* 0xff80000096967808 */ /* 0x000fe40004800000 */
[----:B------:R-:W-:Y:S01]  /*64e0*/  ISETP.GE.AND P1, PT, R5, R2, PT ;  /* 0x000000020500720c */ /* 0x000fe20003f26270 */
[----:B------:R-:W-:Y:S01]  /*64f0*/  VIADD R5, R21, 0xffffffb8 ;  /* 0xffffffb815057836 */ /* 0x000fe20000000000 */
[----:B------:R-:W-:Y:S01]  /*6500*/  FSEL R202, R153, -INF , !P6 ;  /* 0xff80000099ca7808 */ /* 0x000fe20007000000 */
[----:B------:R-:W-:Y:S01]  /*6510*/  VIADD R21, R21, 0xffffffb9 ;  /* 0xffffffb915157836 */ /* 0x000fe20000000000 */
[----:B------:R-:W-:Y:S02]  /*6520*/  FSEL R194, R155, -INF , !P3 ;  /* 0xff8000009bc27808 */ /* 0x000fe40005800000 */
[----:B------:R-:W-:Y:S02]  /*6530*/  ISETP.GE.AND P6, PT, R15, R0, PT ;  /* 0x000000000f00720c */ /* 0x000fe40003fc6270 */
        /* <DEDUP_REMOVED lines=21> */
[----:B------:R-:W-:Y:S02]  /*6690*/  IABS R6, R133 ;  /* 0x0000008500067213 */ /* 0x000fe40000000000 */
[-C--:B-1----:R-:W-:Y:S02]  /*66a0*/  IABS R0, R2.reuse ;  /* 0x0000000200007213 */ /* 0x082fe40000000000 */
[----:B------:R-:W-:-:S02]  /*66b0*/  LOP3.LUT R5, R5, R2, RZ, 0x3c, !PT ;  /* 0x0000000205057212 */ /* 0x000fc400078e3cff */
        /* <DEDUP_REMOVED lines=54> */
.L_x_2743:
[----:B------:R-:W-:Y:S01]  /*6a20*/  UMOV UR4, URZ ;  /* 0x000000ff00047c82 */ /* 0x000fe20008000000 */
[----:B------:R-:W-:Y:S01]  /*6a30*/  IMAD.SHL.U32 R0, R134, 0x40, RZ ;  /* 0x0000004086007824 */ /* 0x000fe200078e00ff */
[----:B------:R-:W-:-:S05]  /*6a40*/  IADD3 R2, P1, PT, RZ, -UR4, RZ ;  /* 0x80000004ff027c10 */ /* 0x000fca000ff3e0ff */
[----:B------:R-:W-:-:S05]  /*6a50*/  IMAD.X R0, RZ, RZ, ~R0, P1 ;  /* 0x000000ffff007224 */ /* 0x000fca00008e0e00 */
[----:B------:R-:W-:-:S04]  /*6a60*/  SHF.R.S64 R5, R2, 0x1f, R0 ;  /* 0x0000001f02057819 */ /* 0x000fc80000001000 */
[----:B------:R-:W-:-:S04]  /*6a70*/  IADD3 R198, P1, PT, R5, R198, RZ ;  /* 0x000000c605c67210 */ /* 0x000fc80007f3e0ff */
[----:B------:R-:W-:-:S09]  /*6a80*/  LEA.HI.X.SX32 R197, R0, R197, 0x1, P1 ;  /* 0x000000c500c57211 */ /* 0x000fd200008f0eff */
.L_x_2744:
        /* <DEDUP_REMOVED lines=25> */
.L_x_2742:
        /* <DEDUP_REMOVED lines=19> */
[----:B------:R-:W-:-:S02]  /*6d50*/  @P4 IADD3 R181, PT, PT, R181, -0x3, RZ ;  /* 0xfffffffdb5b54810 */ /* 0x000fc40007ffe0ff */
[----:B------:R-:W-:Y:S01]  /*6d60*/  IADD3 R167, PT, PT, R189, 0xc040, RZ ;  /* 0x0000c040bda77810 */ /* 0x000fe20007ffe0ff */
[----:B------:R-:W3:Y:S01]  /*6d70*/  SHFL.BFLY PT, R7, R6, 0x2, 0x1f ;  /* 0x0c401f0006077f89 */ /* 0x000ee200000e0000 */
[----:B--2---:R-:W-:Y:S02]  /*6d80*/  FMNMX.FTZ R5, R4, R5, !PT ;  /* 0x0000000504057209 */ /* 0x004fe40007810000 */
[----:B---3--:R-:W-:-:S03]  /*6d90*/  FMNMX.FTZ R7, R6, R7, !PT ;  /* 0x0000000706077209 */ /* 0x008fc60007810000 */
[----:B------:R-:W2:Y:S04]  /*6da0*/  SHFL.BFLY PT, R0, R5, 0x1, 0x1f ;  /* 0x0c201f0005007f89 */ /* 0x000ea800000e0000 */
[----:B------:R-:W3:Y:S01]  /*6db0*/  SHFL.BFLY PT, R2, R7, 0x1, 0x1f ;  /* 0x0c201f0007027f89 */ /* 0x000ee200000e0000 */
[----:B--2---:R-:W-:-:S04]  /*6dc0*/  FMNMX.FTZ R0, R5, R0, !PT ;  /* 0x0000000005007209 */ /* 0x004fc80007810000 */
[C---:B------:R-:W-:Y:S01]  /*6dd0*/  FSETP.NEU.FTZ.AND P1, PT, R0.reuse, -INF , PT ;  /* 0xff8000000000780b */ /* 0x040fe20003f3d000 */
[C---:B-1----:R-:W-:Y:S01]  /*6de0*/  FMUL.FTZ R169, R0.reuse, UR4 ;  /* 0x0000000400a97c20 */ /* 0x042fe20008410000 */
        /* <DEDUP_REMOVED lines=20> */
[--C-:B------:R-:W-:Y:S01]  /*6f30*/  FFMA.FTZ R156, R30, UR4, -R173.reuse ;  /* 0x000000041e9c7c23 */ /* 0x100fe200080108ad */
[----:B------:R-:W1:Y:S01]  /*6f40*/  LDSM.16.MT88.4 R12, [R189+0xc000] ;  /* 0x00c00000bd0c783b */ /* 0x000e620000004200 */
[----:B------:R-:W-:Y:S01]  /*6f50*/  FSEL R5, R2, RZ, P2 ;  /* 0x000000ff02057208 */ /* 0x000fe20001000000 */
[----:B------:R-:W-:Y:S01]  /*6f60*/  MUFU.EX2 R164, R164 ;  /* 0x000000a400a47308 */ /* 0x000fe20000000800 */
[----:B------:R-:W-:Y:S01]  /*6f70*/  IADD3 R165, PT, PT, R24, R167, RZ ;  /* 0x000000a718a57210 */ /* 0x000fe20007ffe0ff */
[----:B------:R-:W2:Y:S01]  /*6f80*/  LDSM.16.MT88.4 R20, [R170+0xc000] ;  /* 0x00c00000aa14783b */ /* 0x000ea20000004200 */
[----:B------:R-:W-:Y:S01]  /*6f90*/  FFMA.FTZ R176, R176, UR4, -R173 ;  /* 0x00000004b0b07c23 */ /* 0x000fe200080108ad */
[----:B------:R-:W-:Y:S01]  /*6fa0*/  FADD.FTZ R5, R132, -R5 ;  /* 0x8000000584057221 */ /* 0x000fe20000010000 */
[----:B------:R-:W3:Y:S01]  /*6fb0*/  MUFU.EX2 R156, R156 ;  /* 0x0000009c009c7308 */ /* 0x000ee20000000800 */
[----:B------:R-:W4:Y:S01]  /*6fc0*/  LDSM.16.MT88.4 R28, [R167] ;  /* 0x00000000a71c783b */ /* 0x000f220000004200 */
[--C-:B------:R-:W-:Y:S01]  /*6fd0*/  FFMA.FTZ R177, R216, UR4, -R173.reuse ;  /* 0x00000004d8b17c23 */ /* 0x100fe200080108ad */
[----:B------:R-:W-:Y:S01]  /*6fe0*/  FMUL.FTZ R163, R5, UR4 ;  /* 0x0000000405a37c20 */ /* 0x000fe20008410000 */
[----:B------:R-:W-:Y:S01]  /*6ff0*/  MUFU.EX2 R160, R160 ;  /* 0x000000a000a07308 */ /* 0x000fe20000000800 */
[----:B------:R-:W-:Y:S01]  /*7000*/  FFMA.FTZ R175, R178, UR4, -R173 ;  /* 0x00000004b2af7c23 */ /* 0x000fe200080108ad */
[--C-:B------:R-:W-:Y:S01]  /*7010*/  FFMA.FTZ R183, R214, UR4, -R169.reuse ;  /* 0x00000004d6b77c23 */ /* 0x100fe200080108a9 */
[--C-:B------:R-:W-:Y:S01]  /*7020*/  FFMA.FTZ R180, R212, UR4, -R169.reuse ;  /* 0x00000004d4b47c23 */ /* 0x100fe200080108a9 */
[----:B------:R-:W5:Y:S01]  /*7030*/  MUFU.EX2 R159, R159 ;  /* 0x0000009f009f7308 */ /* 0x000f620000000800 */
[--C-:B------:R-:W-:Y:S01]  /*7040*/  FFMA.FTZ R179, R210, UR4, -R169.reuse ;  /* 0x00000004d2b37c23 */ /* 0x100fe200080108a9 */
[----:B------:R-:W-:Y:S01]  /*7050*/  FFMA.FTZ R182, R136, UR4, -R169 ;  /* 0x0000000488b67c23 */ /* 0x000fe200080108a9 */
[--C-:B------:R-:W-:Y:S01]  /*7060*/  FFMA.FTZ R218, R218, UR4, -R173.reuse ;  /* 0x00000004dada7c23 */ /* 0x100fe200080108ad */
[----:B------:R-:W5:Y:S01]  /*7070*/  MUFU.EX2 R166, R166 ;  /* 0x000000a600a67308 */ /* 0x000f620000000800 */
[----:B------:R-:W-:Y:S01]  /*7080*/  LDSM.16.MT88.4 R136, [R167+0x800] ;  /* 0x00080000a788783b */ /* 0x000fe20000004200 */
[----:B---3--:R-:W-:Y:S01]  /*7090*/  F2FP.BF16.F32.PACK_AB R4, R156, R164 ;  /* 0x000000a49c04723e */ /* 0x008fe200000010ff */
[--C-:B------:R-:W-:Y:S01]  /*70a0*/  FFMA.FTZ R148, R148, UR4, -R173.reuse ;  /* 0x0000000494947c23 */ /* 0x100fe200080108ad */
[----:B------:R-:W-:Y:S01]  /*70b0*/  MUFU.EX2 R161, R161 ;  /* 0x000000a100a17308 */ /* 0x000fe20000000800 */
[----:B------:R-:W-:Y:S01]  /*70c0*/  LDSM.16.MT88.4 R132, [R165+0x800] ;  /* 0x00080000a584783b */ /* 0x000fe20000004200 */
[--C-:B------:R-:W-:Y:S01]  /*70d0*/  FFMA.FTZ R191, R202, UR4, -R173.reuse ;  /* 0x00000004cabf7c23 */ /* 0x100fe200080108ad */
[--C-:B------:R-:W-:Y:S01]  /*70e0*/  FFMA.FTZ R192, R192, UR4, -R173.reuse ;  /* 0x00000004c0c07c23 */ /* 0x100fe200080108ad */
[----:B------:R-:W3:Y:S01]  /*70f0*/  MUFU.EX2 R162, R162 ;  /* 0x000000a200a27308 */ /* 0x000ee20000000800 */
[----:B------:R-:W-:Y:S01]  /*7100*/  LDSM.16.MT88.4 R144, [R170+0xf000] ;  /* 0x00f00000aa90783b */ /* 0x000fe20000004200 */
[----:B-----5:R-:W-:Y:S01]  /*7110*/  F2FP.BF16.F32.PACK_AB R6, R159, R160 ;  /* 0x000000a09f06723e */ /* 0x020fe200000010ff */
[----:B------:R-:W-:Y:S01]  /*7120*/  FFMA.FTZ R193, R204, UR4, -R173 ;  /* 0x00000004ccc17c23 */ /* 0x000fe200080108ad */
[----:B------:R-:W5:Y:S01]  /*7130*/  MUFU.EX2 R163, R163 ;  /* 0x000000a300a37308 */ /* 0x000f620000000800 */
[--C-:B------:R-:W-:Y:S01]  /*7140*/  FFMA.FTZ R199, R194, UR4, -R169.reuse ;  /* 0x00000004c2c77c23 */ /* 0x100fe200080108a9 */
        /* <DEDUP_REMOVED lines=8> */
[----:B---3--:R-:W-:Y:S01]  /*71d0*/  F2FP.BF16.F32.PACK_AB R7, R162, R161 ;  /* 0x000000a1a207723e */ /* 0x008fe200000010ff */
[--C-:B------:R-:W-:Y:S01]  /*71e0*/  FFMA.FTZ R172, R172, UR4, -R173.reuse ;  /* 0x00000004acac7c23 */ /* 0x100fe200080108ad */
[----:B------:R-:W3:Y:S01]  /*71f0*/  MUFU.EX2 R177, R177 ;  /* 0x000000b100b17308 */ /* 0x000ee20000000800 */
[----:B------:R-:W-:Y:S01]  /*7200*/  FFMA.FTZ R173, R171, UR4, -R173 ;  /* 0x00000004abad7c23 */ /* 0x000fe200080108ad */
        /* <DEDUP_REMOVED lines=56> */
[C---:B----4-:R-:W-:Y:S01]  /*7590*/  HMMA.16816.F32.BF16 R24, R4.reuse, R28, R24 ;  /* 0x0000001c0418723c */ /* 0x050fe20000041818 */
        /* <DEDUP_REMOVED lines=8> */
[----:B------:R-:W4:Y:S01]  /*7620*/  LDSM.16.MT88.4 R52, [R170+0xe000] ;  /* 0x00e00000aa34783b */ /* 0x000f220000004200 */
        /* <DEDUP_REMOVED lines=47> */
[C---:B----4-:R-:W-:Y:S01]  /*7920*/  HMMA.16816.F32.BF16 R48, R4.reuse, R52, R48 ;  /* 0x000000340430723c */ /* 0x050fe20000041830 */
[--C-:B------:R-:W-:Y:S01]  /*7930*/  FFMA.FTZ R204, R152, UR4, -R169.reuse ;  /* 0x0000000498cc7c23 */ /* 0x100fe200080108a9 */
[----:B------:R-:W-:Y:S01]  /*7940*/  LDSM.16.MT88.4 R104, [R189+0x10800] ;  /* 0x01080000bd68783b */ /* 0x000fe20000004200 */
[----:B------:R-:W-:Y:S01]  /*7950*/  MUFU.EX2 R175, R175 ;  /* 0x000000af00af7308 */ /* 0x000fe20000000800 */
[----:B------:R-:W-:Y:S01]  /*7960*/  FFMA.FTZ R213, R154, UR4, -R169 ;  /* 0x000000049ad57c23 */ /* 0x000fe200080108a9 */
[----:B------:R-:W-:Y:S01]  /*7970*/  FFMA.FTZ R163, R211, R163, R164 ;  /* 0x000000a3d3a37223 */ /* 0x000fe200000100a4 */
[----:B------:R-:W-:Y:S01]  /*7980*/  LDSM.16.MT88.4 R124, [R167+0x2800] ;  /* 0x00280000a77c783b */ /* 0x000fe20000004200 */
[----:B------:R-:W-:Y:S01]  /*7990*/  MUFU.EX2 R183, R183 ;  /* 0x000000b700b77308 */ /* 0x000fe20000000800 */
[C---:B------:R-:W-:Y:S01]  /*79a0*/  HMMA.16816.F32.BF16 R52, R4.reuse, R54, R76 ;  /* 0x000000360434723c */ /* 0x040fe2000004184c */
[----:B------:R-:W-:Y:S01]  /*79b0*/  FFMA.FTZ R3, R209, R3, R166 ;  /* 0x00000003d1037223 */ /* 0x000fe200000100a6 */
[----:B------:R-:W4:Y:S01]  /*79c0*/  LDSM.16.MT88.4 R76, [R189+0x10000] ;  /* 0x01000000bd4c783b */ /* 0x000f220000004200 */
[----:B------:R-:W5:Y:S01]  /*79d0*/  MUFU.EX2 R180, R180 ;  /* 0x000000b400b47308 */ /* 0x000f620000000800 */
[----:B------:R-:W-:Y:S01]  /*79e0*/  FADD.FTZ R163, R156, R163 ;  /* 0x000000a39ca37221 */ /* 0x000fe20000010000 */
[----:B------:R-:W-:Y:S01]  /*79f0*/  FADD.FTZ R158, R158, R3 ;  /* 0x000000039e9e7221 */ /* 0x000fe20000010000 */
[----:B------:R-:W-:Y:S01]  /*7a00*/  LDSM.16.MT88.4 R128, [R170+0xe800] ;  /* 0x00e80000aa80783b */ /* 0x000fe20000004200 */
[----:B------:R-:W-:Y:S01]  /*7a10*/  MUFU.EX2 R179, R179 ;  /* 0x000000b300b37308 */ /* 0x000fe20000000800 */
[----:B------:R-:W-:Y:S01]  /*7a20*/  FADD.FTZ R160, R160, R163 ;  /* 0x000000a3a0a07221 */ /* 0x000fe20000010000 */
[----:B------:R-:W-:Y:S01]  /*7a30*/  FADD.FTZ R161, R161, R158 ;  /* 0x0000009ea1a17221 */ /* 0x000fe20000010000 */
[-C--:B------:R-:W-:Y:S01]  /*7a40*/  MOV R3, R0.reuse ;  /* 0x0000000000037202 */ /* 0x080fe20000000f00 */
[----:B------:R-:W5:Y:S01]  /*7a50*/  MUFU.EX2 R182, R182 ;  /* 0x000000b600b67308 */ /* 0x000f620000000800 */
[----:B------:R-:W-:Y:S01]  /*7a60*/  FADD.FTZ R159, R159, R160 ;  /* 0x000000a09f9f7221 */ /* 0x000fe20000010000 */
[----:B------:R-:W-:Y:S01]  /*7a70*/  FADD.FTZ R162, R162, R161 ;  /* 0x000000a1a2a27221 */ /* 0x000fe20000010000 */
[----:B------:R-:W-:Y:S01]  /*7a80*/  @P4 MOV R3, R0 ;  /* 0x0000000000034202 */ /* 0x000fe20000000f00 */
[----:B------:R-:W-:Y:S01]  /*7a90*/  MUFU.EX2 R192, R192 ;  /* 0x000000c000c07308 */ /* 0x000fe20000000800 */
[C---:B-1----:R-:W-:Y:S03]  /*7aa0*/  HMMA.16816.F32.BF16 R56, R4.reuse, R60, R56 ;  /* 0x0000003c0438723c */ /* 0x042fe60000041838 */
[----:B------:R-:W-:Y:S04]  /*7ab0*/  MUFU.EX2 R191, R191 ;  /* 0x000000bf00bf7308 */ /* 0x000fe80000000800 */
[----:B------:R-:W-:Y:S01]  /*7ac0*/  MUFU.EX2 R193, R193 ;  /* 0x000000c100c17308 */ /* 0x000fe20000000800 */
[C---:B--2---:R-:W-:Y:S03]  /*7ad0*/  HMMA.16816.F32.BF16 R64, R4.reuse, R68, R64 ;  /* 0x000000440440723c */ /* 0x044fe60000041840 */
[----:B------:R-:W-:Y:S04]  /*7ae0*/  MUFU.EX2 R199, R199 ;  /* 0x000000c700c77308 */ /* 0x000fe80000000800 */
[----:B------:R-:W-:Y:S01]  /*7af0*/  MUFU.EX2 R202, R202 ;  /* 0x000000ca00ca7308 */ /* 0x000fe20000000800 */
[C---:B------:R-:W-:Y:S01]  /*7b00*/  HMMA.16816.F32.BF16 R60, R4.reuse, R62, R84 ;  /* 0x0000003e043c723c */ /* 0x040fe20000041854 */
[----:B------:R-:W1:Y:S02]  /*7b10*/  LDSM.16.MT88.4 R84, [R170+0x10000] ;  /* 0x01000000aa54783b */ /* 0x000e640000004200 */
[----:B------:R-:W2:Y:S04]  /*7b20*/  MUFU.EX2 R203, R203 ;  /* 0x000000cb00cb7308 */ /* 0x000ea80000000800 */
[----:B------:R-:W-:Y:S01]  /*7b30*/  MUFU.EX2 R171, R155 ;  /* 0x0000009b00ab7308 */ /* 0x000fe20000000800 */
[C---:B------:R-:W-:Y:S01]  /*7b40*/  HMMA.16816.F32.BF16 R68, R4.reuse, R70, R92 ;  /* 0x000000460444723c */ /* 0x040fe2000004185c */
[----:B------:R-:W3:Y:S02]  /*7b50*/  LDSM.16.MT88.4 R92, [R167+0x4000] ;  /* 0x00400000a75c783b */ /* 0x000ee40000004200 */
[----:B------:R-:W-:Y:S04]  /*7b60*/  MUFU.EX2 R174, R174 ;  /* 0x000000ae00ae7308 */ /* 0x000fe80000000800 */
[----:B------:R-:W-:Y:S01]  /*7b70*/  MUFU.EX2 R172, R172 ;  /* 0x000000ac00ac7308 */ /* 0x000fe20000000800 */
[C---:B----4-:R-:W-:Y:S03]  /*7b80*/  HMMA.16816.F32.BF16 R72, R4.reuse, R76, R72 ;  /* 0x0000004c0448723c */ /* 0x050fe60000041848 */
[----:B------:R-:W-:Y:S04]  /*7b90*/  MUFU.EX2 R173, R173 ;  /* 0x000000ad00ad7308 */ /* 0x000fe80000000800 */
[----:B------:R-:W-:Y:S01]  /*7ba0*/  MUFU.EX2 R204, R204 ;  /* 0x000000cc00cc7308 */ /* 0x000fe20000000800 */
[C---:B------:R-:W-:Y:S01]  /*7bb0*/  HMMA.16816.F32.BF16 R76, R4.reuse, R78, R100 ;  /* 0x0000004e044c723c */ /* 0x040fe20000041864 */
[----:B------:R-:W4:Y:S02]  /*7bc0*/  LDSM.16.MT88.4 R100, [R165+0x4000] ;  /* 0x00400000a564783b */ /* 0x000f240000004200 */
[----:B------:R-:W-:Y:S05]  /*7bd0*/  MUFU.EX2 R213, R213 ;  /* 0x000000d500d57308 */ /* 0x000fea0000000800 */
[C---:B-1----:R-:W-:Y:S08]  /*7be0*/  HMMA.16816.F32.BF16 R80, R4.reuse, R84, R80 ;  /* 0x000000540450723c */ /* 0x042ff00000041850 */
[C---:B---3--:R-:W-:Y:S08]  /*7bf0*/  HMMA.16816.F32.BF16 R88, R4.reuse, R92, R88 ;  /* 0x0000005c0458723c */ /* 0x048ff00000041858 */
[C---:B------:R-:W-:Y:S01]  /*7c00*/  HMMA.16816.F32.BF16 R84, R4.reuse, R86, R108 ;  /* 0x000000560454723c */ /* 0x040fe2000004186c */
[----:B------:R-:W1:Y:S07]  /*7c10*/  LDSM.16.MT88.4 R108, [R189+0xc800] ;  /* 0x00c80000bd6c783b */ /* 0x000e6e0000004200 */
[C---:B------:R-:W-:Y:S01]  /*7c20*/  HMMA.16816.F32.BF16 R92, R4.reuse, R94, R116 ;  /* 0x0000005e045c723c */ /* 0x040fe20000041874 */
[----:B------:R-:W-:Y:S07]  /*7c30*/  LDSM.16.MT88.4 R116, [R165+0x2800] ;  /* 0x00280000a574783b */ /* 0x000fee0000004200 */
[----:B----4-:R-:W-:Y:S01]  /*7c40*/  HMMA.16816.F32.BF16 R96, R4, R100, R96 ;  /* 0x000000640460723c */ /* 0x010fe20000041860 */
[----:B------:R-:W-:Y:S01]  /*7c50*/  F2FP.BF16.F32.PACK_AB R100, R177, R176 ;  /* 0x000000b0b164723e */ /* 0x000fe200000010ff */
[----:B------:R-:W-:Y:S01]  /*7c60*/  FADD.FTZ R176, R176, R159 ;  /* 0x0000009fb0b07221 */ /* 0x000fe20000010000 */
[----:B-----5:R-:W-:Y:S01]  /*7c70*/  F2FP.BF16.F32.PACK_AB R101, R180, R183 ;  /* 0x000000b7b465723e */ /* 0x020fe200000010ff */
        /* <DEDUP_REMOVED lines=14> */
[C---:B-1----:R-:W-:Y:S08]  /*7d60*/  HMMA.16816.F32.BF16 R8, R100.reuse, R108, R8 ;  /* 0x0000006c6408723c */ /* 0x042ff00000041808 */
[C---:B------:R-:W-:Y:S01]  /*7d70*/  HMMA.16816.F32.BF16 R12, R100.reuse, R110, R12 ;  /* 0x0000006e640c723c */ /* 0x040fe2000004180c */
[----:B------:R-:W-:Y:S07]  /*7d80*/  LDSM.16.MT88.4 R108, [R170+0x10800] ;  /* 0x01080000aa6c783b */ /* 0x000fee0000004200 */
[C---:B---3--:R-:W-:Y:S08]  /*7d90*/  HMMA.16816.F32.BF16 R40, R100.reuse, R120, R40 ;  /* 0x000000786428723c */ /* 0x048ff00000041828 */
[C---:B------:R-:W-:Y:S01]  /*7da0*/  HMMA.16816.F32.BF16 R44, R100.reuse, R122, R44 ;  /* 0x0000007a642c723c */ /* 0x040fe2000004182c */
[----:B------:R-:W1:Y:S07]  /*7db0*/  LDSM.16.MT88.4 R120, [R165+0x4800] ;  /* 0x00480000a578783b */ /* 0x000e6e0000004200 */
        /* <DEDUP_REMOVED lines=24> */
[----:B------:R-:W-:-:S02]  /*7f40*/  FFMA.FTZ R108, R184, UR4, -R169 ;  /* 0x00000004b86c7c23 */ /* 0x000fc400080108a9 */
[----:B------:R3:W4:Y:S04]  /*7f50*/  MUFU.EX2 R184, R148 ;  /* 0x0000009400b87308 */ /* 0x0007280000000800 */
[----:B------:R5:W1:Y:S01]  /*7f60*/  MUFU.EX2 R194, R108 ;  /* 0x0000006c00c27308 */ /* 0x000a620000000800 */
[----:B------:R-:W-:Y:S01]  /*7f70*/  HMMA.16816.F32.BF16 R84, R100, R110, R84 ;  /* 0x0000006e6454723c */ /* 0x000fe20000041854 */
[----:B------:R-:W1:Y:S01]  /*7f80*/  LDSM.16.MT88.4 R100, [R189+0x11000] ;  /* 0x01100000bd64783b */ /* 0x000e620000004200 */
[----:B--2---:R-:W-:-:S03]  /*7f90*/  F2FP.BF16.F32.PACK_AB R111, R203, R202 ;  /* 0x000000cacb6f723e */ /* 0x004fc600000010ff */
[----:B---3--:R-:W2:Y:S01]  /*7fa0*/  LDSM.16.MT88.4 R148, [R165+0x1000] ;  /* 0x00100000a594783b */ /* 0x008ea20000004200 */
[----:B----4-:R-:W-:Y:S02]  /*7fb0*/  F2FP.BF16.F32.PACK_AB R110, R184, R193 ;  /* 0x000000c1b86e723e */ /* 0x010fe400000010ff */
[----:B-----5:R-:W-:Y:S01]  /*7fc0*/  F2FP.BF16.F32.PACK_AB R108, R191, R192 ;  /* 0x000000c0bf6c723e */ /* 0x020fe200000010ff */
[----:B------:R-:W-:Y:S01]  /*7fd0*/  FADD.FTZ R192, R192, R175 ;  /* 0x000000afc0c07221 */ /* 0x000fe20000010000 */
[----:B-1----:R-:W-:Y:S01]  /*7fe0*/  F2FP.BF16.F32.PACK_AB R109, R199, R194 ;  /* 0x000000c2c76d723e */ /* 0x002fe200000010ff */
[----:B------:R-:W-:Y:S02]  /*7ff0*/  FADD.FTZ R194, R194, R179 ;  /* 0x000000b3c2c27221 */ /* 0x000fe40000010000 */
[----:B------:R-:W-:Y:S02]  /*8000*/  FADD.FTZ R192, R191, R192 ;  /* 0x000000c0bfc07221 */ /* 0x000fe40000010000 */
[----:B------:R-:W-:-:S02]  /*8010*/  FADD.FTZ R199, R199, R194 ;  /* 0x000000c2c7c77221 */ /* 0x000fc40000010000 */
[----:B------:R-:W-:Y:S01]  /*8020*/  HMMA.16816.F32.BF16 R8, R108, R116, R8 ;  /* 0x000000746c08723c */ /* 0x000fe20000041808 */
[----:B------:R-:W-:Y:S01]  /*8030*/  FADD.FTZ R193, R193, R192 ;  /* 0x000000c0c1c17221 */ /* 0x000fe20000010000 */
[----:B------:R-:W-:-:S03]  /*8040*/  FADD.FTZ R202, R202, R199 ;  /* 0x000000c7caca7221 */ /* 0x000fc60000010000 */
[----:B------:R-:W-:Y:S01]  /*8050*/  FADD.FTZ R193, R184, R193 ;  /* 0x000000c1b8c17221 */ /* 0x000fe20000010000 */
[----:B------:R-:W-:Y:S02]  /*8060*/  FADD.FTZ R203, R203, R202 ;  /* 0x000000cacbcb7221 */ /* 0x000fe40000010000 */
[C---:B------:R-:W-:Y:S08]  /*8070*/  HMMA.16816.F32.BF16 R12, R108.reuse, R118, R12 ;  /* 0x000000766c0c723c */ /* 0x040ff0000004180c */
[C---:B------:R-:W-:Y:S08]  /*8080*/  HMMA.16816.F32.BF16 R116, R108.reuse, R112, R24 ;  /* 0x000000706c74723c */ /* 0x040ff00000041818 */
[C---:B------:R-:W-:Y:S01]  /*8090*/  HMMA.16816.F32.BF16 R112, R108.reuse, R114, R28 ;  /* 0x000000726c70723c */ /* 0x040fe2000004181c */
[----:B------:R-:W1:Y:S07]  /*80a0*/  LDSM.16.MT88.4 R28, [R165+0x5000] ;  /* 0x00500000a51c783b */ /* 0x000e6e0000004200 */
[C---:B------:R-:W-:Y:S08]  /*80b0*/  HMMA.16816.F32.BF16 R132, R108.reuse, R128, R16 ;  /* 0x000000806c84723c */ /* 0x040ff00000041810 */
[C---:B------:R-:W-:Y:S01]  /*80c0*/  HMMA.16816.F32.BF16 R16, R108.reuse, R4, R40 ;  /* 0x000000046c10723c */ /* 0x040fe20000041828 */
[--C-:B------:R-:W-:Y:S01]  /*80d0*/  FFMA.FTZ R40, R153, UR4, -R169.reuse ;  /* 0x0000000499287c23 */ /* 0x100fe200080108a9 */
[----:B------:R-:W-:Y:S01]  /*80e0*/  FFMA.FTZ R169, R168, UR4, -R169 ;  /* 0x00000004a8a97c23 */ /* 0x000fe200080108a9 */
[----:B------:R-:W3:Y:S02]  /*80f0*/  LDSM.16.MT88.4 R152, [R170+0x11800] ;  /* 0x01180000aa98783b */ /* 0x000ee40000004200 */
[----:B------:R-:W-:Y:S03]  /*8100*/  MUFU.EX2 R168, R40 ;  /* 0x0000002800a87308 */ /* 0x000fe60000000800 */
[C---:B------:R-:W-:Y:S01]  /*8110*/  HMMA.16816.F32.BF16 R48, R108.reuse, R144, R48 ;  /* 0x000000906c30723c */ /* 0x040fe20000041830 */
[----:B------:R-:W4:Y:S07]  /*8120*/  MUFU.EX2 R169, R169 ;  /* 0x000000a900a97308 */ /* 0x000f2e0000000800 */
[C---:B------:R-:W-:Y:S08]  /*8130*/  HMMA.16816.F32.BF16 R52, R108.reuse, R146, R52 ;  /* 0x000000926c34723c */ /* 0x040ff00000041834 */
[C---:B------:R-:W-:Y:S08]  /*8140*/  HMMA.16816.F32.BF16 R56, R108.reuse, R96, R56 ;  /* 0x000000606c38723c */ /* 0x040ff00000041838 */
[C---:B------:R-:W-:Y:S08]  /*8150*/  HMMA.16816.F32.BF16 R60, R108.reuse, R98, R60 ;  /* 0x000000626c3c723c */ /* 0x040ff0000004183c */
[C---:B------:R-:W-:Y:S01]  /*8160*/  HMMA.16816.F32.BF16 R144, R108.reuse, R138, R84 ;  /* 0x0000008a6c90723c */ /* 0x040fe20000041854 */
[----:B------:R-:W5:Y:S07]  /*8170*/  LDSM.16.MT88.4 R84, [R167+0x3800] ;  /* 0x00380000a754783b */ /* 0x000f6e0000004200 */
[C---:B------:R-:W-:Y:S08]  /*8180*/  HMMA.16816.F32.BF16 R96, R108.reuse, R100, R72 ;  /* 0x000000646c60723c */ /* 0x040ff00000041848 */
[C---:B------:R-:W-:Y:S08]  /*8190*/  HMMA.16816.F32.BF16 R128, R108.reuse, R130, R20 ;  /* 0x000000826c80723c */ /* 0x040ff00000041814 */
[C---:B------:R-:W-:Y:S01]  /*81a0*/  HMMA.16816.F32.BF16 R24, R108.reuse, R92, R64 ;  /* 0x0000005c6c18723c */ /* 0x040fe20000041840 */
[----:B------:R-:W-:Y:S07]  /*81b0*/  LDSM.16.MT88.4 R64, [R165+0x1800] ;  /* 0x00180000a540783b */ /* 0x000fee0000004200 */
[C---:B------:R-:W-:Y:S01]  /*81c0*/  HMMA.16816.F32.BF16 R100, R108.reuse, R102, R76 ;  /* 0x000000666c64723c */ /* 0x040fe2000004184c */
[----:B------:R-:W5:Y:S07]  /*81d0*/  LDSM.16.MT88.4 R76, [R170+0xf800] ;  /* 0x00f80000aa4c783b */ /* 0x000f6e0000004200 */
[C---:B--2---:R-:W-:Y:S08]  /*81e0*/  HMMA.16816.F32.BF16 R32, R108.reuse, R148, R32 ;  /* 0x000000946c20723c */ /* 0x044ff00000041820 */
[C---:B------:R-:W-:Y:S01]  /*81f0*/  HMMA.16816.F32.BF16 R20, R108.reuse, R150, R36 ;  /* 0x000000966c14723c */ /* 0x040fe20000041824 */
[----:B------:R-:W2:Y:S04]  /*8200*/  LDSM.16.MT88.4 R148, [R167+0x1800] ;  /* 0x00180000a794783b */ /* 0x000ea80000004200 */
[----:B------:R-:W-:Y:S03]  /*8210*/  LDSM.16.MT88.4 R36, [R167+0x5800] ;  /* 0x00580000a724783b */ /* 0x000fe60000004200 */
[C---:B------:R-:W-:Y:S01]  /*8220*/  HMMA.16816.F32.BF16 R92, R108.reuse, R94, R68 ;  /* 0x0000005e6c5c723c */ /* 0x040fe20000041844 */
[----:B------:R-:W2:Y:S07]  /*8230*/  LDSM.16.MT88.4 R68, [R189+0xf800] ;  /* 0x00f80000bd44783b */ /* 0x000eae0000004200 */
[C---:B------:R-:W-:Y:S01]  /*8240*/  HMMA.16816.F32.BF16 R4, R108.reuse, R6, R44 ;  /* 0x000000066c04723c */ /* 0x040fe2000004182c */
[----:B------:R-:W2:Y:S07]  /*8250*/  LDSM.16.MT88.4 R44, [R170+0xd800] ;  /* 0x00d80000aa2c783b */ /* 0x000eae0000004200 */
[C---:B------:R-:W-:Y:S01]  /*8260*/  HMMA.16816.F32.BF16 R80, R108.reuse, R136, R80 ;  /* 0x000000886c50723c */ /* 0x040fe20000041850 */
[----:B------:R-:W2:Y:S07]  /*8270*/  LDSM.16.MT88.4 R136, [R189+0xd800] ;  /* 0x00d80000bd88783b */ /* 0x000eae0000004200 */
[C---:B------:R-:W-:Y:S08]  /*8280*/  HMMA.16816.F32.BF16 R88, R108.reuse, R140, R88 ;  /* 0x0000008c6c58723c */ /* 0x040ff00000041858 */
[C---:B------:R-:W-:Y:S08]  /*8290*/  HMMA.16816.F32.BF16 R140, R108.reuse, R142, R104 ;  /* 0x0000008e6c8c723c */ /* 0x040ff00000041868 */
[----:B-1----:R-:W-:Y:S01]  /*82a0*/  HMMA.16816.F32.BF16 R124, R108, R28, R124 ;  /* 0x0000001c6c7c723c */ /* 0x002fe2000004187c */
[----:B------:R-:W-:Y:S01]  /*82b0*/  F2FP.BF16.F32.PACK_AB R28, R171, R174 ;  /* 0x000000aeab1c723e */ /* 0x000fe200000010ff */
        /* <DEDUP_REMOVED lines=10> */
[----:B------:R-:W-:-:S02]  /*8360*/  FADD.FTZ R211, R173, R172 ;  /* 0x000000acadd37221 */ /* 0x000fc40000010000 */
[----:B---3--:R-:W-:Y:S01]  /*8370*/  HMMA.16816.F32.BF16 R104, R28, R152, R80 ;  /* 0x000000981c68723c */ /* 0x008fe20000041850 */
[----:B------:R-:W-:-:S07]  /*8380*/  FADD.FTZ R209, R169, R168 ;  /* 0x000000a8a9d17221 */ /* 0x000fce0000010000 */
[C---:B-----5:R-:W-:Y:S08]  /*8390*/  HMMA.16816.F32.BF16 R80, R28.reuse, R84, R56 ;  /* 0x000000541c50723c */ /* 0x060ff00000041838 */
[C---:B------:R-:W-:Y:S08]  /*83a0*/  HMMA.16816.F32.BF16 R84, R28.reuse, R86, R60 ;  /* 0x000000561c54723c */ /* 0x040ff0000004183c */
[C---:B------:R-:W-:Y:S08]  /*83b0*/  HMMA.16816.F32.BF16 R72, R28.reuse, R76, R48 ;  /* 0x0000004c1c48723c */ /* 0x040ff00000041830 */
[C---:B------:R-:W-:Y:S08]  /*83c0*/  HMMA.16816.F32.BF16 R56, R28.reuse, R64, R32 ;  /* 0x000000401c38723c */ /* 0x040ff00000041820 */
[C---:B------:R-:W-:Y:S08]  /*83d0*/  HMMA.16816.F32.BF16 R60, R28.reuse, R66, R20 ;  /* 0x000000421c3c723c */ /* 0x040ff00000041814 */
[C---:B--2---:R-:W-:Y:S08]  /*83e0*/  HMMA.16816.F32.BF16 R48, R28.reuse, R148, R116 ;  /* 0x000000941c30723c */ /* 0x044ff00000041874 */
        /* <DEDUP_REMOVED lines=14> */
[----:B-1----:R-:W-:Y:S01]  /*84d0*/  HMMA.16816.F32.BF16 R88, R28, R132, R24 ;  /* 0x000000841c58723c */ /* 0x002fe20000041818 */
[----:B------:R-:W-:-:S02]  /*84e0*/  MOV R132, R2 ;  /* 0x0000000200847202 */ /* 0x000fc40000000f00 */
[----:B------:R-:W-:-:S05]  /*84f0*/  @P4 MOV R132, R2 ;  /* 0x0000000200844202 */ /* 0x000fca0000000f00 */
[C---:B------:R-:W-:Y:S08]  /*8500*/  HMMA.16816.F32.BF16 R92, R28.reuse, R134, R92 ;  /* 0x000000861c5c723c */ /* 0x040ff0000004185c */
[C---:B--2---:R-:W-:Y:S08]  /*8510*/  HMMA.16816.F32.BF16 R96, R28.reuse, R140, R96 ;  /* 0x0000008c1c60723c */ /* 0x044ff00000041860 */
[C---:B------:R-:W-:Y:S08]  /*8520*/  HMMA.16816.F32.BF16 R100, R28.reuse, R142, R100 ;  /* 0x0000008e1c64723c */ /* 0x040ff00000041864 */
[C---:B---3--:R-:W-:Y:S08]  /*8530*/  HMMA.16816.F32.BF16 R124, R28.reuse, R4, R124 ;  /* 0x000000041c7c723c */ /* 0x048ff0000004187c */
[----:B------:R-:W-:Y:S01]  /*8540*/  HMMA.16816.F32.BF16 R120, R28, R6, R120 ;  /* 0x000000061c78723c */ /* 0x000fe20000041878 */
[----:B------:R-:W-:-:S04]  /*8550*/  NOP ;  /* 0x0000000000007918 */ /* 0x000fc80000000000 */
[----:B------:R-:W-:-:S15]  /*8560*/  @P4 BRA `(.L_x_2745) ;  /* 0x0000000000044947 */ /* 0x000fde0003800000 */
.L_x_2739:
[----:B------:R-:W-:-:S07]  /*8570*/  IADD3 R181, PT, PT, R157, -0x1, RZ ;  /* 0xffffffff9db57810 */ /* 0x000fce0007ffe0ff */
.L_x_2745:
[----:B------:R-:W-:-:S13]  /*8580*/  ISETP.GE.AND P1, PT, R181, R196, PT ;  /* 0x000000c4b500720c */ /* 0x000fda0003f26270 */
[----:B------:R-:W-:Y:S05]  /*8590*/  @!P1 BRA `(.L_x_2746) ;  /* 0x00000030009c9947 */ /* 0x000fea0003800000 */
[----:B------:R-:W1:Y:S01]  /*85a0*/  S2UR UR5, SR_CgaCtaId ;  /* 0x00000000000579c3 */ /* 0x000e620000008800 */
[----:B------:R-:W-:Y:S01]  /*85b0*/  UISETP.NE.U32.AND UP0, UPT, UR8, URZ, UPT ;  /* 0x000000ff0800728c */ /* 0x000fe2000bf05070 */
[----:B------:R-:W-:Y:S01]  /*85c0*/  MOV R184, 0x20 ;  /* 0x0000002000b87802 */ /* 0x000fe20000000f00 */
[----:B------:R-:W-:Y:S01]  /*85d0*/  IMAD.MOV.U32 R0, RZ, RZ, R3 ;  /* 0x000000ffff007224 */ /* 0x000fe200078e0003 */
[----:B------:R-:W-:Y:S01]  /*85e0*/  LEA R204, R181, 0x40, 0x6 ;  /* 0x00000040b5cc7811 */ /* 0x000fe200078e30ff */
[----:B------:R-:W-:Y:S01]  /*85f0*/  UISETP.NE.AND.EX UP0, UPT, UR9, URZ, UPT, UP0 ;  /* 0x000000ff0900728c */ /* 0x000fe2000bf05300 */
[----:B------:R-:W-:Y:S01]  /*8600*/  SEL R184, R184, 0xffffffe0, !P5 ;  /* 0xffffffe0b8b87807 */ /* 0x000fe20006800000 */
[----:B------:R-:W-:Y:S01]  /*8610*/  IMAD.MOV.U32 R133, RZ, RZ, R132 ;  /* 0x000000ffff857224 */ /* 0x000fe200078e0084 */
[----:B------:R-:W-:Y:S01]  /*8620*/  IADD3 R194, PT, PT, R189, 0xc000, RZ ;  /* 0x0000c000bdc27810 */ /* 0x000fe20007ffe0ff */
[----:B------:R-:W-:Y:S01]  /*8630*/  VIADD R203, R181, 0x1 ;  /* 0x00000001b5cb7836 */ /* 0x000fe20000000000 */
[----:B------:R-:W-:Y:S01]  /*8640*/  IADD3 R184, PT, PT, R184, R189, RZ ;  /* 0x000000bdb8b87210 */ /* 0x000fe20007ffe0ff */
[----:B------:R-:W-:Y:S01]  /*8650*/  IMAD.MOV.U32 R202, RZ, RZ, RZ ;  /* 0x000000ffffca7224 */ /* 0x000fe200078e00ff */
[----:B------:R-:W-:Y:S01]  /*8660*/  PLOP3.LUT P1, PT, PT, PT, UP0, 0x80, 0x8 ;  /* 0x000000000008781c */ /* 0x000fe20003f2f008 */
[----:B------:R-:W-:Y:S01]  /*8670*/  UMOV UR10, 0x400 ;  /* 0x00000400000a7882 */ /* 0x000fe20000000000 */
[----:B------:R-:W2:Y:S01]  /*8680*/  LDCU UR4, c[0x0][0x45c] ;  /* 0x00008b80ff0477ac */ /* 0x000ea20008000800 */
[----:B------:R-:W3:Y:S01]  /*8690*/  LDCU.64 UR6, c[0x0][0x3a0] ;  /* 0x00007400ff0677ac */ /* 0x000ee20008000a00 */
[----:B------:R-:W4:Y:S01]  /*86a0*/  LDCU.64 UR8, c[0x0][0x3a8] ;  /* 0x00007500ff0877ac */ /* 0x000f220008000a00 */
[----:B-1----:R-:W-:-:S12]  /*86b0*/  ULEA UR5, UR5, UR10, 0x18 ;  /* 0x0000000a05057291 */ /* 0x002fd8000f8ec0ff */
.L_x_2750:
[----:B------:R-:W-:Y:S01]  /*86c0*/  @!P1 IADD3 R7, P0, PT, RZ, -R202, RZ ;  /* 0x800000caff079210 */ /* 0x000fe20007f1e0ff */
[----:B------:R-:W1:Y:S01]  /*86d0*/  S2R R188, SR_TID.X ;  /* 0x0000000000bc7919 */ /* 0x000e620000002100 */
[----:B------:R-:W5:Y:S01]  /*86e0*/  @!P1 LDC R172, c[0x0][0x3c0] ;  /* 0x0000f000ffac9b82 */ /* 0x000f620000000800 */
[----:B------:R-:W-:Y:S07]  /*86f0*/  DEPBAR.LE SB0, 0x0 ;  /* 0x000080000000791a */ /* 0x000fee0000000000 */
[----:B------:R-:W2:Y:S08]  /*8700*/  LDC R175, c[0x0][0x3c4] ;  /* 0x0000f100ffaf7b82 */ /* 0x000eb00000000800 */
[----:B------:R-:W-:Y:S01]  /*8710*/  BAR.SYNC.DEFER_BLOCKING 0x0 ;  /* 0x0000000000007b1d */ /* 0x000fe20000010000 */
[----:B-1----:R-:W-:Y:S01]  /*8720*/  LOP3.LUT R213, R188, 0x38, RZ, 0xc0, !PT ;  /* 0x00000038bcd57812 */ /* 0x002fe200078ec0ff */
[----:B-----5:R-:W-:Y:S01]  /*8730*/  @!P1 IMAD.SHL.U32 R6, R172, 0x40, RZ ;  /* 0x00000040ac069824 */ /* 0x020fe200078e00ff */
[----:B------:R-:W-:Y:S01]  /*8740*/  SHF.R.U32.HI R190, RZ, 0x1, R188 ;  /* 0x00000001ffbe7819 */ /* 0x000fe200000116bc */
[C---:B------:R-:W-:Y:S02]  /*8750*/  IMAD.SHL.U32 R132, R188.reuse, 0x40, RZ ;  /* 0x00000040bc847824 */ /* 0x040fe400078e00ff */
[----:B------:R-:W-:Y:S01]  /*8760*/  IMAD.SHL.U32 R2, R188, 0x8, RZ ;  /* 0x00000008bc027824 */ /* 0x000fe200078e00ff */
[----:B------:R-:W-:Y:S01]  /*8770*/  LOP3.LUT R176, R190, 0x8, RZ, 0xc0, !PT ;  /* 0x00000008beb07812 */ /* 0x000fe200078ec0ff */
[----:B------:R-:W-:Y:S01]  /*8780*/  IMAD.SHL.U32 R5, R188, 0x20, RZ ;  /* 0x00000020bc057824 */ /* 0x000fe200078e00ff */
[----:B------:R-:W-:Y:S01]  /*8790*/  LOP3.LUT R3, R132, 0x1c0, RZ, 0xc0, !PT ;  /* 0x000001c084037812 */ /* 0x000fe200078ec0ff */
[----:B------:R-:W-:Y:S01]  /*87a0*/  @!P1 IMAD.X R6, RZ, RZ, ~R6, P0 ;  /* 0x000000ffff069224 */ /* 0x000fe200000e0e06 */
[----:B------:R-:W-:Y:S02]  /*87b0*/  LOP3.LUT R213, R213, 0x1f8, R2, 0x78, !PT ;  /* 0x000001f8d5d57812 */ /* 0x000fe400078e7802 */
[----:B------:R-:W-:Y:S01]  /*87c0*/  LOP3.LUT R187, R5, 0x7c00, RZ, 0xc0, !PT ;  /* 0x00007c0005bb7812 */ /* 0x000fe200078ec0ff */
[----:B------:R-:W-:Y:S01]  /*87d0*/  IMAD.MOV.U32 R5, RZ, RZ, R200 ;  /* 0x000000ffff057224 */ /* 0x000fe200078e00c8 */
[----:B------:R-:W-:Y:S02]  /*87e0*/  @!P1 SHF.R.S64 R7, R7, 0x1f, R6 ;  /* 0x0000001f07079819 */ /* 0x000fe40000001006 */
[--C-:B------:R-:W-:Y:S02]  /*87f0*/  LOP3.LUT R3, R3, 0x38, R2.reuse, 0xf8, !PT ;  /* 0x0000003803037812 */ /* 0x100fe400078ef802 */
[----:B------:R-:W-:Y:S02]  /*8800*/  LOP3.LUT R213, R213, 0x1e00, R2, 0xf8, !PT ;  /* 0x00001e00d5d57812 */ /* 0x000fe400078ef802 */
[----:B------:R-:W-:Y:S02]  /*8810*/  LOP3.LUT R4, R187, 0x200, R132, 0xf8, !PT ;  /* 0x00000200bb047812 */ /* 0x000fe400078ef884 */
[----:B------:R-:W-:Y:S02]  /*8820*/  LOP3.LUT R2, R188, 0x8, RZ, 0xc0, !PT ;  /* 0x00000008bc027812 */ /* 0x000fe400078ec0ff */
[----:B------:R-:W-:Y:S01]  /*8830*/  @!P1 IADD3 R200, P0, PT, R200, R7, RZ ;  /* 0x00000007c8c89210 */ /* 0x000fe20007f1e0ff */
[----:B------:R-:W-:Y:S01]  /*8840*/  IMAD.MOV.U32 R7, RZ, RZ, R201 ;  /* 0x000000ffff077224 */ /* 0x000fe200078e00c9 */
[----:B------:R-:W-:Y:S02]  /*8850*/  LOP3.LUT R176, R4, R3, R176, 0xf6, !PT ;  /* 0x0000000304b07212 */ /* 0x000fe400078ef6b0 */
[----:B------:R-:W-:Y:S02]  /*8860*/  LOP3.LUT R2, R3, R2, RZ, 0x3c, !PT ;  /* 0x0000000203027212 */ /* 0x000fe400078e3cff */
[----:B------:R-:W-:Y:S01]  /*8870*/  @!P1 LEA.HI.X.SX32 R201, R6, R201, 0x1, P0 ;  /* 0x000000c906c99211 */ /* 0x000fe200000f0eff */
[----:B--2---:R-:W-:Y:S06]  /*8880*/  @!P1 BRA `(.L_x_2747) ;  /* 0x0000000000f49947 */ /* 0x004fec0003800000 */
[----:B------:R-:W1:Y:S01]  /*8890*/  LDC R3, c[0x0][0x4f0] ;  /* 0x00013c00ff037b82 */ /* 0x000e620000000800 */
[----:B------:R-:W-:Y:S07]  /*88a0*/  IABS R10, R204 ;  /* 0x000000cc000a7213 */ /* 0x000fee0000000000 */
[----:B------:R-:W2:Y:S01]  /*88b0*/  LDC.64 R172, c[0x0][0x3c0] ;  /* 0x0000f000ffac7b82 */ /* 0x000ea20000000a00 */
[-C--:B-1----:R-:W-:Y:S04]  /*88c0*/  IABS R4, R3.reuse ;  /* 0x0000000300047213 */ /* 0x082fe80000000000 */
[----:B------:R-:W1:Y:S10]  /*88d0*/  I2F.RP R11, R4 ;  /* 0x00000004000b7306 */ /* 0x000e740000209400 */
[----:B-1----:R-:W1:Y:S02]  /*88e0*/  MUFU.RCP R6, R11 ;  /* 0x0000000b00067308 */ /* 0x002e640000001000 */
[----:B-1----:R-:W-:Y:S02]  /*88f0*/  VIADD R12, R6, 0xffffffe ;  /* 0x0ffffffe060c7836 */ /* 0x002fe40000000000 */
[----:B------:R-:W-:Y:S06]  /*8900*/  VIADD R6, R204, 0xffffffc0 ;  /* 0xffffffc0cc067836 */ /* 0x000fec0000000000 */
[----:B------:R-:W1:Y:S01]  /*8910*/  F2I.FTZ.U32.TRUNC.NTZ R13, R12 ;  /* 0x0000000c000d7305 */ /* 0x000e62000021f000 */
[----:B------:R-:W-:Y:S02]  /*8920*/  IABS R8, R6 ;  /* 0x0000000600087213 */ /* 0x000fe40000000000 */
[----:B------:R-:W-:Y:S04]  /*8930*/  LOP3.LUT R6, R6, R3, RZ, 0x3c, !PT ;  /* 0x0000000306067212 */ /* 0x000fe800078e3cff */
[----:B------:R-:W-:Y:S01]  /*8940*/  ISETP.GE.AND P0, PT, R6, RZ, PT ;  /* 0x000000ff0600720c */ /* 0x000fe20003f06270 */
        /* <DEDUP_REMOVED lines=42> */
[----:B----4-:R-:W-:Y:S01]  /*8bf0*/  IMAD.WIDE.U32 R10, R9, UR8, R10 ;  /* 0x00000008090a7c25 */ /* 0x010fe2000f8e000a */
[----:B------:R-:W-:Y:S02]  /*8c00*/  SHF.R.S32.HI R3, RZ, 0x1f, R9 ;  /* 0x0000001fff037819 */ /* 0x000fe40000011409 */
[C---:B------:R-:W-:Y:S03]  /*8c10*/  LEA R200, P0, R10.reuse, R5, 0x1 ;  /* 0x000000050ac87211 */ /* 0x040fe600078008ff */
[----:B------:R-:W-:Y:S04]  /*8c20*/  IMAD R4, R3, UR8, RZ ;  /* 0x0000000803047c24 */ /* 0x000fe8000f8e02ff */
[----:B------:R-:W-:Y:S04]  /*8c30*/  IMAD R4, R9, UR9, R4 ;  /* 0x0000000909047c24 */ /* 0x000fe8000f8e0204 */
[----:B------:R-:W-:Y:S05]  /*8c40*/  IMAD.IADD R4, R11, 0x1, R4 ;  /* 0x000000010b047824 */ /* 0x000fea00078e0204 */
[----:B------:R-:W-:Y:S07]  /*8c50*/  LEA.HI.X R201, R10, R7, R4, 0x1, P0 ;  /* 0x000000070ac97211 */ /* 0x000fee00000f0c04 */
.L_x_2747:
[----:B------:R-:W-:Y:S01]  /*8c60*/  LEA R213, R213, UR5, 0x1 ;  /* 0x00000005d5d57c11 */ /* 0x000fe2000f8e08ff */
[C---:B------:R-:W-:Y:S01]  /*8c70*/  IMAD.SHL.U32 R173, R172.reuse, 0x20, RZ ;  /* 0x00000020acad7824 */ /* 0x040fe200078e00ff */
[----:B------:R-:W-:Y:S01]  /*8c80*/  SHF.L.U64.HI R172, R172, 0x5, R175 ;  /* 0x00000005acac7819 */ /* 0x000fe200000102af */
[----:B------:R-:W-:Y:S01]  /*8c90*/  VIADD R203, R203, 0xffffffff ;  /* 0xffffffffcbcb7836 */ /* 0x000fe20000000000 */
[----:B------:R-:W-:Y:S01]  /*8ca0*/  LOP3.LUT R193, R132, 0x400, RZ, 0xc0, !PT ;  /* 0x0000040084c17812 */ /* 0x000fe200078ec0ff */
[----:B------:R-:W-:Y:S01]  /*8cb0*/  @!PT LDS RZ, [RZ] ;  /* 0x00000000fffff984 */ /* 0x000fe20000000800 */
[----:B------:R-:W-:Y:S01]  /*8cc0*/  @!PT LDS RZ, [RZ] ;  /* 0x00000000fffff984 */ /* 0x000fe20000000800 */
[----:B------:R-:W-:Y:S01]  /*8cd0*/  @!PT LDS RZ, [RZ] ;  /* 0x00000000fffff984 */ /* 0x000fe20000000800 */
[----:B------:R-:W-:Y:S01]  /*8ce0*/  LDGSTS.E.BYPASS.LTC128B.128 [R213+0xc000], desc[UR16][R200.64] ;  /* 0x0c000000c8d57fae */ /* 0x000fe2000b981a10 */
[C---:B------:R-:W-:Y:S02]  /*8cf0*/  IADD3 R174, P0, PT, R173.reuse, R200, RZ ;  /* 0x000000c8adae7210 */ /* 0x040fe40007f1e0ff */
[----:B------:R-:W-:Y:S01]  /*8d00*/  LEA R176, R176, UR5, 0x1 ;  /* 0x00000005b0b07c11 */ /* 0x000fe2000f8e08ff */
[----:B------:R-:W-:Y:S01]  /*8d10*/  LDGSTS.E.BYPASS.LTC128B.128 [R213+0xe000], desc[UR16][R200.64+0x80] ;  /* 0x0e000080c8d57fae */ /* 0x000fe2000b981a10 */
[C---:B------:R-:W-:Y:S01]  /*8d20*/  IADD3 R180, P2, PT, R173.reuse, R174, RZ ;  /* 0x000000aeadb47210 */ /* 0x040fe20007f5e0ff */
[C---:B------:R-:W-:Y:S02]  /*8d30*/  IMAD.X R175, R172.reuse, 0x1, R201, P0 ;  /* 0x00000001acaf7824 */ /* 0x040fe400000e06c9 */
[----:B------:R-:W-:Y:S01]  /*8d40*/  LDGSTS.E.BYPASS.LTC128B.128 [R213+0x10000], desc[UR16][R200.64+0x100] ;  /* 0x10000100c8d57fae */ /* 0x000fe2000b981a10 */
[----:B------:R-:W-:Y:S01]  /*8d50*/  IADD3 R178, P0, PT, R173, R180, RZ ;  /* 0x000000b4adb27210 */ /* 0x000fe20007f1e0ff */
[----:B------:R-:W-:Y:S01]  /*8d60*/  IMAD.X R181, R172, 0x1, R175, P2 ;  /* 0x00000001acb57824 */ /* 0x000fe200010e06af */
[----:B------:R-:W-:Y:S01]  /*8d70*/  ISETP.GT.AND P2, PT, R203, R196, PT ;  /* 0x000000c4cb00720c */ /* 0x000fe20003f44270 */
[----:B------:R-:W-:Y:S01]  /*8d80*/  LDGSTS.E.BYPASS.LTC128B.128 [R213+0xc800], desc[UR16][R174.64] ;  /* 0x0c800000aed57fae */ /* 0x000fe2000b981a10 */
[----:B------:R-:W-:Y:S02]  /*8d90*/  IMAD R193, R2, 0x2, R193 ;  /* 0x0000000202c17824 */ /* 0x000fe400078e02c1 */
[----:B------:R-:W-:Y:S01]  /*8da0*/  IMAD.X R179, R172, 0x1, R181, P0 ;  /* 0x00000001acb37824 */ /* 0x000fe200000e06b5 */
[----:B------:R-:W-:Y:S01]  /*8db0*/  LDGSTS.E.BYPASS.LTC128B.128 [R213+0xe800], desc[UR16][R174.64+0x80] ;  /* 0x0e800080aed57fae */ /* 0x000fe2000b981a10 */
[----:B------:R-:W-:Y:S01]  /*8dc0*/  LOP3.LUT P0, RZ, R188, 0x2, RZ, 0xc0, !PT ;  /* 0x00000002bcff7812 */ /* 0x000fe2000780c0ff */
[----:B------:R-:W-:Y:S02]  /*8dd0*/  VIADD R132, R193, UR5 ;  /* 0x00000005c1847c36 */ /* 0x000fe40008000000 */
[----:B------:R1:W-:Y:S01]  /*8de0*/  LDGSTS.E.BYPASS.LTC128B.128 [R213+0x10800], desc[UR16][R174.64+0x100] ;  /* 0x10800100aed57fae */ /* 0x0003e2000b981a10 */
[----:B------:R-:W-:Y:S02]  /*8df0*/  SEL R191, R186, 0xffffffe0, !P0 ;  /* 0xffffffe0babf7807 */ /* 0x000fe40004000000 */
[----:B------:R-:W-:Y:S01]  /*8e00*/  LOP3.LUT P0, RZ, R188, 0x4, RZ, 0xc0, !PT ;  /* 0x00000004bcff7812 */ /* 0x000fe2000780c0ff */
[----:B------:R-:W-:Y:S01]  /*8e10*/  LDGSTS.E.BYPASS.LTC128B.128 [R213+0xd000], desc[UR16][R180.64] ;  /* 0x0d000000b4d57fae */ /* 0x000fe2000b981a10 */
[C---:B------:R-:W-:Y:S01]  /*8e20*/  IADD3 R135, PT, PT, R191.reuse, R176, RZ ;  /* 0x000000b0bf877210 */ /* 0x040fe20007ffe0ff */
[----:B------:R-:W-:Y:S01]  /*8e30*/  IMAD.IADD R134, R191, 0x1, R132 ;  /* 0x00000001bf867824 */ /* 0x000fe200078e0284 */
[----:B------:R-:W-:Y:S01]  /*8e40*/  SEL R3, R185, 0xffffffc0, !P0 ;  /* 0xffffffc0b9037807 */ /* 0x000fe20004000000 */
[----:B------:R-:W-:Y:S04]  /*8e50*/  LDGSTS.E.BYPASS.LTC128B.128 [R213+0xf000], desc[UR16][R180.64+0x80] ;  /* 0x0f000080b4d57fae */ /* 0x000fe8000b981a10 */
[----:B------:R2:W-:Y:S01]  /*8e60*/  LDGSTS.E.BYPASS.LTC128B.128 [R213+0x11000], desc[UR16][R180.64+0x100] ;  /* 0x11000100b4d57fae */ /* 0x0005e2000b981a10 */
[C---:B------:R-:W-:Y:S02]  /*8e70*/  IMAD.IADD R192, R3.reuse, 0x1, R176 ;  /* 0x0000000103c07824 */ /* 0x040fe400078e02b0 */
[----:B------:R-:W-:Y:S01]  /*8e80*/  IMAD.IADD R132, R3, 0x1, R132 ;  /* 0x0000000103847824 */ /* 0x000fe200078e0284 */
[----:B------:R-:W-:Y:S02]  /*8e90*/  LDGSTS.E.BYPASS.LTC128B.128 [R213+0xd800], desc[UR16][R178.64] ;  /* 0x0d800000b2d57fae */ /* 0x000fe4000b981a10 */
[C---:B------:R-:W-:Y:S01]  /*8ea0*/  IADD3 R3, PT, PT, R191.reuse, R192, RZ ;  /* 0x000000c0bf037210 */ /* 0x040fe20007ffe0ff */
        /* <DEDUP_REMOVED lines=240> */
.L_x_2749:
        /* <DEDUP_REMOVED lines=25> */
.L_x_2748:
        /* <DEDUP_REMOVED lines=20> */
[----:B------:R-:W-:Y:S08]  /*a080*/  SHFL.BFLY PT, R2, R135, 0x2, 0x1f ;  /* 0x0c401f0087027f89 */ /* 0x000ff000000e0000 */
        /* <DEDUP_REMOVED lines=18> */
[----:B------:R-:W-:Y:S01]  /*a1b0*/  ISETP.GT.AND P2, PT, R203, R196, PT ;  /* 0x000000c4cb00720c */ /* 0x000fe20003f44270 */
        /* <DEDUP_REMOVED lines=9> */
[----:B------:R-:W-:Y:S01]  /*a250*/  IADD3 R6, PT, PT, R189, 0xc040, RZ ;  /* 0x0000c040bd067810 */ /* 0x000fe20007ffe0ff */
        /* <DEDUP_REMOVED lines=347> */
.L_x_2746:
[----:B------:R-:W1:Y:S01]  /*b810*/  SHFL.BFLY PT, R2, R211, 0x2, 0x1f ;  /* 0x0c401f00d3027f89 */ /* 0x000e6200000e0000 */
[----:B------:R-:W-:Y:S01]  /*b820*/  SHF.L.U32 R10, R188, 0x4, RZ ;  /* 0x00000004bc0a7819 */ /* 0x000fe200000006ff */
[----:B------:R-:W-:Y:S01]  /*b830*/  S2UR UR8, SR_CTAID.Y ;  /* 0x00000000000879c3 */ /* 0x000fe20000002600 */
[----:B------:R-:W-:Y:S01]  /*b840*/  SEL R186, R186, 0xffffffe0, !P0 ;  /* 0xffffffe0baba7807 */ /* 0x000fe20004000000 */
[----:B------:R-:W2:Y:S01]  /*b850*/  SHFL.BFLY PT, R0, R209, 0x2, 0x1f ;  /* 0x0c401f00d1007f89 */ /* 0x000ea200000e0000 */
[C---:B------:R-:W-:Y:S01]  /*b860*/  LOP3.LUT R7, R10.reuse, 0x1c0, RZ, 0xc0, !PT ;  /* 0x000001c00a077812 */ /* 0x040fe200078ec0ff */
[----:B------:R-:W3:Y:S01]  /*b870*/  LDCU UR4, c[0x0][0x44c] ;  /* 0x00008980ff0477ac */ /* 0x000ee20008000800 */
[----:B------:R-:W-:Y:S01]  /*b880*/  LOP3.LUT R10, R10, 0x10, RZ, 0xc0, !PT ;  /* 0x000000100a0a7812 */ /* 0x000fe200078ec0ff */
[----:B------:R-:W-:Y:S02]  /*b890*/  BSSY.RECONVERGENT B0, `(.L_x_2751) ;  /* 0x00000ee000007945 */ /* 0x000fe40003800200 */
[----:B------:R-:W-:Y:S08]  /*b8a0*/  S2UR UR7, SR_CTAID.Z ;  /* 0x00000000000779c3 */ /* 0x000ff00000002700 */
[----:B------:R-:W4:Y:S01]  /*b8b0*/  LDC R14, c[0x0][0x3e0] ;  /* 0x0000f800ff0e7b82 */ /* 0x000f220000000800 */
[----:B-1----:R-:W-:Y:S01]  /*b8c0*/  FADD.FTZ R11, R2, R211 ;  /* 0x000000d3020b7221 */ /* 0x002fe20000010000 */
[----:B------:R-:W-:-:S06]  /*b8d0*/  SHF.L.U32 R2, R188, 0x1, RZ ;  /* 0x00000001bc027819 */ /* 0x000fcc00000006ff */
[----:B------:R-:W1:Y:S01]  /*b8e0*/  S2UR UR6, SR_CTAID.X ;  /* 0x00000000000679c3 */ /* 0x000e620000002500 */
[----:B--2---:R-:W-:Y:S01]  /*b8f0*/  FADD.FTZ R9, R0, R209 ;  /* 0x000000d100097221 */ /* 0x004fe20000010000 */
[--C-:B------:R-:W-:Y:S01]  /*b900*/  LOP3.LUT R12, R187, 0x6, R2.reuse, 0xf8, !PT ;  /* 0x00000006bb0c7812 */ /* 0x100fe200078ef802 */
[----:B------:R-:W2:Y:S01]  /*b910*/  SHFL.BFLY PT, R0, R11, 0x1, 0x1f ;  /* 0x0c201f000b007f89 */ /* 0x000ea200000e0000 */
[----:B------:R-:W-:Y:S02]  /*b920*/  LOP3.LUT R7, R7, 0x38, R2, 0xf8, !PT ;  /* 0x0000003807077812 */ /* 0x000fe400078ef802 */
[----:B------:R-:W-:Y:S01]  /*b930*/  SHF.R.U32.HI R2, RZ, 0x2, R188 ;  /* 0x00000002ff027819 */ /* 0x000fe200000116bc */
[----:B------:R-:W5:Y:S01]  /*b940*/  SHFL.BFLY PT, R4, R9, 0x1, 0x1f ;  /* 0x0c201f0009047f89 */ /* 0x000f6200000e0000 */
[----:B------:R-:W-:Y:S02]  /*b950*/  LOP3.LUT R7, R12, R7, RZ, 0xfc, !PT ;  /* 0x000000070c077212 */ /* 0x000fe400078efcff */
[----:B------:R-:W3:Y:S02]  /*b960*/  LDC.64 R12, c[0x0][0x430] ;  /* 0x00010c00ff0c7b82 */ /* 0x000ee40000000a00 */
[----:B------:R-:W-:Y:S01]  /*b970*/  LEA R7, R7, UR5, 0x2 ;  /* 0x0000000507077c11 */ /* 0x000fe2000f8e10ff */
[----:B-1----:R-:W-:Y:S01]  /*b980*/  USHF.L.U32 UR6, UR6, 0x6, URZ ;  /* 0x0000000606067899 */ /* 0x002fe200080006ff */
[----:B--2---:R-:W-:Y:S01]  /*b990*/  FADD.FTZ R5, R11, R0 ;  /* 0x000000000b057221 */ /* 0x004fe20000010000 */
[----:B------:R-:W-:-:S02]  /*b9a0*/  SHF.L.U32 R0, R188, 0x2, RZ ;  /* 0x00000002bc007819 */ /* 0x000fc400000006ff */
[----:B------:R-:W-:Y:S01]  /*b9b0*/  IADD3 R11, PT, PT, R7, 0x80, RZ ;  /* 0x00000080070b7810 */ /* 0x000fe20007ffe0ff */
[----:B------:R-:W1:Y:S01]  /*b9c0*/  MUFU.RCP R8, R5 ;  /* 0x0000000500087308 */ /* 0x000e620000001000 */
[----:B-----5:R-:W-:Y:S01]  /*b9d0*/  FADD.FTZ R4, R9, R4 ;  /* 0x0000000409047221 */ /* 0x020fe20000010000 */
[----:B------:R-:W-:Y:S01]  /*b9e0*/  BAR.SYNC.DEFER_BLOCKING 0x0 ;  /* 0x0000000000007b1d */ /* 0x000fe20000010000 */
[----:B------:R-:W-:Y:S02]  /*b9f0*/  FSETP.NE.FTZ.AND P2, PT, R5, RZ, PT ;  /* 0x000000ff0500720b */ /* 0x000fe40003f55000 */
[----:B------:R-:W-:Y:S02]  /*ba00*/  LOP3.LUT R133, R0, 0x1f8, RZ, 0xc0, !PT ;  /* 0x000001f800857812 */ /* 0x000fe400078ec0ff */
[----:B------:R-:W-:Y:S01]  /*ba10*/  FSETP.NE.FTZ.AND P1, PT, R4, RZ, PT ;  /* 0x000000ff0400720b */ /* 0x000fe20003f35000 */
[----:B------:R-:W2:Y:S01]  /*ba20*/  MUFU.RCP R6, R4 ;  /* 0x0000000400067308 */ /* 0x000ea20000001000 */
[----:B------:R-:W-:-:S02]  /*ba30*/  LOP3.LUT R9, R190, 0x30, RZ, 0xc0, !PT ;  /* 0x00000030be097812 */ /* 0x000fc400078ec0ff */
[----:B------:R-:W-:Y:S02]  /*ba40*/  R2P PR, R188, 0x18 ;  /* 0x00000018bc007804 */ /* 0x000fe40000000000 */
[----:B------:R-:W-:Y:S02]  /*ba50*/  LOP3.LUT R133, R133, 0x38, R190, 0x78, !PT ;  /* 0x0000003885857812 */ /* 0x000fe400078e78be */
[----:B------:R-:W-:Y:S01]  /*ba60*/  LOP3.LUT R2, R9, 0x7, R2, 0xf8, !PT ;  /* 0x0000000709027812 */ /* 0x000fe200078ef802 */
[----:B------:R-:W5:Y:S01]  /*ba70*/  @P2 LDC R17, c[0x0][0x458] ;  /* 0x00011600ff112b82 */ /* 0x000f620000000800 */
[----:B------:R-:W-:Y:S01]  /*ba80*/  LEA R133, R133, R10, 0x2 ;  /* 0x0000000a85857211 */ /* 0x000fe200078e10ff */
[----:B------:R-:W4:Y:S01]  /*ba90*/  @P2 MUFU.LG2 R5, R5 ;  /* 0x0000000500052308 */ /* 0x000f220000000c00 */
[----:B-1----:R-:W-:Y:S02]  /*baa0*/  FSEL R8, R8, 1, P2 ;  /* 0x3f80000008087808 */ /* 0x002fe40001000000 */
[----:B------:R-:W-:-:S03]  /*bab0*/  LOP3.LUT P0, RZ, R188, 0x3, RZ, 0xc0, !PT ;  /* 0x00000003bcff7812 */ /* 0x000fc6000780c0ff */
        /* <DEDUP_REMOVED lines=48> */
[----:B--2---:R-:W-:Y:S01]  /*bdc0*/  FSEL R6, R6, 1, P1 ;  /* 0x3f80000006067808 */ /* 0x004fe20000800000 */
[----:B------:R-:W-:Y:S01]  /*bdd0*/  STS.64 [R7], R128 ;  /* 0x0000008007007388 */ /* 0x000fe20000000a00 */
[----:B------:R-:W-:Y:S01]  /*bde0*/  SEL R8, R185, 0xffffffc0, !P3 ;  /* 0xffffffc0b9087807 */ /* 0x000fe20005800000 */
[----:B------:R-:W1:Y:S01]  /*bdf0*/  @P1 LDC R16, c[0x0][0x458] ;  /* 0x00011600ff101b82 */ /* 0x000e620000000800 */
[C---:B------:R-:W-:Y:S01]  /*be00*/  @P4 IADD3 R11, PT, PT, R7.reuse, -0x80, RZ ;  /* 0xffffff80070b4810 */ /* 0x040fe20007ffe0ff */
[C---:B------:R-:W-:Y:S01]  /*be10*/  FMUL.FTZ R130, R6.reuse, R130 ;  /* 0x0000008206827220 */ /* 0x040fe20000410000 */
        /* <DEDUP_REMOVED lines=49> */
[----:B------:R-:W-:Y:S01]  /*c130*/  STS.64 [R7+0x800], R130 ;  /* 0x0008008207007388 */ /* 0x000fe20000000a00 */
[----:B------:R-:W-:Y:S01]  /*c140*/  IADD3 R10, PT, PT, R186, R9, RZ ;  /* 0x00000009ba0a7210 */ /* 0x000fe20007ffe0ff */
[----:B------:R-:W2:Y:S01]  /*c150*/  @P1 MUFU.LG2 R4, R4 ;  /* 0x0000000400041308 */ /* 0x000ea20000000c00 */
[-C--:B------:R-:W-:Y:S01]  /*c160*/  IADD3 R15, PT, PT, R8, R11.reuse, RZ ;  /* 0x0000000b080f7210 */ /* 0x080fe20007ffe0ff */
[----:B------:R-:W-:Y:S01]  /*c170*/  STS.64 [R6], R36 ;  /* 0x0000002406007388 */ /* 0x000fe20000000a00 */
[C---:B------:R-:W-:Y:S01]  /*c180*/  IADD3 R8, PT, PT, R186.reuse, R11, RZ ;  /* 0x0000000bba087210 */ /* 0x040fe20007ffe0ff */
[----:B----4-:R-:W-:Y:S01]  /*c190*/  @P2 FMUL.FTZ R5, R5, 0.69314718246459960938 ;  /* 0x3f31721805052820 */ /* 0x010fe20000410000 */
[----:B------:R-:W-:Y:S01]  /*c1a0*/  IADD3 R186, PT, PT, R186, R15, RZ ;  /* 0x0000000fbaba7210 */ /* 0x000fe20007ffe0ff */
[----:B------:R-:W-:Y:S04]  /*c1b0*/  STS.64 [R6+0x800], R38 ;  /* 0x0008002606007388 */ /* 0x000fe80000000a00 */
[----:B------:R-:W-:Y:S04]  /*c1c0*/  STS.64 [R9], R40 ;  /* 0x0000002809007388 */ /* 0x000fe80000000a00 */
[----:B------:R-:W-:Y:S04]  /*c1d0*/  STS.64 [R9+0x800], R42 ;  /* 0x0008002a09007388 */ /* 0x000fe80000000a00 */
[----:B------:R-:W-:Y:S01]  /*c1e0*/  STS.64 [R10], R44 ;  /* 0x0000002c0a007388 */ /* 0x000fe20000000a00 */
[----:B--2---:R-:W-:-:S03]  /*c1f0*/  @P1 FMUL.FTZ R4, R4, 0.69314718246459960938 ;  /* 0x3f31721804041820 */ /* 0x004fc60000410000 */
[----:B------:R-:W-:Y:S04]  /*c200*/  STS.64 [R10+0x800], R46 ;  /* 0x0008002e0a007388 */ /* 0x000fe80000000a00 */
[----:B------:R-:W-:Y:S04]  /*c210*/  STS.64 [R11], R48 ;  /* 0x000000300b007388 */ /* 0x000fe80000000a00 */
[----:B------:R-:W-:Y:S04]  /*c220*/  STS.64 [R11+0x800], R50 ;  /* 0x000800320b007388 */ /* 0x000fe80000000a00 */
        /* <DEDUP_REMOVED lines=30> */
[----:B--2---:R-:W-:-:S03]  /*c410*/  IADD3 R7, PT, PT, -R205, RZ, RZ ;  /* 0x000000ffcd077210 */ /* 0x004fc60007ffe1ff */
[----:B------:R2:W-:Y:S01]  /*c420*/  STS.64 [R11+0x8000], R112 ;  /* 0x008000700b007388 */ /* 0x0005e20000000a00 */
[----:B---3--:R-:W-:Y:S01]  /*c430*/  IMAD R205, R12, UR8, R205 ;  /* 0x000000080ccd7c24 */ /* 0x008fe2000f8e02cd */
[----:B----4-:R-:W-:Y:S02]  /*c440*/  MOV R101, 0xff800000 ;  /* 0xff80000000657802 */ /* 0x010fe40000000f00 */
[----:B------:R2:W-:Y:S01]  /*c450*/  STS.64 [R11+0x8800], R114 ;  /* 0x008800720b007388 */ /* 0x0005e20000000a00 */
[----:B------:R-:W-:Y:S01]  /*c460*/  IMAD R7, R14, R7, UR7 ;  /* 0x000000070e077e24 */ /* 0x000fe2000f8e0207 */
[----:B------:R-:W-:Y:S01]  /*c470*/  MOV R100, 0xff800000 ;  /* 0xff80000000647802 */ /* 0x000fe20000000f00 */
[----:B-----5:R-:W-:Y:S01]  /*c480*/  @P2 FFMA.FTZ R101, R132, R17, R5 ;  /* 0x0000001184652223 */ /* 0x020fe20000010005 */
[----:B------:R2:W-:Y:S01]  /*c490*/  STS.64 [R8+0x8000], R116 ;  /* 0x0080007408007388 */ /* 0x0005e20000000a00 */
[----:B------:R-:W-:Y:S02]  /*c4a0*/  IMAD R14, R205, R14, R7 ;  /* 0x0000000ecd0e7224 */ /* 0x000fe400078e0207 */
[----:B-1----:R-:W-:Y:S01]  /*c4b0*/  @P1 FFMA.FTZ R100, R3, R16, R4 ;  /* 0x0000001003641223 */ /* 0x002fe20000010004 */
[----:B------:R2:W-:Y:S01]  /*c4c0*/  STS.64 [R8+0x8800], R118 ;  /* 0x0088007608007388 */ /* 0x0005e20000000a00 */
[----:B------:R-:W-:-:S03]  /*c4d0*/  IMAD R103, R14, R13, UR6 ;  /* 0x000000060e677e24 */ /* 0x000fc6000f8e020d */
        /* <DEDUP_REMOVED lines=34> */
[-C--:B------:R-:W-:Y:S02]  /*c700*/  ISETP.GE.AND P2, PT, R2, R195.reuse, PT ;  /* 0x000000c30200720c */ /* 0x080fe40003f46270 */
[----:B------:R-:W-:Y:S02]  /*c710*/  ISETP.GE.AND P1, PT, R104, R195, PT ;  /* 0x000000c36800720c */ /* 0x000fe40003f26270 */
[----:B------:R-:W-:Y:S02]  /*c720*/  LEA.HI.X.SX32 R103, R103, RZ, 0x1, P0 ;  /* 0x000000ff67677211 */ /* 0x000fe400000f0eff */
[----:B---3--:R-:W-:-:S04]  /*c730*/  LEA R104, P0, R102, UR4, 0x2 ;  /* 0x0000000466687c11 */ /* 0x008fc8000f8010ff */
[----:B------:R-:W-:-:S05]  /*c740*/  LEA.HI.X R105, R102, UR5, R103, 0x2, P0 ;  /* 0x0000000566697c11 */ /* 0x000fca00080f1467 */
[----:B------:R3:W-:Y:S04]  /*c750*/  @!P2 STG.E desc[UR16][R104.64], R101 ;  /* 0x000000656800a986 */ /* 0x0007e8000c101910 */
[----:B------:R3:W-:Y:S02]  /*c760*/  @!P1 STG.E desc[UR16][R104.64+0x20], R100 ;  /* 0x0000206468009986 */ /* 0x0007e4000c101910 */
.L_x_2752:
[----:B------:R-:W-:Y:S05]  /*c770*/  BSYNC.RECONVERGENT B0 ;  /* 0x0000000000007941 */ /* 0x000fea0003800200 */
.L_x_2751:
[----:B------:R-:W4:Y:S01]  /*c780*/  LDCU.64 UR4, c[0x0][0x3f8] ;  /* 0x00007f00ff0477ac */ /* 0x000f220008000a00 */
[----:B------:R-:W-:Y:S02]  /*c790*/  SHF.R.U32.HI R188, RZ, 0x4, R188 ;  /* 0x00000004ffbc7819 */ /* 0x000fe400000116bc */
[----:B---3--:R-:W-:Y:S02]  /*c7a0*/  LOP3.LUT R101, R0, 0x3c, RZ, 0xc0, !PT ;  /* 0x0000003c00657812 */ /* 0x008fe400078ec0ff */
[CC--:B------:R-:W-:Y:S01]  /*c7b0*/  ISETP.GE.AND P0, PT, R188.reuse, R195.reuse, PT ;  /* 0x000000c3bc00720c */ /* 0x0c0fe20003f06270 */
[C---:B------:R-:W-:Y:S02]  /*c7c0*/  VIADD R2, R188.reuse, 0x8 ;  /* 0x00000008bc027836 */ /* 0x040fe40000000000 */
[C---:B------:R-:W-:Y:S02]  /*c7d0*/  IMAD R0, R188.reuse, 0xc0, R101 ;  /* 0x000000c0bc007824 */ /* 0x040fe400078e0265 */
[----:B------:R-:W-:Y:S01]  /*c7e0*/  VIADD R100, R188, 0x10 ;  /* 0x00000010bc647836 */ /* 0x000fe20000000000 */
[-C--:B------:R-:W-:Y:S01]  /*c7f0*/  ISETP.GE.AND P6, PT, R2, R195.reuse, PT ;  /* 0x000000c30200720c */ /* 0x080fe20003fc6270 */
[C---:B------:R-:W-:Y:S01]  /*c800*/  VIADD R2, R188.reuse, 0x18 ;  /* 0x00000018bc027836 */ /* 0x040fe20000000000 */
[C---:B------:R-:W-:Y:S01]  /*c810*/  IADD3 R0, P1, PT, R3.reuse, R0, RZ ;  /* 0x0000000003007210 */ /* 0x040fe20007f3e0ff */
[----:B------:R-:W-:Y:S01]  /*c820*/  VIADD R102, R188, 0x20 ;  /* 0x00000020bc667836 */ /* 0x000fe20000000000 */
[----:B------:R-:W-:Y:S01]  /*c830*/  ISETP.GE.AND P5, PT, R100, R195, PT ;  /* 0x000000c36400720c */ /* 0x000fe20003fa6270 */
[----:B------:R-:W-:Y:S01]  /*c840*/  VIADD R100, R188, 0x28 ;  /* 0x00000028bc647836 */ /* 0x000fe20000000000 */
[----:B------:R-:W-:-:S02]  /*c850*/  LEA.HI.X.SX32 R3, R3, RZ, 0x1, P1 ;  /* 0x000000ff03037211 */ /* 0x000fc400008f0eff */
[----:B----4-:R-:W-:Y:S02]  /*c860*/  LEA R104, P1, R0, UR4, 0x2 ;  /* 0x0000000400687c11 */ /* 0x010fe4000f8210ff */
[-C--:B------:R-:W-:Y:S01]  /*c870*/  ISETP.GE.AND P4, PT, R2, R195.reuse, PT ;  /* 0x000000c30200720c */ /* 0x080fe20003f86270 */
[----:B------:R-:W-:Y:S01]  /*c880*/  VIADD R2, R188, 0x30 ;  /* 0x00000030bc027836 */ /* 0x000fe20000000000 */
[----:B------:R-:W-:Y:S01]  /*c890*/  LEA.HI.X R105, R0, UR5, R3, 0x2, P1 ;  /* 0x0000000500697c11 */ /* 0x000fe200088f1403 */
[----:B------:R-:W-:Y:S01]  /*c8a0*/  VIADD R188, R188, 0x38 ;  /* 0x00000038bcbc7836 */ /* 0x000fe20000000000 */
[-C--:B------:R-:W-:Y:S02]  /*c8b0*/  ISETP.GE.AND P3, PT, R102, R195.reuse, PT ;  /* 0x000000c36600720c */ /* 0x080fe40003f66270 */
[-C--:B------:R-:W-:Y:S01]  /*c8c0*/  ISETP.GE.AND P2, PT, R100, R195.reuse, PT ;  /* 0x000000c36400720c */ /* 0x080fe20003f46270 */
[----:B-1----:R1:W-:Y:S01]  /*c8d0*/  @!P0 STG.E.128 desc[UR16][R104.64], R96 ;  /* 0x0000006068008986 */ /* 0x0023e2000c101d10 */
[----:B------:R-:W-:-:S03]  /*c8e0*/  ISETP.GE.AND P1, PT, R2, R195, PT ;  /* 0x000000c30200720c */ /* 0x000fc60003f26270 */
[----:B------:R1:W-:Y:S04]  /*c8f0*/  @!P0 STG.E.128 desc[UR16][R104.64+0x100], R64 ;  /* 0x0001004068008986 */ /* 0x0003e8000c101d10 */
[----:B------:R1:W-:Y:S01]  /*c900*/  @!P0 STG.E.128 desc[UR16][R104.64+0x200], R32 ;  /* 0x0002002068008986 */ /* 0x0003e2000c101d10 */
[----:B------:R-:W-:-:S03]  /*c910*/  ISETP.GE.AND P0, PT, R188, R195, PT ;  /* 0x000000c3bc00720c */ /* 0x000fc60003f06270 */
[----:B------:R1:W-:Y:S04]  /*c920*/  @!P6 STG.E.128 desc[UR16][R104.64+0x1800], R92 ;  /* 0x0018005c6800e986 */ /* 0x0003e8000c101d10 */
        /* <DEDUP_REMOVED lines=16> */
[----:B------:R1:W-:Y:S01]  /*ca30*/  @!P1 STG.E.128 desc[UR16][R104.64+0x9200], R8 ;  /* 0x0092000868009986 */ /* 0x0003e2000c101d10 */
[----:B------:R-:W-:Y:S05]  /*ca40*/  @P0 EXIT ;  /* 0x000000000000094d */ /* 0x000fea0003800000 */
[----:B------:R-:W-:Y:S04]  /*ca50*/  STG.E.128 desc[UR16][R104.64+0xa800], R68 ;  /* 0x00a8004468007986 */ /* 0x000fe8000c101d10 */
[----:B------:R-:W-:Y:S04]  /*ca60*/  STG.E.128 desc[UR16][R104.64+0xa900], R36 ;  /* 0x00a9002468007986 */ /* 0x000fe8000c101d10 */
[----:B------:R-:W-:Y:S01]  /*ca70*/  STG.E.128 desc[UR16][R104.64+0xaa00], R4 ;  /* 0x00aa000468007986 */ /* 0x000fe2000c101d10 */
[----:B------:R-:W-:Y:S05]  /*ca80*/  EXIT ;  /* 0x000000000000794d */ /* 0x000fea0003800000 */
.L_x_2753:
        /* <DEDUP_REMOVED lines=15> */
.L_x_3753:


//--------------------- .text._ZN5flash24flash_fwd_splitkv_kernelI23Flash_fwd_kernel_traitsILi192ELi64ELi64ELi4ELb0ELb0EN7cutlass10bfloat16_tE19Flash_kernel_traitsILi192ELi64ELi64ELi4ES3_EELb1ELb0ELb0ELb0ELb1ELb1ELb1ELb0EEEvNS_16Flash_fwd_paramsE --------------------------
	.section	.text._ZN5flash24flash_fwd_splitkv_kernelI23Flash_fwd_kernel_traitsILi192ELi64ELi64ELi4ELb0ELb0EN7cutlass10bfloat16_tE19Flash_kernel_traitsILi192ELi64ELi64ELi4ES3_EELb1ELb0ELb0ELb0ELb1ELb1ELb1ELb0EEEvNS_16Flash_fwd_paramsE,"ax",@progbits
	.align	128
        .global         _ZN5flash24flash_fwd_splitkv_kernelI23Flash_fwd_kernel_traitsILi192ELi64ELi64ELi4ELb0ELb0EN7cutlass10bfloat16_tE19Flash_kernel_traitsILi192ELi64ELi64ELi4ES3_EELb1ELb0ELb0ELb0ELb1ELb1ELb1ELb0EEEvNS_16Flash_fwd_paramsE
        .type           _ZN5flash24flash_fwd_splitkv_kernelI23Flash_fwd_kernel_traitsILi192ELi64ELi64ELi4ELb0ELb0EN7cutlass10bfloat16_tE19Flash_kernel_traitsILi192ELi64ELi64ELi4ES3_EELb1ELb0ELb0ELb0ELb1ELb1ELb1ELb0EEEvNS_16Flash_fwd_paramsE,@function
        .size           _ZN5flash24flash_fwd_splitkv_kernelI23Flash_fwd_kernel_traitsILi192ELi64ELi64ELi4ELb0ELb0EN7cutlass10bfloat16_tE19Flash_kernel_traitsILi192ELi64ELi64ELi4ES3_EELb1ELb0ELb0ELb0ELb1ELb1ELb1ELb0EEEvNS_16Flash_fwd_paramsE,(.L_x_3754 - _ZN5flash24flash_fwd_splitkv_kernelI23Flash_fwd_kernel_traitsILi192ELi64ELi64ELi4ELb0ELb0EN7cutlass10bfloat16_tE19Flash_kernel_traitsILi192ELi64ELi64ELi4ES3_EELb1ELb0ELb0ELb0ELb1ELb1ELb1ELb0EEEvNS_16Flash_fwd_paramsE)
        .other          _ZN5flash24flash_fwd_splitkv_kernelI23Flash_fwd_kernel_traitsILi192ELi64ELi64ELi4ELb0ELb0EN7cutlass10bfloat16_tE19Flash_kernel_traitsILi192ELi64ELi64ELi4ES3_EELb1ELb0ELb0ELb0ELb1ELb1ELb1ELb0EEEvNS_16Flash_fwd_paramsE,@"STO_CUDA_ENTRY STV_DEFAULT"
_ZN5flash24flash_fwd_splitkv_kernelI23Flash_fwd_kernel_traitsILi192ELi64ELi64ELi4ELb0ELb0EN7cutlass10bfloat16_tE19Flash_kernel_traitsILi192ELi64ELi64ELi4ES3_EELb1ELb0ELb0ELb0ELb1ELb1ELb1ELb0EEEvNS_16Flash_fwd_paramsE:
.text._ZN5flash24flash_fwd_splitkv_kernelI23Flash_fwd_kernel_traitsILi192ELi64ELi64ELi4ELb0ELb0EN7cutlass10bfloat16_tE19Flash_kernel_traitsILi192ELi64ELi64ELi4ES3_EELb1ELb0ELb0ELb0ELb1ELb1ELb1ELb0EEEvNS_16Flash_fwd_paramsE:
[----:B------:R-:W-:Y:S08]  /*0000*/  LDC R1, c[0x0][0x37c] ;  /* 0x0000df00ff017b82 */ /* 0x000ff00000000800 */
[----:B------:R-:W1:Y:S01]  /*0010*/  LDC R9, c[0x0][0x3e0] ;  /* 0x0000f800ff097b82 */ /* 0x000e620000000800 */
[----:B------:R-:W2:Y:S01]  /*0020*/  S2R R28, SR_CTAID.Z ;  /* 0x00000000001c7919 */ /* 0x000ea20000002700 */
[----:B------:R-:W3:Y:S01]  /*0030*/  LDCU.64 UR16, c[0x0][0x358] ;  /* 0x00006b00ff1077ac */ /* 0x000ee20008000a00 */
[----:B------:R-:W-:Y:S01]  /*0040*/  IMAD.MOV.U32 R7, RZ, RZ, -0x1 ;  /* 0xffffffffff077424 */ /* 0x000fe200078e00ff */
[----:B------:R-:W4:Y:S01]  /*0050*/  LDCU.64 UR4, c[0x0][0x470] ;  /* 0x00008e00ff0477ac */ /* 0x000f220008000a00 */
[----:B-1----:R-:W1:Y:S01]  /*0060*/  I2F.U32.RP R4, R9 ;  /* 0x0000000900047306 */ /* 0x002e620000209000 */
[----:B------:R-:W-:-:S07]  /*0070*/  ISETP.NE.U32.AND P1, PT, R9, RZ, PT ;  /* 0x000000ff0900720c */ /* 0x000fce0003f25070 */
        /* <DEDUP_REMOVED lines=10> */
[----:B------:R-:W2:Y:S01]  /*0120*/  LDCU.U8 UR6, c[0x0][0x532] ;  /* 0x0000a640ff0677ac */ /* 0x000ea20008000000 */
[----:B------:R-:W3:Y:S02]  /*0130*/  LDC.64 R4, c[0x0][0x460] ;  /* 0x00011800ff047b82 */ /* 0x000ee40000000a00 */
[----:B------:R-:W-:-:S05]  /*0140*/  IMAD R0, R9, R0, R28 ;  /* 0x0000000009007224 */ /* 0x000fca00078e021c */
[----:B------:R-:W-:Y:S02]  /*0150*/  ISETP.GE.U32.AND P0, PT, R0, R9, PT ;  /* 0x000000090000720c */ /* 0x000fe40003f06070 */
[----:B-1----:R-:W-:-:S04]  /*0160*/  ISETP.NE.U32.AND P4, PT, R2, RZ, PT ;  /* 0x000000ff0200720c */ /* 0x002fc80003f85070 */
[----:B------:R-:W-:-:S07]  /*0170*/  ISETP.NE.AND.EX P4, PT, R3, RZ, PT, P4 ;  /* 0x000000ff0300720c */ /* 0x000fce0003f85340 */
[----:B------:R-:W-:Y:S02]  /*0180*/  @P0 IMAD.IADD R0, R0, 0x1, -R9 ;  /* 0x0000000100000824 */ /* 0x000fe400078e0a09 */
[----:B------:R-:W-:Y:S01]  /*0190*/  @P0 VIADD R207, R207, 0x1 ;  /* 0x00000001cfcf0836 */ /* 0x000fe20000000000 */
[----:B------:R-:W-:Y:S02]  /*01a0*/  ISETP.NE.U32.AND P0, PT, R2, RZ, PT ;  /* 0x000000ff0200720c */ /* 0x000fe40003f05070 */
[----:B------:R-:W-:Y:S02]  /*01b0*/  ISETP.GE.U32.AND P2, PT, R0, R9, PT ;  /* 0x000000090000720c */ /* 0x000fe40003f46070 */
[----:B------:R-:W-:Y:S02]  /*01c0*/  ISETP.NE.AND.EX P0, PT, R3, RZ, PT, P0 ;  /* 0x000000ff0300720c */ /* 0x000fe40003f05300 */
[----:B------:R-:W1:Y:S01]  /*01d0*/  LDC.64 R2, c[0x0][0x468] ;  /* 0x00011a00ff027b82 */ /* 0x000e620000000a00 */
[----:B--2---:R-:W-:-:S08]  /*01e0*/  ISETP.NE.AND P5, PT, RZ, UR6, PT ;  /* 0x00000006ff007c0c */ /* 0x004fd0000bfa5270 */
[----:B------:R-:W-:Y:S01]  /*01f0*/  @P2 VIADD R207, R207, 0x1 ;  /* 0x00000001cfcf2836 */ /* 0x000fe20000000000 */
[----:B------:R-:W-:-:S05]  /*0200*/  @!P1 LOP3.LUT R207, RZ, R9, RZ, 0x33, !PT ;  /* 0x00000009ffcf9212 */ /* 0x000fca00078e33ff */
[C---:B------:R-:W-:Y:S01]  /*0210*/  IMAD.SHL.U32 R11, R207.reuse, 0x4, RZ ;  /* 0x00000004cf0b7824 */ /* 0x040fe200078e00ff */
[----:B------:R-:W-:Y:S01]  /*0220*/  SHF.R.U32.HI R6, RZ, 0x1e, R207 ;  /* 0x0000001eff067819 */ /* 0x000fe200000116cf */
[----:B---3--:R-:W-:Y:S01]  /*0230*/  IMAD.WIDE.U32 R4, R207, 0x4, R4 ;  /* 0x00000004cf047825 */ /* 0x008fe200078e0004 */
[----:B----4-:R-:W-:Y:S02]  /*0240*/  ISETP.NE.U32.AND P3, PT, RZ, UR4, PT ;  /* 0x00000004ff007c0c */ /* 0x010fe4000bf65070 */
[C---:B-1----:R-:W-:Y:S02]  /*0250*/  ISETP.EQ.U32.AND P6, PT, R2.reuse, RZ, PT ;  /* 0x000000ff0200720c */ /* 0x042fe40003fc2070 */
[----:B------:R-:W5:Y:S01]  /*0260*/  @P0 LDG.E R7, desc[UR16][R4.64] ;  /* 0x0000001004070981 */ /* 0x000f62000c1e1900 */
[----:B------:R-:W-:Y:S02]  /*0270*/  IADD3 R14, P1, PT, R11, R2, RZ ;  /* 0x000000020b0e7210 */ /* 0x000fe40007f3e0ff */
[----:B------:R-:W-:Y:S01]  /*0280*/  ISETP.EQ.OR.EX P6, PT, R3, RZ, !P5, P6 ;  /* 0x000000ff0300720c */ /* 0x000fe20006fc2760 */
[----:B------:R1:W5:Y:S01]  /*0290*/  @P4 LDG.E R0, desc[UR16][R4.64+0x4] ;  /* 0x0000041004004981 */ /* 0x000362000c1e1900 */
[----:B------:R-:W-:Y:S01]  /*02a0*/  ISETP.NE.U32.AND P2, PT, R2, RZ, PT ;  /* 0x000000ff0200720c */ /* 0x000fe20003f45070 */
[----:B------:R-:W-:Y:S01]  /*02b0*/  IMAD.X R15, R6, 0x1, R3, P1 ;  /* 0x00000001060f7824 */ /* 0x000fe200008e0603 */
[----:B------:R-:W-:-:S02]  /*02c0*/  ISETP.NE.AND.EX P3, PT, RZ, UR5, PT, P3 ;  /* 0x00000005ff007c0c */ /* 0x000fc4000bf65330 */
[----:B------:R-:W-:Y:S01]  /*02d0*/  ISETP.NE.AND.EX P2, PT, R3, RZ, PT, P2 ;  /* 0x000000ff0300720c */ /* 0x000fe20003f45320 */
[----:B------:R-:W-:-:S06]  /*02e0*/  IMAD.MOV.U32 R3, RZ, RZ, -0x1 ;  /* 0xffffffffff037424 */ /* 0x000fcc00078e00ff */
[----:B------:R2:W5:Y:S06]  /*02f0*/  @!P6 LDG.E R3, desc[UR16][R14.64] ;  /* 0x000000100e03e981 */ /* 0x00056c000c1e1900 */
[----:B------:R-:W3:Y:S01]  /*0300*/  @!P2 LDC R13, c[0x0][0x438] ;  /* 0x00010e00ff0dab82 */ /* 0x000ee20000000800 */
[----:B-1----:R-:W-:-:S04]  /*0310*/  @P3 IADD3 R4, P0, PT, R11, UR4, RZ ;  /* 0x000000040b043c10 */ /* 0x002fc8000ff1e0ff */
[----:B------:R-:W-:Y:S01]  /*0320*/  @P3 IADD3.X R5, PT, PT, R6, UR5, RZ, P0, !PT ;  /* 0x0000000506053c10 */ /* 0x000fe200087fe4ff */
[----:B------:R-:W-:Y:S08]  /*0330*/  @!P2 BRA `(.L_x_2754) ;  /* 0x00000000000ca947 */ /* 0x000ff00003800000 */
[----:B------:R-:W3:Y:S02]  /*0340*/  @P5 LDG.E R2, desc[UR16][R14.64+0x4] ;  /* 0x000004100e025981 */ /* 0x000ee4000c1e1900 */
[----:B---3-5:R-:W-:-:S06]  /*0350*/  @P5 IADD3 R13, PT, PT, R2, -R3, RZ ;  /* 0x80000003020d5210 */ /* 0x028fcc0007ffe0ff */
[----:B------:R1:W5:Y:S02]  /*0360*/  @!P5 LDG.E R13, desc[UR16][R14.64] ;  /* 0x000000100e0dd981 */ /* 0x000364000c1e1900 */
.L_x_2754:
[----:B------:R-:W4:Y:S01]  /*0370*/  LDCU.64 UR4, c[0x0][0x478] ;  /* 0x00008f00ff0477ac */ /* 0x000f220008000a00 */
[----:B------:R-:W-:-:S06]  /*0380*/  IMAD.MOV.U32 R2, RZ, RZ, RZ ;  /* 0x000000ffff027224 */ /* 0x000fcc00078e00ff */
[----:B------:R1:W5:Y:S01]  /*0390*/  @P3 LDG.E R2, desc[UR16][R4.64] ;  /* 0x0000001004023981 */ /* 0x000362000c1e1900 */
[----:B----4-:R-:W-:-:S04]  /*03a0*/  ISETP.NE.U32.AND P0, PT, RZ, UR4, PT ;  /* 0x00000004ff007c0c */ /* 0x010fc8000bf05070 */
[----:B------:R-:W-:-:S13]  /*03b0*/  ISETP.NE.AND.EX P0, PT, RZ, UR5, PT, P0 ;  /* 0x00000005ff007c0c */ /* 0x000fda000bf05300 */
[----:B-12---:R-:W-:-:S04]  /*03c0*/  @P0 IADD3 R14, P1, PT, R11, UR4, RZ ;  /* 0x000000040b0e0c10 */ /* 0x006fc8000ff3e0ff */
[----:B------:R-:W-:-:S05]  /*03d0*/  @P0 IADD3.X R15, PT, PT, R6, UR5, RZ, P1, !PT ;  /* 0x00000005060f0c10 */ /* 0x000fca0008ffe4ff */
[----:B------:R1:W5:Y:S01]  /*03e0*/  @P0 LDG.E R19, desc[UR16][R14.64] ;  /* 0x000000100e130981 */ /* 0x000362000c1e1900 */
[----:B------:R-:W2:Y:S01]  /*03f0*/  S2R R41, SR_CTAID.X ;  /* 0x0000000000297919 */ /* 0x000ea20000002500 */
[----:B------:R-:W4:Y:S01]  /*0400*/  @!P4 LDC R83, c[0x0][0x434] ;  /* 0x00010d00ff53cb82 */ /* 0x000f220000000800 */
[----:B-----5:R-:W-:Y:S02]  /*0410*/  @P4 IMAD.IADD R83, R0, 0x1, -R7 ;  /* 0x0000000100534824 */ /* 0x020fe400078e0a07 */
[----:B--2---:R-:W-:-:S05]  /*0420*/  IMAD.SHL.U32 R84, R41, 0x40, RZ ;  /* 0x0000004029547824 */ /* 0x004fca00078e00ff */
[----:B----4-:R-:W-:-:S13]  /*0430*/  ISETP.GT.AND P1, PT, R83, R84, PT ;  /* 0x000000545300720c */ /* 0x010fda0003f24270 */
[----:B-1----:R-:W-:Y:S05]  /*0440*/  @!P1 EXIT ;  /* 0x000000000000994d */ /* 0x002fea0003800000 */
[----:B------:R-:W1:Y:S01]  /*0450*/  LDC R8, c[0x0][0x374] ;  /* 0x0000dd00ff087b82 */ /* 0x000e620000000800 */
[----:B------:R-:W2:Y:S01]  /*0460*/  LDCU UR14, c[0x0][0x508] ;  /* 0x0000a100ff0e77ac */ /* 0x000ea20008000800 */
[----:B------:R-:W-:Y:S01]  /*0470*/  VIADD R14, R41, 0x1 ;  /* 0x00000001290e7836 */ /* 0x000fe20000000000 */
[----:B------:R-:W4:Y:S05]  /*0480*/  S2R R186, SR_TID.X ;  /* 0x0000000000ba7919 */ /* 0x000f2a0000002100 */
        /* <DEDUP_REMOVED lines=11> */
[----:B------:R-:W-:-:S05]  /*0540*/  VIADD R17, R17, 0xffffffff ;  /* 0xffffffff11117836 */ /* 0x000fca0000000000 */
[----:B------:R-:W-:Y:S02]  /*0550*/  IABS R12, R17 ;  /* 0x00000011000c7213 */ /* 0x000fe40000000000 */
[----:B------:R-:W-:Y:S01]  /*0560*/  LOP3.LUT R17, R17, R8, RZ, 0x3c, !PT ;  /* 0x0000000811117212 */ /* 0x000fe200078e3cff */
[----:B-1----:R-:W-:-:S03]  /*0570*/  VIADD R5, R5, 0xffffffe ;  /* 0x0ffffffe05057836 */ /* 0x002fc60000000000 */
[----:B------:R-:W-:-:S03]  /*0580*/  ISETP.GE.AND P1, PT, R17, RZ, PT ;  /* 0x000000ff1100720c */ /* 0x000fc60003f26270 */
[----:B------:R-:W1:Y:S02]  /*0590*/  F2I.FTZ.U32.TRUNC.NTZ R5, R5 ;  /* 0x0000000500057305 */ /* 0x000e64000021f000 */
[----:B-1----:R-:W-:-:S04]  /*05a0*/  IMAD.MOV R21, RZ, RZ, -R5 ;  /* 0x000000ffff157224 */ /* 0x002fc800078e0a05 */
[----:B------:R-:W-:-:S04]  /*05b0*/  IMAD R21, R21, R0, RZ ;  /* 0x0000000015157224 */ /* 0x000fc800078e02ff */
[----:B------:R-:W-:Y:S02]  /*05c0*/  IMAD.HI.U32 R21, R5, R21, R4 ;  /* 0x0000001505157227 */ /* 0x000fe400078e0004 */
[----:B------:R-:W1:Y:S04]  /*05d0*/  @!P0 LDC.64 R4, c[0x0][0x488] ;  /* 0x00012200ff048b82 */ /* 0x000e680000000a00 */
        /* <DEDUP_REMOVED lines=12> */
[----:B-----5:R-:W-:-:S04]  /*06a0*/  @!P0 SEL R12, R12, RZ, P3 ;  /* 0x000000ff0c0c8207 */ /* 0x020fc80001800000 */
        /* <DEDUP_REMOVED lines=9> */
[----:B------:R-:W-:Y:S02]  /*0740*/  LEA.HI R12, R12, R13, RZ, 0x6 ;  /* 0x0000000d0c0c7211 */ /* 0x000fe400078f30ff */
[----:B------:R-:W-:Y:S01]  /*0750*/  LEA.HI R8, R8, R5, RZ, 0x6 ;  /* 0x0000000508087211 */ /* 0x000fe200078f30ff */
[----:B-1----:R-:W-:Y:S01]  /*0760*/  IMAD R198, R10, R4, RZ ;  /* 0x000000040ac67224 */ /* 0x002fe200078e02ff */
[----:B------:R-:W-:-:S02]  /*0770*/  SHF.R.S32.HI R5, RZ, 0x6, R12 ;  /* 0x00000006ff057819 */ /* 0x000fc4000001140c */
[----:B------:R-:W-:Y:S02]  /*0780*/  SHF.R.S32.HI R8, RZ, 0x6, R8 ;  /* 0x00000006ff087819 */ /* 0x000fe40000011408 */
[----:B------:R-:W-:-:S04]  /*0790*/  VIADDMNMX R5, R198, R10, R5, PT ;  /* 0x0000000ac6057246 */ /* 0x000fc80003800105 */
[----:B------:R-:W-:Y:S01]  /*07a0*/  VIMNMX R137, PT, PT, R5, R8, PT ;  /* 0x0000000805897248 */ /* 0x000fe20003fe0100 */
[----:B------:R-:W-:-:S03]  /*07b0*/  IMAD.MOV R5, RZ, RZ, -R207 ;  /* 0x000000ffff057224 */ /* 0x000fc600078e0acf */
[----:B------:R-:W-:Y:S01]  /*07c0*/  ISETP.GE.AND P0, PT, R198, R137, PT ;  /* 0x00000089c600720c */ /* 0x000fe20003f06270 */
[----:B------:R-:W-:-:S12]  /*07d0*/  IMAD R28, R9, R5, R28 ;  /* 0x00000005091c7224 */ /* 0x000fd800078e021c */
        /* <DEDUP_REMOVED lines=10> */
[C---:B------:R-:W-:Y:S01]  /*0880*/  ISETP.GE.AND P2, PT, R0.reuse, R83, PT ;  /* 0x000000530000720c */ /* 0x040fe20003f46270 */
[----:B------:R-:W-:-:S02]  /*0890*/  VIADD R6, R0, 0x18 ;  /* 0x0000001800067836 */ /* 0x000fc40000000000 */
[----:B------:R-:W-:Y:S01]  /*08a0*/  IMAD R5, R0, 0xc0, R5 ;  /* 0x000000c000057824 */ /* 0x000fe200078e0205 */
[-C--:B------:R-:W-:Y:S02]  /*08b0*/  ISETP.GE.AND P5, PT, R8, R83.reuse, PT ;  /* 0x000000530800720c */ /* 0x080fe40003fa6270 */
[----:B------:R-:W-:Y:S01]  /*08c0*/  ISETP.GE.AND P4, PT, R6, R83, PT ;  /* 0x000000530600720c */ /* 0x000fe20003f86270 */
[----:B------:R-:W-:Y:S02]  /*08d0*/  VIADD R6, R0, 0x30 ;  /* 0x0000003000067836 */ /* 0x000fe40000000000 */
[----:B-1----:R-:W-:Y:S02]  /*08e0*/  IMAD R2, R4, R2, R207 ;  /* 0x0000000204027224 */ /* 0x002fe400078e02cf */
[----:B------:R-:W-:Y:S02]  /*08f0*/  VIADD R4, R0, 0x8 ;  /* 0x0000000800047836 */ /* 0x000fe40000000000 */
[----:B------:R-:W-:-:S03]  /*0900*/  IMAD R9, R2, R9, R28 ;  /* 0x0000000902097224 */ /* 0x000fc600078e021c */
[----:B------:R-:W-:Y:S01]  /*0910*/  ISETP.GE.AND P1, PT, R4, R83, PT ;  /* 0x000000530400720c */ /* 0x000fe20003f26270 */
[----:B------:R-:W-:Y:S02]  /*0920*/  IMAD R3, R9, R3, R84 ;  /* 0x0000000309037224 */ /* 0x000fe400078e0254 */
[----:B------:R-:W-:Y:S02]  /*0930*/  VIADD R4, R0, 0x20 ;  /* 0x0000002000047836 */ /* 0x000fe40000000000 */
[----:B--2---:R-:W-:Y:S01]  /*0940*/  IMAD R2, R3, UR4, RZ ;  /* 0x0000000403027c24 */ /* 0x004fe2000f8e02ff */
[----:B------:R-:W1:Y:S02]  /*0950*/  LDCU.64 UR4, c[0x0][0x428] ;  /* 0x00008500ff0477ac */ /* 0x000e640008000a00 */
[----:B------:R-:W-:Y:S01]  /*0960*/  ISETP.GE.AND P3, PT, R4, R83, PT ;  /* 0x000000530400720c */ /* 0x000fe20003f66270 */
[----:B------:R-:W-:Y:S01]  /*0970*/  VIADD R4, R0, 0x28 ;  /* 0x0000002800047836 */ /* 0x000fe20000000000 */
        /* <DEDUP_REMOVED lines=64> */
.L_x_2755:
        /* <DEDUP_REMOVED lines=8> */
.L_x_2756:
[----:B------:R-:W2:Y:S02]  /*0e00*/  LDCU.64 UR8, c[0x0][0x4e0] ;  /* 0x00009c00ff0877ac */ /* 0x000ea40008000a00 */
[----:B--2---:R-:W-:-:S04]  /*0e10*/  UISETP.NE.U32.AND UP1, UPT, UR8, URZ, UPT ;  /* 0x000000ff0800728c */ /* 0x004fc8000bf25070 */
[----:B------:R-:W-:-:S09]  /*0e20*/  UISETP.NE.AND.EX UP1, UPT, UR9, URZ, UPT, UP1 ;  /* 0x000000ff0900728c */ /* 0x000fd2000bf25310 */
        /* <DEDUP_REMOVED lines=13> */
[----:B-1---5:R-:W-:Y:S01]  /*0f00*/  IMAD.MOV R4, RZ, RZ, -R9 ;  /* 0x000000ffff047224 */ /* 0x022fe200078e0a09 */
        /* <DEDUP_REMOVED lines=25> */
[----:B------:R-:W-:Y:S01]  /*10a0*/  IMAD.MOV R9, RZ, RZ, -R9 ;  /* 0x000000ffff097224 */ /* 0x000fe200078e0a09 */
[----:B---3--:R-:W-:Y:S01]  /*10b0*/  MOV R148, UR10 ;  /* 0x0000000a00947c02 */ /* 0x008fe20008000f00 */
[----:B----4-:R-:W-:Y:S01]  /*10c0*/  IMAD.U32 R134, RZ, RZ, UR12 ;  /* 0x0000000cff867e24 */ /* 0x010fe2000f8e00ff */
[----:B------:R-:W1:Y:S01]  /*10d0*/  I2F.RP R12, R4 ;  /* 0x00000004000c7306 */ /* 0x000e620000209400 */
[----:B------:R-:W-:Y:S01]  /*10e0*/  IMAD R2, R15, R9, R2 ;  /* 0x000000090f027224 */ /* 0x000fe200078e0202 */
[----:B------:R-:W-:Y:S01]  /*10f0*/  MOV R149, UR11 ;  /* 0x0000000b00957c02 */ /* 0x000fe20008000f00 */
[----:B------:R-:W-:-:S05]  /*1100*/  IMAD.U32 R135, RZ, RZ, UR13 ;  /* 0x0000000dff877e24 */ /* 0x000fca000f8e00ff */
        /* <DEDUP_REMOVED lines=46> */
[C---:B------:R-:W-:Y:S02]  /*13f0*/  IMAD R2, R5.reuse, UR7, R2 ;  /* 0x0000000705027c24 */ /* 0x040fe4000f8e0202 */
[----:B------:R-:W-:Y:S01]  /*1400*/  IMAD.WIDE.U32 R16, R5, UR6, R8 ;  /* 0x0000000605107c25 */ /* 0x000fe2000f8e0008 */
[----:B------:R-:W-:-:S04]  /*1410*/  IADD3 R8, PT, PT, R11, R4, RZ ;  /* 0x000000040b087210 */ /* 0x000fc80007ffe0ff */
[----:B------:R-:W-:Y:S01]  /*1420*/  IADD3 R15, PT, PT, R17, R2, RZ ;  /* 0x00000002110f7210 */ /* 0x000fe20007ffe0ff */
[----:B------:R-:W-:Y:S06]  /*1430*/  BRA `(.L_x_2758) ;  /* 0x0000000400687947 */ /* 0x000fec0003800000 */
.L_x_2757:
        /* <DEDUP_REMOVED lines=15> */
.L_x_2759:
[----:B------:R-:W2:Y:S01]  /*1530*/  LDC.64 R134, c[0x0][0x3b8] ;  /* 0x0000ee00ff867b82 */ /* 0x000ea20000000a00 */
[----:B------:R-:W-:-:S05]  /*1540*/  IADD3 R8, PT, PT, R2, R3, RZ ;  /* 0x0000000302087210 */ /* 0x000fca0007ffe0ff */
[C---:B--2---:R-:W-:Y:S02]  /*1550*/  IMAD R13, R8.reuse, R135, RZ ;  /* 0x00000087080d7224 */ /* 0x044fe400078e02ff */
[----:B------:R-:W-:-:S05]  /*1560*/  IMAD.WIDE.U32 R8, R8, R134, RZ ;  /* 0x0000008608087225 */ /* 0x000fca00078e00ff */
[----:B------:R-:W-:Y:S02]  /*1570*/  IADD3 R13, PT, PT, R9, R13, RZ ;  /* 0x0000000d090d7210 */ /* 0x000fe40007ffe0ff */
[----:B------:R-:W-:Y:S02]  /*1580*/  MOV R12, R8 ;  /* 0x00000008000c7202 */ /* 0x000fe40000000f00 */
.L_x_2760:
        /* <DEDUP_REMOVED lines=13> */
[----:B------:R-:W-:Y:S06]  /*1660*/  BRA `(.L_x_2762) ;  /* 0x0000000000187947 */ /* 0x000fec0003800000 */
.L_x_2761:
[----:B------:R-:W2:Y:S01]  /*1670*/  LDC.64 R148, c[0x0][0x3c0] ;  /* 0x0000f000ff947b82 */ /* 0x000ea20000000a00 */
[----:B------:R-:W-:-:S05]  /*1680*/  IADD3 R2, PT, PT, R2, R3, RZ ;  /* 0x0000000302027210 */ /* 0x000fca0007ffe0ff */
[C---:B--2---:R-:W-:Y:S02]  /*1690*/  IMAD R15, R2.reuse, R149, RZ ;  /* 0x00000095020f7224 */ /* 0x044fe400078e02ff */
[----:B------:R-:W-:-:S05]  /*16a0*/  IMAD.WIDE.U32 R2, R2, R148, RZ ;  /* 0x0000009402027225 */ /* 0x000fca00078e00ff */
[----:B------:R-:W-:Y:S02]  /*16b0*/  IADD3 R15, PT, PT, R3, R15, RZ ;  /* 0x0000000f030f7210 */ /* 0x000fe40007ffe0ff */
[----:B------:R-:W-:-:S07]  /*16c0*/  MOV R14, R2 ;  /* 0x00000002000e7202 */ /* 0x000fce0000000f00 */
.L_x_2762:
[----:B------:R-:W2:Y:S01]  /*16d0*/  LDC R9, c[0x0][0x3e8] ;  /* 0x0000fa00ff097b82 */ /* 0x000ea20000000800 */
[----:B------:R-:W-:Y:S01]  /*16e0*/  IMAD.MOV.U32 R10, RZ, RZ, RZ ;  /* 0x000000ffff0a7224 */ /* 0x000fe200078e00ff */
[----:B------:R-:W-:Y:S02]  /*16f0*/  CS2R R208, SRZ ;  /* 0x0000000000d07805 */ /* 0x000fe4000001ff00 */
[----:B--2---:R-:W-:-:S04]  /*1700*/  IABS R2, R9 ;  /* 0x0000000900027213 */ /* 0x004fc80000000000 */
[----:B------:R-:W1:Y:S08]  /*1710*/  I2F.RP R6, R2 ;  /* 0x0000000200067306 */ /* 0x000e700000209400 */
[----:B-1----:R-:W1:Y:S02]  /*1720*/  MUFU.RCP R5, R6 ;  /* 0x0000000600057308 */ /* 0x002e640000001000 */
[----:B-1----:R-:W-:-:S02]  /*1730*/  IADD3 R5, PT, PT, R5, 0xffffffe, RZ ;  /* 0x0ffffffe05057810 */ /* 0x002fc40007ffe0ff */
[----:B------:R-:W-:-:S04]  /*1740*/  LEA R6, R137, 0xffffffc0, 0x6 ;  /* 0xffffffc089067811 */ /* 0x000fc800078e30ff */
[----:B------:R-:W1:Y:S01]  /*1750*/  F2I.FTZ.U32.TRUNC.NTZ R11, R5 ;  /* 0x00000005000b7305 */ /* 0x000e62000021f000 */
[----:B------:R-:W-:-:S04]  /*1760*/  IMAD.WIDE.U32 R16, R6, R134, R12 ;  /* 0x0000008606107225 */ /* 0x000fc800078e000c */
[----:B------:R-:W-:Y:S01]  /*1770*/  IMAD.WIDE.U32 R14, R6, R148, R14 ;  /* 0x00000094060e7225 */ /* 0x000fe200078e000e */
[----:B-1----:R-:W-:-:S05]  /*1780*/  IADD3 R3, PT, PT, RZ, -R11, RZ ;  /* 0x8000000bff037210 */ /* 0x002fca0007ffe0ff */
[----:B-----5:R-:W-:Y:S01]  /*1790*/  IMAD R4, R3, R2, RZ ;  /* 0x0000000203047224 */ /* 0x020fe200078e02ff */
[----:B------:R-:W-:-:S03]  /*17a0*/  IABS R3, R28 ;  /* 0x0000001c00037213 */ /* 0x000fc60000000000 */
[----:B------:R-:W-:Y:S01]  /*17b0*/  IMAD.HI.U32 R11, R11, R4, R10 ;  /* 0x000000040b0b7227 */ /* 0x000fe200078e000a */
[----:B------:R-:W-:-:S05]  /*17c0*/  MOV R4, R3 ;  /* 0x0000000300047202 */ /* 0x000fca0000000f00 */
[----:B------:R-:W-:Y:S01]  /*17d0*/  IMAD.HI.U32 R10, R11, R4, RZ ;  /* 0x000000040b0a7227 */ /* 0x000fe200078e00ff */
[----:B------:R-:W-:-:S03]  /*17e0*/  SHF.R.S32.HI R11, RZ, 0x1f, R6 ;  /* 0x0000001fff0b7819 */ /* 0x000fc60000011406 */
[----:B------:R-:W-:Y:S02]  /*17f0*/  IMAD.MOV R3, RZ, RZ, -R10 ;  /* 0x000000ffff037224 */ /* 0x000fe400078e0a0a */
[C---:B------:R-:W-:Y:S02]  /*1800*/  IMAD R8, R11.reuse, R148, RZ ;  /* 0x000000940b087224 */ /* 0x040fe400078e02ff */
[C---:B------:R-:W-:Y:S02]  /*1810*/  IMAD R3, R2.reuse, R3, R4 ;  /* 0x0000000302037224 */ /* 0x040fe400078e0204 */
[----:B------:R-:W1:Y:S01]  /*1820*/  LDC.64 R4, c[0x0][0x3d8] ;  /* 0x0000f600ff047b82 */ /* 0x000e620000000a00 */
[----:B------:R-:W-:Y:S02]  /*1830*/  IMAD R11, R11, R134, RZ ;  /* 0x000000860b0b7224 */ /* 0x000fe400078e02ff */
[----:B------:R-:W-:Y:S01]  /*1840*/  ISETP.GT.U32.AND P0, PT, R2, R3, PT ;  /* 0x000000030200720c */ /* 0x000fe20003f04070 */
[----:B------:R-:W-:-:S02]  /*1850*/  IMAD R13, R6, R149, R8 ;  /* 0x00000095060d7224 */ /* 0x000fc400078e0208 */
[----:B------:R-:W-:Y:S02]  /*1860*/  IMAD R11, R6, R135, R11 ;  /* 0x00000087060b7224 */ /* 0x000fe400078e020b */
[----:B------:R-:W-:-:S03]  /*1870*/  IMAD.IADD R15, R15, 0x1, R13 ;  /* 0x000000010f0f7824 */ /* 0x000fc600078e020d */
[----:B------:R-:W-:-:S05]  /*1880*/  IADD3 R17, PT, PT, R17, R11, RZ ;  /* 0x0000000b11117210 */ /* 0x000fca0007ffe0ff */
        /* <DEDUP_REMOVED lines=14> */
[----:B------:R-:W-:Y:S01]  /*1970*/  IMAD.WIDE.U32 R12, R10, R2, R16 ;  /* 0x000000020a0c7225 */ /* 0x000fe200078e0010 */
[----:B------:R-:W-:-:S03]  /*1980*/  MOV R16, R14 ;  /* 0x0000000e00107202 */ /* 0x000fc60000000f00 */
[C---:B------:R-:W-:Y:S02]  /*1990*/  IMAD R3, R10.reuse, R3, R9 ;  /* 0x000000030a037224 */ /* 0x040fe400078e0209 */
[----:B------:R-:W-:Y:S01]  /*19a0*/  IMAD R5, R10, R5, R6 ;  /* 0x000000050a057224 */ /* 0x000fe200078e0206 */
[----:B------:R-:W-:Y:S02]  /*19b0*/  MOV R10, R12 ;  /* 0x0000000c000a7202 */ /* 0x000fe40000000f00 */
[----:B------:R-:W-:Y:S01]  /*19c0*/  IADD3 R8, PT, PT, R13, R3, RZ ;  /* 0x000000030d087210 */ /* 0x000fe20007ffe0ff */
[----:B------:R-:W-:-:S07]  /*19d0*/  IMAD.IADD R15, R15, 0x1, R5 ;  /* 0x000000010f0f7824 */ /* 0x000fce00078e0205 */
.L_x_2758:
[----:B------:R-:W-:Y:S01]  /*19e0*/  ISETP.NE.AND P0, PT, R7, -0x1, PT ;  /* 0xffffffff0700780c */ /* 0x000fe20003f05270 */
[----:B------:R-:W-:Y:S01]  /*19f0*/  IMAD.IADD R197, R83, 0x1, -R84 ;  /* 0x0000000153c57824 */ /* 0x000fe200078e0a54 */
[----:B------:R-:W-:Y:S01]  /*1a00*/  SHF.R.U32.HI R20, RZ, 0x3, R186 ;  /* 0x00000003ff147819 */ /* 0x000fe200000116ba */
[----:B------:R-:W-:Y:S01]  /*1a10*/  IMAD.SHL.U32 R158, R186, 0x8, RZ ;  /* 0x00000008ba9e7824 */ /* 0x000fe200078e00ff */
[----:B------:R-:W1:Y:S01]  /*1a20*/  LDCU.64 UR4, c[0x0][0x3c8] ;  /* 0x00007900ff0477ac */ /* 0x000e620008000a00 */
[----:B------:R-:W-:Y:S01]  /*1a30*/  MOV R21, RZ ;  /* 0x000000ff00157202 */ /* 0x000fe20000000f00 */
[----:B------:R-:W-:Y:S01]  /*1a40*/  VIADD R157, R137, 0xffffffff ;  /* 0xffffffff899d7836 */ /* 0x000fe20000000000 */
[CC--:B------:R-:W-:Y:S01]  /*1a50*/  ISETP.GE.AND P5, PT, R20.reuse, R197.reuse, PT ;  /* 0x000000c51400720c */ /* 0x0c0fe20003fa6270 */
[----:B------:R-:W-:Y:S01]  /*1a60*/  VIADD R18, R20, 0x10 ;  /* 0x0000001014127836 */ /* 0x000fe20000000000 */
[----:B------:R-:W-:Y:S01]  /*1a70*/  LOP3.LUT R17, R158, 0x38, RZ, 0xc0, !PT ;  /* 0x000000389e117812 */ /* 0x000fe200078ec0ff */
[----:B------:R-:W2:Y:S01]  /*1a80*/  LDCU.64 UR6, c[0x0][0x388] ;  /* 0x00007100ff0677ac */ /* 0x000ea20008000a00 */
[----:B------:R-:W-:Y:S01]  /*1a90*/  VIADD R14, R20, 0x20 ;  /* 0x00000020140e7836 */ /* 0x000fe20000000000 */
[----:B------:R-:W-:Y:S01]  /*1aa0*/  SHF.L.U32 R133, R157, 0x6, RZ ;  /* 0x000000069d857819 */ /* 0x000fe200000006ff */
[----:B------:R-:W3:Y:S01]  /*1ab0*/  @!P0 LDC.64 R4, c[0x0][0x398] ;  /* 0x0000e600ff048b82 */ /* 0x000ee20000000a00 */
[----:B------:R-:W-:Y:S01]  /*1ac0*/  ISETP.GE.AND P4, PT, R18, R197, PT ;  /* 0x000000c51200720c */ /* 0x000fe20003f86270 */
[----:B------:R-:W-:Y:S01]  /*1ad0*/  IMAD.WIDE.U32 R40, R41, 0x40, R20 ;  /* 0x0000004029287825 */ /* 0x000fe200078e0014 */
[----:B------:R-:W-:-:S02]  /*1ae0*/  IADD3 R10, P1, PT, R17, R10, RZ ;  /* 0x0000000a110a7210 */ /* 0x000fc40007f3e0ff */
[C---:B------:R-:W-:Y:S01]  /*1af0*/  SHF.L.U64.HI R76, R134.reuse, 0x4, R135 ;  /* 0x00000004864c7819 */ /* 0x040fe20000010287 */
[----:B------:R-:W-:Y:S01]  /*1b00*/  IMAD.SHL.U32 R77, R134, 0x10, RZ ;  /* 0x00000010864d7824 */ /* 0x000fe200078e00ff */
[----:B------:R-:W-:Y:S01]  /*1b10*/  IADD3.X R11, PT, PT, RZ, R8, RZ, P1, !PT ;  /* 0x00000008ff0b7210 */ /* 0x000fe20000ffe4ff */
[----:B------:R-:W4:Y:S01]  /*1b20*/  @P0 LDC.64 R2, c[0x0][0x3b0] ;  /* 0x0000ec00ff020b82 */ /* 0x000f220000000a00 */
[----:B------:R-:W-:Y:S01]  /*1b30*/  ISETP.GE.AND P1, PT, R14, R197, PT ;  /* 0x000000c50e00720c */ /* 0x000fe20003f26270 */
[----:B------:R-:W-:Y:S01]  /*1b40*/  IMAD.SHL.U32 R156, R186, 0x40, RZ ;  /* 0x00000040ba9c7824 */ /* 0x000fe200078e00ff */
[----:B------:R-:W-:Y:S01]  /*1b50*/  SHF.R.U32.HI R188, RZ, 0x1, R186 ;  /* 0x00000001ffbc7819 */ /* 0x000fe200000116ba */
[----:B------:R-:W-:Y:S01]  /*1b60*/  IMAD.WIDE.U32 R10, R20, R134, R10 ;  /* 0x00000086140a7225 */ /* 0x000fe200078e000a */
[----:B------:R-:W-:Y:S02]  /*1b70*/  SHF.L.U32 R185, R186, 0x5, RZ ;  /* 0x00000005bab97819 */ /* 0x000fe400000006ff */
[----:B------:R-:W-:Y:S01]  /*1b80*/  LOP3.LUT R151, R156, 0x1c0, RZ, 0xc0, !PT ;  /* 0x000001c09c977812 */ /* 0x000fe200078ec0ff */
[----:B------:R-:W-:Y:S01]  /*1b90*/  IMAD R199, R20, R135, R11 ;  /* 0x0000008714c77224 */ /* 0x000fe200078e020b */
[----:B--2---:R-:W-:-:S02]  /*1ba0*/  LEA R200, P3, R10, UR6, 0x1 ;  /* 0x000000060ac87c11 */ /* 0x004fc4000f8608ff */
[----:B------:R-:W-:Y:S02]  /*1bb0*/  LOP3.LUT R185, R185, 0x7c00, RZ, 0xc0, !PT ;  /* 0x00007c00b9b97812 */ /* 0x000fe400078ec0ff */
[----:B------:R-:W-:Y:S01]  /*1bc0*/  LEA.HI.X R199, R10, UR7, R199, 0x1, P3 ;  /* 0x000000070ac77c11 */ /* 0x000fe200098f0cc7 */
[----:B------:R-:W2:Y:S01]  /*1bd0*/  LDCU.64 UR6, c[0x0][0x390] ;  /* 0x00007200ff0677ac */ /* 0x000ea20008000a00 */
[----:B------:R-:W5:Y:S01]  /*1be0*/  @!P1 LDC.64 R10, c[0x0][0x3b0] ;  /* 0x0000ec00ff0a9b82 */ /* 0x000f620000000a00 */
[----:B---3--:R-:W-:Y:S01]  /*1bf0*/  @!P0 IMAD.WIDE.U32 R22, R207, R4, RZ ;  /* 0x00000004cf168225 */ /* 0x008fe200078e00ff */
[----:B------:R-:W-:Y:S02]  /*1c00*/  @!P1 IADD3 R21, P3, PT, R40, 0x20, RZ ;  /* 0x0000002028159810 */ /* 0x000fe40007f7e0ff */
[----:B------:R-:W-:Y:S01]  /*1c10*/  LOP3.LUT R151, R151, 0x38, R158, 0xf8, !PT ;  /* 0x0000003897977812 */ /* 0x000fe200078ef89e */
[----:B------:R-:W-:Y:S01]  /*1c20*/  @!P0 IMAD R6, R207, R5, R23 ;  /* 0x00000005cf068224 */ /* 0x000fe200078e0217 */
[----:B------:R-:W-:Y:S01]  /*1c30*/  LOP3.LUT R138, R186, 0x8, RZ, 0xc0, !PT ;  /* 0x00000008ba8a7812 */ /* 0x000fe200078ec0ff */
[----:B------:R-:W-:Y:S01]  /*1c40*/  @!P0 IMAD.MOV.U32 R8, RZ, RZ, R22 ;  /* 0x000000ffff088224 */ /* 0x000fe200078e0016 */
[----:B------:R-:W3:Y:S01]  /*1c50*/  @!P5 LDC.64 R4, c[0x0][0x3b0] ;  /* 0x0000ec00ff04db82 */ /* 0x000ee20000000a00 */
[----:B----4-:R-:W-:Y:S01]  /*1c60*/  @P0 IMAD.WIDE.U32 R12, R7, R2, RZ ;  /* 0x00000002070c0225 */ /* 0x010fe200078e00ff */
[----:B------:R-:W-:-:S02]  /*1c70*/  IADD3 R22, PT, PT, R20, 0x30, RZ ;  /* 0x0000003014167810 */ /* 0x000fc40007ffe0ff */
[----:B------:R-:W-:Y:S01]  /*1c80*/  LOP3.LUT R138, R151, R138, RZ, 0x3c, !PT ;  /* 0x0000008a978a7212 */ /* 0x000fe200078e3cff */
[----:B------:R-:W-:Y:S01]  /*1c90*/  @P0 IMAD.MOV.U32 R8, RZ, RZ, R12 ;  /* 0x000000ffff080224 */ /* 0x000fe200078e000c */
[----:B------:R-:W-:Y:S01]  /*1ca0*/  MOV R184, 0x20 ;  /* 0x0000002000b87802 */ /* 0x000fe20000000f00 */
[----:B------:R-:W-:Y:S01]  /*1cb0*/  @P0 IMAD R6, R7, R3, R13 ;  /* 0x0000000307060224 */ /* 0x000fe200078e020d */
[----:B------:R-:W-:Y:S01]  /*1cc0*/  SHF.R.S32.HI R7, RZ, 0x1f, R28 ;  /* 0x0000001fff077819 */ /* 0x000fe2000001141c */
[----:B------:R-:W4:Y:S01]  /*1cd0*/  @!P4 LDC.64 R2, c[0x0][0x3b0] ;  /* 0x0000ec00ff02cb82 */ /* 0x000f220000000a00 */
[----:B------:R-:W-:Y:S01]  /*1ce0*/  IADD3 R8, P2, PT, R17, R8, RZ ;  /* 0x0000000811087210 */ /* 0x000fe20007f5e0ff */
[----:B------:R-:W-:Y:S01]  /*1cf0*/  @!P1 IMAD.X R25, RZ, RZ, R41, P3 ;  /* 0x000000ffff199224 */ /* 0x000fe200018e0629 */
[----:B------:R-:W-:Y:S01]  /*1d00*/  ISETP.GE.AND P0, PT, R22, R197, PT ;  /* 0x000000c51600720c */ /* 0x000fe20003f06270 */
[----:B-1----:R-:W-:Y:S01]  /*1d10*/  IMAD R7, R7, UR4, RZ ;  /* 0x0000000407077c24 */ /* 0x002fe2000f8e02ff */
[----:B------:R-:W-:Y:S01]  /*1d20*/  MOV R139, 0x40 ;  /* 0x00000040008b7802 */ /* 0x000fe20000000f00 */
[----:B------:R-:W-:Y:S01]  /*1d30*/  IMAD.X R9, RZ, RZ, R6, P2 ;  /* 0x000000ffff097224 */ /* 0x000fe200010e0606 */
[----:B------:R-:W-:Y:S01]  /*1d40*/  @!P4 IADD3 R24, P2, PT, R40, 0x10, RZ ;  /* 0x000000102818c810 */ /* 0x000fe20007f5e0ff */
[----:B------:R-:W1:Y:S01]  /*1d50*/  @!P5 LDC.64 R12, c[0x0][0x380] ;  /* 0x0000e000ff0cdb82 */ /* 0x000e620000000a00 */
[----:B------:R-:W-:-:S02]  /*1d60*/  IMAD R7, R28, UR5, R7 ;  /* 0x000000051c077c24 */ /* 0x000fc4000f8e0207 */
[----:B------:R-:W-:Y:S01]  /*1d70*/  IMAD.WIDE.U32 R28, R28, UR4, R8 ;  /* 0x000000041c1c7c25 */ /* 0x000fe2000f8e0008 */
[----:B------:R-:W-:-:S03]  /*1d80*/  UMOV UR4, 0x400 ;  /* 0x0000040000047882 */ /* 0x000fc60000000000 */
[----:B------:R-:W-:Y:S01]  /*1d90*/  @!P4 IMAD.X R31, RZ, RZ, R41, P2 ;  /* 0x000000ffff1fc224 */ /* 0x000fe200010e0629 */
[C---:B------:R-:W-:Y:S01]  /*1da0*/  @!P0 IADD3 R19, P2, PT, R40.reuse, 0x30, RZ ;  /* 0x0000003028138810 */ /* 0x040fe20007f5e0ff */
[----:B---3--:R-:W-:Y:S01]  /*1db0*/  @!P5 IMAD R27, R41, R4, RZ ;  /* 0x00000004291bd224 */ /* 0x008fe200078e02ff */
[----:B------:R-:W-:Y:S01]  /*1dc0*/  IADD3 R29, PT, PT, R29, R7, RZ ;  /* 0x000000071d1d7210 */ /* 0x000fe20007ffe0ff */
[----:B------:R-:W3:Y:S01]  /*1dd0*/  @!P0 LDC.64 R8, c[0x0][0x3b0] ;  /* 0x0000ec00ff088b82 */ /* 0x000ee20000000a00 */
[-C--:B------:R-:W-:Y:S01]  /*1de0*/  @!P4 MOV R38, R28.reuse ;  /* 0x0000001c0026c202 */ /* 0x080fe20000000f00 */
[C---:B------:R-:W-:Y:S01]  /*1df0*/  @!P5 IMAD R27, R40.reuse, R5, R27 ;  /* 0x00000005281bd224 */ /* 0x040fe200078e021b */
[----:B------:R-:W-:Y:S01]  /*1e00*/  @!P1 MOV R36, R28 ;  /* 0x0000001c00249202 */ /* 0x000fe20000000f00 */
[----:B------:R-:W-:Y:S02]  /*1e10*/  @!P0 IMAD.X R23, RZ, RZ, R41, P2 ;  /* 0x000000ffff178224 */ /* 0x000fe400010e0629 */
[----:B------:R-:W-:-:S02]  /*1e20*/  @!P5 IMAD.WIDE.U32 R40, R40, R4, R28 ;  /* 0x000000042828d225 */ /* 0x000fc400078e001c */
[----:B------:R-:W2:Y:S02]  /*1e30*/  S2UR UR5, SR_CgaCtaId ;  /* 0x00000000000579c3 */ /* 0x000ea40000008800 */
[----:B----4-:R-:W-:Y:S02]  /*1e40*/  @!P4 IMAD R30, R31, R2, RZ ;  /* 0x000000021f1ec224 */ /* 0x010fe400078e02ff */
[----:B------:R-:W-:Y:S01]  /*1e50*/  @!P4 IMAD.MOV.U32 R39, RZ, RZ, R29 ;  /* 0x000000ffff27c224 */ /* 0x000fe200078e001d */
[----:B-1----:R-:W-:Y:S01]  /*1e60*/  @!P5 LEA R26, P2, R40, R12, 0x1 ;  /* 0x0000000c281ad211 */ /* 0x002fe200078408ff */
[----:B------:R-:W-:Y:S02]  /*1e70*/  @!P5 IMAD.IADD R32, R41, 0x1, R27 ;  /* 0x000000012920d824 */ /* 0x000fe400078e021b */
[----:B------:R-:W1:Y:S01]  /*1e80*/  @!P1 LDC.64 R4, c[0x0][0x380] ;  /* 0x0000e000ff049b82 */ /* 0x000e620000000a00 */
[C---:B------:R-:W-:Y:S02]  /*1e90*/  @!P4 IMAD R12, R24.reuse, R3, R30 ;  /* 0x00000003180cc224 */ /* 0x040fe400078e021e */
[----:B------:R-:W-:Y:S01]  /*1ea0*/  @!P4 IMAD.WIDE.U32 R38, R24, R2, R38 ;  /* 0x000000021826c225 */ /* 0x000fe200078e0026 */
[----:B------:R-:W-:-:S02]  /*1eb0*/  @!P5 LEA.HI.X R27, R40, R13, R32, 0x1, P2 ;  /* 0x0000000d281bd211 */ /* 0x000fc400010f0c20 */
[----:B------:R-:W-:Y:S01]  /*1ec0*/  LOP3.LUT R13, R158, 0x1f8, RZ, 0xc0, !PT ;  /* 0x000001f89e0d7812 */ /* 0x000fe200078ec0ff */
[----:B------:R-:W-:Y:S01]  /*1ed0*/  @!P1 IMAD.MOV.U32 R37, RZ, RZ, R29 ;  /* 0x000000ffff259224 */ /* 0x000fe200078e001d */
[----:B------:R-:W4:Y:S01]  /*1ee0*/  @!P4 LDC.64 R6, c[0x0][0x380] ;  /* 0x0000e000ff06cb82 */ /* 0x000f220000000a00 */
[-C--:B-----5:R-:W-:Y:S01]  /*1ef0*/  @!P1 IMAD R34, R25, R10.reuse, RZ ;  /* 0x0000000a19229224 */ /* 0x0a0fe200078e02ff */
[----:B------:R-:W-:Y:S01]  /*1f00*/  LOP3.LUT R13, R13, 0x38, R186, 0x78, !PT ;  /* 0x000000380d0d7812 */ /* 0x000fe200078e78ba */
[----:B------:R-:W-:-:S03]  /*1f10*/  @!P1 IMAD.WIDE.U32 R36, R21, R10, R36 ;  /* 0x0000000a15249225 */ /* 0x000fc600078e0024 */
[----:B------:R-:W-:Y:S01]  /*1f20*/  LOP3.LUT R78, R13, 0x1e00, R158, 0xf8, !PT ;  /* 0x00001e000d4e7812 */ /* 0x000fe200078ef89e */
[----:B------:R-:W-:Y:S01]  /*1f30*/  @!P1 IMAD R11, R21, R11, R34 ;  /* 0x0000000b150b9224 */ /* 0x000fe200078e0222 */
[----:B------:R-:W5:Y:S01]  /*1f40*/  @!P0 LDC.64 R2, c[0x0][0x380] ;  /* 0x0000e000ff028b82 */ /* 0x000f620000000a00 */
[----:B---3--:R-:W-:Y:S01]  /*1f50*/  @!P0 IMAD R10, R23, R8, RZ ;  /* 0x00000008170a8224 */ /* 0x008fe200078e02ff */
[----:B--2---:R-:W-:Y:S01]  /*1f60*/  ULEA UR5, UR5, UR4, 0x18 ;  /* 0x0000000405057291 */ /* 0x004fe2000f8ec0ff */
[----:B------:R-:W-:Y:S01]  /*1f70*/  @!P1 IMAD.IADD R11, R37, 0x1, R11 ;  /* 0x00000001250b9824 */ /* 0x000fe200078e020b */
[----:B------:R-:W2:Y:S01]  /*1f80*/  LDCU UR4, c[0x0][0x50c] ;  /* 0x0000a180ff0477ac */ /* 0x000ea20008000800 */
[----:B------:R-:W-:Y:S02]  /*1f90*/  @!P0 IMAD R9, R19, R9, R10 ;  /* 0x0000000913098224 */ /* 0x000fe400078e020a */
[----:B------:R-:W-:Y:S01]  /*1fa0*/  @!P4 IMAD.IADD R12, R39, 0x1, R12 ;  /* 0x00000001270cc824 */ /* 0x000fe200078e020c */
[----:B-1----:R-:W-:Y:S01]  /*1fb0*/  @!P1 LEA R10, P2, R36, R4, 0x1 ;  /* 0x00000004240a9211 */ /* 0x002fe200078408ff */
[----:B------:R-:W-:Y:S01]  /*1fc0*/  @!P0 IMAD.WIDE.U32 R28, R19, R8, R28 ;  /* 0x00000008131c8225 */ /* 0x000fe200078e001c */
[----:B------:R-:W-:-:S02]  /*1fd0*/  LEA R78, R78, UR5, 0x1 ;  /* 0x000000054e4e7c11 */ /* 0x000fc4000f8e08ff */
[----:B------:R-:W-:Y:S01]  /*1fe0*/  @!P1 LEA.HI.X R11, R36, R5, R11, 0x1, P2 ;  /* 0x00000005240b9211 */ /* 0x000fe200010f0c0b */
[----:B------:R-:W-:Y:S01]  /*1ff0*/  @!P0 IMAD.IADD R9, R29, 0x1, R9 ;  /* 0x000000011d098824 */ /* 0x000fe200078e0209 */
[----:B------:R-:W-:Y:S01]  /*2000*/  IADD3 R5, PT, PT, -R133, R0, RZ ;  /* 0x0000000085057210 */ /* 0x000fe20007ffe1ff */
[----:B------:R-:W-:Y:S01]  /*2010*/  @!PT LDS RZ, [RZ] ;  /* 0x00000000fffff984 */ /* 0x000fe20000000800 */
[----:B------:R-:W-:Y:S01]  /*2020*/  @!PT LDS RZ, [RZ] ;  /* 0x00000000fffff984 */ /* 0x000fe20000000800 */
[----:B------:R-:W-:Y:S01]  /*2030*/  @!PT LDS RZ, [RZ] ;  /* 0x00000000fffff984 */ /* 0x000fe20000000800 */
[----:B------:R-:W-:Y:S01]  /*2040*/  @!P5 LDGSTS.E.BYPASS.LTC128B.128 [R78], desc[UR16][R26.64] ;  /* 0x000000001a4edfae */ /* 0x000fe2000b981a10 */
[----:B----4-:R-:W-:Y:S02]  /*2050*/  @!P4 LEA R6, P3, R38, R6, 0x1 ;  /* 0x000000062606c211 */ /* 0x010fe400078608ff */
[----:B------:R-:W-:Y:S01]  /*2060*/  ISETP.GE.AND P6, PT, R20, R5, PT ;  /* 0x000000051400720c */ /* 0x000fe20003fc6270 */
[----:B------:R-:W-:Y:S01]  /*2070*/  @!P5 LDGSTS.E.BYPASS.LTC128B.128 [R78+0x2000], desc[UR16][R26.64+0x80] ;  /* 0x020000801a4edfae */ /* 0x000fe2000b981a10 */
[----:B------:R-:W-:Y:S02]  /*2080*/  @!P4 LEA.HI.X R7, R38, R7, R12, 0x1, P3 ;  /* 0x000000072607c211 */ /* 0x000fe400018f0c0c */
[-C--:B------:R-:W-:Y:S01]  /*2090*/  ISETP.GE.AND P3, PT, R22, R5.reuse, PT ;  /* 0x000000051600720c */ /* 0x080fe20003f66270 */
[----:B------:R-:W-:Y:S01]  /*20a0*/  @!P5 LDGSTS.E.BYPASS.LTC128B.128 [R78+0x4000], desc[UR16][R26.64+0x100] ;  /* 0x040001001a4edfae */ /* 0x000fe2000b981a10 */
[----:B------:R-:W-:-:S02]  /*20b0*/  ISETP.GE.AND P5, PT, R18, R5, PT ;  /* 0x000000051200720c */ /* 0x000fc40003fa6270 */
[C---:B-----5:R-:W-:Y:S01]  /*20c0*/  @!P0 LEA R2, P2, R28.reuse, R2, 0x1 ;  /* 0x000000021c028211 */ /* 0x060fe200078408ff */
[----:B------:R-:W-:Y:S03]  /*20d0*/  @!P4 LDGSTS.E.BYPASS.LTC128B.128 [R78+0x800], desc[UR16][R6.64] ;  /* 0x00800000064ecfae */ /* 0x000fe6000b981a10 */
[----:B------:R-:W-:Y:S01]  /*20e0*/  @!P0 LEA.HI.X R3, R28, R3, R9, 0x1, P2 ;  /* 0x000000031c038211 */ /* 0x000fe200010f0c09 */
[----:B------:R-:W-:Y:S01]  /*20f0*/  @!P4 LDGSTS.E.BYPASS.LTC128B.128 [R78+0x2800], desc[UR16][R6.64+0x80] ;  /* 0x02800080064ecfae */ /* 0x000fe2000b981a10 */
[----:B------:R-:W-:-:S03]  /*2100*/  ISETP.GE.AND P2, PT, R18, R5, PT ;  /* 0x000000051200720c */ /* 0x000fc60003f46270 */
[----:B------:R1:W-:Y:S01]  /*2110*/  @!P4 LDGSTS.E.BYPASS.LTC128B.128 [R78+0x4800], desc[UR16][R6.64+0x100] ;  /* 0x04800100064ecfae */ /* 0x0003e2000b981a10 */
[----:B------:R-:W-:Y:S01]  /*2120*/  ISETP.GE.AND P4, PT, R14, R5, PT ;  /* 0x000000050e00720c */ /* 0x000fe20003f86270 */
[----:B------:R-:W-:Y:S01]  /*2130*/  @!P3 IMAD R4, R135, 0x60, RZ ;  /* 0x000000608704b824 */ /* 0x000fe200078e02ff */
[----:B------:R-:W-:Y:S01]  /*2140*/  @!P3 MOV R201, R199 ;  /* 0x000000c700c9b202 */ /* 0x000fe20000000f00 */
[----:B------:R-:W-:Y:S04]  /*2150*/  @!P1 LDGSTS.E.BYPASS.LTC128B.128 [R78+0x1000], desc[UR16][R10.64] ;  /* 0x010000000a4e9fae */ /* 0x000fe8000b981a10 */
[----:B------:R-:W-:Y:S04]  /*2160*/  @!P1 LDGSTS.E.BYPASS.LTC128B.128 [R78+0x3000], desc[UR16][R10.64+0x80] ;  /* 0x030000800a4e9fae */ /* 0x000fe8000b981a10 */
[----:B------:R3:W-:Y:S01]  /*2170*/  @!P1 LDGSTS.E.BYPASS.LTC128B.128 [R78+0x5000], desc[UR16][R10.64+0x100] ;  /* 0x050001000a4e9fae */ /* 0x0007e2000b981a10 */
[----:B------:R-:W-:-:S03]  /*2180*/  IADD3 R16, P1, PT, R17, R16, RZ ;  /* 0x0000001011107210 */ /* 0x000fc60007f3e0ff */
[----:B------:R-:W-:Y:S02]  /*2190*/  @!P0 LDGSTS.E.BYPASS.LTC128B.128 [R78+0x1800], desc[UR16][R2.64] ;  /* 0x01800000024e8fae */ /* 0x000fe4000b981a10 */
[----:B------:R-:W-:Y:S02]  /*21a0*/  IMAD.X R17, RZ, RZ, R15, P1 ;  /* 0x000000ffff117224 */ /* 0x000fe400008e060f */
        /* <DEDUP_REMOVED lines=10> */
[----:B---3--:R-:W-:Y:S01]  /*2250*/  @!P3 IMAD.WIDE.U32 R10, R134, 0x60, R200 ;  /* 0x00000060860ab825 */ /* 0x008fe200078e00c8 */
[----:B------:R-:W-:-:S03]  /*2260*/  ISETP.GE.AND P0, PT, R22, R5, PT ;  /* 0x000000051600720c */ /* 0x000fc60003f06270 */
[----:B------:R-:W-:Y:S01]  /*2270*/  @!P3 IMAD.IADD R13, R11, 0x1, R4 ;  /* 0x000000010b0db824 */ /* 0x000fe200078e0204 */
[----:B------:R-:W-:Y:S02]  /*2280*/  @!P3 MOV R12, R10 ;  /* 0x0000000a000cb202 */ /* 0x000fe40000000f00 */
[----:B------:R-:W-:Y:S02]  /*2290*/  SHF.R.U32.HI R4, RZ, 0x4, R186 ;  /* 0x00000004ff047819 */ /* 0x000fe400000116ba */
[----:B----4-:R-:W-:Y:S01]  /*22a0*/  @!P6 MOV R2, R200 ;  /* 0x000000c80002e202 */ /* 0x010fe20000000f00 */
[----:B------:R-:W-:-:S04]  /*22b0*/  @!P6 IMAD.MOV.U32 R3, RZ, RZ, R199 ;  /* 0x000000ffff03e224 */ /* 0x000fc800078e00c7 */
[----:B------:R-:W-:Y:S01]  /*22c0*/  @!P0 IMAD.WIDE.U32 R10, R148, 0x60, R202 ;  /* 0x00000060940a8825 */ /* 0x000fe200078e00ca */
[----:B------:R-:W-:Y:S03]  /*22d0*/  @!P6 LDGSTS.E.BYPASS.LTC128B.128 [R78+0x6000], desc[UR16][R2.64] ;  /* 0x06000000024eefae */ /* 0x000fe6000b981a10 */
[----:B------:R-:W-:Y:S01]  /*22e0*/  IMAD.SHL.U32 R4, R4, 0x400, RZ ;  /* 0x0000040004047824 */ /* 0x000fe200078e00ff */
        /* <DEDUP_REMOVED lines=10> */
[----:B-1----:R-:W-:-:S03]  /*2390*/  SHF.L.U32 R3, R148, 0x4, RZ ;  /* 0x0000000494037819 */ /* 0x002fc600000006ff */
[----:B------:R-:W-:Y:S01]  /*23a0*/  @!P3 LDGSTS.E.BYPASS.LTC128B.128 [R78+0x7800], desc[UR16][R12.64] ;  /* 0x078000000c4ebfae */ /* 0x000fe2000b981a10 */
[----:B------:R-:W-:-:S03]  /*23b0*/  SHF.L.U64.HI R2, R148, 0x4, R149 ;  /* 0x0000000494027819 */ /* 0x000fc60000010295 */
[----:B------:R-:W-:Y:S04]  /*23c0*/  @!P3 LDGSTS.E.BYPASS.LTC128B.128 [R78+0x9800], desc[UR16][R12.64+0x80] ;  /* 0x098000800c4ebfae */ /* 0x000fe8000b981a10 */
[----:B------:R1:W-:Y:S01]  /*23d0*/  @!P3 LDGSTS.E.BYPASS.LTC128B.128 [R78+0xb800], desc[UR16][R12.64+0x100] ;  /* 0x0b8001000c4ebfae */ /* 0x0003e2000b981a10 */
[----:B------:R-:W-:Y:S01]  /*23e0*/  ISETP.GE.AND P3, PT, R14, R5, PT ;  /* 0x000000050e00720c */ /* 0x000fe20003f66270 */
[----:B---3--:R-:W-:Y:S02]  /*23f0*/  @!P0 IMAD R6, R149, 0x60, RZ ;  /* 0x0000006095068824 */ /* 0x008fe400078e02ff */
[----:B------:R-:W0:Y:S01]  /*2400*/  LDGDEPBAR ;  /* 0x00000000000079af */ /* 0x000e220000000000 */
[----:B------:R-:W-:Y:S01]  /*2410*/  LOP3.LUT R5, R4, 0x400, RZ, 0xc0, !PT ;  /* 0x0000040004057812 */ /* 0x000fe200078ec0ff */
[----:B------:R-:W-:Y:S01]  /*2420*/  @!P0 IMAD.IADD R7, R11, 0x1, R6 ;  /* 0x000000010b078824 */ /* 0x000fe200078e0206 */
[----:B------:R-:W-:-:S02]  /*2430*/  @!P0 MOV R6, R10 ;  /* 0x0000000a00068202 */ /* 0x000fc40000000f00 */
[----:B------:R-:W-:Y:S01]  /*2440*/  LOP3.LUT R10, R188, 0x8, RZ, 0xc0, !PT ;  /* 0x00000008bc0a7812 */ /* 0x000fe200078ec0ff */
[----:B------:R-:W-:Y:S01]  /*2450*/  IMAD R82, R138, 0x2, R5 ;  /* 0x000000028a527824 */ /* 0x000fe200078e0205 */
[----:B----4-:R-:W-:-:S03]  /*2460*/  @!P2 LEA R8, P1, R3, R202, 0x1 ;  /* 0x000000ca0308a211 */ /* 0x010fc600078208ff */
[----:B------:R-:W-:Y:S01]  /*2470*/  VIADD R79, R82, UR5 ;  /* 0x00000005524f7c36 */ /* 0x000fe20008000000 */
[----:B------:R-:W-:-:S03]  /*2480*/  @!P2 LEA.HI.X R9, R3, R203, R2, 0x1, P1 ;  /* 0x000000cb0309a211 */ /* 0x000fc600008f0c02 */
[----:B------:R-:W-:Y:S01]  /*2490*/  IMAD.IADD R80, R79, 0x1, R172 ;  /* 0x000000014f507824 */ /* 0x000fe200078e02ac */
[----:B------:R-:W-:Y:S02]  /*24a0*/  LOP3.LUT R2, R185, 0x200, R156, 0xf8, !PT ;  /* 0x00000200b9027812 */ /* 0x000fe400078ef89c */
[----:B------:R-:W-:Y:S02]  /*24b0*/  LOP3.LUT R3, R151, R10, RZ, 0x3c, !PT ;  /* 0x0000000a97037212 */ /* 0x000fe400078e3cff */
[----:B-1----:R-:W-:Y:S01]  /*24c0*/  @!P3 LEA R12, P1, R148, R202, 0x6 ;  /* 0x000000ca940cb211 */ /* 0x002fe200078230ff */
[----:B------:R-:W-:-:S04]  /*24d0*/  DEPBAR.LE SB0, 0x0 ;  /* 0x000080000000791a */ /* 0x000fc80000000000 */
[----:B------:R-:W-:Y:S01]  /*24e0*/  BAR.SYNC.DEFER_BLOCKING 0x0 ;  /* 0x0000000000007b1d */ /* 0x000fe20000010000 */
[----:B------:R-:W-:Y:S02]  /*24f0*/  @!P3 LEA.HI.X R13, R148, R203, R149, 0x6, P1 ;  /* 0x000000cb940db211 */ /* 0x000fe400008f3495 */
[----:B------:R-:W-:Y:S02]  /*2500*/  IADD3 R2, PT, PT, R3, R2, RZ ;  /* 0x0000000203027210 */ /* 0x000fe40007ffe0ff */
[----:B------:R-:W-:Y:S02]  /*2510*/  ISETP.GT.AND P1, PT, R157, R198, PT ;  /* 0x000000c69d00720c */ /* 0x000fe40003f24270 */
        /* <DEDUP_REMOVED lines=41> */
[----:B------:R-:W4:Y:S01]  /*27b0*/  LDSM.16.M88.4 R20, [R82+UR5+0x6000] ;  /* 0x006000055214783b */ /* 0x000f220008000200 */
[----:B------:R-:W-:Y:S01]  /*27c0*/  IADD3 R85, PT, PT, R87, R150, RZ ;  /* 0x0000009657557210 */ /* 0x000fe20007ffe0ff */
[----:B------:R-:W-:Y:S02]  /*27d0*/  IMAD.IADD R79, R79, 0x1, R150 ;  /* 0x000000014f4f7824 */ /* 0x000fe400078e0296 */
[----:B-1----:R-:W1:Y:S02]  /*27e0*/  LDSM.16.M88.4 R12, [R82+UR5+0x6800] ;  /* 0x00680005520c783b */ /* 0x002e640008000200 */
[C---:B------:R-:W-:Y:S01]  /*27f0*/  IMAD.IADD R81, R172.reuse, 0x1, R85 ;  /* 0x00000001ac517824 */ /* 0x040fe200078e0255 */
[----:B------:R-:W-:Y:S01]  /*2800*/  IADD3 R2, PT, PT, R172, R79, RZ ;  /* 0x0000004fac027210 */ /* 0x000fe20007ffe0ff */
[----:B------:R-:W5:Y:S04]  /*2810*/  LDSM.16.M88.4 R56, [R82+UR5+0x7000] ;  /* 0x007000055238783b */ /* 0x000f680008000200 */
[----:B------:R-:W2:Y:S04]  /*2820*/  LDSM.16.M88.4 R28, [R82+UR5+0x7800] ;  /* 0x00780005521c783b */ /* 0x000ea80008000200 */
[----:B------:R-:W-:Y:S04]  /*2830*/  LDSM.16.M88.4 R64, [R86] ;  /* 0x000000005640783b */ /* 0x000fe80000000200 */
[----:B------:R-:W2:Y:S04]  /*2840*/  LDSM.16.M88.4 R32, [R80+0x6000] ;  /* 0x006000005020783b */ /* 0x000ea80000000200 */
[----:B------:R-:W2:Y:S04]  /*2850*/  LDSM.16.M88.4 R8, [R80+0x6800] ;  /* 0x006800005008783b */ /* 0x000ea80000000200 */
[----:B---3--:R-:W3:Y:S04]  /*2860*/  LDSM.16.M88.4 R4, [R80+0x7000] ;  /* 0x007000005004783b */ /* 0x008ee80000000200 */
[----:B------:R-:W3:Y:S04]  /*2870*/  LDSM.16.M88.4 R68, [R80+0x7800] ;  /* 0x007800005044783b */ /* 0x000ee80000000200 */
[----:B------:R-:W-:Y:S01]  /*2880*/  LDSM.16.M88.4 R44, [R79+0x6000] ;  /* 0x006000004f2c783b */ /* 0x000fe20000000200 */
[C---:B----4-:R-:W-:Y:S03]  /*2890*/  HMMA.16816.F32.BF16 R24, R48.reuse, R20, RZ ;  /* 0x000000143018723c */ /* 0x050fe600000418ff */
[----:B------:R-:W-:Y:S04]  /*28a0*/  LDSM.16.M88.4 R40, [R79+0x6800] ;  /* 0x006800004f28783b */ /* 0x000fe80000000200 */
[----:B------:R-:W-:Y:S01]  /*28b0*/  LDSM.16.M88.4 R72, [R81] ;  /* 0x000000005148783b */ /* 0x000fe20000000200 */
[C---:B-1----:R-:W-:Y:S03]  /*28c0*/  HMMA.16816.F32.BF16 R16, R48.reuse, R12, RZ ;  /* 0x0000000c3010723c */ /* 0x042fe600000418ff */
[----:B------:R-:W-:Y:S04]  /*28d0*/  LDSM.16.M88.4 R36, [R79+0x7000] ;  /* 0x007000004f24783b */ /* 0x000fe80000000200 */
[----:B------:R-:W0:Y:S01]  /*28e0*/  LDGDEPBAR ;  /* 0x00000000000079af */ /* 0x000e220000000000 */
[C---:B-----5:R-:W-:Y:S08]  /*28f0*/  HMMA.16816.F32.BF16 R60, R48.reuse, R56, RZ ;  /* 0x00000038303c723c */ /* 0x060ff000000418ff */
[C---:B------:R-:W-:Y:S08]  /*2900*/  HMMA.16816.F32.BF16 R20, R48.reuse, R22, RZ ;  /* 0x000000163014723c */ /* 0x040ff000000418ff */
[C---:B------:R-:W-:Y:S08]  /*2910*/  HMMA.16816.F32.BF16 R12, R48.reuse, R14, RZ ;  /* 0x0000000e300c723c */ /* 0x040ff000000418ff */
[C---:B------:R-:W-:Y:S08]  /*2920*/  HMMA.16816.F32.BF16 R56, R48.reuse, R58, RZ ;  /* 0x0000003a3038723c */ /* 0x040ff000000418ff */
[C---:B--2---:R-:W-:Y:S08]  /*2930*/  HMMA.16816.F32.BF16 R52, R48.reuse, R28, RZ ;  /* 0x0000001c3034723c */ /* 0x044ff000000418ff */
[----:B------:R-:W-:Y:S01]  /*2940*/  HMMA.16816.F32.BF16 R48, R48, R30, RZ ;  /* 0x0000001e3030723c */ /* 0x000fe200000418ff */
[----:B------:R-:W1:Y:S07]  /*2950*/  LDSM.16.M88.4 R28, [R85] ;  /* 0x00000000551c783b */ /* 0x000e6e0000000200 */
[C---:B------:R-:W-:Y:S08]  /*2960*/  HMMA.16816.F32.BF16 R24, R64.reuse, R32, R24 ;  /* 0x000000204018723c */ /* 0x040ff00000041818 */
[C---:B------:R-:W-:Y:S01]  /*2970*/  HMMA.16816.F32.BF16 R20, R64.reuse, R34, R20 ;  /* 0x000000224014723c */ /* 0x040fe20000041814 */
[----:B------:R-:W2:Y:S07]  /*2980*/  LDSM.16.M88.4 R32, [R79+0x7800] ;  /* 0x007800004f20783b */ /* 0x000eae0000000200 */
[C---:B------:R-:W-:Y:S08]  /*2990*/  HMMA.16816.F32.BF16 R16, R64.reuse, R8, R16 ;  /* 0x000000084010723c */ /* 0x040ff00000041810 */
[C---:B------:R-:W-:Y:S01]  /*29a0*/  HMMA.16816.F32.BF16 R12, R64.reuse, R10, R12 ;  /* 0x0000000a400c723c */ /* 0x040fe2000004180c */
[----:B------:R-:W4:Y:S07]  /*29b0*/  LDSM.16.M88.4 R8, [R2+0x6000] ;  /* 0x006000000208783b */ /* 0x000f2e0000000200 */
[C---:B---3--:R-:W-:Y:S08]  /*29c0*/  HMMA.16816.F32.BF16 R60, R64.reuse, R4, R60 ;  /* 0x00000004403c723c */ /* 0x048ff0000004183c */
[C---:B------:R-:W-:Y:S01]  /*29d0*/  HMMA.16816.F32.BF16 R56, R64.reuse, R6, R56 ;  /* 0x000000064038723c */ /* 0x040fe20000041838 */
[----:B------:R-:W3:Y:S07]  /*29e0*/  LDSM.16.M88.4 R4, [R2+0x6800] ;  /* 0x006800000204783b */ /* 0x000eee0000000200 */
        /* <DEDUP_REMOVED lines=13> */
[C---:B----4-:R-:W-:Y:S08]  /*2ac0*/  HMMA.16816.F32.BF16 R24, R72.reuse, R8, R24 ;  /* 0x000000084818723c */ /* 0x050ff00000041818 */
[C---:B------:R-:W-:Y:S01]  /*2ad0*/  HMMA.16816.F32.BF16 R20, R72.reuse, R10, R20 ;  /* 0x0000000a4814723c */ /* 0x040fe20000041814 */
[----:B------:R-:W-:Y:S07]  /*2ae0*/  LDSM.16.M88.4 R8, [R86+0x2000] ;  /* 0x002000005608783b */ /* 0x000fee0000000200 */
[C---:B---3--:R-:W-:Y:S08]  /*2af0*/  HMMA.16816.F32.BF16 R16, R72.reuse, R4, R16 ;  /* 0x000000044810723c */ /* 0x048ff00000041810 */
        /* <DEDUP_REMOVED lines=52> */
[C---:B------:R-:W-:Y:S01]  /*2e40*/  HMMA.16816.F32.BF16 R20, R40.reuse, R10, R20 ;  /* 0x0000000a2814723c */ /* 0x040fe20000041814 */
[----:B------:R-:W1:Y:S07]  /*2e50*/  LDSM.16.M88.4 R8, [R82+UR5+0xa800] ;  /* 0x00a800055208783b */ /* 0x000e6e0008000200 */
[C---:B--2---:R-:W-:Y:S08]  /*2e60*/  HMMA.16816.F32.BF16 R68, R40.reuse, R4, R68 ;  /* 0x000000042844723c */ /* 0x044ff00000041844 */
        /* <DEDUP_REMOVED lines=9> */
[----:B----4-:R-:W-:Y:S08]  /*2f00*/  HMMA.16816.F32.BF16 R52, R40, R32, R52 ;  /* 0x000000202834723c */ /* 0x010ff00000041834 */
[C---:B-1----:R-:W-:Y:S08]  /*2f10*/  HMMA.16816.F32.BF16 R72, R36.reuse, R24, R72 ;  /* 0x000000182448723c */ /* 0x042ff00000041848 */
[----:B------:R-:W-:Y:S01]  /*2f20*/  HMMA.16816.F32.BF16 R20, R36, R26, R20 ;  /* 0x0000001a2414723c */ /* 0x000fe20000041814 */
[----:B------:R-:W-:Y:S07]  /*2f30*/  LDSM.16.M88.4 R24, [R82+UR5+0xb800] ;  /* 0x00b800055218783b */ /* 0x000fee0008000200 */
[----:B------:R-:W-:Y:S01]  /*2f40*/  HMMA.16816.F32.BF16 R64, R40, R34, R64 ;  /* 0x000000222840723c */ /* 0x000fe20000041840 */
[----:B------:R-:W-:Y:S04]  /*2f50*/  LDSM.16.M88.4 R40, [R81+0x4000] ;  /* 0x004000005128783b */ /* 0x000fe80000000200 */
[----:B------:R-:W1:Y:S03]  /*2f60*/  LDSM.16.M88.4 R32, [R2+0xa000] ;  /* 0x00a000000220783b */ /* 0x000e660000000200 */
[C---:B------:R-:W-:Y:S08]  /*2f70*/  HMMA.16816.F32.BF16 R16, R60.reuse, R8, R16 ;  /* 0x000000083c10723c */ /* 0x040ff00000041810 */
[C---:B------:R-:W-:Y:S01]  /*2f80*/  HMMA.16816.F32.BF16 R12, R60.reuse, R10, R12 ;  /* 0x0000000a3c0c723c */ /* 0x040fe2000004180c */
[----:B------:R-:W4:Y:S07]  /*2f90*/  LDSM.16.M88.4 R8, [R79+0xa800] ;  /* 0x00a800004f08783b */ /* 0x000f2e0000000200 */
[C---:B--2---:R-:W-:Y:S08]  /*2fa0*/  HMMA.16816.F32.BF16 R68, R60.reuse, R4, R68 ;  /* 0x000000043c44723c */ /* 0x044ff00000041844 */
[----:B------:R-:W-:Y:S01]  /*2fb0*/  HMMA.16816.F32.BF16 R56, R60, R6, R56 ;  /* 0x000000063c38723c */ /* 0x000fe20000041838 */
[----:B------:R-:W2:Y:S07]  /*2fc0*/  LDSM.16.M88.4 R4, [R80+0xb000] ;  /* 0x00b000005004783b */ /* 0x000eae0000000200 */
[C---:B---3--:R-:W-:Y:S08]  /*2fd0*/  HMMA.16816.F32.BF16 R72, R44.reuse, R28, R72 ;  /* 0x0000001c2c48723c */ /* 0x048ff00000041848 */
[----:B------:R-:W-:Y:S08]  /*2fe0*/  HMMA.16816.F32.BF16 R20, R44, R30, R20 ;  /* 0x0000001e2c14723c */ /* 0x000ff00000041814 */
[C---:B-----5:R-:W-:Y:S01]  /*2ff0*/  HMMA.16816.F32.BF16 R28, R36.reuse, R48, R16 ;  /* 0x00000030241c723c */ /* 0x060fe20000041810 */
[----:B------:R-:W3:Y:S07]  /*3000*/  LDSM.16.M88.4 R16, [R2+0xa800] ;  /* 0x00a800000210783b */ /* 0x000eee0000000200 */
[----:B------:R-:W-:Y:S01]  /*3010*/  HMMA.16816.F32.BF16 R12, R36, R50, R12 ;  /* 0x00000032240c723c */ /* 0x000fe2000004180c */
[----:B------:R-:W5:Y:S07]  /*3020*/  LDSM.16.M88.4 R48, [R80+0xb800] ;  /* 0x00b800005030783b */ /* 0x000f6e0000000200 */
[C---:B-1----:R-:W-:Y:S08]  /*3030*/  HMMA.16816.F32.BF16 R72, R40.reuse, R32, R72 ;  /* 0x000000202848723c */ /* 0x042ff00000041848 */
[----:B------:R-:W-:Y:S01]  /*3040*/  HMMA.16816.F32.BF16 R20, R40, R34, R20 ;  /* 0x000000222814723c */ /* 0x000fe20000041814 */
[----:B------:R-:W1:Y:S07]  /*3050*/  LDSM.16.M88.4 R32, [R79+0xb000] ;  /* 0x00b000004f20783b */ /* 0x000e6e0000000200 */
        /* <DEDUP_REMOVED lines=12> */
[C---:B--2---:R-:W-:Y:S02]  /*3120*/  HMMA.16816.F32.BF16 R68, R36.reuse, R4, R68 ;  /* 0x000000042444723c */ /* 0x044fe40000041844 */
[----:B------:R-:W2:Y:S06]  /*3130*/  MUFU.TANH R72, R72 ;  /* 0x0000004800487308 */ /* 0x000eac0000002400 */
[----:B------:R-:W-:Y:S01]  /*3140*/  HMMA.16816.F32.BF16 R56, R36, R6, R56 ;  /* 0x000000062438723c */ /* 0x000fe20000041838 */
[----:B------:R-:W4:Y:S01]  /*3150*/  LDSM.16.M88.4 R4, [R79+0xb800] ;  /* 0x00b800004f04783b */ /* 0x000f220000000200 */
[----:B------:R-:W1:Y:S06]  /*3160*/  MUFU.TANH R73, R73 ;  /* 0x0000004900497308 */ /* 0x000e6c0000002400 */
[C---:B------:R-:W-:Y:S02]  /*3170*/  HMMA.16816.F32.BF16 R52, R60.reuse, R24, R52 ;  /* 0x000000183c34723c */ /* 0x040fe40000041834 */
[----:B------:R-:W1:Y:S06]  /*3180*/  MUFU.TANH R74, R74 ;  /* 0x0000004a004a7308 */ /* 0x000e6c0000002400 */
[----:B------:R-:W-:Y:S02]  /*3190*/  HMMA.16816.F32.BF16 R64, R60, R26, R64 ;  /* 0x0000001a3c40723c */ /* 0x000fe40000041840 */
[----:B------:R-:W1:Y:S06]  /*31a0*/  MUFU.TANH R20, R20 ;  /* 0x0000001400147308 */ /* 0x000e6c0000002400 */
[C---:B---3--:R-:W-:Y:S02]  /*31b0*/  HMMA.16816.F32.BF16 R28, R40.reuse, R16, R28 ;  /* 0x00000010281c723c */ /* 0x048fe4000004181c */
[----:B------:R-:W3:Y:S06]  /*31c0*/  MUFU.TANH R21, R21 ;  /* 0x0000001500157308 */ /* 0x000eec0000002400 */
[----:B------:R-:W-:Y:S01]  /*31d0*/  HMMA.16816.F32.BF16 R12, R40, R18, R12 ;  /* 0x00000012280c723c */ /* 0x000fe2000004180c */
[----:B------:R2:W3:Y:S01]  /*31e0*/  LDSM.16.M88.4 R16, [R2+0xb800] ;  /* 0x00b800000210783b */ /* 0x0004e20000000200 */
[----:B------:R-:W1:Y:S01]  /*31f0*/  MUFU.TANH R22, R22 ;  /* 0x0000001600167308 */ /* 0x000e620000002400 */
[----:B------:R-:W-:-:S05]  /*3200*/  DEPBAR.LE SB0, 0x0 ;  /* 0x000080000000791a */ /* 0x000fca0000000000 */
[C---:B-----5:R-:W-:Y:S02]  /*3210*/  HMMA.16816.F32.BF16 R52, R36.reuse, R48, R52 ;  /* 0x000000302434723c */ /* 0x060fe40000041834 */
[----:B------:R-:W2:Y:S01]  /*3220*/  MUFU.TANH R23, R23 ;  /* 0x0000001700177308 */ /* 0x000ea20000002400 */
[----:B------:R-:W-:Y:S01]  /*3230*/  FMUL.FTZ R24, R28, UR4 ;  /* 0x000000041c187c20 */ /* 0x000fe20008410000 */
[----:B------:R-:W-:Y:S01]  /*3240*/  FMUL.FTZ R25, R29, UR4 ;  /* 0x000000041d197c20 */ /* 0x000fe20008410000 */
[----:B------:R-:W-:Y:S01]  /*3250*/  FMUL.FTZ R28, R30, UR4 ;  /* 0x000000041e1c7c20 */ /* 0x000fe20008410000 */
[----:B------:R-:W-:Y:S02]  /*3260*/  FMUL.FTZ R29, R31, UR4 ;  /* 0x000000041f1d7c20 */ /* 0x000fe40008410000 */
[----:B------:R-:W-:Y:S02]  /*3270*/  HMMA.16816.F32.BF16 R64, R36, R50, R64 ;  /* 0x000000322440723c */ /* 0x000fe40000041840 */
[----:B------:R-:W3:Y:S01]  /*3280*/  MUFU.TANH R24, R24 ;  /* 0x0000001800187308 */ /* 0x000ee20000002400 */
[----:B------:R-:W-:-:S05]  /*3290*/  FMUL.FTZ R12, R12, UR4 ;  /* 0x000000040c0c7c20 */ /* 0x000fca0008410000 */
[----:B-1----:R-:W-:Y:S01]  /*32a0*/  HMMA.16816.F32.BF16 R68, R44, R32, R68 ;  /* 0x000000202c44723c */ /* 0x002fe20000041844 */
[----:B--2---:R-:W-:Y:S01]  /*32b0*/  SHF.R.U32.HI R2, RZ, 0x2, R186 ;  /* 0x00000002ff027819 */ /* 0x004fe200000116ba */
[----:B------:R-:W1:Y:S03]  /*32c0*/  MUFU.TANH R25, R25 ;  /* 0x0000001900197308 */ /* 0x000e660000002400 */
[----:B------:R-:W-:-:S03]  /*32d0*/  LOP3.LUT R2, R2, 0x7, RZ, 0xc0, !PT ;  /* 0x0000000702027812 */ /* 0x000fc600078ec0ff */
[C---:B------:R-:W-:Y:S02]  /*32e0*/  HMMA.16816.F32.BF16 R56, R44.reuse, R34, R56 ;  /* 0x000000222c38723c */ /* 0x040fe40000041838 */
[----:B------:R-:W2:Y:S06]  /*32f0*/  MUFU.TANH R28, R28 ;  /* 0x0000001c001c7308 */ /* 0x000eac0000002400 */
[----:B----4-:R-:W-:Y:S01]  /*3300*/  HMMA.16816.F32.BF16 R52, R44, R4, R52 ;  /* 0x000000042c34723c */ /* 0x010fe20000041834 */
[----:B------:R-:W-:Y:S01]  /*3310*/  FMUL.FTZ R4, R15, UR4 ;  /* 0x000000040f047c20 */ /* 0x000fe20008410000 */
[----:B------:R-:W-:Y:S01]  /*3320*/  LOP3.LUT R5, R188, 0x1f0, RZ, 0xc0, !PT ;  /* 0x000001f0bc057812 */ /* 0x000fe200078ec0ff */
[----:B------:R-:W4:Y:S03]  /*3330*/  MUFU.TANH R29, R29 ;  /* 0x0000001d001d7308 */ /* 0x000f260000002400 */
[----:B------:R-:W-:-:S02]  /*3340*/  IADD3 R84, PT, PT, R5, 0x1, R84 ;  /* 0x0000000105547810 */ /* 0x000fc40007ffe054 */
[----:B------:R-:W-:Y:S02]  /*3350*/  HMMA.16816.F32.BF16 R64, R44, R6, R64 ;  /* 0x000000062c40723c */ /* 0x000fe40000041840 */
[----:B------:R-:W-:Y:S01]  /*3360*/  IADD3 R5, PT, PT, -R83, R84, R2 ;  /* 0x0000005453057210 */ /* 0x000fe20007ffe102 */
[----:B------:R-:W1:Y:S03]  /*3370*/  MUFU.TANH R12, R12 ;  /* 0x0000000c000c7308 */ /* 0x000e660000002400 */
[----:B------:R-:W-:Y:S02]  /*3380*/  IADD3 R5, PT, PT, R5, UR14, R0 ;  /* 0x0000000e05057c10 */ /* 0x000fe4000fffe000 */
[----:B------:R-:W-:Y:S01]  /*3390*/  HMMA.16816.F32.BF16 R68, R40, R8, R68 ;  /* 0x000000082844723c */ /* 0x000fe20000041844 */
[----:B------:R-:W-:Y:S01]  /*33a0*/  FMUL.FTZ R8, R13, UR4 ;  /* 0x000000040d087c20 */ /* 0x000fe20008410000 */
[----:B------:R-:W-:Y:S01]  /*33b0*/  FMUL.FTZ R9, R14, UR4 ;  /* 0x000000040e097c20 */ /* 0x000fe20008410000 */
[----:B------:R-:W1:Y:S01]  /*33c0*/  MUFU.TANH R4, R4 ;  /* 0x0000000400047308 */ /* 0x000e620000002400 */
[----:B------:R-:W-:-:S02]  /*33d0*/  VIMNMX R2, PT, PT, R5, R0, PT ;  /* 0x0000000005027248 */ /* 0x000fc40003fe0100 */
[----:B------:R-:W-:Y:S02]  /*33e0*/  VIADDMNMX R0, R5, 0x8, R0, PT ;  /* 0x0000000805007846 */ /* 0x000fe40003800100 */
[C---:B------:R-:W-:Y:S03]  /*33f0*/  HMMA.16816.F32.BF16 R56, R40.reuse, R10, R56 ;  /* 0x0000000a2838723c */ /* 0x040fe60000041838 */
[----:B------:R-:W1:Y:S05]  /*3400*/  MUFU.TANH R8, R8 ;  /* 0x0000000800087308 */ /* 0x000e6a0000002400 */
[C---:B---3--:R-:W-:Y:S03]  /*3410*/  HMMA.16816.F32.BF16 R52, R40.reuse, R16, R52 ;  /* 0x000000102834723c */ /* 0x048fe60000041834 */
[----:B------:R-:W-:Y:S01]  /*3420*/  FMUL.FTZ R68, R68, UR4 ;  /* 0x0000000444447c20 */ /* 0x000fe20008410000 */
[----:B------:R-:W-:Y:S01]  /*3430*/  FMUL.FTZ R69, R69, UR4 ;  /* 0x0000000445457c20 */ /* 0x000fe20008410000 */
[----:B------:R-:W-:Y:S01]  /*3440*/  FMUL.FTZ R70, R70, UR4 ;  /* 0x0000000446467c20 */ /* 0x000fe20008410000 */
[----:B------:R-:W-:Y:S01]  /*3450*/  FMUL.FTZ R71, R71, UR4 ;  /* 0x0000000447477c20 */ /* 0x000fe20008410000 */
[----:B------:R-:W3:Y:S01]  /*3460*/  MUFU.TANH R9, R9 ;  /* 0x0000000900097308 */ /* 0x000ee20000002400 */
        /* <DEDUP_REMOVED lines=42> */
.L_x_2764:
[----:B------:R-:W2:Y:S01]  /*3710*/  LDC R6, c[0x0][0x4f0] ;  /* 0x00013c00ff067b82 */ /* 0x000ea20000000800 */
[----:B------:R-:W-:Y:S01]  /*3720*/  IADD3 R15, PT, PT, R133, -0x40, RZ ;  /* 0xffffffc0850f7810 */ /* 0x000fe20007ffe0ff */
[----:B------:R-:W3:Y:S01]  /*3730*/  LDCU.64 UR6, c[0x0][0x3a0] ;  /* 0x00007400ff0677ac */ /* 0x000ee20008000a00 */
[----:B------:R-:W-:Y:S02]  /*3740*/  IABS R11, R133 ;  /* 0x00000085000b7213 */ /* 0x000fe40000000000 */
[----:B------:R-:W-:Y:S02]  /*3750*/  IABS R7, R15 ;  /* 0x0000000f00077213 */ /* 0x000fe40000000000 */
[-C--:B--2---:R-:W-:Y:S02]  /*3760*/  IABS R5, R6.reuse ;  /* 0x0000000600057213 */ /* 0x084fe40000000000 */
[----:B------:R-:W-:Y:S02]  /*3770*/  LOP3.LUT R15, R15, R6, RZ, 0x3c, !PT ;  /* 0x000000060f0f7212 */ /* 0x000fe400078e3cff */
[----:B------:R-:W2:Y:S02]  /*3780*/  I2F.RP R10, R5 ;  /* 0x00000005000a7306 */ /* 0x000ea40000209400 */
[----:B------:R-:W-:-:S06]  /*3790*/  ISETP.GE.AND P1, PT, R15, RZ, PT ;  /* 0x000000ff0f00720c */ /* 0x000fcc0003f26270 */
        /* <DEDUP_REMOVED lines=50> */
.L_x_2765:
[C---:B------:R-:W-:Y:S01]  /*3ac0*/  IMAD.SHL.U32 R6, R134.reuse, 0x20, RZ ;  /* 0x0000002086067824 */ /* 0x040fe200078e00ff */
[C---:B------:R-:W-:Y:S01]  /*3ad0*/  LEA R10, P1, R77.reuse, R200, 0x1 ;  /* 0x000000c84d0a7211 */ /* 0x040fe200078208ff */
[----:B------:R-:W-:Y:S01]  /*3ae0*/  IMAD.MOV.U32 R7, RZ, RZ, R199 ;  /* 0x000000ffff077224 */ /* 0x000fe200078e00c7 */
[----:B------:R-:W-:Y:S02]  /*3af0*/  SHF.L.U64.HI R5, R134, 0x5, R135 ;  /* 0x0000000586057819 */ /* 0x000fe40000010287 */
[C---:B------:R-:W-:Y:S02]  /*3b00*/  IADD3 R14, P2, PT, R6.reuse, R10, RZ ;  /* 0x0000000a060e7210 */ /* 0x040fe40007f5e0ff */
        /* <DEDUP_REMOVED lines=21> */
.L_x_2763:
[----:B--2---:R-:W-:Y:S01]  /*3c60*/  IMAD.SHL.U32 R6, R186, 0x2, RZ ;  /* 0x00000002ba067824 */ /* 0x004fe200078e00ff */
[----:B------:R-:W2:Y:S01]  /*3c70*/  LDCU UR4, c[0x0][0x45c] ;  /* 0x00008b80ff0477ac */ /* 0x000ea20008000800 */
[----:B------:R-:W-:-:S03]  /*3c80*/  LOP3.LUT R136, R3, 0x200, R156, 0xf8, !PT ;  /* 0x0000020003887812 */ /* 0x000fc600078ef89c */
[----:B------:R-:W-:Y:S02]  /*3c90*/  LOP3.LUT R35, R133, 0x6, R6, 0xf8, !PT ;  /* 0x0000000685237812 */ /* 0x000fe400078ef806 */
[----:B------:R-:W-:Y:S02]  /*3ca0*/  LEA R187, R136, UR5, 0x1 ;  /* 0x0000000588bb7c11 */ /* 0x000fe4000f8e08ff */
[C---:B------:R-:W-:Y:S02]  /*3cb0*/  LOP3.LUT R5, R35.reuse, 0x1, RZ, 0xfc, !PT ;  /* 0x0000000123057812 */ /* 0x040fe400078efcff */
        /* <DEDUP_REMOVED lines=13> */
[----:B------:R-:W-:Y:S02]  /*3d90*/  FSEL R81, R81, -INF , !P3 ;  /* 0xff80000051517808 */ /* 0x000fe40005800000 */
[C---:B------:R-:W-:Y:S01]  /*3da0*/  ISETP.GE.AND P1, PT, R5.reuse, R2, PT ;  /* 0x000000020500720c */ /* 0x040fe20003f26270 */
[----:B------:R-:W-:Y:S01]  /*3db0*/  LDSM.16.MT88.4 R108, [R177+0xc000] ;  /* 0x00c00000b16c783b */ /* 0x000fe20000004200 */
[----:B------:R-:W-:Y:S02]  /*3dc0*/  ISETP.GE.AND P3, PT, R5, R0, PT ;  /* 0x000000000500720c */ /* 0x000fe40003f66270 */
[----:B------:R-:W-:Y:S01]  /*3dd0*/  LOP3.LUT R5, R35, 0x11, RZ, 0xfc, !PT ;  /* 0x0000001123057812 */ /* 0x000fe200078efcff */
[----:B------:R-:W-:Y:S01]  /*3de0*/  LDSM.16.MT88.4 R100, [R175+0xc000] ;  /* 0x00c00000af64783b */ /* 0x000fe20000004200 */
[----:B------:R-:W-:-:S02]  /*3df0*/  FSEL R27, R74, -INF , !P6 ;  /* 0xff8000004a1b7808 */ /* 0x000fc40007000000 */
[C---:B------:R-:W-:Y:S01]  /*3e00*/  ISETP.GE.AND P6, PT, R7.reuse, R2, PT ;  /* 0x000000020700720c */ /* 0x040fe20003fc6270 */
[----:B------:R-:W-:Y:S01]  /*3e10*/  LDSM.16.MT88.4 R40, [R187+0xe000] ;  /* 0x00e00000bb28783b */ /* 0x000fe20000004200 */
[----:B------:R-:W-:Y:S02]  /*3e20*/  FSEL R33, R20, -INF , !P4 ;  /* 0xff80000014217808 */ /* 0x000fe40006000000 */
[----:B------:R-:W-:Y:S01]  /*3e30*/  ISETP.GE.AND P4, PT, R7, R0, PT ;  /* 0x000000000700720c */ /* 0x000fe20003f86270 */
[----:B-1----:R-:W-:Y:S01]  /*3e40*/  LDSM.16.MT88.4 R56, [R177+0xe000] ;  /* 0x00e00000b138783b */ /* 0x002fe20000004200 */
[----:B------:R-:W-:Y:S02]  /*3e50*/  LOP3.LUT R11, R35, 0x18, RZ, 0xfc, !PT ;  /* 0x00000018230b7812 */ /* 0x000fe400078efcff */
[----:B------:R-:W-:Y:S01]  /*3e60*/  FSEL R7, R22, -INF , !P2 ;  /* 0xff80000016077808 */ /* 0x000fe20005000000 */
[----:B------:R-:W-:Y:S01]  /*3e70*/  LDSM.16.MT88.4 R64, [R175+0xe000] ;  /* 0x00e00000af40783b */ /* 0x000fe20000004200 */
[----:B------:R-:W-:-:S02]  /*3e80*/  FSEL R31, R21, -INF , !P1 ;  /* 0xff800000151f7808 */ /* 0x000fc40004800000 */
[C---:B------:R-:W-:Y:S01]  /*3e90*/  ISETP.GE.AND P2, PT, R5.reuse, R2, PT ;  /* 0x000000020500720c */ /* 0x040fe20003f46270 */
[----:B------:R-:W-:Y:S01]  /*3ea0*/  LDSM.16.MT88.4 R88, [R177+0x10000] ;  /* 0x01000000b158783b */ /* 0x000fe20000004200 */
[----:B------:R-:W-:Y:S02]  /*3eb0*/  ISETP.GE.AND P1, PT, R5, R0, PT ;  /* 0x000000000500720c */ /* 0x000fe40003f26270 */
[----:B------:R-:W-:Y:S01]  /*3ec0*/  LOP3.LUT R13, R35, 0x19, RZ, 0xfc, !PT ;  /* 0x00000019230d7812 */ /* 0x000fe200078efcff */
[----:B------:R-:W-:Y:S01]  /*3ed0*/  LDSM.16.MT88.4 R152, [R180+0xe800] ;  /* 0x00e80000b498783b */ /* 0x000fe20000004200 */
[----:B------:R-:W-:Y:S02]  /*3ee0*/  FSEL R5, R23, -INF , !P3 ;  /* 0xff80000017057808 */ /* 0x000fe40005800000 */
[----:B------:R-:W-:Y:S01]  /*3ef0*/  FSEL R19, R24, -INF , !P6 ;  /* 0xff80000018137808 */ /* 0x000fe20007000000 */
[----:B------:R-:W-:Y:S01]  /*3f00*/  LDSM.16.MT88.4 R144, [R180+0x10800] ;  /* 0x01080000b490783b */ /* 0x000fe20000004200 */
[----:B------:R-:W-:-:S02]  /*3f10*/  ISETP.GE.AND P3, PT, R11, R2, PT ;  /* 0x000000020b00720c */ /* 0x000fc40003f66270 */
[----:B------:R-:W-:Y:S01]  /*3f20*/  ISETP.GE.AND P6, PT, R11, R0, PT ;  /* 0x000000000b00720c */ /* 0x000fe20003fc6270 */
[----:B------:R-:W-:Y:S01]  /*3f30*/  LDSM.16.MT88.4 R140, [R187+0xc800] ;  /* 0x00c80000bb8c783b */ /* 0x000fe20000004200 */
[----:B------:R-:W-:Y:S02]  /*3f40*/  LOP3.LUT R11, R35, 0x20, RZ, 0xfc, !PT ;  /* 0x00000020230b7812 */ /* 0x000fe400078efcff */
[----:B------:R-:W-:Y:S02]  /*3f50*/  FSEL R15, R28, -INF , !P4 ;  /* 0xff8000001c0f7808 */ /* 0x000fe40006000000 */
[----:B------:R-:W-:Y:S02]  /*3f60*/  FSEL R17, R25, -INF , !P2 ;  /* 0xff80000019117808 */ /* 0x000fe40005000000 */
[C---:B------:R-:W-:Y:S02]  /*3f70*/  ISETP.GE.AND P4, PT, R13.reuse, R2, PT ;  /* 0x000000020d00720c */ /* 0x040fe40003f86270 */
[----:B------:R-:W-:-:S02]  /*3f80*/  ISETP.GE.AND P2, PT, R13, R0, PT ;  /* 0x000000000d00720c */ /* 0x000fc40003f46270 */
[----:B------:R-:W-:Y:S02]  /*3f90*/  FSEL R13, R29, -INF , !P1 ;  /* 0xff8000001d0d7808 */ /* 0x000fe40004800000 */
[----:B------:R-:W-:Y:S02]  /*3fa0*/  ISETP.GE.AND P1, PT, R11, R2, PT ;  /* 0x000000020b00720c */ /* 0x000fe40003f26270 */
[C---:B------:R-:W-:Y:S02]  /*3fb0*/  LOP3.LUT R37, R35.reuse, 0x21, RZ, 0xfc, !PT ;  /* 0x0000002123257812 */ /* 0x040fe400078efcff */
[----:B------:R-:W-:Y:S02]  /*3fc0*/  FSEL R23, R12, -INF , !P3 ;  /* 0xff8000000c177808 */ /* 0x000fe40005800000 */
[----:B------:R-:W-:Y:S02]  /*3fd0*/  LOP3.LUT R25, R35, 0x28, RZ, 0xfc, !PT ;  /* 0x0000002823197812 */ /* 0x000fe400078efcff */
[----:B------:R-:W-:-:S02]  /*3fe0*/  ISETP.GE.AND P3, PT, R11, R0, PT ;  /* 0x000000000b00720c */ /* 0x000fc40003f66270 */
[----:B------:R-:W-:Y:S02]  /*3ff0*/  FSEL R11, R9, -INF , !P6 ;  /* 0xff800000090b7808 */ /* 0x000fe40007000000 */
[----:B------:R-:W-:Y:S02]  /*4000*/  FSEL R21, R8, -INF , !P4 ;  /* 0xff80000008157808 */ /* 0x000fe40006000000 */
[----:B------:R-:W-:Y:S02]  /*4010*/  FSEL R9, R4, -INF , !P2 ;  /* 0xff80000004097808 */ /* 0x000fe40005000000 */
[----:B------:R-:W-:Y:S02]  /*4020*/  FSEL R223, R223, -INF , !P1 ;  /* 0xff800000dfdf7808 */ /* 0x000fe40004800000 */
[C---:B------:R-:W-:Y:S02]  /*4030*/  ISETP.GE.AND P6, PT, R37.reuse, R2, PT ;  /* 0x000000022500720c */ /* 0x040fe40003fc6270 */
[----:B------:R-:W-:-:S02]  /*4040*/  ISETP.GE.AND P4, PT, R37, R0, PT ;  /* 0x000000002500720c */ /* 0x000fc40003f86270 */
[C---:B------:R-:W-:Y:S02]  /*4050*/  ISETP.GE.AND P2, PT, R25.reuse, R2, PT ;  /* 0x000000021900720c */ /* 0x040fe40003f46270 */
[----:B------:R-:W-:Y:S02]  /*4060*/  ISETP.GE.AND P1, PT, R25, R0, PT ;  /* 0x000000001900720c */ /* 0x000fe40003f26270 */
[----:B------:R-:W-:Y:S02]  /*4070*/  LOP3.LUT R25, R35, 0x29, RZ, 0xfc, !PT ;  /* 0x0000002923197812 */ /* 0x000fe400078efcff */
[----:B------:R-:W-:Y:S02]  /*4080*/  FSEL R219, R219, -INF , !P3 ;  /* 0xff800000dbdb7808 */ /* 0x000fe40005800000 */
[----:B------:R-:W-:Y:S02]  /*4090*/  ISETP.GE.AND P3, PT, R35, R2, PT ;  /* 0x000000022300720c */ /* 0x000fe40003f66270 */
[----:B------:R-:W-:-:S02]  /*40a0*/  FSEL R221, R221, -INF , !P6 ;  /* 0xff800000dddd7808 */ /* 0x000fc40007000000 */
[----:B------:R-:W-:Y:S02]  /*40b0*/  FSEL R213, R213, -INF , !P4 ;  /* 0xff800000d5d57808 */ /* 0x000fe40006000000 */
[C---:B------:R-:W-:Y:S02]  /*40c0*/  ISETP.GE.AND P6, PT, R25.reuse, R2, PT ;  /* 0x000000021900720c */ /* 0x040fe40003fc6270 */
[-C--:B------:R-:W-:Y:S02]  /*40d0*/  ISETP.GE.AND P4, PT, R25, R0.reuse, PT ;  /* 0x000000001900720c */ /* 0x080fe40003f86270 */
[----:B------:R-:W-:Y:S02]  /*40e0*/  FSEL R25, R72, -INF , !P3 ;  /* 0xff80000048197808 */ /* 0x000fe40005800000 */
[----:B------:R-:W-:Y:S02]  /*40f0*/  FSEL R217, R217, -INF , !P1 ;  /* 0xff800000d9d97808 */ /* 0x000fe40004800000 */
[----:B------:R-:W-:-:S02]  /*4100*/  ISETP.GE.AND P1, PT, R35, R0, PT ;  /* 0x000000002300720c */ /* 0x000fc40003f26270 */
[----:B------:R-:W-:Y:S02]  /*4110*/  FMNMX3.FTZ R6, R25, R81, R33, !PT ;  /* 0x0000005119067276 */ /* 0x000fe40007810021 */
[----:B------:R-:W-:Y:S02]  /*4120*/  FSEL R73, R73, -INF , !P1 ;  /* 0xff80000049497808 */ /* 0x000fe40004800000 */
[----:B------:R-:W-:Y:S02]  /*4130*/  LOP3.LUT R29, R35, 0x30, RZ, 0xfc, !PT ;  /* 0x00000030231d7812 */ /* 0x000fe400078efcff */
[----:B------:R-:W-:Y:S02]  /*4140*/  FMNMX3.FTZ R6, R6, R31, R19, !PT ;  /* 0x0000001f06067276 */ /* 0x000fe40007810013 */
[----:B------:R-:W-:Y:S02]  /*4150*/  FSEL R211, R211, -INF , !P2 ;  /* 0xff800000d3d37808 */ /* 0x000fe40005000000 */
[----:B------:R-:W-:-:S02]  /*4160*/  FMNMX3.FTZ R4, R73, R27, R7, !PT ;  /* 0x0000001b49047276 */ /* 0x000fc40007810007 */
[C---:B------:R-:W-:Y:S02]  /*4170*/  ISETP.GE.AND P2, PT, R29.reuse, R2, PT ;  /* 0x000000021d00720c */ /* 0x040fe40003f46270 */
[----:B------:R-:W-:Y:S02]  /*4180*/  ISETP.GE.AND P3, PT, R29, R0, PT ;  /* 0x000000001d00720c */ /* 0x000fe40003f66270 */
[----:B------:R-:W-:Y:S02]  /*4190*/  LOP3.LUT R29, R35, 0x31, RZ, 0xfc, !PT ;  /* 0x00000031231d7812 */ /* 0x000fe400078efcff */
[----:B------:R-:W-:Y:S02]  /*41a0*/  FMNMX3.FTZ R6, R6, R17, R23, !PT ;  /* 0x0000001106067276 */ /* 0x000fe40007810017 */
[----:B------:R-:W-:Y:S02]  /*41b0*/  FMNMX3.FTZ R4, R4, R5, R15, !PT ;  /* 0x0000000504047276 */ /* 0x000fe4000781000f */
[----:B------:R-:W-:-:S02]  /*41c0*/  FSEL R205, R205, -INF , !P6 ;  /* 0xff800000cdcd7808 */ /* 0x000fc40007000000 */
        /* <DEDUP_REMOVED lines=43> */
[----:B------:R-:W1:Y:S01]  /*4480*/  LDSM.16.MT88.4 R80, [R180+0x10000] ;  /* 0x01000000b450783b */ /* 0x000e620000004200 */
        /* <DEDUP_REMOVED lines=10> */
[----:B------:R-:W3:Y:S01]  /*4530*/  MUFU.EX2 R176, R176 ;  /* 0x000000b000b07308 */ /* 0x000ee20000000800 */
[--C-:B------:R-:W-:Y:S01]  /*4540*/  FFMA.FTZ R165, R17, UR4, -R182.reuse ;  /* 0x0000000411a57c23 */ /* 0x100fe200080108b6 */
[----:B------:R-:W4:Y:S01]  /*4550*/  LDSM.16.MT88.4 R4, [R175+0x10000] ;  /* 0x01000000af04783b */ /* 0x000f220000004200 */
[--C-:B------:R-:W-:Y:S01]  /*4560*/  FFMA.FTZ R162, R23, UR4, -R182.reuse ;  /* 0x0000000417a27c23 */ /* 0x100fe200080108b6 */
[----:B------:R-:W-:Y:S01]  /*4570*/  MUFU.EX2 R170, R170 ;  /* 0x000000aa00aa7308 */ /* 0x000fe20000000800 */
[----:B------:R-:W-:Y:S01]  /*4580*/  FFMA.FTZ R161, R21, UR4, -R182 ;  /* 0x0000000415a17c23 */ /* 0x000fe200080108b6 */
[----:B------:R-:W5:Y:S01]  /*4590*/  LDSM.16.MT88.4 R16, [R180+0xc800] ;  /* 0x00c80000b410783b */ /* 0x000f620000004200 */
[--C-:B------:R-:W-:Y:S01]  /*45a0*/  FFMA.FTZ R164, R15, UR4, -R178.reuse ;  /* 0x000000040fa47c23 */ /* 0x100fe200080108b2 */
[----:B------:R-:W1:Y:S01]  /*45b0*/  MUFU.EX2 R169, R169 ;  /* 0x000000a900a97308 */ /* 0x000e620000000800 */
[--C-:B------:R-:W-:Y:S01]  /*45c0*/  FFMA.FTZ R163, R13, UR4, -R178.reuse ;  /* 0x000000040da37c23 */ /* 0x100fe200080108b2 */
[--C-:B------:R-:W-:Y:S01]  /*45d0*/  FFMA.FTZ R160, R11, UR4, -R178.reuse ;  /* 0x000000040ba07c23 */ /* 0x100fe200080108b2 */
[----:B------:R-:W-:Y:S01]  /*45e0*/  FFMA.FTZ R159, R9, UR4, -R178 ;  /* 0x00000004099f7c23 */ /* 0x000fe200080108b2 */
[----:B------:R-:W-:Y:S01]  /*45f0*/  MUFU.EX2 R174, R174 ;  /* 0x000000ae00ae7308 */ /* 0x000fe20000000800 */
[----:B------:R-:W5:Y:S01]  /*4600*/  LDSM.16.MT88.4 R12, [R177+0xc800] ;  /* 0x00c80000b10c783b */ /* 0x000f620000004200 */
[----:B---3--:R-:W-:Y:S01]  /*4610*/  F2FP.BF16.F32.PACK_AB R96, R173, R176 ;  /* 0x000000b0ad60723e */ /* 0x008fe200000010ff */
[--C-:B------:R-:W-:Y:S01]  /*4620*/  FFMA.FTZ R190, R223, UR4, -R182.reuse ;  /* 0x00000004dfbe7c23 */ /* 0x100fe200080108b6 */
[----:B------:R-:W3:Y:S01]  /*4630*/  MUFU.EX2 R171, R171 ;  /* 0x000000ab00ab7308 */ /* 0x000ee20000000800 */
[----:B------:R-:W5:Y:S01]  /*4640*/  LDSM.16.MT88.4 R8, [R187+0x10800] ;  /* 0x01080000bb08783b */ /* 0x000f620000004200 */
[----:B------:R-:W-:Y:S01]  /*4650*/  FFMA.FTZ R192, R205, UR4, -R182 ;  /* 0x00000004cdc07c23 */ /* 0x000fe200080108b6 */
[--C-:B------:R-:W-:Y:S01]  /*4660*/  FFMA.FTZ R196, R213, UR4, -R178.reuse ;  /* 0x00000004d5c47c23 */ /* 0x100fe200080108b2 */
[----:B------:R-:W-:Y:S01]  /*4670*/  MUFU.EX2 R168, R168 ;  /* 0x000000a800a87308 */ /* 0x000fe20000000800 */
[----:B------:R-:W-:Y:S01]  /*4680*/  LDSM.16.MT88.4 R32, [R175+0xc800] ;  /* 0x00c80000af20783b */ /* 0x000fe20000004200 */
[----:B-1----:R-:W-:Y:S01]  /*4690*/  F2FP.BF16.F32.PACK_AB R98, R169, R170 ;  /* 0x000000aaa962723e */ /* 0x002fe200000010ff */
[--C-:B------:R-:W-:Y:S01]  /*46a0*/  FFMA.FTZ R194, R217, UR4, -R178.reuse ;  /* 0x00000004d9c27c23 */ /* 0x100fe200080108b2 */
[----:B------:R-:W1:Y:S01]  /*46b0*/  MUFU.EX2 R167, R167 ;  /* 0x000000a700a77308 */ /* 0x000e620000000800 */
[----:B------:R-:W-:Y:S01]  /*46c0*/  LDSM.16.MT88.4 R28, [R187+0xe800] ;  /* 0x00e80000bb1c783b */ /* 0x000fe20000004200 */
[----:B------:R-:W-:Y:S01]  /*46d0*/  FFMA.FTZ R215, R215, UR4, -R178 ;  /* 0x00000004d7d77c23 */ /* 0x000fe200080108b2 */
[----:B------:R-:W-:Y:S01]  /*46e0*/  FFMA.FTZ R221, R221, UR4, -R182 ;  /* 0x00000004dddd7c23 */ /* 0x000fe200080108b6 */
[----:B------:R-:W-:Y:S01]  /*46f0*/  MUFU.EX2 R166, R166 ;  /* 0x000000a600a67308 */ /* 0x000fe20000000800 */
[----:B------:R-:W-:Y:S01]  /*4700*/  LDSM.16.MT88.4 R24, [R177+0xe800] ;  /* 0x00e80000b118783b */ /* 0x000fe20000004200 */
[----:B---3--:R-:W-:Y:S01]  /*4710*/  F2FP.BF16.F32.PACK_AB R97, R171, R174 ;  /* 0x000000aeab61723e */ /* 0x008fe200000010ff */
[--C-:B------:R-:W-:Y:S01]  /*4720*/  FFMA.FTZ R219, R219, UR4, -R178.reuse ;  /* 0x00000004dbdb7c23 */ /* 0x100fe200080108b2 */
[----:B------:R-:W3:Y:S01]  /*4730*/  MUFU.EX2 R165, R165 ;  /* 0x000000a500a57308 */ /* 0x000ee20000000800 */
[----:B------:R-:W-:Y:S01]  /*4740*/  LDSM.16.MT88.4 R20, [R175+0xe800] ;  /* 0x00e80000af14783b */ /* 0x000fe20000004200 */
[----:B------:R-:W-:Y:S01]  /*4750*/  FFMA.FTZ R179, R179, UR4, -R178 ;  /* 0x00000004b3b37c23 */ /* 0x000fe200080108b2 */
[----:B------:R-:W-:Y:S01]  /*4760*/  FADD.FTZ R173, R176, R173 ;  /* 0x000000adb0ad7221 */ /* 0x000fe20000010000 */
[----:B------:R-:W-:Y:S01]  /*4770*/  MUFU.EX2 R162, R162 ;  /* 0x000000a200a27308 */ /* 0x000fe20000000800 */
[----:B------:R-:W-:Y:S01]  /*4780*/  FADD.FTZ R171, R174, R171 ;  /* 0x000000abaeab7221 */ /* 0x000fe20000010000 */
[----:B-1----:R-:W-:Y:S01]  /*4790*/  F2FP.BF16.F32.PACK_AB R99, R167, R168 ;  /* 0x000000a8a763723e */ /* 0x002fe200000010ff */
[----:B------:R-:W-:Y:S01]  /*47a0*/  FADD.FTZ R170, R170, R173 ;  /* 0x000000adaaaa7221 */ /* 0x000fe20000010000 */
[----:B------:R-:W-:Y:S01]  /*47b0*/  MUFU.EX2 R161, R161 ;  /* 0x000000a100a17308 */ /* 0x000fe20000000800 */
[----:B------:R-:W-:Y:S01]  /*47c0*/  FADD.FTZ R168, R168, R171 ;  /* 0x000000aba8a87221 */ /* 0x000fe20000010000 */
[----:B------:R-:W-:Y:S01]  /*47d0*/  ISETP.GT.AND P1, PT, R157, R198, PT ;  /* 0x000000c69d00720c */ /* 0x000fe20003f24270 */
[----:B------:R-:W-:Y:S01]  /*47e0*/  FADD.FTZ R169, R169, R170 ;  /* 0x000000aaa9a97221 */ /* 0x000fe20000010000 */
[----:B------:R-:W-:Y:S01]  /*47f0*/  MUFU.EX2 R164, R164 ;  /* 0x000000a400a47308 */ /* 0x000fe20000000800 */
[----:B------:R-:W-:Y:S01]  /*4800*/  HMMA.16816.F32.BF16 R120, R96, R116, RZ ;  /* 0x000000746078723c */ /* 0x000fe200000418ff */
[----:B------:R-:W-:-:S02]  /*4810*/  FADD.FTZ R167, R167, R168 ;  /* 0x000000a8a7a77221 */ /* 0x000fc40000010000 */
[----:B------:R-:W1:Y:S04]  /*4820*/  MUFU.EX2 R163, R163 ;  /* 0x000000a300a37308 */ /* 0x000e680000000800 */
        /* <DEDUP_REMOVED lines=13> */
[C---:B------:R-:W-:Y:S08]  /*4900*/  HMMA.16816.F32.BF16 R112, R96.reuse, R108, RZ ;  /* 0x0000006c6070723c */ /* 0x040ff000000418ff */
[C---:B------:R-:W-:Y:S08]  /*4910*/  HMMA.16816.F32.BF16 R104, R96.reuse, R100, RZ ;  /* 0x000000646068723c */ /* 0x040ff000000418ff */
[C---:B------:R-:W-:Y:S08]  /*4920*/  HMMA.16816.F32.BF16 R36, R96.reuse, R40, RZ ;  /* 0x000000286024723c */ /* 0x040ff000000418ff */
[C---:B------:R-:W-:Y:S08]  /*4930*/  HMMA.16816.F32.BF16 R52, R96.reuse, R56, RZ ;  /* 0x000000386034723c */ /* 0x040ff000000418ff */
[C---:B------:R-:W-:Y:S08]  /*4940*/  HMMA.16816.F32.BF16 R60, R96.reuse, R64, RZ ;  /* 0x00000040603c723c */ /* 0x040ff000000418ff */
        /* <DEDUP_REMOVED lines=12> */
[----:B----4-:R-:W-:Y:S01]  /*4a10*/  HMMA.16816.F32.BF16 R92, R96, R4, RZ ;  /* 0x00000004605c723c */ /* 0x010fe200000418ff */
        /* <DEDUP_REMOVED lines=51> */
[----:B------:R-:W-:Y:S01]  /*4d50*/  F2FP.BF16.F32.PACK_AB R5, R196, R213 ;  /* 0x000000d5c405723e */ /* 0x000fe200000010ff */
[----:B------:R-:W-:Y:S01]  /*4d60*/  FADD.FTZ R190, R190, R161 ;  /* 0x000000a1bebe7221 */ /* 0x000fe20000010000 */
[----:B-----5:R-:W-:-:S02]  /*4d70*/  F2FP.BF16.F32.PACK_AB R6, R192, R205 ;  /* 0x000000cdc006723e */ /* 0x020fc400000010ff */
        /* <DEDUP_REMOVED lines=26> */
[----:B------:R-:W4:Y:S05]  /*4f20*/  MUFU.EX2 R178, R183 ;  /* 0x000000b700b27308 */ /* 0x000f2a0000000800 */
        /* <DEDUP_REMOVED lines=137> */
.L_x_2767:
[----:B------:R-:W-:Y:S01]  /*57c0*/  UMOV UR4, URZ ;  /* 0x000000ff00047c82 */ /* 0x000fe20008000000 */
[----:B------:R-:W-:Y:S01]  /*57d0*/  IMAD.SHL.U32 R4, R148, 0x40, RZ ;  /* 0x0000004094047824 */ /* 0x000fe200078e00ff */
[----:B------:R-:W-:-:S05]  /*57e0*/  IADD3 R5, P1, PT, RZ, -UR4, RZ ;  /* 0x80000004ff057c10 */ /* 0x000fca000ff3e0ff */
[----:B------:R-:W-:-:S05]  /*57f0*/  IMAD.X R4, RZ, RZ, ~R4, P1 ;  /* 0x000000ffff047224 */ /* 0x000fca00008e0e04 */
[----:B------:R-:W-:-:S04]  /*5800*/  SHF.R.S64 R5, R5, 0x1f, R4 ;  /* 0x0000001f05057819 */ /* 0x000fc80000001004 */
[----:B------:R-:W-:-:S04]  /*5810*/  IADD3 R202, P1, PT, R5, R202, RZ ;  /* 0x000000ca05ca7210 */ /* 0x000fc80007f3e0ff */
[----:B------:R-:W-:-:S09]  /*5820*/  LEA.HI.X.SX32 R203, R4, R203, 0x1, P1 ;  /* 0x000000cb04cb7211 */ /* 0x000fd200008f0eff */
.L_x_2768:
[----:B------:R-:W1:Y:S01]  /*5830*/  LDCU.64 UR6, c[0x0][0x3c0] ;  /* 0x00007800ff0677ac */ /* 0x000e620008000a00 */
[----:B------:R-:W-:Y:S01]  /*5840*/  LOP3.LUT R5, R158, 0x1f8, RZ, 0xc0, !PT ;  /* 0x000001f89e057812 */ /* 0x000fe200078ec0ff */
[----:B------:R-:W-:Y:S01]  /*5850*/  IMAD.SHL.U32 R185, R186, 0x20, RZ ;  /* 0x00000020bab97824 */ /* 0x000fe200078e00ff */
[--C-:B------:R-:W-:Y:S02]  /*5860*/  SHF.R.U32.HI R188, RZ, 0x1, R186.reuse ;  /* 0x00000001ffbc7819 */ /* 0x100fe400000116ba */
[----:B------:R-:W-:Y:S02]  /*5870*/  LOP3.LUT R5, R5, 0x38, R186, 0x78, !PT ;  /* 0x0000003805057812 */ /* 0x000fe400078e78ba */
[----:B------:R-:W-:Y:S02]  /*5880*/  LOP3.LUT R185, R185, 0x7c00, RZ, 0xc0, !PT ;  /* 0x00007c00b9b97812 */ /* 0x000fe400078ec0ff */
[----:B------:R-:W-:Y:S02]  /*5890*/  LOP3.LUT R158, R5, 0x1e00, R158, 0xf8, !PT ;  /* 0x00001e00059e7812 */ /* 0x000fe400078ef89e */
[----:B------:R-:W-:-:S02]  /*58a0*/  LOP3.LUT R5, R156, 0x400, RZ, 0xc0, !PT ;  /* 0x000004009c057812 */ /* 0x000fc400078ec0ff */
[----:B------:R-:W-:Y:S02]  /*58b0*/  LOP3.LUT R4, R188, 0x8, RZ, 0xc0, !PT ;  /* 0x00000008bc047812 */ /* 0x000fe400078ec0ff */
[----:B------:R-:W-:Y:S01]  /*58c0*/  LOP3.LUT R156, R185, 0x200, R156, 0xf8, !PT ;  /* 0x00000200b99c7812 */ /* 0x000fe200078ef89c */
[----:B------:R-:W-:Y:S01]  /*58d0*/  IMAD R190, R138, 0x2, R5 ;  /* 0x000000028abe7824 */ /* 0x000fe200078e0205 */
[----:B------:R-:W-:Y:S01]  /*58e0*/  LEA R138, R158, UR5, 0x1 ;  /* 0x000000059e8a7c11 */ /* 0x000fe2000f8e08ff */
[----:B-1----:R-:W-:Y:S01]  /*58f0*/  USHF.L.U32 UR4, UR6, 0x5, URZ ;  /* 0x0000000506047899 */ /* 0x002fe200080006ff */
[----:B------:R-:W-:Y:S01]  /*5900*/  LOP3.LUT R4, R156, R151, R4, 0xf6, !PT ;  /* 0x000000979c047212 */ /* 0x000fe200078ef604 */
[----:B------:R-:W-:Y:S01]  /*5910*/  USHF.L.U64.HI UR7, UR6, 0x5, UR7 ;  /* 0x0000000506077899 */ /* 0x000fe20008010207 */
[----:B------:R-:W-:Y:S01]  /*5920*/  VIADD R187, R190, UR5 ;  /* 0x00000005bebb7c36 */ /* 0x000fe20008000000 */
[----:B------:R-:W-:Y:S01]  /*5930*/  @!PT LDS RZ, [RZ] ;  /* 0x00000000fffff984 */ /* 0x000fe20000000800 */
[----:B------:R-:W-:Y:S01]  /*5940*/  @!PT LDS RZ, [RZ] ;  /* 0x00000000fffff984 */ /* 0x000fe20000000800 */
[----:B------:R-:W-:Y:S01]  /*5950*/  @!PT LDS RZ, [RZ] ;  /* 0x00000000fffff984 */ /* 0x000fe20000000800 */
[----:B------:R-:W-:Y:S01]  /*5960*/  LDGSTS.E.BYPASS.LTC128B.128 [R138+0xc000], desc[UR16][R202.64] ;  /* 0x0c000000ca8a7fae */ /* 0x000fe2000b981a10 */
[----:B------:R-:W-:-:S02]  /*5970*/  LEA R205, R4, UR5, 0x1 ;  /* 0x0000000504cd7c11 */ /* 0x000fc4000f8e08ff */
[----:B------:R-:W-:Y:S01]  /*5980*/  IADD3 R6, P1, PT, R202, UR4, RZ ;  /* 0x00000004ca067c10 */ /* 0x000fe2000ff3e0ff */
        /* <DEDUP_REMOVED lines=15> */
[----:B------:R-:W-:-:S02]  /*5a80*/  IMAD.IADD R204, R172, 0x1, R201 ;  /* 0x00000001accc7824 */ /* 0x000fc400078e02c9 */
[----:B------:R-:W-:Y:S01]  /*5a90*/  IMAD.IADD R191, R172, 0x1, R187 ;  /* 0x00000001acbf7824 */ /* 0x000fe200078e02bb */
[----:B------:R-:W-:Y:S04]  /*5aa0*/  LDGSTS.E.BYPASS.LTC128B.128 [R138+0xd000], desc[UR16][R14.64] ;  /* 0x0d0000000e8a7fae */ /* 0x000fe8000b981a10 */
[----:B------:R-:W-:Y:S04]  /*5ab0*/  LDGSTS.E.BYPASS.LTC128B.128 [R138+0xf000], desc[UR16][R14.64+0x80] ;  /* 0x0f0000800e8a7fae */ /* 0x000fe8000b981a10 */
[----:B------:R-:W-:Y:S04]  /*5ac0*/  LDGSTS.E.BYPASS.LTC128B.128 [R138+0x11000], desc[UR16][R14.64+0x100] ;  /* 0x110001000e8a7fae */ /* 0x000fe8000b981a10 */
[----:B------:R-:W-:Y:S04]  /*5ad0*/  LDGSTS.E.BYPASS.LTC128B.128 [R138+0xd800], desc[UR16][R12.64] ;  /* 0x0d8000000c8a7fae */ /* 0x000fe8000b981a10 */
[----:B------:R-:W-:Y:S04]  /*5ae0*/  LDGSTS.E.BYPASS.LTC128B.128 [R138+0xf800], desc[UR16][R12.64+0x80] ;  /* 0x0f8000800c8a7fae */ /* 0x000fe8000b981a10 */
[----:B------:R2:W-:Y:S04]  /*5af0*/  LDGSTS.E.BYPASS.LTC128B.128 [R138+0x11800], desc[UR16][R12.64+0x100] ;  /* 0x118001000c8a7fae */ /* 0x0005e8000b981a10 */
[----:B------:R-:W-:Y:S04]  /*5b00*/  LDSM.16.M88.4 R144, [R205] ;  /* 0x00000000cd90783b */ /* 0x000fe80000000200 */
[----:B------:R-:W2:Y:S04]  /*5b10*/  LDSM.16.M88.4 R24, [R190+UR5+0x6000] ;  /* 0x00600005be18783b */ /* 0x000ea80008000200 */
[----:B------:R-:W3:Y:S04]  /*5b20*/  LDSM.16.M88.4 R160, [R190+UR5+0x6800] ;  /* 0x00680005bea0783b */ /* 0x000ee80008000200 */
[----:B------:R-:W4:Y:S04]  /*5b30*/  LDSM.16.M88.4 R152, [R190+UR5+0x7000] ;  /* 0x00700005be98783b */ /* 0x000f280008000200 */
[----:B------:R-:W5:Y:S04]  /*5b40*/  LDSM.16.M88.4 R8, [R190+UR5+0x7800] ;  /* 0x00780005be08783b */ /* 0x000f680008000200 */
[----:B------:R-:W-:Y:S04]  /*5b50*/  LDSM.16.M88.4 R20, [R196] ;  /* 0x00000000c414783b */ /* 0x000fe80000000200 */
[----:B------:R-:W-:Y:S04]  /*5b60*/  LDSM.16.M88.4 R28, [R189+0x7800] ;  /* 0x00780000bd1c783b */ /* 0x000fe80000000200 */
[----:B------:R-:W1:Y:S04]  /*5b70*/  LDSM.16.M88.4 R168, [R189+0x6000] ;  /* 0x00600000bda8783b */ /* 0x000e680000000200 */
[----:B------:R-:W1:Y:S04]  /*5b80*/  LDSM.16.M88.4 R140, [R189+0x6800] ;  /* 0x00680000bd8c783b */ /* 0x000e680000000200 */
[----:B------:R-:W1:Y:S04]  /*5b90*/  LDSM.16.M88.4 R32, [R189+0x7000] ;  /* 0x00700000bd20783b */ /* 0x000e680000000200 */
[----:B------:R-:W-:Y:S01]  /*5ba0*/  LDSM.16.M88.4 R16, [R201] ;  /* 0x00000000c910783b */ /* 0x000fe20000000200 */
[C---:B--2---:R-:W-:Y:S03]  /*5bb0*/  HMMA.16816.F32.BF16 R12, R144.reuse, R24, RZ ;  /* 0x00000018900c723c */ /* 0x044fe600000418ff */
[----:B------:R-:W2:Y:S04]  /*5bc0*/  LDSM.16.M88.4 R4, [R187+0x6000] ;  /* 0x00600000bb04783b */ /* 0x000ea80000000200 */
[----:B------:R-:W-:Y:S01]  /*5bd0*/  LDSM.16.M88.4 R176, [R187+0x7000] ;  /* 0x00700000bbb0783b */ /* 0x000fe20000000200 */
[C---:B---3--:R-:W-:Y:S03]  /*5be0*/  HMMA.16816.F32.BF16 R164, R144.reuse, R160, RZ ;  /* 0x000000a090a4723c */ /* 0x048fe600000418ff */
[----:B------:R-:W-:Y:S04]  /*5bf0*/  LDSM.16.M88.4 R172, [R191+0x6000] ;  /* 0x00600000bfac783b */ /* 0x000fe80000000200 */
[----:B------:R-:W-:Y:S01]  /*5c00*/  LDSM.16.M88.4 R180, [R201+0x2000] ;  /* 0x00200000c9b4783b */ /* 0x000fe20000000200 */
[C---:B----4-:R-:W-:Y:S03]  /*5c10*/  HMMA.16816.F32.BF16 R156, R144.reuse, R152, RZ ;  /* 0x00000098909c723c */ /* 0x050fe600000418ff */
[----:B------:R-:W-:Y:S04]  /*5c20*/  LDSM.16.M88.4 R192, [R191+0x8000] ;  /* 0x00800000bfc0783b */ /* 0x000fe80000000200 */
[----:B------:R-:W0:Y:S01]  /*5c30*/  LDGDEPBAR ;  /* 0x00000000000079af */ /* 0x000e220000000000 */
[C---:B------:R-:W-:Y:S08]  /*5c40*/  HMMA.16816.F32.BF16 R24, R144.reuse, R26, RZ ;  /* 0x0000001a9018723c */ /* 0x040ff000000418ff */
[C---:B------:R-:W-:Y:S08]  /*5c50*/  HMMA.16816.F32.BF16 R160, R144.reuse, R162, RZ ;  /* 0x000000a290a0723c */ /* 0x040ff000000418ff */
[C---:B------:R-:W-:Y:S08]  /*5c60*/  HMMA.16816.F32.BF16 R152, R144.reuse, R154, RZ ;  /* 0x0000009a9098723c */ /* 0x040ff000000418ff */
[C---:B-----5:R-:W-:Y:S08]  /*5c70*/  HMMA.16816.F32.BF16 R148, R144.reuse, R8, RZ ;  /* 0x000000089094723c */ /* 0x060ff000000418ff */
[----:B------:R-:W-:Y:S01]  /*5c80*/  HMMA.16816.F32.BF16 R144, R144, R10, RZ ;  /* 0x0000000a9090723c */ /* 0x000fe200000418ff */
[----:B------:R-:W3:Y:S07]  /*5c90*/  LDSM.16.M88.4 R8, [R187+0x6800] ;  /* 0x00680000bb08783b */ /* 0x000eee0000000200 */
[C---:B-1----:R-:W-:Y:S08]  /*5ca0*/  HMMA.16816.F32.BF16 R12, R20.reuse, R168, R12 ;  /* 0x000000a8140c723c */ /* 0x042ff0000004180c */
[C---:B------:R-:W-:Y:S08]  /*5cb0*/  HMMA.16816.F32.BF16 R148, R20.reuse, R28, R148 ;  /* 0x0000001c1494723c */ /* 0x040ff00000041894 */
[C---:B------:R-:W-:Y:S01]  /*5cc0*/  HMMA.16816.F32.BF16 R144, R20.reuse, R30, R144 ;  /* 0x0000001e1490723c */ /* 0x040fe20000041890 */
[----:B------:R-:W1:Y:S07]  /*5cd0*/  LDSM.16.M88.4 R28, [R187+0x7800] ;  /* 0x00780000bb1c783b */ /* 0x000e6e0000000200 */
        /* <DEDUP_REMOVED lines=8> */
[----:B------:R-:W-:Y:S03]  /*5d60*/  LDSM.16.M88.4 R20, [R190+UR5+0x8000] ;  /* 0x00800005be14783b */ /* 0x000fe60008000200 */
[C---:B--2---:R-:W-:Y:S08]  /*5d70*/  HMMA.16816.F32.BF16 R12, R16.reuse, R4, R12 ;  /* 0x00000004100c723c */ /* 0x044ff0000004180c */
[C---:B------:R-:W-:Y:S01]  /*5d80*/  HMMA.16816.F32.BF16 R24, R16.reuse, R6, R24 ;  /* 0x000000061018723c */ /* 0x040fe20000041818 */
[----:B------:R-:W2:Y:S07]  /*5d90*/  LDSM.16.M88.4 R4, [R204] ;  /* 0x00000000cc04783b */ /* 0x000eae0000000200 */
        /* <DEDUP_REMOVED lines=8> */
[----:B------:R-:W1:Y:S04]  /*5e20*/  LDSM.16.M88.4 R16, [R190+UR5+0x8800] ;  /* 0x00880005be10783b */ /* 0x000e680008000200 */
[----:B------:R-:W4:Y:S03]  /*5e30*/  LDSM.16.M88.4 R28, [R190+UR5+0x9000] ;  /* 0x00900005be1c783b */ /* 0x000f260008000200 */
[C---:B--2---:R-:W-:Y:S08]  /*5e40*/  HMMA.16816.F32.BF16 R12, R4.reuse, R172, R12 ;  /* 0x000000ac040c723c */ /* 0x044ff0000004180c */
[C---:B------:R-:W-:Y:S01]  /*5e50*/  HMMA.16816.F32.BF16 R24, R4.reuse, R174, R24 ;  /* 0x000000ae0418723c */ /* 0x040fe20000041818 */
[----:B------:R-:W-:Y:S07]  /*5e60*/  LDSM.16.M88.4 R172, [R187+0x9000] ;  /* 0x00900000bbac783b */ /* 0x000fee0000000200 */
[C---:B------:R-:W-:Y:S08]  /*5e70*/  HMMA.16816.F32.BF16 R164, R4.reuse, R168, R164 ;  /* 0x000000a804a4723c */ /* 0x040ff000000418a4 */
[C---:B------:R-:W-:Y:S01]  /*5e80*/  HMMA.16816.F32.BF16 R160, R4.reuse, R170, R160 ;  /* 0x000000aa04a0723c */ /* 0x040fe200000418a0 */
[----:B------:R-:W-:Y:S07]  /*5e90*/  LDSM.16.M88.4 R168, [R187+0x9800] ;  /* 0x00980000bba8783b */ /* 0x000fee0000000200 */
[C---:B------:R-:W-:Y:S08]  /*5ea0*/  HMMA.16816.F32.BF16 R156, R4.reuse, R140, R156 ;  /* 0x0000008c049c723c */ /* 0x040ff0000004189c */
[C---:B------:R-:W-:Y:S01]  /*5eb0*/  HMMA.16816.F32.BF16 R152, R4.reuse, R142, R152 ;  /* 0x0000008e0498723c */ /* 0x040fe20000041898 */
[----:B------:R-:W2:Y:S07]  /*5ec0*/  LDSM.16.M88.4 R140, [R190+UR5+0x9800] ;  /* 0x00980005be8c783b */ /* 0x000eae0008000200 */
[C---:B------:R-:W-:Y:S08]  /*5ed0*/  HMMA.16816.F32.BF16 R148, R4.reuse, R32, R148 ;  /* 0x000000200494723c */ /* 0x040ff00000041894 */
[----:B------:R-:W-:Y:S01]  /*5ee0*/  HMMA.16816.F32.BF16 R144, R4, R34, R144 ;  /* 0x000000220490723c */ /* 0x000fe20000041890 */
[----:B------:R-:W-:Y:S04]  /*5ef0*/  LDSM.16.M88.4 R4, [R196+0x2000] ;  /* 0x00200000c404783b */ /* 0x000fe80000000200 */
[----:B------:R-:W5:Y:S03]  /*5f00*/  LDSM.16.M88.4 R32, [R189+0x8000] ;  /* 0x00800000bd20783b */ /* 0x000f660000000200 */
[C---:B---3--:R-:W-:Y:S08]  /*5f10*/  HMMA.16816.F32.BF16 R12, R8.reuse, R20, R12 ;  /* 0x00000014080c723c */ /* 0x048ff0000004180c */
        /* <DEDUP_REMOVED lines=8> */
[C---:B--2---:R-:W-:Y:S08]  /*5fa0*/  HMMA.16816.F32.BF16 R148, R8.reuse, R140, R148 ;  /* 0x0000008c0894723c */ /* 0x044ff00000041894 */
[----:B------:R-:W-:Y:S01]  /*5fb0*/  HMMA.16816.F32.BF16 R144, R8, R142, R144 ;  /* 0x0000008e0890723c */ /* 0x000fe20000041890 */
[----:B------:R-:W2:Y:S04]  /*5fc0*/  LDSM.16.M88.4 R8, [R189+0x9800] ;  /* 0x00980000bd08783b */ /* 0x000ea80000000200 */
[----:B------:R-:W2:Y:S03]  /*5fd0*/  LDSM.16.M88.4 R140, [R204+0x2000] ;  /* 0x00200000cc8c783b */ /* 0x000ea60000000200 */
[C---:B-----5:R-:W-:Y:S08]  /*5fe0*/  HMMA.16816.F32.BF16 R12, R4.reuse, R32, R12 ;  /* 0x00000020040c723c */ /* 0x060ff0000004180c */
[C---:B------:R-:W-:Y:S01]  /*5ff0*/  HMMA.16816.F32.BF16 R24, R4.reuse, R34, R24 ;  /* 0x000000220418723c */ /* 0x040fe20000041818 */
[----:B------:R-:W-:Y:S07]  /*6000*/  LDSM.16.M88.4 R32, [R191+0x8800] ;  /* 0x00880000bf20783b */ /* 0x000fee0000000200 */
[C---:B---3--:R-:W-:Y:S08]  /*6010*/  HMMA.16816.F32.BF16 R164, R4.reuse, R20, R164 ;  /* 0x0000001404a4723c */ /* 0x048ff000000418a4 */
[C---:B------:R-:W-:Y:S01]  /*6020*/  HMMA.16816.F32.BF16 R160, R4.reuse, R22, R160 ;  /* 0x0000001604a0723c */ /* 0x040fe200000418a0 */
[----:B------:R-:W-:Y:S07]  /*6030*/  LDSM.16.M88.4 R20, [R205+0x4000] ;  /* 0x00400000cd14783b */ /* 0x000fee0000000200 */
[C---:B-1----:R-:W-:Y:S08]  /*6040*/  HMMA.16816.F32.BF16 R156, R4.reuse, R16, R156 ;  /* 0x00000010049c723c */ /* 0x042ff0000004189c */
[----:B------:R-:W-:Y:S01]  /*6050*/  HMMA.16816.F32.BF16 R152, R4, R18, R152 ;  /* 0x000000120498723c */ /* 0x000fe20000041898 */
[----:B------:R-:W1:Y:S07]  /*6060*/  LDSM.16.M88.4 R16, [R190+UR5+0xa000] ;  /* 0x00a00005be10783b */ /* 0x000e6e0008000200 */
[C---:B----4-:R-:W-:Y:S08]  /*6070*/  HMMA.16816.F32.BF16 R12, R180.reuse, R28, R12 ;  /* 0x0000001cb40c723c */ /* 0x050ff0000004180c */
[----:B------:R-:W-:Y:S01]  /*6080*/  HMMA.16816.F32.BF16 R24, R180, R30, R24 ;  /* 0x0000001eb418723c */ /* 0x000fe20000041818 */
[----:B------:R-:W-:Y:S07]  /*6090*/  LDSM.16.M88.4 R28, [R191+0x9000] ;  /* 0x00900000bf1c783b */ /* 0x000fee0000000200 */
[C---:B--2---:R-:W-:Y:S08]  /*60a0*/  HMMA.16816.F32.BF16 R148, R4.reuse, R8, R148 ;  /* 0x000000080494723c */ /* 0x044ff00000041894 */
[----:B------:R-:W-:Y:S01]  /*60b0*/  HMMA.16816.F32.BF16 R144, R4, R10, R144 ;  /* 0x0000000a0490723c */ /* 0x000fe20000041890 */
[----:B------:R-:W-:Y:S04]  /*60c0*/  LDSM.16.M88.4 R8, [R196+0x4000] ;  /* 0x00400000c408783b */ /* 0x000fe80000000200 */
[----:B------:R-:W2:Y:S03]  /*60d0*/  LDSM.16.M88.4 R4, [R189+0xa000] ;  /* 0x00a00000bd04783b */ /* 0x000ea60000000200 */
[----:B------:R-:W-:Y:S08]  /*60e0*/  HMMA.16816.F32.BF16 R12, R140, R192, R12 ;  /* 0x000000c08c0c723c */ /* 0x000ff0000004180c */
[C---:B------:R-:W-:Y:S08]  /*60f0*/  HMMA.16816.F32.BF16 R164, R180.reuse, R176, R164 ;  /* 0x000000b0b4a4723c */ /* 0x040ff000000418a4 */
[----:B------:R-:W-:Y:S01]  /*6100*/  HMMA.16816.F32.BF16 R160, R180, R178, R160 ;  /* 0x000000b2b4a0723c */ /* 0x000fe200000418a0 */
[----:B------:R-:W-:Y:S07]  /*6110*/  LDSM.16.M88.4 R176, [R191+0x9800] ;  /* 0x00980000bfb0783b */ /* 0x000fee0000000200 */
[----:B------:R-:W-:Y:S08]  /*6120*/  HMMA.16816.F32.BF16 R24, R140, R194, R24 ;  /* 0x000000c28c18723c */ /* 0x000ff00000041818 */
[C---:B------:R-:W-:Y:S08]  /*6130*/  HMMA.16816.F32.BF16 R156, R180.reuse, R172, R156 ;  /* 0x000000acb49c723c */ /* 0x040ff0000004189c */
[C---:B------:R-:W-:Y:S08]  /*6140*/  HMMA.16816.F32.BF16 R152, R180.reuse, R174, R152 ;  /* 0x000000aeb498723c */ /* 0x040ff00000041898 */
[C---:B------:R-:W-:Y:S08]  /*6150*/  HMMA.16816.F32.BF16 R148, R180.reuse, R168, R148 ;  /* 0x000000a8b494723c */ /* 0x040ff00000041894 */
[----:B------:R-:W-:Y:S01]  /*6160*/  HMMA.16816.F32.BF16 R144, R180, R170, R144 ;  /* 0x000000aab490723c */ /* 0x000fe20000041890 */
[----:B------:R-:W-:Y:S04]  /*6170*/  LDSM.16.M88.4 R168, [R201+0x4000] ;  /* 0x00400000c9a8783b */ /* 0x000fe80000000200 */
[----:B------:R-:W-:Y:S03]  /*6180*/  LDSM.16.M88.4 R180, [R204+0x4000] ;  /* 0x00400000ccb4783b */ /* 0x000fe60000000200 */
[----:B-1----:R-:W-:Y:S01]  /*6190*/  HMMA.16816.F32.BF16 R172, R20, R16, R12 ;  /* 0x0000001014ac723c */ /* 0x002fe2000004180c */
[----:B------:R-:W1:Y:S07]  /*61a0*/  LDSM.16.M88.4 R12, [R187+0xa000] ;  /* 0x00a00000bb0c783b */ /* 0x000e6e0000000200 */
[C---:B------:R-:W-:Y:S08]  /*61b0*/  HMMA.16816.F32.BF16 R164, R140.reuse, R32, R164 ;  /* 0x000000208ca4723c */ /* 0x040ff000000418a4 */
[----:B------:R-:W-:Y:S01]  /*61c0*/  HMMA.16816.F32.BF16 R160, R140, R34, R160 ;  /* 0x000000228ca0723c */ /* 0x000fe200000418a0 */
[----:B------:R-:W3:Y:S07]  /*61d0*/  LDSM.16.M88.4 R32, [R190+UR5+0xa800] ;  /* 0x00a80005be20783b */ /* 0x000eee0008000200 */
[----:B------:R-:W-:Y:S01]  /*61e0*/  HMMA.16816.F32.BF16 R24, R20, R18, R24 ;  /* 0x000000121418723c */ /* 0x000fe20000041818 */
[----:B------:R-:W4:Y:S07]  /*61f0*/  LDSM.16.M88.4 R16, [R189+0xa800] ;  /* 0x00a80000bd10783b */ /* 0x000f2e0000000200 */
[----:B--2---:R-:W-:Y:S01]  /*6200*/  HMMA.16816.F32.BF16 R192, R8, R4, R172 ;  /* 0x0000000408c0723c */ /* 0x004fe200000418ac */
[----:B------:R-:W2:Y:S07]  /*6210*/  LDSM.16.M88.4 R172, [R191+0xa000] ;  /* 0x00a00000bfac783b */ /* 0x000eae0000000200 */
[----:B------:R-:W-:Y:S08]  /*6220*/  HMMA.16816.F32.BF16 R156, R140, R28, R156 ;  /* 0x0000001c8c9c723c */ /* 0x000ff0000004189c */
[----:B------:R-:W-:Y:S01]  /*6230*/  HMMA.16816.F32.BF16 R24, R8, R6, R24 ;  /* 0x000000060818723c */ /* 0x000fe20000041818 */
[----:B------:R-:W5:Y:S07]  /*6240*/  LDSM.16.M88.4 R4, [R187+0xa800] ;  /* 0x00a80000bb04783b */ /* 0x000f6e0000000200 */
[----:B-1----:R-:W-:Y:S08]  /*6250*/  HMMA.16816.F32.BF16 R192, R168, R12, R192 ;  /* 0x0000000ca8c0723c */ /* 0x002ff000000418c0 */
[----:B---3--:R-:W-:Y:S08]  /*6260*/  HMMA.16816.F32.BF16 R164, R20, R32, R164 ;  /* 0x0000002014a4723c */ /* 0x008ff000000418a4 */
[----:B------:R-:W-:Y:S01]  /*6270*/  HMMA.16816.F32.BF16 R24, R168, R14, R24 ;  /* 0x0000000ea818723c */ /* 0x000fe20000041818 */
[----:B------:R-:W1:Y:S07]  /*6280*/  LDSM.16.M88.4 R12, [R190+UR5+0xb000] ;  /* 0x00b00005be0c783b */ /* 0x000e6e0008000200 */
[----:B------:R-:W-:Y:S01]  /*6290*/  HMMA.16816.F32.BF16 R152, R140, R30, R152 ;  /* 0x0000001e8c98723c */ /* 0x000fe20000041898 */
[----:B------:R-:W3:Y:S07]  /*62a0*/  LDSM.16.M88.4 R28, [R191+0xa800] ;  /* 0x00a80000bf1c783b */ /* 0x000eee0000000200 */
[----:B------:R-:W-:Y:S01]  /*62b0*/  HMMA.16816.F32.BF16 R160, R20, R34, R160 ;  /* 0x0000002214a0723c */ /* 0x000fe200000418a0 */
[----:B------:R-:W3:Y:S07]  /*62c0*/  LDSM.16.M88.4 R32, [R189+0xb000] ;  /* 0x00b00000bd20783b */ /* 0x000eee0000000200 */
[----:B----4-:R-:W-:Y:S08]  /*62d0*/  HMMA.16816.F32.BF16 R164, R8, R16, R164 ;  /* 0x0000001008a4723c */ /* 0x010ff000000418a4 */
[C---:B--2---:R-:W-:Y:S08]  /*62e0*/  HMMA.16816.F32.BF16 R192, R180.reuse, R172, R192 ;  /* 0x000000acb4c0723c */ /* 0x044ff000000418c0 */
[----:B------:R-:W-:Y:S01]  /*62f0*/  HMMA.16816.F32.BF16 R24, R180, R174, R24 ;  /* 0x000000aeb418723c */ /* 0x000fe20000041818 */
[----:B------:R-:W2:Y:S07]  /*6300*/  LDSM.16.M88.4 R172, [R190+UR5+0xb800] ;  /* 0x00b80005beac783b */ /* 0x000eae0008000200 */
[----:B-----5:R-:W-:Y:S08]  /*6310*/  HMMA.16816.F32.BF16 R164, R168, R4, R164 ;  /* 0x00000004a8a4723c */ /* 0x020ff000000418a4 */
[----:B------:R-:W-:Y:S01]  /*6320*/  HMMA.16816.F32.BF16 R160, R8, R18, R160 ;  /* 0x0000001208a0723c */ /* 0x000fe200000418a0 */
[----:B------:R-:W4:Y:S02]  /*6330*/  LDSM.16.M88.4 R16, [R187+0xb000] ;  /* 0x00b00000bb10783b */ /* 0x000f240000000200 */
[----:B------:R-:W-:Y:S01]  /*6340*/  FMUL.FTZ R24, R24, UR4 ;  /* 0x0000000418187c20 */ /* 0x000fe20008410000 */
[----:B------:R-:W-:Y:S01]  /*6350*/  FMUL.FTZ R25, R25, UR4 ;  /* 0x0000000419197c20 */ /* 0x000fe20008410000 */
[----:B------:R-:W-:Y:S01]  /*6360*/  FMUL.FTZ R26, R26, UR4 ;  /* 0x000000041a1a7c20 */ /* 0x000fe20008410000 */
[----:B------:R-:W-:-:S02]  /*6370*/  FMUL.FTZ R27, R27, UR4 ;  /* 0x000000041b1b7c20 */ /* 0x000fc40008410000 */
[C---:B-1----:R-:W-:Y:S08]  /*6380*/  HMMA.16816.F32.BF16 R156, R20.reuse, R12, R156 ;  /* 0x0000000c149c723c */ /* 0x042ff0000004189c */
[----:B------:R-:W-:Y:S01]  /*6390*/  HMMA.16816.F32.BF16 R152, R20, R14, R152 ;  /* 0x0000000e1498723c */ /* 0x000fe20000041898 */
[----:B------:R-:W1:Y:S07]  /*63a0*/  LDSM.16.M88.4 R12, [R189+0xb800] ;  /* 0x00b80000bd0c783b */ /* 0x000e6e0000000200 */
[----:B------:R-:W-:Y:S01]  /*63b0*/  HMMA.16816.F32.BF16 R148, R140, R176, R148 ;  /* 0x000000b08c94723c */ /* 0x000fe20000041894 */
[----:B------:R-:W-:Y:S01]  /*63c0*/  FMUL.FTZ R176, R192, UR4 ;  /* 0x00000004c0b07c20 */ /* 0x000fe20008410000 */
[----:B------:R-:W-:Y:S01]  /*63d0*/  FMUL.FTZ R192, R194, UR4 ;  /* 0x00000004c2c07c20 */ /* 0x000fe20008410000 */
[----:B------:R-:W-:Y:S01]  /*63e0*/  FMUL.FTZ R177, R193, UR4 ;  /* 0x00000004c1b17c20 */ /* 0x000fe20008410000 */
[----:B------:R-:W-:Y:S01]  /*63f0*/  MUFU.TANH R194, R24 ;  /* 0x0000001800c27308 */ /* 0x000fe20000002400 */
[----:B------:R-:W-:-:S03]  /*6400*/  FMUL.FTZ R193, R195, UR4 ;  /* 0x00000004c3c17c20 */ /* 0x000fc60008410000 */
[----:B------:R-:W-:Y:S04]  /*6410*/  HMMA.16816.F32.BF16 R144, R140, R178, R144 ;  /* 0x000000b28c90723c */ /* 0x000fe80000041890 */
[----:B------:R-:W5:Y:S04]  /*6420*/  MUFU.TANH R176, R176 ;  /* 0x000000b000b07308 */ /* 0x000f680000002400 */
[----:B---3--:R-:W-:Y:S04]  /*6430*/  HMMA.16816.F32.BF16 R164, R180, R28, R164 ;  /* 0x0000001cb4a4723c */ /* 0x008fe800000418a4 */
[----:B------:R-:W-:Y:S04]  /*6440*/  MUFU.TANH R28, R25 ;  /* 0x00000019001c7308 */ /* 0x000fe80000002400 */
[----:B------:R-:W-:Y:S01]  /*6450*/  HMMA.16816.F32.BF16 R160, R168, R6, R160 ;  /* 0x00000006a8a0723c */ /* 0x000fe200000418a0 */
[----:B------:R-:W3:Y:S03]  /*6460*/  LDSM.16.M88.4 R4, [R191+0xb000] ;  /* 0x00b00000bf04783b */ /* 0x000ee60000000200 */
[----:B------:R-:W-:Y:S04]  /*6470*/  MUFU.TANH R29, R26 ;  /* 0x0000001a001d7308 */ /* 0x000fe80000002400 */
[C---:B------:R-:W-:Y:S03]  /*6480*/  HMMA.16816.F32.BF16 R156, R8.reuse, R32, R156 ;  /* 0x00000020089c723c */ /* 0x040fe6000004189c */
[----:B------:R-:W-:Y:S01]  /*6490*/  FMUL.FTZ R33, R164, UR4 ;  /* 0x00000004a4217c20 */ /* 0x000fe20008410000 */
[----:B------:R4:W-:Y:S04]  /*64a0*/  MUFU.TANH R32, R27 ;  /* 0x0000001b00207308 */ /* 0x0009e80000002400 */
[----:B------:R-:W-:Y:S04]  /*64b0*/  HMMA.16816.F32.BF16 R152, R8, R34, R152 ;  /* 0x000000220898723c */ /* 0x000fe80000041898 */
[----:B------:R-:W-:Y:S04]  /*64c0*/  MUFU.TANH R177, R177 ;  /* 0x000000b100b17308 */ /* 0x000fe80000002400 */
[C---:B--2---:R-:W-:Y:S04]  /*64d0*/  HMMA.16816.F32.BF16 R148, R20.reuse, R172, R148 ;  /* 0x000000ac1494723c */ /* 0x044fe80000041894 */
[----:B------:R-:W2:Y:S01]  /*64e0*/  MUFU.TANH R192, R192 ;  /* 0x000000c000c07308 */ /* 0x000ea20000002400 */
[----:B----4-:R-:W4:Y:S03]  /*64f0*/  LDSM.16.M88.4 R24, [R187+0xb800] ;  /* 0x00b80000bb18783b */ /* 0x010f260000000200 */
[----:B------:R-:W-:Y:S04]  /*6500*/  HMMA.16816.F32.BF16 R144, R20, R174, R144 ;  /* 0x000000ae1490723c */ /* 0x000fe80000041890 */
[----:B------:R-:W2:Y:S04]  /*6510*/  MUFU.TANH R193, R193 ;  /* 0x000000c100c17308 */ /* 0x000ea80000002400 */
[C---:B------:R-:W-:Y:S04]  /*6520*/  HMMA.16816.F32.BF16 R156, R168.reuse, R16, R156 ;  /* 0x00000010a89c723c */ /* 0x040fe8000004189c */
[----:B------:R-:W2:Y:S04]  /*6530*/  MUFU.TANH R33, R33 ;  /* 0x0000002100217308 */ /* 0x000ea80000002400 */
[----:B------:R-:W-:Y:S01]  /*6540*/  HMMA.16816.F32.BF16 R152, R168, R18, R152 ;  /* 0x00000012a898723c */ /* 0x000fe20000041898 */
[----:B------:R-:W2:Y:S01]  /*6550*/  LDSM.16.M88.4 R16, [R191+0xb800] ;  /* 0x00b80000bf10783b */ /* 0x000ea20000000200 */
[----:B------:R-:W-:-:S06]  /*6560*/  DEPBAR.LE SB0, 0x0 ;  /* 0x000080000000791a */ /* 0x000fcc0000000000 */
[----:B-1----:R-:W-:Y:S01]  /*6570*/  HMMA.16816.F32.BF16 R148, R8, R12, R148 ;  /* 0x0000000c0894723c */ /* 0x002fe20000041894 */
[----:B------:R-:W-:-:S07]  /*6580*/  IMAD.SHL.U32 R12, R186, 0x2, RZ ;  /* 0x00000002ba0c7824 */ /* 0x000fce00078e00ff */
[----:B------:R-:W-:Y:S08]  /*6590*/  HMMA.16816.F32.BF16 R144, R8, R14, R144 ;  /* 0x0000000e0890723c */ /* 0x000ff00000041890 */
[----:B---3--:R-:W-:Y:S01]  /*65a0*/  HMMA.16816.F32.BF16 R152, R180, R6, R152 ;  /* 0x00000006b498723c */ /* 0x008fe20000041898 */
[----:B------:R-:W-:-:S05]  /*65b0*/  LOP3.LUT R6, R12, 0x6, RZ, 0xc0, !PT ;  /* 0x000000060c067812 */ /* 0x000fca00078ec0ff */
[----:B------:R-:W-:Y:S02]  /*65c0*/  IMAD R6, R137, 0x40, R6 ;  /* 0x0000004089067824 */ /* 0x000fe400078e0206 */
[----:B----4-:R-:W-:Y:S02]  /*65d0*/  HMMA.16816.F32.BF16 R148, R168, R24, R148 ;  /* 0x00000018a894723c */ /* 0x010fe40000041894 */
[C---:B------:R-:W-:Y:S02]  /*65e0*/  VIADD R7, R6.reuse, 0xffffff80 ;  /* 0xffffff8006077836 */ /* 0x040fe40000000000 */
[C---:B------:R-:W-:Y:S02]  /*65f0*/  VIADD R9, R6.reuse, 0xffffff88 ;  /* 0xffffff8806097836 */ /* 0x040fe40000000000 */
[C---:B------:R-:W-:Y:S01]  /*6600*/  VIADD R25, R6.reuse, 0xffffff98 ;  /* 0xffffff9806197836 */ /* 0x040fe20000000000 */
[C---:B------:R-:W-:Y:S01]  /*6610*/  ISETP.GE.AND P2, PT, R7.reuse, R2, PT ;  /* 0x000000020700720c */ /* 0x040fe20003f46270 */
[----:B------:R-:W-:Y:S01]  /*6620*/  HMMA.16816.F32.BF16 R160, R180, R30, R160 ;  /* 0x0000001eb4a0723c */ /* 0x000fe200000418a0 */
[----:B------:R-:W-:Y:S01]  /*6630*/  ISETP.GE.AND P1, PT, R7, R0, PT ;  /* 0x000000000700720c */ /* 0x000fe20003f26270 */
[----:B------:R-:W-:Y:S01]  /*6640*/  FMUL.FTZ R30, R165, UR4 ;  /* 0x00000004a51e7c20 */ /* 0x000fe20008410000 */
[----:B------:R-:W-:-:S02]  /*6650*/  VIADD R7, R6, 0xffffff81 ;  /* 0xffffff8106077836 */ /* 0x000fc40000000000 */
[----:B------:R-:W-:Y:S01]  /*6660*/  FMUL.FTZ R165, R166, UR4 ;  /* 0x00000004a6a57c20 */ /* 0x000fe20008410000 */
[----:B------:R-:W-:Y:S01]  /*6670*/  FMUL.FTZ R31, R167, UR4 ;  /* 0x00000004a71f7c20 */ /* 0x000fe20008410000 */
[-C--:B------:R-:W-:Y:S01]  /*6680*/  ISETP.GE.AND P3, PT, R9, R2.reuse, PT ;  /* 0x000000020900720c */ /* 0x080fe20003f66270 */
[----:B------:R-:W-:Y:S01]  /*6690*/  FMUL.FTZ R10, R153, UR4 ;  /* 0x00000004990a7c20 */ /* 0x000fe20008410000 */
[----:B------:R-:W-:Y:S01]  /*66a0*/  HMMA.16816.F32.BF16 R156, R180, R4, R156 ;  /* 0x00000004b49c723c */ /* 0x000fe2000004189c */
[C---:B------:R-:W-:Y:S01]  /*66b0*/  ISETP.GE.AND P4, PT, R7.reuse, R2, PT ;  /* 0x000000020700720c */ /* 0x040fe20003f86270 */
[----:B------:R-:W-:Y:S01]  /*66c0*/  MUFU.TANH R30, R30 ;  /* 0x0000001e001e7308 */ /* 0x000fe20000002400 */
[-C--:B------:R-:W-:Y:S01]  /*66d0*/  ISETP.GE.AND P6, PT, R7, R0.reuse, PT ;  /* 0x000000000700720c */ /* 0x080fe20003fc6270 */
[----:B------:R-:W-:Y:S01]  /*66e0*/  VIADD R23, R6, 0xffffff99 ;  /* 0xffffff9906177836 */ /* 0x000fe20000000000 */
[----:B-----5:R-:W-:Y:S01]  /*66f0*/  FSEL R7, R176, -INF , !P2 ;  /* 0xff800000b0077808 */ /* 0x020fe20005000000 */
[----:B------:R-:W-:Y:S01]  /*6700*/  FMUL.FTZ R8, R152, UR4 ;  /* 0x0000000498087c20 */ /* 0x000fe20008410000 */
[----:B------:R-:W-:Y:S01]  /*6710*/  ISETP.GE.AND P2, PT, R9, R0, PT ;  /* 0x000000000900720c */ /* 0x000fe20003f46270 */
[----:B------:R-:W-:Y:S01]  /*6720*/  HMMA.16816.F32.BF16 R144, R168, R26, R144 ;  /* 0x0000001aa890723c */ /* 0x000fe20000041890 */
[----:B------:R-:W-:Y:S01]  /*6730*/  VIADD R9, R6, 0xffffff89 ;  /* 0xffffff8906097836 */ /* 0x000fe20000000000 */
[----:B------:R-:W1:Y:S01]  /*6740*/  MUFU.TANH R165, R165 ;  /* 0x000000a500a57308 */ /* 0x000e620000002400 */
[----:B------:R-:W-:Y:S01]  /*6750*/  FMUL.FTZ R4, R161, UR4 ;  /* 0x00000004a1047c20 */ /* 0x000fe20008410000 */
[----:B------:R-:W-:Y:S01]  /*6760*/  FMUL.FTZ R143, R162, UR4 ;  /* 0x00000004a28f7c20 */ /* 0x000fe20008410000 */
[----:B------:R-:W-:Y:S01]  /*6770*/  FMUL.FTZ R160, R160, UR4 ;  /* 0x00000004a0a07c20 */ /* 0x000fe20008410000 */
[----:B--2---:R-:W-:Y:S01]  /*6780*/  FSEL R11, R192, -INF , !P1 ;  /* 0xff800000c00b7808 */ /* 0x004fe20004800000 */
[----:B------:R-:W-:Y:S01]  /*6790*/  FMUL.FTZ R141, R163, UR4 ;  /* 0x00000004a38d7c20 */ /* 0x000fe20008410000 */
[C---:B------:R-:W-:Y:S01]  /*67a0*/  HMMA.16816.F32.BF16 R148, R180.reuse, R16, R148 ;  /* 0x00000010b494723c */ /* 0x040fe20000041894 */
[----:B------:R-:W-:Y:S01]  /*67b0*/  VIADD R17, R6, 0xffffff90 ;  /* 0xffffff9006117836 */ /* 0x000fe20000000000 */
[----:B------:R-:W-:Y:S01]  /*67c0*/  MUFU.TANH R4, R4 ;  /* 0x0000000400047308 */ /* 0x000fe20000002400 */
[----:B------:R-:W-:Y:S01]  /*67d0*/  FMUL.FTZ R5, R156, UR4 ;  /* 0x000000049c057c20 */ /* 0x000fe20008410000 */
[----:B------:R-:W-:Y:S01]  /*67e0*/  FSEL R15, R177, -INF , !P4 ;  /* 0xff800000b10f7808 */ /* 0x000fe20006000000 */
[----:B------:R-:W-:Y:S01]  /*67f0*/  FMUL.FTZ R158, R158, UR4 ;  /* 0x000000049e9e7c20 */ /* 0x000fe20008410000 */
[----:B------:R-:W-:Y:S01]  /*6800*/  ISETP.GE.AND P1, PT, R9, R2, PT ;  /* 0x000000020900720c */ /* 0x000fe20003f26270 */
[----:B------:R-:W-:Y:S01]  /*6810*/  FMUL.FTZ R157, R157, UR4 ;  /* 0x000000049d9d7c20 */ /* 0x000fe20008410000 */
[----:B------:R-:W-:Y:S01]  /*6820*/  ISETP.GE.AND P4, PT, R9, R0, PT ;  /* 0x000000000900720c */ /* 0x000fe20003f86270 */
[----:B------:R-:W-:Y:S01]  /*6830*/  FMUL.FTZ R12, R159, UR4 ;  /* 0x000000049f0c7c20 */ /* 0x000fe20008410000 */
[----:B------:R-:W2:Y:S01]  /*6840*/  MUFU.TANH R143, R143 ;  /* 0x0000008f008f7308 */ /* 0x000ea20000002400 */
[----:B------:R-:W-:Y:S01]  /*6850*/  FSEL R9, R193, -INF , !P6 ;  /* 0xff800000c1097808 */ /* 0x000fe20007000000 */
[----:B------:R-:W-:Y:S01]  /*6860*/  HMMA.16816.F32.BF16 R144, R180, R18, R144 ;  /* 0x00000012b490723c */ /* 0x000fe20000041890 */
[----:B------:R-:W-:Y:S01]  /*6870*/  FSEL R13, R194, -INF , !P3 ;  /* 0xff800000c20d7808 */ /* 0x000fe20005800000 */
[----:B------:R-:W-:Y:S01]  /*6880*/  VIADD R19, R6, 0xffffffa1 ;  /* 0xffffffa106137836 */ /* 0x000fe20000000000 */
[C---:B------:R-:W-:Y:S01]  /*6890*/  ISETP.GE.AND P6, PT, R17.reuse, R2, PT ;  /* 0x000000021100720c */ /* 0x040fe20003fc6270 */
[----:B------:R-:W-:Y:S01]  /*68a0*/  FMUL.FTZ R154, R154, UR4 ;  /* 0x000000049a9a7c20 */ /* 0x000fe20008410000 */
[----:B------:R-:W-:Y:S01]  /*68b0*/  ISETP.GE.AND P3, PT, R17, R0, PT ;  /* 0x000000001100720c */ /* 0x000fe20003f66270 */
[----:B------:R-:W3:Y:S01]  /*68c0*/  MUFU.TANH R31, R31 ;  /* 0x0000001f001f7308 */ /* 0x000ee20000002400 */
[----:B------:R-:W-:Y:S01]  /*68d0*/  VIADD R17, R6, 0xffffff91 ;  /* 0xffffff9106117836 */ /* 0x000fe20000000000 */
[----:B------:R-:W-:Y:S01]  /*68e0*/  FSEL R29, R29, -INF , !P2 ;  /* 0xff8000001d1d7808 */ /* 0x000fe20005000000 */
[----:B------:R-:W-:Y:S01]  /*68f0*/  FMUL.FTZ R151, R151, UR4 ;  /* 0x0000000497977c20 */ /* 0x000fe20008410000 */
[----:B------:R-:W-:Y:S01]  /*6900*/  FSEL R21, R28, -INF , !P1 ;  /* 0xff8000001c157808 */ /* 0x000fe20004800000 */
[----:B------:R-:W-:Y:S01]  /*6910*/  FMUL.FTZ R14, R148, UR4 ;  /* 0x00000004940e7c20 */ /* 0x000fe20008410000 */
[----:B------:R-:W-:Y:S01]  /*6920*/  ISETP.GE.AND P2, PT, R17, R2, PT ;  /* 0x000000021100720c */ /* 0x000fe20003f46270 */
[----:B------:R-:W-:Y:S01]  /*6930*/  FMUL.FTZ R16, R149, UR4 ;  /* 0x0000000495107c20 */ /* 0x000fe20008410000 */
[----:B------:R-:W4:Y:S01]  /*6940*/  MUFU.TANH R195, R160 ;  /* 0x000000a000c37308 */ /* 0x000f220000002400 */
[-C--:B------:R-:W-:Y:S01]  /*6950*/  ISETP.GE.AND P1, PT, R17, R0.reuse, PT ;  /* 0x000000001100720c */ /* 0x080fe20003f26270 */
[----:B------:R-:W-:Y:S01]  /*6960*/  FMUL.FTZ R155, R155, UR4 ;  /* 0x000000049b9b7c20 */ /* 0x000fe20008410000 */
[----:B------:R-:W-:Y:S01]  /*6970*/  FSEL R167, R33, -INF , !P6 ;  /* 0xff80000021a77808 */ /* 0x000fe20007000000 */
[----:B------:R-:W-:Y:S01]  /*6980*/  FMUL.FTZ R150, R150, UR4 ;  /* 0x0000000496967c20 */ /* 0x000fe20008410000 */
[----:B-1----:R-:W-:Y:S01]  /*6990*/  FSEL R165, R165, -INF , !P3 ;  /* 0xff800000a5a57808 */ /* 0x002fe20005800000 */
[----:B------:R-:W-:Y:S01]  /*69a0*/  FMUL.FTZ R145, R145, UR4 ;  /* 0x0000000491917c20 */ /* 0x000fe20008410000 */
[----:B------:R-:W-:Y:S01]  /*69b0*/  FSEL R171, R30, -INF , !P2 ;  /* 0xff8000001eab7808 */ /* 0x000fe20005000000 */
[----:B------:R-:W1:Y:S01]  /*69c0*/  MUFU.TANH R5, R5 ;  /* 0x0000000500057308 */ /* 0x000e620000002400 */
[----:B------:R-:W-:Y:S01]  /*69d0*/  FSEL R17, R32, -INF , !P4 ;  /* 0xff80000020117808 */ /* 0x000fe20006000000 */
[----:B------:R-:W-:Y:S01]  /*69e0*/  FMUL.FTZ R146, R146, UR4 ;  /* 0x0000000492927c20 */ /* 0x000fe20008410000 */
[----:B------:R-:W-:Y:S01]  /*69f0*/  ISETP.GE.AND P6, PT, R25, R0, PT ;  /* 0x000000001900720c */ /* 0x000fe20003fc6270 */
[----:B------:R-:W-:Y:S01]  /*6a00*/  VIADD R149, R137, 0xfffffffe ;  /* 0xfffffffe89957836 */ /* 0x000fe20000000000 */
[----:B------:R-:W-:-:S02]  /*6a10*/  ISETP.GE.AND P3, PT, R23, R2, PT ;  /* 0x000000021700720c */ /* 0x000fc40003f66270 */
[----:B------:R-:W-:Y:S01]  /*6a20*/  ISETP.GE.AND P2, PT, R23, R0, PT ;  /* 0x000000001700720c */ /* 0x000fe20003f46270 */
[----:B------:R5:W1:Y:S01]  /*6a30*/  MUFU.TANH R179, R158 ;  /* 0x0000009e00b37308 */ /* 0x000a620000002400 */
[----:B------:R-:W-:Y:S01]  /*6a40*/  ISETP.GE.AND P4, PT, R25, R2, PT ;  /* 0x000000021900720c */ /* 0x000fe20003f86270 */
[----:B------:R-:W-:Y:S01]  /*6a50*/  VIADD R23, R6, 0xffffffa0 ;  /* 0xffffffa006177836 */ /* 0x000fe20000000000 */
[----:B--2---:R-:W-:Y:S02]  /*6a60*/  FSEL R143, R143, -INF , !P6 ;  /* 0xff8000008f8f7808 */ /* 0x004fe40007000000 */
[----:B------:R-:W-:Y:S01]  /*6a70*/  FSEL R193, R4, -INF , !P3 ;  /* 0xff80000004c17808 */ /* 0x000fe20005800000 */
[----:B------:R-:W-:Y:S01]  /*6a80*/  FMUL.FTZ R4, R144, UR4 ;  /* 0x0000000490047c20 */ /* 0x000fe20008410000 */
[----:B---3--:R-:W-:Y:S01]  /*6a90*/  FSEL R169, R31, -INF , !P1 ;  /* 0xff8000001fa97808 */ /* 0x008fe20004800000 */
[----:B------:R-:W2:Y:S01]  /*6aa0*/  MUFU.TANH R10, R10 ;  /* 0x0000000a000a7308 */ /* 0x000ea20000002400 */
[----:B----4-:R-:W-:-:S02]  /*6ab0*/  FSEL R195, R195, -INF , !P4 ;  /* 0xff800000c3c37808 */ /* 0x010fc40006000000 */
[C---:B------:R-:W-:Y:S02]  /*6ac0*/  ISETP.GE.AND P6, PT, R19.reuse, R2, PT ;  /* 0x000000021300720c */ /* 0x040fe40003fc6270 */
[----:B------:R-:W-:Y:S01]  /*6ad0*/  ISETP.GE.AND P3, PT, R19, R0, PT ;  /* 0x000000001300720c */ /* 0x000fe20003f66270 */
[C---:B------:R-:W-:Y:S01]  /*6ae0*/  VIADD R19, R6.reuse, 0xffffffa9 ;  /* 0xffffffa906137836 */ /* 0x040fe20000000000 */
[C---:B------:R-:W-:Y:S01]  /*6af0*/  ISETP.GE.AND P1, PT, R23.reuse, R2, PT ;  /* 0x000000021700720c */ /* 0x040fe20003f26270 */
[----:B------:R-:W3:Y:S01]  /*6b00*/  MUFU.TANH R189, R157 ;  /* 0x0000009d00bd7308 */ /* 0x000ee20000002400 */
[----:B------:R-:W-:Y:S01]  /*6b10*/  ISETP.GE.AND P4, PT, R23, R0, PT ;  /* 0x000000001700720c */ /* 0x000fe20003f86270 */
[----:B-----5:R-:W-:Y:S01]  /*6b20*/  FMUL.FTZ R158, R147, UR4 ;  /* 0x00000004939e7c20 */ /* 0x020fe20008410000 */
[----:B-1----:R-:W-:Y:S01]  /*6b30*/  FSEL R191, R5, -INF , !P1 ;  /* 0xff80000005bf7808 */ /* 0x002fe20004800000 */
[C---:B------:R-:W-:Y:S01]  /*6b40*/  VIADD R5, R6.reuse, 0xffffffb1 ;  /* 0xffffffb106057836 */ /* 0x040fe20000000000 */
[----:B------:R-:W-:Y:S01]  /*6b50*/  FSEL R179, R179, -INF , !P4 ;  /* 0xff800000b3b37808 */ /* 0x000fe20006000000 */
[----:B------:R-:W-:Y:S01]  /*6b60*/  VIADD R23, R6, 0xffffffa8 ;  /* 0xffffffa806177836 */ /* 0x000fe20000000000 */
[----:B------:R-:W-:Y:S01]  /*6b70*/  ISETP.GE.AND P4, PT, R19, R2, PT ;  /* 0x000000021300720c */ /* 0x000fe20003f86270 */
[----:B------:R-:W1:Y:S03]  /*6b80*/  MUFU.TANH R141, R141 ;  /* 0x0000008d008d7308 */ /* 0x000e660000002400 */
[----:B--2---:R-:W-:-:S02]  /*6b90*/  FSEL R181, R10, -INF , !P4 ;  /* 0xff8000000ab57808 */ /* 0x004fc40006000000 */
[-C--:B------:R-:W-:Y:S02]  /*6ba0*/  ISETP.GE.AND P4, PT, R5, R0.reuse, PT ;  /* 0x000000000500720c */ /* 0x080fe40003f86270 */
[-C--:B------:R-:W-:Y:S01]  /*6bb0*/  ISETP.GE.AND P1, PT, R23, R0.reuse, PT ;  /* 0x000000001700720c */ /* 0x080fe20003f26270 */
[----:B------:R-:W2:Y:S01]  /*6bc0*/  MUFU.TANH R163, R151 ;  /* 0x0000009700a37308 */ /* 0x000ea20000002400 */
[----:B---3--:R-:W-:Y:S02]  /*6bd0*/  FSEL R189, R189, -INF , !P6 ;  /* 0xff800000bdbd7808 */ /* 0x008fe40007000000 */
[----:B------:R-:W-:Y:S01]  /*6be0*/  ISETP.GE.AND P6, PT, R19, R0, PT ;  /* 0x000000001300720c */ /* 0x000fe20003fc6270 */
[----:B------:R-:W-:-:S04]  /*6bf0*/  VIADD R19, R6, 0xffffffb0 ;  /* 0xffffffb006137836 */ /* 0x000fc80000000000 */
[----:B------:R-:W3:Y:S01]  /*6c00*/  MUFU.TANH R12, R12 ;  /* 0x0000000c000c7308 */ /* 0x000ee20000002400 */
[----:B-1----:R-:W-:Y:S02]  /*6c10*/  FSEL R141, R141, -INF , !P2 ;  /* 0xff8000008d8d7808 */ /* 0x002fe40005000000 */
[----:B------:R-:W-:-:S05]  /*6c20*/  ISETP.GE.AND P2, PT, R23, R2, PT ;  /* 0x000000021700720c */ /* 0x000fca0003f46270 */
[----:B------:R-:W1:Y:S01]  /*6c30*/  MUFU.TANH R8, R8 ;  /* 0x0000000800087308 */ /* 0x000e620000002400 */
[----:B--2---:R-:W-:Y:S02]  /*6c40*/  FSEL R163, R163, -INF , !P4 ;  /* 0xff800000a3a37808 */ /* 0x004fe40006000000 */
[----:B------:R-:W-:-:S05]  /*6c50*/  ISETP.GT.AND P4, PT, R149, R198, PT ;  /* 0x000000c69500720c */ /* 0x000fca0003f84270 */
        /* <DEDUP_REMOVED lines=9> */
[----:B------:R-:W-:Y:S01]  /*6cf0*/  ISETP.GE.AND P1, PT, R5, R2, PT ;  /* 0x000000020500720c */ /* 0x000fe20003f26270 */
[----:B------:R-:W-:-:S04]  /*6d00*/  VIADD R5, R6, 0xffffffb9 ;  /* 0xffffffb906057836 */ /* 0x000fc80000000000 */
[----:B------:R-:W2:Y:S01]  /*6d10*/  MUFU.TANH R16, R16 ;  /* 0x0000001000107308 */ /* 0x000ea20000002400 */
[----:B---3--:R-:W-:Y:S02]  /*6d20*/  FSEL R173, R173, -INF , !P6 ;  /* 0xff800000adad7808 */ /* 0x008fe40007000000 */
[----:B------:R-:W-:-:S05]  /*6d30*/  ISETP.GE.AND P6, PT, R19, R2, PT ;  /* 0x000000021300720c */ /* 0x000fca0003fc6270 */
[----:B------:R-:W3:Y:S01]  /*6d40*/  MUFU.TANH R161, R150 ;  /* 0x0000009600a17308 */ /* 0x000ee20000002400 */
[----:B-1----:R-:W-:Y:S01]  /*6d50*/  FSEL R147, R14, -INF , !P3 ;  /* 0xff8000000e937808 */ /* 0x002fe20005800000 */
[----:B------:R-:W-:Y:S01]  /*6d60*/  BAR.SYNC.DEFER_BLOCKING 0x0 ;  /* 0x0000000000007b1d */ /* 0x000fe20000010000 */
[----:B------:R-:W-:-:S05]  /*6d70*/  ISETP.GE.AND P3, PT, R5, R2, PT ;  /* 0x000000020500720c */ /* 0x000fca0003f66270 */
[----:B------:R-:W-:Y:S01]  /*6d80*/  MUFU.TANH R4, R4 ;  /* 0x0000000400047308 */ /* 0x000fe20000002400 */
[----:B--2---:R-:W-:Y:S02]  /*6d90*/  FSEL R144, R16, -INF , !P1 ;  /* 0xff80000010907808 */ /* 0x004fe40004800000 */
[----:B------:R-:W-:-:S05]  /*6da0*/  ISETP.GE.AND P1, PT, R5, R0, PT ;  /* 0x000000000500720c */ /* 0x000fca0003f26270 */
[----:B------:R-:W1:Y:S01]  /*6db0*/  MUFU.TANH R145, R145 ;  /* 0x0000009100917308 */ /* 0x000e620000002400 */
[----:B---3--:R-:W-:Y:S02]  /*6dc0*/  FSEL R161, R161, -INF , !P2 ;  /* 0xff800000a1a17808 */ /* 0x008fe40005000000 */
[----:B------:R-:W-:-:S05]  /*6dd0*/  ISETP.GE.AND P2, PT, R19, R0, PT ;  /* 0x000000001300720c */ /* 0x000fca0003f46270 */
[----:B------:R2:W3:Y:S08]  /*6de0*/  MUFU.TANH R159, R146 ;  /* 0x00000092009f7308 */ /* 0x0004f00000002400 */
[----:B------:R-:W4:Y:S01]  /*6df0*/  MUFU.TANH R158, R158 ;  /* 0x0000009e009e7308 */ /* 0x000f220000002400 */
[----:B-1----:R-:W-:Y:S02]  /*6e00*/  FSEL R145, R145, -INF , !P3 ;  /* 0xff80000091917808 */ /* 0x002fe40005800000 */
[----:B--2---:R-:W-:-:S02]  /*6e10*/  FSEL R146, R4, -INF , !P6 ;  /* 0xff80000004927808 */ /* 0x004fc40007000000 */
[----:B---3--:R-:W-:Y:S02]  /*6e20*/  FSEL R159, R159, -INF , !P2 ;  /* 0xff8000009f9f7808 */ /* 0x008fe40005000000 */
[----:B----4-:R-:W-:Y:S01]  /*6e30*/  FSEL R158, R158, -INF , !P1 ;  /* 0xff8000009e9e7808 */ /* 0x010fe20004800000 */
        /* <DEDUP_REMOVED lines=64> */
.L_x_2770:
[----:B------:R-:W-:Y:S01]  /*7240*/  UMOV UR4, URZ ;  /* 0x000000ff00047c82 */ /* 0x000fe20008000000 */
[----:B------:R-:W-:Y:S01]  /*7250*/  IMAD.SHL.U32 R0, R134, 0x40, RZ ;  /* 0x0000004086007824 */ /* 0x000fe200078e00ff */
[----:B------:R-:W-:-:S05]  /*7260*/  IADD3 R2, P1, PT, RZ, -UR4, RZ ;  /* 0x80000004ff027c10 */ /* 0x000fca000ff3e0ff */
[----:B------:R-:W-:-:S05]  /*7270*/  IMAD.X R0, RZ, RZ, ~R0, P1 ;  /* 0x000000ffff007224 */ /* 0x000fca00008e0e00 */
[----:B------:R-:W-:-:S04]  /*7280*/  SHF.R.S64 R5, R2, 0x1f, R0 ;  /* 0x0000001f02057819 */ /* 0x000fc80000001000 */
[----:B------:R-:W-:-:S04]  /*7290*/  IADD3 R200, P1, PT, R5, R200, RZ ;  /* 0x000000c805c87210 */ /* 0x000fc80007f3e0ff */
[----:B------:R-:W-:-:S09]  /*72a0*/  LEA.HI.X.SX32 R199, R0, R199, 0x1, P1 ;  /* 0x000000c700c77211 */ /* 0x000fd200008f0eff */
.L_x_2771:
        /* <DEDUP_REMOVED lines=25> */
.L_x_2769:
        /* <DEDUP_REMOVED lines=23> */
[----:B------:R-:W-:Y:S02]  /*75b0*/  @P0 IADD3 R157, PT, PT, R16, -0x40, RZ ;  /* 0xffffffc0109d0810 */ /* 0x000fe40007ffe0ff */
[C---:B------:R-:W-:Y:S02]  /*75c0*/  IADD3 R162, PT, PT, R156.reuse, R187, RZ ;  /* 0x000000bb9ca27210 */ /* 0x040fe40007ffe0ff */
[----:B------:R-:W-:Y:S02]  /*75d0*/  IADD3 R156, PT, PT, R156, R157, RZ ;  /* 0x0000009d9c9c7210 */ /* 0x000fe40007ffe0ff */
[----:B------:R-:W-:-:S02]  /*75e0*/  @P4 IADD3 R205, PT, PT, R137, -0x3, RZ ;  /* 0xfffffffd89cd4810 */ /* 0x000fc40007ffe0ff */
        /* <DEDUP_REMOVED lines=16> */
[----:B------:R-:W1:Y:S01]  /*76f0*/  LDSM.16.MT88.4 R28, [R157] ;  /* 0x000000009d1c783b */ /* 0x000e620000004200 */
[----:B------:R-:W-:Y:S01]  /*7700*/  FADD.FTZ R4, R3, -R4 ;  /* 0x8000000403047221 */ /* 0x000fe20000010000 */
[----:B------:R-:W-:Y:S01]  /*7710*/  FFMA.FTZ R154, R11, UR4, -R160 ;  /* 0x000000040b9a7c23 */ /* 0x000fe200080108a0 */
[----:B------:R-:W-:Y:S01]  /*7720*/  FMUL.FTZ R155, R5, UR4 ;  /* 0x00000004059b7c20 */ /* 0x000fe20008410000 */
[--C-:B------:R-:W-:Y:S01]  /*7730*/  FFMA.FTZ R152, R7, UR4, -R164.reuse ;  /* 0x0000000407987c23 */ /* 0x100fe200080108a4 */
[----:B------:R-:W-:Y:S01]  /*7740*/  FMUL.FTZ R153, R4, UR4 ;  /* 0x0000000404997c20 */ /* 0x000fe20008410000 */
[--C-:B------:R-:W-:Y:S01]  /*7750*/  FFMA.FTZ R138, R15, UR4, -R164.reuse ;  /* 0x000000040f8a7c23 */ /* 0x100fe200080108a4 */
        /* <DEDUP_REMOVED lines=8> */
[----:B------:R-:W-:Y:S01]  /*77e0*/  FFMA.FTZ R167, R171, UR4, -R164 ;  /* 0x00000004aba77c23 */ /* 0x000fe200080108a4 */
[----:B------:R-:W-:Y:S01]  /*77f0*/  LDSM.16.MT88.4 R12, [R187+0xc000] ;  /* 0x00c00000bb0c783b */ /* 0x000fe20000004200 */
[----:B------:R-:W-:Y:S01]  /*7800*/  MUFU.EX2 R152, R152 ;  /* 0x0000009800987308 */ /* 0x000fe20000000800 */
[----:B------:R-:W-:Y:S01]  /*7810*/  FFMA.FTZ R170, R169, UR4, -R160 ;  /* 0x00000004a9aa7c23 */ /* 0x000fe200080108a0 */
        /* <DEDUP_REMOVED lines=13> */
[-C--:B------:R-:W-:Y:S01]  /*78f0*/  FMUL.FTZ R26, R114, R153.reuse ;  /* 0x00000099721a7220 */ /* 0x080fe20000410000 */
        /* <DEDUP_REMOVED lines=8> */
[----:B------:R-:W-:Y:S01]  /*7980*/  MUFU.EX2 R150, R150 ;  /* 0x0000009600967308 */ /* 0x000fe20000000800 */
[----:B------:R-:W5:Y:S01]  /*7990*/  LDSM.16.MT88.4 R112, [R157+0x2000] ;  /* 0x002000009d70783b */ /* 0x000f620000004200 */
        /* <DEDUP_REMOVED lines=36> */
[----:B------:R-:W-:Y:S01]  /*7be0*/  LDSM.16.MT88.4 R120, [R156] ;  /* 0x000000009c78783b */ /* 0x000fe20000004200 */
        /* <DEDUP_REMOVED lines=18> */
[C---:B-----5:R-:W-:Y:S01]  /*7d10*/  HMMA.16816.F32.BF16 R52, R4.reuse, R112, R52 ;  /* 0x000000700434723c */ /* 0x060fe20000041834 */
        /* <DEDUP_REMOVED lines=38> */
[----:B------:R-:W-:Y:S01]  /*7f80*/  FFMA.FTZ R172, R141, UR4, -R160 ;  /* 0x000000048dac7c23 */ /* 0x000fe200080108a0 */
[C---:B------:R-:W-:Y:S01]  /*7f90*/  HMMA.16816.F32.BF16 R20, R4.reuse, R22, R116 ;  /* 0x000000160414723c */ /* 0x040fe20000041874 */
[----:B------:R-:W4:Y:S01]  /*7fa0*/  LDSM.16.MT88.4 R116, [R187+0xe000] ;  /* 0x00e00000bb74783b */ /* 0x000f220000004200 */
[--C-:B------:R-:W-:Y:S01]  /*7fb0*/  FFMA.FTZ R193, R193, UR4, -R164.reuse ;  /* 0x00000004c1c17c23 */ /* 0x100fe200080108a4 */
        /* <DEDUP_REMOVED lines=9> */
[----:B------:R-:W-:Y:S01]  /*8050*/  MUFU.EX2 R166, R166 ;  /* 0x000000a600a67308 */ /* 0x000fe20000000800 */
[----:B------:R-:W-:Y:S01]  /*8060*/  LDSM.16.MT88.4 R140, [R157+0x800] ;  /* 0x000800009d8c783b */ /* 0x000fe20000004200 */
[--C-:B------:R-:W-:Y:S01]  /*8070*/  FFMA.FTZ R174, R189, UR4, -R164.reuse ;  /* 0x00000004bdae7c23 */ /* 0x100fe200080108a4 */
[----:B------:R-:W-:Y:S01]  /*8080*/  FFMA.FTZ R176, R181, UR4, -R164 ;  /* 0x00000004b5b07c23 */ /* 0x000fe200080108a4 */
[C---:B------:R-:W-:Y:S01]  /*8090*/  HMMA.16816.F32.BF16 R72, R4.reuse, R106, R72 ;  /* 0x0000006a0448723c */ /* 0x040fe20000041848 */
[----:B------:R-:W2:Y:S01]  /*80a0*/  LDSM.16.MT88.4 R104, [R156+0x4000] ;  /* 0x004000009c68783b */ /* 0x000ea20000004200 */
[----:B------:R-:W5:Y:S01]  /*80b0*/  MUFU.EX2 R167, R167 ;  /* 0x000000a700a77308 */ /* 0x000f620000000800 */
[--C-:B------:R-:W-:Y:S01]  /*80c0*/  FFMA.FTZ R178, R177, UR4, -R160.reuse ;  /* 0x00000004b1b27c23 */ /* 0x100fe200080108a0 */
[----:B------:R-:W-:Y:S01]  /*80d0*/  FFMA.FTZ R180, R173, UR4, -R160 ;  /* 0x00000004adb47c23 */ /* 0x000fe200080108a0 */
[----:B------:R-:W-:Y:S01]  /*80e0*/  LDSM.16.MT88.4 R132, [R156+0x800] ;  /* 0x000800009c84783b */ /* 0x000fe20000004200 */
[----:B------:R-:W-:Y:S01]  /*80f0*/  MUFU.EX2 R168, R168 ;  /* 0x000000a800a87308 */ /* 0x000fe20000000800 */
[--C-:B------:R-:W-:Y:S01]  /*8100*/  FFMA.FTZ R191, R191, UR4, -R164.reuse ;  /* 0x00000004bfbf7c23 */ /* 0x100fe200080108a4 */
[C---:B------:R-:W-:Y:S01]  /*8110*/  HMMA.16816.F32.BF16 R32, R4.reuse, R120, R32 ;  /* 0x000000780420723c */ /* 0x040fe20000041820 */
[----:B------:R-:W-:Y:S01]  /*8120*/  LDSM.16.MT88.4 R128, [R162+0xe800] ;  /* 0x00e80000a280783b */ /* 0x000fe20000004200 */
[----:B------:R-:W-:Y:S01]  /*8130*/  MUFU.EX2 R165, R193 ;  /* 0x000000c100a57308 */ /* 0x000fe20000000800 */
[----:B------:R-:W-:Y:S01]  /*8140*/  FFMA.FTZ R183, R183, UR4, -R164 ;  /* 0x00000004b7b77c23 */ /* 0x000fe200080108a4 */
[--C-:B------:R-:W-:Y:S01]  /*8150*/  FFMA.FTZ R179, R179, UR4, -R160.reuse ;  /* 0x00000004b3b37c23 */ /* 0x100fe200080108a0 */
[--C-:B------:R-:W-:Y:S01]  /*8160*/  FFMA.FTZ R175, R175, UR4, -R160.reuse ;  /* 0x00000004afaf7c23 */ /* 0x100fe200080108a0 */
[----:B------:R-:W-:Y:S01]  /*8170*/  MUFU.EX2 R171, R171 ;  /* 0x000000ab00ab7308 */ /* 0x000fe20000000800 */
[--C-:B------:R-:W-:Y:S01]  /*8180*/  FFMA.FTZ R190, R163, UR4, -R160.reuse ;  /* 0x00000004a3be7c23 */ /* 0x100fe200080108a0 */
[C---:B------:R-:W-:Y:S01]  /*8190*/  HMMA.16816.F32.BF16 R100, R4.reuse, R122, R100 ;  /* 0x0000007a0464723c */ /* 0x040fe20000041864 */
[----:B------:R-:W-:Y:S01]  /*81a0*/  LDSM.16.MT88.4 R120, [R187+0xe800] ;  /* 0x00e80000bb78783b */ /* 0x000fe20000004200 */
[----:B------:R-:W5:Y:S01]  /*81b0*/  MUFU.EX2 R170, R170 ;  /* 0x000000aa00aa7308 */ /* 0x000f620000000800 */
[----:B------:R-:W-:Y:S01]  /*81c0*/  FFMA.FTZ R163, R159, UR4, -R160 ;  /* 0x000000049fa37c23 */ /* 0x000fe200080108a0 */
[----:B------:R-:W-:Y:S01]  /*81d0*/  FFMA.FTZ R182, R145, UR4, -R164 ;  /* 0x0000000491b67c23 */ /* 0x000fe200080108a4 */
[--C-:B------:R-:W-:Y:S01]  /*81e0*/  FFMA.FTZ R161, R161, UR4, -R160.reuse ;  /* 0x00000004a1a17c23 */ /* 0x100fe200080108a0 */
[----:B------:R-:W-:Y:S01]  /*81f0*/  MUFU.EX2 R169, R169 ;  /* 0x000000a900a97308 */ /* 0x000fe20000000800 */
[----:B------:R-:W-:Y:S01]  /*8200*/  FFMA.FTZ R159, R158, UR4, -R160 ;  /* 0x000000049e9f7c23 */ /* 0x000fe200080108a0 */
[----:B---3--:R-:W-:Y:S01]  /*8210*/  HMMA.16816.F32.BF16 R76, R4, R112, R76 ;  /* 0x00000070044c723c */ /* 0x008fe2000004184c */
[----:B------:R-:W-:Y:S01]  /*8220*/  FFMA.FTZ R155, R213, R155, R152 ;  /* 0x0000009bd59b7223 */ /* 0x000fe20000010098 */
[----:B------:R-:W3:Y:S01]  /*8230*/  MUFU.EX2 R172, R172 ;  /* 0x000000ac00ac7308 */ /* 0x000ee20000000800 */
[----:B------:R-:W-:-:S02]  /*8240*/  FFMA.FTZ R153, R211, R153, R154 ;  /* 0x00000099d3997223 */ /* 0x000fc4000001009a */
[----:B------:R-:W-:Y:S01]  /*8250*/  FADD.FTZ R138, R138, R155 ;  /* 0x0000009b8a8a7221 */ /* 0x000fe20000010000 */
[----:B------:R-:W-:Y:S01]  /*8260*/  MUFU.EX2 R189, R191 ;  /* 0x000000bf00bd7308 */ /* 0x000fe20000000800 */
[----:B------:R-:W-:Y:S01]  /*8270*/  FADD.FTZ R153, R136, R153 ;  /* 0x0000009988997221 */ /* 0x000fe20000010000 */
[C---:B------:R-:W-:Y:S01]  /*8280*/  HMMA.16816.F32.BF16 R80, R4.reuse, R114, R80 ;  /* 0x000000720450723c */ /* 0x040fe20000041850 */
[----:B------:R-:W-:Y:S01]  /*8290*/  LDSM.16.MT88.4 R112, [R162+0xc800] ;  /* 0x00c80000a270783b */ /* 0x000fe20000004200 */
[----:B------:R-:W3:Y:S01]  /*82a0*/  MUFU.EX2 R174, R174 ;  /* 0x000000ae00ae7308 */ /* 0x000ee20000000800 */
[----:B------:R-:W-:Y:S01]  /*82b0*/  FADD.FTZ R151, R151, R138 ;  /* 0x0000008a97977221 */ /* 0x000fe20000010000 */
[----:B------:R-:W-:Y:S02]  /*82c0*/  FADD.FTZ R150, R150, R153 ;  /* 0x0000009996967221 */ /* 0x000fe40000010000 */
[----:B------:R-:W-:Y:S01]  /*82d0*/  MUFU.EX2 R181, R183 ;  /* 0x000000b700b57308 */ /* 0x000fe20000000800 */
[----:B------:R-:W-:Y:S01]  /*82e0*/  FADD.FTZ R151, R148, R151 ;  /* 0x0000009794977221 */ /* 0x000fe20000010000 */
[----:B-1----:R-:W-:Y:S01]  /*82f0*/  HMMA.16816.F32.BF16 R84, R4, R108, R84 ;  /* 0x0000006c0454723c */ /* 0x002fe20000041854 */
[----:B------:R-:W-:Y:S01]  /*8300*/  FADD.FTZ R150, R3, R150 ;  /* 0x0000009603967221 */ /* 0x000fe20000010000 */
[----:B------:R-:W-:Y:S01]  /*8310*/  MUFU.EX2 R176, R176 ;  /* 0x000000b000b07308 */ /* 0x000fe20000000800 */
[----:B------:R-:W-:-:S02]  /*8320*/  MOV R3, R0 ;  /* 0x0000000000037202 */ /* 0x000fc40000000f00 */
[----:B------:R-:W-:Y:S01]  /*8330*/  @P4 MOV R3, R0 ;  /* 0x0000000000034202 */ /* 0x000fe20000000f00 */
[----:B------:R1:W-:Y:S02]  /*8340*/  MUFU.EX2 R177, R179 ;  /* 0x000000b300b17308 */ /* 0x0003e40000000800 */
[C---:B------:R-:W-:Y:S01]  /*8350*/  HMMA.16816.F32.BF16 R88, R4.reuse, R110, R88 ;  /* 0x0000006e0458723c */ /* 0x040fe20000041858 */
[----:B------:R-:W3:Y:S01]  /*8360*/  LDSM.16.MT88.4 R108, [R187+0xc800] ;  /* 0x00c80000bb6c783b */ /* 0x000ee20000004200 */
[----:B------:R-:W3:Y:S04]  /*8370*/  MUFU.EX2 R178, R178 ;  /* 0x000000b200b27308 */ /* 0x000ee80000000800 */
[----:B------:R4:W-:Y:S02]  /*8380*/  MUFU.EX2 R173, R175 ;  /* 0x000000af00ad7308 */ /* 0x0009e40000000800 */
[----:B------:R-:W-:Y:S02]  /*8390*/  HMMA.16816.F32.BF16 R8, R4, R12, R8 ;  /* 0x0000000c0408723c */ /* 0x000fe40000041808 */
[----:B------:R-:W3:Y:S01]  /*83a0*/  MUFU.EX2 R180, R180 ;  /* 0x000000b400b47308 */ /* 0x000ee20000000800 */
[----:B-1----:R-:W-:-:S03]  /*83b0*/  FFMA.FTZ R179, R146, UR4, -R164 ;  /* 0x0000000492b37c23 */ /* 0x002fc600080108a4 */
[----:B------:R-:W-:Y:S02]  /*83c0*/  MUFU.EX2 R182, R182 ;  /* 0x000000b600b67308 */ /* 0x000fe40000000800 */
[----:B------:R-:W-:Y:S01]  /*83d0*/  HMMA.16816.F32.BF16 R12, R4, R14, R124 ;  /* 0x0000000e040c723c */ /* 0x000fe2000004187c */
[----:B------:R-:W-:Y:S01]  /*83e0*/  LDSM.16.MT88.4 R124, [R157+0x2800] ;  /* 0x002800009d7c783b */ /* 0x000fe20000004200 */
[----:B------:R-:W-:Y:S01]  /*83f0*/  MUFU.EX2 R179, R179 ;  /* 0x000000b300b37308 */ /* 0x000fe20000000800 */
[----:B----4-:R-:W-:-:S03]  /*8400*/  FFMA.FTZ R175, R147, UR4, -R164 ;  /* 0x0000000493af7c23 */ /* 0x010fc600080108a4 */
[----:B------:R-:W-:Y:S02]  /*8410*/  MUFU.EX2 R161, R161 ;  /* 0x000000a100a17308 */ /* 0x000fe40000000800 */
[C---:B------:R-:W-:Y:S02]  /*8420*/  HMMA.16816.F32.BF16 R36, R4.reuse, R116, R36 ;  /* 0x000000740424723c */ /* 0x040fe40000041824 */
[----:B------:R-:W-:Y:S04]  /*8430*/  MUFU.EX2 R175, R175 ;  /* 0x000000af00af7308 */ /* 0x000fe80000000800 */
[----:B------:R-:W-:Y:S02]  /*8440*/  MUFU.EX2 R190, R190 ;  /* 0x000000be00be7308 */ /* 0x000fe40000000800 */
[C---:B------:R-:W-:Y:S01]  /*8450*/  HMMA.16816.F32.BF16 R40, R4.reuse, R118, R40 ;  /* 0x000000760428723c */ /* 0x040fe20000041828 */
[----:B------:R-:W-:Y:S01]  /*8460*/  LDSM.16.MT88.4 R116, [R156+0x2800] ;  /* 0x002800009c74783b */ /* 0x000fe20000004200 */
[----:B------:R-:W-:Y:S04]  /*8470*/  MUFU.EX2 R158, R163 ;  /* 0x000000a3009e7308 */ /* 0x000fe80000000800 */
[----:B------:R-:W-:Y:S02]  /*8480*/  MUFU.EX2 R159, R159 ;  /* 0x0000009f009f7308 */ /* 0x000fe40000000800 */
[C---:B--2---:R-:W-:Y:S08]  /*8490*/  HMMA.16816.F32.BF16 R92, R4.reuse, R104, R92 ;  /* 0x00000068045c723c */ /* 0x044ff0000004185c */
[----:B------:R-:W-:Y:S01]  /*84a0*/  HMMA.16816.F32.BF16 R4, R4, R106, R96 ;  /* 0x0000006a0404723c */ /* 0x000fe20000041860 */
[----:B------:R-:W1:Y:S01]  /*84b0*/  LDSM.16.MT88.4 R104, [R187+0x10800] ;  /* 0x01080000bb68783b */ /* 0x000e620000004200 */
[----:B-----5:R-:W-:Y:S01]  /*84c0*/  F2FP.BF16.F32.PACK_AB R96, R167, R166 ;  /* 0x000000a6a760723e */ /* 0x020fe200000010ff */
[----:B------:R-:W-:Y:S01]  /*84d0*/  FADD.FTZ R166, R166, R151 ;  /* 0x00000097a6a67221 */ /* 0x000fe20000010000 */
[----:B------:R-:W-:Y:S01]  /*84e0*/  F2FP.BF16.F32.PACK_AB R97, R170, R171 ;  /* 0x000000abaa61723e */ /* 0x000fe200000010ff */
[----:B------:R-:W-:Y:S01]  /*84f0*/  FADD.FTZ R171, R171, R150 ;  /* 0x00000096abab7221 */ /* 0x000fe20000010000 */
[----:B------:R-:W-:Y:S01]  /*8500*/  F2FP.BF16.F32.PACK_AB R98, R165, R168 ;  /* 0x000000a8a562723e */ /* 0x000fe200000010ff */
[----:B------:R-:W-:Y:S01]  /*8510*/  FADD.FTZ R167, R167, R166 ;  /* 0x000000a6a7a77221 */ /* 0x000fe20000010000 */
[----:B---3--:R-:W-:Y:S01]  /*8520*/  F2FP.BF16.F32.PACK_AB R99, R172, R169 ;  /* 0x000000a9ac63723e */ /* 0x008fe200000010ff */
[----:B------:R-:W-:-:S02]  /*8530*/  FADD.FTZ R170, R170, R171 ;  /* 0x000000abaaaa7221 */ /* 0x000fc40000010000 */
[----:B------:R-:W-:Y:S02]  /*8540*/  FADD.FTZ R168, R168, R167 ;  /* 0x000000a7a8a87221 */ /* 0x000fe40000010000 */
[----:B------:R-:W-:Y:S02]  /*8550*/  FADD.FTZ R169, R169, R170 ;  /* 0x000000aaa9a97221 */ /* 0x000fe40000010000 */
[----:B------:R-:W-:Y:S01]  /*8560*/  HMMA.16816.F32.BF16 R8, R96, R108, R8 ;  /* 0x0000006c6008723c */ /* 0x000fe20000041808 */
[----:B------:R-:W-:Y:S01]  /*8570*/  FADD.FTZ R168, R165, R168 ;  /* 0x000000a8a5a87221 */ /* 0x000fe20000010000 */
[----:B------:R-:W-:-:S06]  /*8580*/  FADD.FTZ R172, R172, R169 ;  /* 0x000000a9acac7221 */ /* 0x000fcc0000010000 */
        /* <DEDUP_REMOVED lines=34> */
[----:B------:R-:W3:Y:S01]  /*87b0*/  LDSM.16.MT88.4 R120, [R162+0xf000] ;  /* 0x00f00000a278783b */ /* 0x000ee20000004200 */
        /* <DEDUP_REMOVED lines=10> */
[----:B-1----:R-:W-:Y:S01]  /*8860*/  HMMA.16816.F32.BF16 R8, R4, R104, R8 ;  /* 0x000000680408723c */ /* 0x002fe20000041808 */
[----:B------:R-:W-:Y:S01]  /*8870*/  FADD.FTZ R176, R176, R181 ;  /* 0x000000b5b0b07221 */ /* 0x000fe20000010000 */
[----:B------:R-:W-:-:S06]  /*8880*/  FADD.FTZ R180, R180, R173 ;  /* 0x000000adb4b47221 */ /* 0x000fcc0000010000 */
[C---:B------:R-:W-:Y:S01]  /*8890*/  HMMA.16816.F32.BF16 R12, R4.reuse, R106, R12 ;  /* 0x0000006a040c723c */ /* 0x040fe2000004180c */
[----:B------:R-:W1:Y:S07]  /*88a0*/  LDSM.16.MT88.4 R104, [R162+0x11000] ;  /* 0x01100000a268783b */ /* 0x000e6e0000004200 */
[C---:B--2---:R-:W-:Y:S08]  /*88b0*/  HMMA.16816.F32.BF16 R16, R4.reuse, R112, R16 ;  /* 0x000000700410723c */ /* 0x044ff00000041810 */
[C---:B------:R-:W-:Y:S01]  /*88c0*/  HMMA.16816.F32.BF16 R20, R4.reuse, R114, R20 ;  /* 0x000000720414723c */ /* 0x040fe20000041814 */
[----:B------:R-:W2:Y:S07]  /*88d0*/  LDSM.16.MT88.4 R112, [R157+0x5000] ;  /* 0x005000009d70783b */ /* 0x000eae0000004200 */
        /* <DEDUP_REMOVED lines=12> */
[----:B-1----:R-:W-:Y:S01]  /*89a0*/  HMMA.16816.F32.BF16 R76, R4, R104, R76 ;  /* 0x00000068044c723c */ /* 0x002fe2000004184c */
        /* <DEDUP_REMOVED lines=13> */
[----:B-1----:R1:W-:Y:S07]  /*8a80*/  LDSM.16.MT88.4 R104, [R157+0x5800] ;  /* 0x005800009d68783b */ /* 0x0023ee0000004200 */
[C---:B--2---:R-:W-:Y:S08]  /*8a90*/  HMMA.16816.F32.BF16 R84, R4.reuse, R112, R84 ;  /* 0x000000700454723c */ /* 0x044ff00000041854 */
[C---:B------:R-:W-:Y:S01]  /*8aa0*/  HMMA.16816.F32.BF16 R88, R4.reuse, R114, R88 ;  /* 0x000000720458723c */ /* 0x040fe20000041858 */
[----:B------:R-:W2:Y:S07]  /*8ab0*/  LDSM.16.MT88.4 R112, [R162+0x11800] ;  /* 0x01180000a270783b */ /* 0x000eae0000004200 */
[----:B---3--:R-:W-:Y:S01]  /*8ac0*/  HMMA.16816.F32.BF16 R92, R4, R120, R92 ;  /* 0x00000078045c723c */ /* 0x008fe2000004185c */
[----:B-1----:R-:W-:-:S07]  /*8ad0*/  MOV R157, R149 ;  /* 0x00000095009d7202 */ /* 0x002fce0000000f00 */
        /* <DEDUP_REMOVED lines=8> */
[----:B------:R-:W-:Y:S02]  /*8b60*/  FADD.FTZ R161, R190, R161 ;  /* 0x000000a1bea17221 */ /* 0x000fe40000010000 */
[----:B------:R-:W-:-:S02]  /*8b70*/  FADD.FTZ R179, R179, R164 ;  /* 0x000000a4b3b37221 */ /* 0x000fc40000010000 */
[----:B------:R-:W-:Y:S02]  /*8b80*/  FADD.FTZ R158, R158, R161 ;  /* 0x000000a19e9e7221 */ /* 0x000fe40000010000 */
[----:B------:R-:W-:Y:S01]  /*8b90*/  HMMA.16816.F32.BF16 R120, R4, R116, R16 ;  /* 0x000000740478723c */ /* 0x000fe20000041810 */
[----:B------:R-:W1:Y:S01]  /*8ba0*/  LDSM.16.MT88.4 R16, [R156+0x3800] ;  /* 0x003800009c10783b */ /* 0x000e620000004200 */
        /* <DEDUP_REMOVED lines=19> */
[----:B------:R-:W-:Y:S01]  /*8ce0*/  HMMA.16816.F32.BF16 R36, R4, R132, R36 ;  /* 0x000000840424723c */ /* 0x000fe20000041824 */
[----:B------:R-:W-:-:S02]  /*8cf0*/  MOV R132, R2 ;  /* 0x0000000200847202 */ /* 0x000fc40000000f00 */
[----:B------:R-:W-:-:S05]  /*8d00*/  @P4 MOV R132, R2 ;  /* 0x0000000200844202 */ /* 0x000fca0000000f00 */
[C---:B------:R-:W-:Y:S08]  /*8d10*/  HMMA.16816.F32.BF16 R40, R4.reuse, R134, R40 ;  /* 0x000000860428723c */ /* 0x040ff00000041828 */
[C---:B-1----:R-:W-:Y:S08]  /*8d20*/  HMMA.16816.F32.BF16 R60, R4.reuse, R16, R60 ;  /* 0x00000010043c723c */ /* 0x042ff0000004183c */
[C---:B------:R-:W-:Y:S08]  /*8d30*/  HMMA.16816.F32.BF16 R64, R4.reuse, R18, R64 ;  /* 0x000000120440723c */ /* 0x040ff00000041840 */
[C---:B---3--:R-:W-:Y:S08]  /*8d40*/  HMMA.16816.F32.BF16 R68, R4.reuse, R20, R68 ;  /* 0x000000140444723c */ /* 0x048ff00000041844 */
[C---:B------:R-:W-:Y:S08]  /*8d50*/  HMMA.16816.F32.BF16 R72, R4.reuse, R22, R72 ;  /* 0x000000160448723c */ /* 0x040ff00000041848 */
[C---:B----4-:R-:W-:Y:S08]  /*8d60*/  HMMA.16816.F32.BF16 R92, R4.reuse, R8, R92 ;  /* 0x00000008045c723c */ /* 0x050ff0000004185c */
[----:B------:R-:W-:Y:S01]  /*8d70*/  HMMA.16816.F32.BF16 R96, R4, R10, R96 ;  /* 0x0000000a0460723c */ /* 0x000fe20000041860 */
[----:B------:R-:W-:-:S04]  /*8d80*/  NOP ;  /* 0x0000000000007918 */ /* 0x000fc80000000000 */
[----:B------:R-:W-:-:S15]  /*8d90*/  @P4 BRA `(.L_x_2772) ;  /* 0x0000000000044947 */ /* 0x000fde0003800000 */
.L_x_2766:
[----:B------:R-:W-:-:S07]  /*8da0*/  IADD3 R205, PT, PT, R157, -0x1, RZ ;  /* 0xffffffff9dcd7810 */ /* 0x000fce0007ffe0ff */
.L_x_2772:
        /* <DEDUP_REMOVED lines=17> */
[----:B------:R-:W3:Y:S01]  /*8ec0*/  LDCU UR4, c[0x0][0x45c] ;  /* 0x00008b80ff0477ac */ /* 0x000ee20008000800 */
[----:B------:R-:W4:Y:S01]  /*8ed0*/  LDCU.64 UR6, c[0x0][0x3a0] ;  /* 0x00007400ff0677ac */ /* 0x000f220008000a00 */
[----:B------:R-:W2:Y:S01]  /*8ee0*/  LDCU.64 UR8, c[0x0][0x3a8] ;  /* 0x00007500ff0877ac */ /* 0x000ea20008000a00 */
[----:B-1----:R-:W-:-:S12]  /*8ef0*/  ULEA UR5, UR5, UR11, 0x18 ;  /* 0x0000000b05057291 */ /* 0x002fd8000f8ec0ff */
.L_x_2777:
        /* <DEDUP_REMOVED lines=90> */
.L_x_2774:
[----:B------:R-:W-:Y:S02]  /*94a0*/  LEA R215, R215, UR5, 0x1 ;  /* 0x00000005d7d77c11 */ /* 0x000fe4000f8e08ff */
        /* <DEDUP_REMOVED lines=9> */
[----:B------:R-:W-:Y:S02]  /*9540*/  IADD3.X R217, PT, PT, R134, R203, RZ, P0, !PT ;  /* 0x000000cb86d97210 */ /* 0x000fe400007fe4ff */
[C---:B------:R-:W-:Y:S03]  /*9550*/  IADD3 R220, P2, PT, R135.reuse, R216, RZ ;  /* 0x000000d887dc7210 */ /* 0x040fe60007f5e0ff */
[----:B------:R-:W-:Y:S01]  /*9560*/  LDGSTS.E.BYPASS.LTC128B.128 [R215+0x10000], desc[UR16][R202.64+0x100] ;  /* 0x10000100cad77fae */ /* 0x000fe2000b981a10 */
[----:B------:R-:W-:Y:S02]  /*9570*/  LEA R194, R2, R3, 0x1 ;  /* 0x0000000302c27211 */ /* 0x000fe400078e08ff */
[----:B------:R-:W-:Y:S03]  /*9580*/  IADD3.X R221, PT, PT, R134, R217, RZ, P2, !PT ;  /* 0x000000d986dd7210 */ /* 0x000fe600017fe4ff */
[----:B------:R-:W-:Y:S01]  /*9590*/  LDGSTS.E.BYPASS.LTC128B.128 [R215+0xc800], desc[UR16][R216.64] ;  /* 0x0c800000d8d77fae */ /* 0x000fe2000b981a10 */
[----:B------:R-:W-:Y:S02]  /*95a0*/  IADD3 R218, P0, PT, R135, R220, RZ ;  /* 0x000000dc87da7210 */ /* 0x000fe40007f1e0ff */
[----:B------:R-:W-:Y:S03]  /*95b0*/  LEA R196, R196, UR5, 0x1 ;  /* 0x00000005c4c47c11 */ /* 0x000fe6000f8e08ff */
[----:B------:R-:W-:Y:S01]  /*95c0*/  LDGSTS.E.BYPASS.LTC128B.128 [R215+0xe800], desc[UR16][R216.64+0x80] ;  /* 0x0e800080d8d77fae */ /* 0x000fe2000b981a10 */
[----:B------:R-:W-:Y:S02]  /*95d0*/  IADD3.X R219, PT, PT, R134, R221, RZ, P0, !PT ;  /* 0x000000dd86db7210 */ /* 0x000fe400007fe4ff */
[----:B------:R-:W-:Y:S03]  /*95e0*/  LOP3.LUT P0, RZ, R186, 0x2, RZ, 0xc0, !PT ;  /* 0x00000002baff7812 */ /* 0x000fe6000780c0ff */
[----:B------:R1:W-:Y:S01]  /*95f0*/  LDGSTS.E.BYPASS.LTC128B.128 [R215+0x10800], desc[UR16][R216.64+0x100] ;  /* 0x10800100d8d77fae */ /* 0x0003e2000b981a10 */
[----:B------:R-:W-:Y:S02]  /*9600*/  IADD3 R190, PT, PT, R194, UR5, RZ ;  /* 0x00000005c2be7c10 */ /* 0x000fe4000fffe0ff */
[----:B------:R-:W-:Y:S03]  /*9610*/  SEL R189, R184, 0xffffffe0, !P0 ;  /* 0xffffffe0b8bd7807 */ /* 0x000fe60004000000 */
[----:B------:R-:W-:Y:S01]  /*9620*/  LDGSTS.E.BYPASS.LTC128B.128 [R215+0xd000], desc[UR16][R220.64] ;  /* 0x0d000000dcd77fae */ /* 0x000fe2000b981a10 */
[----:B------:R-:W-:Y:S02]  /*9630*/  LOP3.LUT P0, RZ, R186, 0x4, RZ, 0xc0, !PT ;  /* 0x00000004baff7812 */ /* 0x000fe4000780c0ff */
[C---:B------:R-:W-:Y:S03]  /*9640*/  IADD3 R193, PT, PT, R189.reuse, R196, RZ ;  /* 0x000000c4bdc17210 */ /* 0x040fe60007ffe0ff */
[----:B------:R-:W-:Y:S01]  /*9650*/  LDGSTS.E.BYPASS.LTC128B.128 [R215+0xf000], desc[UR16][R220.64+0x80] ;  /* 0x0f000080dcd77fae */ /* 0x000fe2000b981a10 */
[----:B------:R-:W-:Y:S02]  /*9660*/  IADD3 R191, PT, PT, R189, R190, RZ ;  /* 0x000000bebdbf7210 */ /* 0x000fe40007ffe0ff */
[----:B------:R-:W-:Y:S03]  /*9670*/  SEL R3, R139, 0xffffffc0, !P0 ;  /* 0xffffffc08b037807 */ /* 0x000fe60004000000 */
[----:B------:R-:W-:Y:S01]  /*9680*/  LDGSTS.E.BYPASS.LTC128B.128 [R215+0x11000], desc[UR16][R220.64+0x100] ;  /* 0x11000100dcd77fae */ /* 0x000fe2000b981a10 */
[----:B------:R-:W-:Y:S02]  /*9690*/  IADD3 R205, PT, PT, R205, -0x1, RZ ;  /* 0xffffffffcdcd7810 */ /* 0x000fe40007ffe0ff */
[C---:B------:R-:W-:Y:S03]  /*96a0*/  IADD3 R192, PT, PT, R3.reuse, R196, RZ ;  /* 0x000000c403c07210 */ /* 0x040fe60007ffe0ff */
[----:B------:R-:W-:Y:S01]  /*96b0*/  LDGSTS.E.BYPASS.LTC128B.128 [R215+0xd800], desc[UR16][R218.64] ;  /* 0x0d800000dad77fae */ /* 0x000fe2000b981a10 */
[----:B------:R-:W-:Y:S02]  /*96c0*/  IADD3 R190, PT, PT, R3, R190, RZ ;  /* 0x000000be03be7210 */ /* 0x000fe40007ffe0ff */
[C---:B------:R-:W-:Y:S03]  /*96d0*/  IADD3 R3, PT, PT, R189.reuse, R192, RZ ;  /* 0x000000c0bd037210 */ /* 0x040fe60007ffe0ff */
[----:B------:R-:W-:Y:S01]  /*96e0*/  LDGSTS.E.BYPASS.LTC128B.128 [R215+0xf800], desc[UR16][R218.64+0x80] ;  /* 0x0f800080dad77fae */ /* 0x000fe2000b981a10 */
[----:B------:R-:W-:Y:S02]  /*96f0*/  IADD3 R2, PT, PT, R189, R190, RZ ;  /* 0x000000bebd027210 */ /* 0x000fe40007ffe0ff */
[----:B------:R-:W-:Y:S03]  /*9700*/  ISETP.GT.AND P2, PT, R205, R198, PT ;  /* 0x000000c6cd00720c */ /* 0x000fe60003f44270 */
[----:B------:R2:W-:Y:S06]  /*9710*/  LDGSTS.E.BYPASS.LTC128B.128 [R215+0x11800], desc[UR16][R218.64+0x100] ;  /* 0x11800100dad77fae */ /* 0x0005ec000b981a10 */
[----:B------:R-:W-:Y:S06]  /*9720*/  LDSM.16.M88.4 R140, [R196] ;  /* 0x00000000c48c783b */ /* 0x000fec0000000200 */
[----:B------:R-:W5:Y:S06]  /*9730*/  LDSM.16.M88.4 R144, [R194+UR5+0x6000] ;  /* 0x00600005c290783b */ /* 0x000f6c0008000200 */
[----:B------:R-:W3:Y:S06]  /*9740*/  LDSM.16.M88.4 R148, [R194+UR5+0x6800] ;  /* 0x00680005c294783b */ /* 0x000eec0008000200 */
[----:B------:R-:W4:Y:S06]  /*9750*/  LDSM.16.M88.4 R152, [R194+UR5+0x7000] ;  /* 0x00700005c298783b */ /* 0x000f2c0008000200 */
[----:B------:R-:W0:Y:S06]  /*9760*/  LDGDEPBAR ;  /* 0x00000000000079af */ /* 0x000e2c0000000000 */
[----:B------:R-:W1:Y:S06]  /*9770*/  LDSM.16.M88.4 R156, [R194+UR5+0x7800] ;  /* 0x00780005c29c783b */ /* 0x000e6c0008000200 */
        /* <DEDUP_REMOVED lines=13> */
[----:B------:R-:W-:Y:S03]  /*9850*/  LDSM.16.M88.4 R132, [R2+0x6000] ;  /* 0x006000000284783b */ /* 0x000fe60000000200 */
[C---:B------:R-:W-:Y:S03]  /*9860*/  HMMA.16816.F32.BF16 R24, R140.reuse, R154, RZ ;  /* 0x0000009a8c18723c */ /* 0x040fe600000418ff */
[----:B------:R-:W-:Y:S05]  /*9870*/  LDSM.16.M88.4 R152, [R190+0x7800] ;  /* 0x00780000be98783b */ /* 0x000fea0000000200 */
[C---:B-1----:R-:W-:Y:S08]  /*9880*/  HMMA.16816.F32.BF16 R28, R140.reuse, R156, RZ ;  /* 0x0000009c8c1c723c */ /* 0x042ff000000418ff */
[----:B------:R-:W-:Y:S01]  /*9890*/  HMMA.16816.F32.BF16 R32, R140, R158, RZ ;  /* 0x0000009e8c20723c */ /* 0x000fe200000418ff */
[----:B------:R-:W1:Y:S06]  /*98a0*/  LDSM.16.M88.4 R140, [R190+0x6800] ;  /* 0x00680000be8c783b */ /* 0x000e6c0000000200 */
[----:B------:R-:W4:Y:S01]  /*98b0*/  LDSM.16.M88.4 R156, [R3] ;  /* 0x00000000039c783b */ /* 0x000f220000000200 */
[C---:B--2---:R-:W-:Y:S08]  /*98c0*/  HMMA.16816.F32.BF16 R4, R160.reuse, R164, R4 ;  /* 0x000000a4a004723c */ /* 0x044ff00000041804 */
        /* <DEDUP_REMOVED lines=10> */
[----:B------:R-:W2:Y:S06]  /*9970*/  LDSM.16.M88.4 R144, [R2+0x6800] ;  /* 0x006800000290783b */ /* 0x000eac0000000200 */
        /* <DEDUP_REMOVED lines=14> */
[C---:B----4-:R-:W-:Y:S08]  /*9a60*/  HMMA.16816.F32.BF16 R4, R156.reuse, R132, R4 ;  /* 0x000000849c04723c */ /* 0x050ff00000041804 */
[C---:B------:R-:W-:Y:S01]  /*9a70*/  HMMA.16816.F32.BF16 R8, R156.reuse, R134, R8 ;  /* 0x000000869c08723c */ /* 0x040fe20000041808 */
[----:B------:R-:W4:Y:S07]  /*9a80*/  LDSM.16.M88.4 R132, [R191+0x8800] ;  /* 0x00880000bf84783b */ /* 0x000f2e0000000200 */
[C---:B--2---:R-:W-:Y:S08]  /*9a90*/  HMMA.16816.F32.BF16 R12, R156.reuse, R144, R12 ;  /* 0x000000909c0c723c */ /* 0x044ff0000004180c */
[C---:B------:R-:W-:Y:S01]  /*9aa0*/  HMMA.16816.F32.BF16 R16, R156.reuse, R146, R16 ;  /* 0x000000929c10723c */ /* 0x040fe20000041810 */
[----:B------:R-:W2:Y:S07]  /*9ab0*/  LDSM.16.M88.4 R144, [R191+0x9000] ;  /* 0x00900000bf90783b */ /* 0x000eae0000000200 */
        /* <DEDUP_REMOVED lines=23> */
[C---:B----4-:R-:W-:Y:S08]  /*9c30*/  HMMA.16816.F32.BF16 R12, R176.reuse, R132, R12 ;  /* 0x00000084b00c723c */ /* 0x050ff0000004180c */
[C---:B------:R-:W-:Y:S01]  /*9c40*/  HMMA.16816.F32.BF16 R16, R176.reuse, R134, R16 ;  /* 0x00000086b010723c */ /* 0x040fe20000041810 */
[----:B------:R-:W4:Y:S07]  /*9c50*/  LDSM.16.M88.4 R132, [R2+0x8800] ;  /* 0x008800000284783b */ /* 0x000f2e0000000200 */
[C---:B--2---:R-:W-:Y:S08]  /*9c60*/  HMMA.16816.F32.BF16 R20, R176.reuse, R144, R20 ;  /* 0x00000090b014723c */ /* 0x044ff00000041814 */
[C---:B------:R-:W-:Y:S01]  /*9c70*/  HMMA.16816.F32.BF16 R24, R176.reuse, R146, R24 ;  /* 0x00000092b018723c */ /* 0x040fe20000041818 */
[----:B------:R-:W2:Y:S07]  /*9c80*/  LDSM.16.M88.4 R144, [R2+0x9000] ;  /* 0x009000000290783b */ /* 0x000eae0000000200 */
        /* <DEDUP_REMOVED lines=45> */
[C---:B----4-:R-:W-:Y:S08]  /*9f60*/  HMMA.16816.F32.BF16 R12, R160.reuse, R132, R12 ;  /* 0x00000084a00c723c */ /* 0x050ff0000004180c */
[C---:B------:R-:W-:Y:S01]  /*9f70*/  HMMA.16816.F32.BF16 R16, R160.reuse, R134, R16 ;  /* 0x00000086a010723c */ /* 0x040fe20000041810 */
[----:B------:R-:W4:Y:S07]  /*9f80*/  LDSM.16.M88.4 R132, [R2+0xa800] ;  /* 0x00a800000284783b */ /* 0x000f2e0000000200 */
[C---:B--2---:R-:W-:Y:S08]  /*9f90*/  HMMA.16816.F32.BF16 R20, R160.reuse, R144, R20 ;  /* 0x00000090a014723c */ /* 0x044ff00000041814 */
        /* <DEDUP_REMOVED lines=14> */
[C---:B----4-:R-:W-:Y:S03]  /*a080*/  HMMA.16816.F32.BF16 R12, R164.reuse, R132, R12 ;  /* 0x00000084a40c723c */ /* 0x050fe6000004180c */
        /* <DEDUP_REMOVED lines=149> */
.L_x_2776:
        /* <DEDUP_REMOVED lines=25> */
.L_x_2775:
        /* <DEDUP_REMOVED lines=20> */
[----:B------:R-:W-:Y:S01]  /*acb0*/  IADD3 R168, PT, PT, R187, 0xc040, RZ ;  /* 0x0000c040bba87810 */ /* 0x000fe20007ffe0ff */
[----:B------:R-:W-:Y:S01]  /*acc0*/  SHFL.BFLY PT, R2, R7, 0x2, 0x1f ;  /* 0x0c401f0007027f89 */ /* 0x000fe200000e0000 */
[----:B------:R-:W-:Y:S02]  /*acd0*/  @P0 IADD3 R168, PT, PT, R195, -0x40, RZ ;  /* 0xffffffc0c3a80810 */ /* 0x000fe40007ffe0ff */
[----:B------:R-:W-:Y:S05]  /*ace0*/  IADD3 R206, PT, PT, R206, -0x40, RZ ;  /* 0xffffffc0cece7810 */ /* 0x000fea0007ffe0ff */
[----:B------:R-:W1:Y:S01]  /*acf0*/  SHFL.BFLY PT, R3, R4, 0x2, 0x1f ;  /* 0x0c401f0004037f89 */ /* 0x000e6200000e0000 */
[----:B------:R-:W-:Y:S07]  /*ad00*/  IADD3 R189, PT, PT, R189, R168, RZ ;  /* 0x000000a8bdbd7210 */ /* 0x000fee0007ffe0ff */
        /* <DEDUP_REMOVED lines=194> */
[--C-:B------:R-:W-:Y:S01]  /*b930*/  FFMA.FTZ R136, R136, UR4, -R156.reuse ;  /* 0x0000000488887c23 */ /* 0x100fe2000801089c */
[----:B------:R-:W-:Y:S01]  /*b940*/  FFMA.FTZ R135, R135, UR4, -R156 ;  /* 0x0000000487877c23 */ /* 0x000fe2000801089c */
[C---:B------:R-:W-:Y:S04]  /*b950*/  HMMA.16816.F32.BF16 R60, R128.reuse, R108, R60 ;  /* 0x0000006c803c723c */ /* 0x040fe8000004183c */
[----:B------:R-:W4:Y:S01]  /*b960*/  MUFU.EX2 R192, R192 ;  /* 0x000000c000c07308 */ /* 0x000f220000000800 */
[--C-:B------:R-:W-:Y:S01]  /*b970*/  FFMA.FTZ R210, R210, UR4, -R157.reuse ;  /* 0x00000004d2d27c23 */ /* 0x100fe2000801089d */
[----:B------:R-:W-:Y:S08]  /*b980*/  FFMA.FTZ R157, R217, UR4, -R157 ;  /* 0x00000004d99d7c23 */ /* 0x000ff0000801089d */
[----:B------:R-:W-:Y:S01]  /*b990*/  MUFU.EX2 R194, R194 ;  /* 0x000000c200c27308 */ /* 0x000fe20000000800 */
[----:B------:R-:W-:Y:S01]  /*b9a0*/  FFMA.FTZ R177, R2, R213, R177 ;  /* 0x000000d502b17223 */ /* 0x000fe200000100b1 */
[----:B------:R-:W-:Y:S01]  /*b9b0*/  ISETP.GT.AND P2, PT, R205, R198, PT ;  /* 0x000000c6cd00720c */ /* 0x000fe20003f44270 */
[C---:B------:R-:W-:Y:S01]  /*b9c0*/  HMMA.16816.F32.BF16 R64, R128.reuse, R110, R64 ;  /* 0x0000006e8040723c */ /* 0x040fe20000041840 */
[----:B------:R-:W4:Y:S06]  /*b9d0*/  LDSM.16.MT88.4 R108, [R168+0x4000] ;  /* 0x00400000a86c783b */ /* 0x000f2c0000004200 */
[----:B------:R-:W-:Y:S01]  /*b9e0*/  MUFU.EX2 R217, R157 ;  /* 0x0000009d00d97308 */ /* 0x000fe20000000800 */
[----:B------:R-:W-:Y:S01]  /*b9f0*/  FFMA.FTZ R175, R0, R211, R175 ;  /* 0x000000d300af7223 */ /* 0x000fe200000100af */
[----:B------:R-:W-:Y:S01]  /*ba00*/  FADD.FTZ R174, R174, R177 ;  /* 0x000000b1aeae7221 */ /* 0x000fe20000010000 */
[----:B------:R-:W-:Y:S07]  /*ba10*/  MOV R0, R3 ;  /* 0x0000000300007202 */ /* 0x000fee0000000f00 */
        /* <DEDUP_REMOVED lines=10> */
[----:B------:R-:W1:Y:S07]  /*bac0*/  LDSM.16.MT88.4 R104, [R189+0x4000] ;  /* 0x00400000bd68783b */ /* 0x000e6e0000004200 */
[----:B------:R-:W-:Y:S10]  /*bad0*/  MUFU.EX2 R212, R212 ;  /* 0x000000d400d47308 */ /* 0x000ff40000000800 */
[----:B------:R-:W1:Y:S01]  /*bae0*/  MUFU.EX2 R221, R221 ;  /* 0x000000dd00dd7308 */ /* 0x000e620000000800 */
[C---:B---3--:R-:W-:Y:S09]  /*baf0*/  HMMA.16816.F32.BF16 R76, R128.reuse, R100, R76 ;  /* 0x00000064804c723c */ /* 0x048ff2000004184c */
[----:B------:R-:W-:Y:S01]  /*bb00*/  MUFU.EX2 R136, R136 ;  /* 0x0000008800887308 */ /* 0x000fe20000000800 */
[----:B------:R-:W-:Y:S02]  /*bb10*/  F2FP.BF16.F32.PACK_AB R100, R180, R179 ;  /* 0x000000b3b464723e */ /* 0x000fe400000010ff */
[C---:B------:R-:W-:Y:S07]  /*bb20*/  F2FP.BF16.F32.PACK_AB R101, R176.reuse, R181 ;  /* 0x000000b5b065723e */ /* 0x040fee00000010ff */
[----:B------:R-:W3:Y:S01]  /*bb30*/  MUFU.EX2 R135, R135 ;  /* 0x0000008700877308 */ /* 0x000ee20000000800 */
[----:B------:R-:W-:Y:S01]  /*bb40*/  FADD.FTZ R181, R181, R170 ;  /* 0x000000aab5b57221 */ /* 0x000fe20000010000 */
[C---:B------:R-:W-:Y:S08]  /*bb50*/  HMMA.16816.F32.BF16 R80, R128.reuse, R102, R80 ;  /* 0x000000668050723c */ /* 0x040ff00000041850 */
[----:B------:R-:W3:Y:S01]  /*bb60*/  MUFU.EX2 R210, R210 ;  /* 0x000000d200d27308 */ /* 0x000ee20000000800 */
[----:B-----5:R-:W-:Y:S01]  /*bb70*/  F2FP.BF16.F32.PACK_AB R102, R183, R178 ;  /* 0x000000b2b766723e */ /* 0x020fe200000010ff */
[----:B------:R-:W-:Y:S01]  /*bb80*/  FADD.FTZ R176, R176, R181 ;  /* 0x000000b5b0b07221 */ /* 0x000fe20000010000 */
[C---:B--2---:R-:W-:Y:S01]  /*bb90*/  F2FP.BF16.F32.PACK_AB R103, R182.reuse, R191 ;  /* 0x000000bfb667723e */ /* 0x044fe200000010ff */
[C---:B----4-:R-:W-:Y:S03]  /*bba0*/  HMMA.16816.F32.BF16 R84, R128.reuse, R108, R84 ;  /* 0x0000006c8054723c */ /* 0x050fe60000041854 */
[----:B------:R-:W-:Y:S04]  /*bbb0*/  FADD.FTZ R191, R191, R176 ;  /* 0x000000b0bfbf7221 */ /* 0x000fe80000010000 */
[----:B------:R-:W-:Y:S01]  /*bbc0*/  FADD.FTZ R182, R182, R191 ;  /* 0x000000bfb6b67221 */ /* 0x000fe20000010000 */
[C---:B------:R-:W-:Y:S01]  /*bbd0*/  HMMA.16816.F32.BF16 R88, R128.reuse, R110, R88 ;  /* 0x0000006e8058723c */ /* 0x040fe20000041858 */
[----:B------:R-:W2:Y:S07]  /*bbe0*/  LDSM.16.MT88.4 R108, [R187+0xc800] ;  /* 0x00c80000bb6c783b */ /* 0x000eae0000004200 */
[C---:B-1----:R-:W-:Y:S08]  /*bbf0*/  HMMA.16816.F32.BF16 R92, R128.reuse, R104, R92 ;  /* 0x00000068805c723c */ /* 0x042ff0000004185c */
[----:B------:R-:W-:Y:S01]  /*bc00*/  HMMA.16816.F32.BF16 R96, R128, R106, R96 ;  /* 0x0000006a8060723c */ /* 0x000fe20000041860 */
[----:B------:R-:W1:Y:S08]  /*bc10*/  LDSM.16.MT88.4 R104, [R187+0xe800] ;  /* 0x00e80000bb68783b */ /* 0x000e700000004200 */
[----:B------:R-:W4:Y:S01]  /*bc20*/  LDSM.16.MT88.4 R128, [R168+0x2800] ;  /* 0x00280000a880783b */ /* 0x000f220000004200 */
        /* <DEDUP_REMOVED lines=18> */
[C---:B----4-:R-:W-:Y:S08]  /*bd50*/  HMMA.16816.F32.BF16 R52, R100.reuse, R128, R52 ;  /* 0x000000806434723c */ /* 0x050ff00000041834 */
        /* <DEDUP_REMOVED lines=33> */
[----:B------:R4:W5:Y:S01]  /*bf70*/  MUFU.EX2 R134, R156 ;  /* 0x0000009c00867308 */ /* 0x0009620000000800 */
[C---:B------:R-:W-:Y:S08]  /*bf80*/  HMMA.16816.F32.BF16 R20, R100.reuse, R116, R20 ;  /* 0x000000746414723c */ /* 0x040ff00000041814 */
[C---:B------:R-:W-:Y:S01]  /*bf90*/  HMMA.16816.F32.BF16 R24, R100.reuse, R118, R24 ;  /* 0x000000766418723c */ /* 0x040fe20000041818 */
[----:B------:R-:W-:Y:S07]  /*bfa0*/  LDSM.16.MT88.4 R116, [R138+0xd800] ;  /* 0x00d800008a74783b */ /* 0x000fee0000004200 */
[C---:B------:R-:W-:Y:S01]  /*bfb0*/  HMMA.16816.F32.BF16 R28, R100.reuse, R120, R28 ;  /* 0x00000078641c723c */ /* 0x040fe2000004181c */
[----:B----4-:R-:W-:Y:S07]  /*bfc0*/  LDSM.16.MT88.4 R156, [R168+0x3800] ;  /* 0x00380000a89c783b */ /* 0x010fee0000004200 */
[C---:B------:R-:W-:Y:S08]  /*bfd0*/  HMMA.16816.F32.BF16 R32, R100.reuse, R122, R32 ;  /* 0x0000007a6420723c */ /* 0x040ff00000041820 */
[C---:B------:R-:W-:Y:S08]  /*bfe0*/  HMMA.16816.F32.BF16 R36, R100.reuse, R124, R36 ;  /* 0x0000007c6424723c */ /* 0x040ff00000041824 */
[C---:B------:R-:W-:Y:S01]  /*bff0*/  HMMA.16816.F32.BF16 R40, R100.reuse, R126, R40 ;  /* 0x0000007e6428723c */ /* 0x040fe20000041828 */
[----:B------:R-:W4:Y:S07]  /*c000*/  LDSM.16.MT88.4 R124, [R187+0xd800] ;  /* 0x00d80000bb7c783b */ /* 0x000f2e0000004200 */
[C---:B------:R-:W-:Y:S08]  /*c010*/  HMMA.16816.F32.BF16 R44, R100.reuse, R128, R44 ;  /* 0x00000080642c723c */ /* 0x040ff0000004182c */
[C---:B------:R-:W-:Y:S08]  /*c020*/  HMMA.16816.F32.BF16 R48, R100.reuse, R130, R48 ;  /* 0x000000826430723c */ /* 0x040ff00000041830 */
[C---:B------:R-:W-:Y:S03]  /*c030*/  HMMA.16816.F32.BF16 R52, R100.reuse, R140, R52 ;  /* 0x0000008c6434723c */ /* 0x040fe60000041834 */
[----:B------:R-:W-:Y:S02]  /*c040*/  F2FP.BF16.F32.PACK_AB R140, R221, R212 ;  /* 0x000000d4dd8c723e */ /* 0x000fe400000010ff */
[----:B---3--:R-:W-:Y:S01]  /*c050*/  F2FP.BF16.F32.PACK_AB R141, R135, R136 ;  /* 0x00000088878d723e */ /* 0x008fe200000010ff */
[----:B------:R-:W-:Y:S02]  /*c060*/  FADD.FTZ R136, R136, R219 ;  /* 0x000000db88887221 */ /* 0x000fe40000010000 */
[C---:B------:R-:W-:Y:S03]  /*c070*/  HMMA.16816.F32.BF16 R56, R100.reuse, R142, R56 ;  /* 0x0000008e6438723c */ /* 0x040fe60000041838 */
[----:B------:R-:W-:Y:S01]  /*c080*/  F2FP.BF16.F32.PACK_AB R142, R217, R210 ;  /* 0x000000d2d98e723e */ /* 0x000fe200000010ff */
[----:B------:R-:W-:Y:S01]  /*c090*/  FADD.FTZ R136, R135, R136 ;  /* 0x0000008887887221 */ /* 0x000fe20000010000 */
[C---:B-----5:R-:W-:Y:S03]  /*c0a0*/  F2FP.BF16.F32.PACK_AB R143, R134.reuse, R133 ;  /* 0x00000085868f723e */ /* 0x060fe600000010ff */
[C---:B-1----:R-:W-:Y:S03]  /*c0b0*/  HMMA.16816.F32.BF16 R60, R100.reuse, R104, R60 ;  /* 0x00000068643c723c */ /* 0x042fe6000004183c */
[----:B------:R-:W-:Y:S04]  /*c0c0*/  FADD.FTZ R133, R133, R136 ;  /* 0x0000008885857221 */ /* 0x000fe80000010000 */
[----:B------:R-:W-:Y:S01]  /*c0d0*/  FADD.FTZ R211, R134, R133 ;  /* 0x0000008586d37221 */ /* 0x000fe20000010000 */
[C---:B------:R-:W-:Y:S01]  /*c0e0*/  HMMA.16816.F32.BF16 R64, R100.reuse, R106, R64 ;  /* 0x0000006a6440723c */ /* 0x040fe20000041840 */
[----:B------:R-:W1:Y:S07]  /*c0f0*/  LDSM.16.MT88.4 R104, [R168+0x1800] ;  /* 0x00180000a868783b */ /* 0x000e6e0000004200 */
[C---:B------:R-:W-:Y:S08]  /*c100*/  HMMA.16816.F32.BF16 R68, R100.reuse, R144, R68 ;  /* 0x000000906444723c */ /* 0x040ff00000041844 */
[C---:B------:R-:W-:Y:S01]  /*c110*/  HMMA.16816.F32.BF16 R72, R100.reuse, R146, R72 ;  /* 0x000000926448723c */ /* 0x040fe20000041848 */
[----:B------:R-:W3:Y:S07]  /*c120*/  LDSM.16.MT88.4 R144, [R189+0x1800] ;  /* 0x00180000bd90783b */ /* 0x000eee0000004200 */
        /* <DEDUP_REMOVED lines=8> */
[C---:B----4-:R-:W-:Y:S01]  /*c1b0*/  HMMA.16816.F32.BF16 R128, R140.reuse, R124, R4 ;  /* 0x0000007c8c80723c */ /* 0x050fe20000041804 */
[----:B------:R-:W2:Y:S07]  /*c1c0*/  LDSM.16.MT88.4 R4, [R138+0x11800] ;  /* 0x011800008a04783b */ /* 0x000eae0000004200 */
[C---:B------:R-:W-:Y:S01]  /*c1d0*/  HMMA.16816.F32.BF16 R124, R140.reuse, R126, R8 ;  /* 0x0000007e8c7c723c */ /* 0x040fe20000041808 */
[----:B------:R-:W4:Y:S07]  /*c1e0*/  LDSM.16.MT88.4 R8, [R168+0x5800] ;  /* 0x00580000a808783b */ /* 0x000f2e0000004200 */
[C---:B------:R-:W-:Y:S01]  /*c1f0*/  HMMA.16816.F32.BF16 R120, R140.reuse, R116, R12 ;  /* 0x000000748c78723c */ /* 0x040fe2000004180c */
[----:B------:R-:W4:Y:S07]  /*c200*/  LDSM.16.MT88.4 R12, [R189+0x5800] ;  /* 0x00580000bd0c783b */ /* 0x000f2e0000004200 */
[C---:B------:R-:W-:Y:S08]  /*c210*/  HMMA.16816.F32.BF16 R116, R140.reuse, R118, R16 ;  /* 0x000000768c74723c */ /* 0x040ff00000041810 */
[C---:B-1----:R-:W-:Y:S08]  /*c220*/  HMMA.16816.F32.BF16 R112, R140.reuse, R104, R20 ;  /* 0x000000688c70723c */ /* 0x042ff00000041814 */
[C---:B------:R-:W-:Y:S08]  /*c230*/  HMMA.16816.F32.BF16 R108, R140.reuse, R106, R24 ;  /* 0x0000006a8c6c723c */ /* 0x040ff00000041818 */
[C---:B---3--:R-:W-:Y:S08]  /*c240*/  HMMA.16816.F32.BF16 R104, R140.reuse, R144, R28 ;  /* 0x000000908c68723c */ /* 0x048ff0000004181c */
        /* <DEDUP_REMOVED lines=17> */
[C---:B----4-:R-:W-:Y:S03]  /*c360*/  HMMA.16816.F32.BF16 R84, R140.reuse, R8, R84 ;  /* 0x000000088c54723c */ /* 0x050fe60000041854 */
        /* <DEDUP_REMOVED lines=13> */
.L_x_2773:
[----:B------:R-:W1:Y:S01]  /*c440*/  SHFL.BFLY PT, R2, R213, 0x2, 0x1f ;  /* 0x0c401f00d5027f89 */ /* 0x000e6200000e0000 */
[C---:B------:R-:W-:Y:S01]  /*c450*/  SHF.L.U32 R10, R186.reuse, 0x4, RZ ;  /* 0x00000004ba0a7819 */ /* 0x040fe200000006ff */
[----:B------:R-:W-:Y:S01]  /*c460*/  S2UR UR8, SR_CTAID.Y ;  /* 0x00000000000879c3 */ /* 0x000fe20000002600 */
[----:B------:R-:W-:Y:S01]  /*c470*/  SHF.L.U32 R4, R186, 0x1, RZ ;  /* 0x00000001ba047819 */ /* 0x000fe200000006ff */
[----:B------:R-:W2:Y:S01]  /*c480*/  SHFL.BFLY PT, R0, R211, 0x2, 0x1f ;  /* 0x0c401f00d3007f89 */ /* 0x000ea200000e0000 */
[----:B------:R-:W-:Y:S01]  /*c490*/  LOP3.LUT R9, R10, 0x1c0, RZ, 0xc0, !PT ;  /* 0x000001c00a097812 */ /* 0x000fe200078ec0ff */
[----:B------:R-:W3:Y:S01]  /*c4a0*/  LDCU UR4, c[0x0][0x44c] ;  /* 0x00008980ff0477ac */ /* 0x000ee20008000800 */
[--C-:B------:R-:W-:Y:S01]  /*c4b0*/  LOP3.LUT R185, R185, 0x6, R4.reuse, 0xf8, !PT ;  /* 0x00000006b9b97812 */ /* 0x100fe200078ef804 */
[----:B------:R-:W-:Y:S01]  /*c4c0*/  BSSY.RECONVERGENT B0, `(.L_x_2778) ;  /* 0x00000ee000007945 */ /* 0x000fe20003800200 */
[----:B------:R-:W-:Y:S01]  /*c4d0*/  LOP3.LUT R4, R9, 0x38, R4, 0xf8, !PT ;  /* 0x0000003809047812 */ /* 0x000fe200078ef804 */
[----:B------:R-:W-:Y:S01]  /*c4e0*/  S2UR UR7, SR_CTAID.Z ;  /* 0x00000000000779c3 */ /* 0x000fe20000002700 */
[----:B------:R-:W-:-:S02]  /*c4f0*/  LOP3.LUT R9, R188, 0x30, RZ, 0xc0, !PT ;  /* 0x00000030bc097812 */ /* 0x000fc400078ec0ff */
[----:B------:R-:W-:Y:S02]  /*c500*/  LOP3.LUT R10, R10, 0x10, RZ, 0xc0, !PT ;  /* 0x000000100a0a7812 */ /* 0x000fe400078ec0ff */
[----:B------:R-:W-:Y:S02]  /*c510*/  LOP3.LUT R4, R185, R4, RZ, 0xfc, !PT ;  /* 0x00000004b9047212 */ /* 0x000fe400078efcff */
[----:B------:R-:W-:Y:S01]  /*c520*/  SEL R184, R184, 0xffffffe0, !P0 ;  /* 0xffffffe0b8b87807 */ /* 0x000fe20004000000 */
[----:B------:R-:W4:Y:S01]  /*c530*/  LDC.64 R14, c[0x0][0x430] ;  /* 0x00010c00ff0e7b82 */ /* 0x000f220000000a00 */
[----:B-1----:R-:W-:-:S07]  /*c540*/  FADD.FTZ R2, R2, R213 ;  /* 0x000000d502027221 */ /* 0x002fce0000010000 */
[----:B------:R-:W1:Y:S01]  /*c550*/  LDC R16, c[0x0][0x3e0] ;  /* 0x0000f800ff107b82 */ /* 0x000e620000000800 */
[----:B--2---:R-:W-:Y:S01]  /*c560*/  FADD.FTZ R11, R0, R211 ;  /* 0x000000d3000b7221 */ /* 0x004fe20000010000 */
[----:B------:R-:W2:Y:S01]  /*c570*/  SHFL.BFLY PT, R7, R2, 0x1, 0x1f ;  /* 0x0c201f0002077f89 */ /* 0x000ea200000e0000 */
[----:B------:R-:W-:-:S03]  /*c580*/  SHF.L.U32 R0, R186, 0x2, RZ ;  /* 0x00000002ba007819 */ /* 0x000fc600000006ff */
[----:B------:R-:W5:Y:S01]  /*c590*/  SHFL.BFLY PT, R6, R11, 0x1, 0x1f ;  /* 0x0c201f000b067f89 */ /* 0x000f6200000e0000 */
[----:B------:R-:W-:Y:S01]  /*c5a0*/  LOP3.LUT R133, R0, 0x1f8, RZ, 0xc0, !PT ;  /* 0x000001f800857812 */ /* 0x000fe200078ec0ff */
[----:B------:R-:W3:Y:S03]  /*c5b0*/  S2UR UR6, SR_CTAID.X ;  /* 0x00000000000679c3 */ /* 0x000ee60000002500 */
[----:B------:R-:W-:-:S04]  /*c5c0*/  LOP3.LUT R133, R133, 0x38, R188, 0x78, !PT ;  /* 0x0000003885857812 */ /* 0x000fc800078e78bc */
[----:B------:R-:W-:Y:S01]  /*c5d0*/  LEA R133, R133, R10, 0x2 ;  /* 0x0000000a85857211 */ /* 0x000fe200078e10ff */
[----:B------:R-:W-:Y:S01]  /*c5e0*/  BAR.SYNC.DEFER_BLOCKING 0x0 ;  /* 0x0000000000007b1d */ /* 0x000fe20000010000 */
[----:B--2---:R-:W-:Y:S01]  /*c5f0*/  FADD.FTZ R7, R2, R7 ;  /* 0x0000000702077221 */ /* 0x004fe20000010000 */
[----:B------:R-:W-:Y:S01]  /*c600*/  SHF.R.U32.HI R2, RZ, 0x2, R186 ;  /* 0x00000002ff027819 */ /* 0x000fe200000116ba */
[----:B-----5:R-:W-:-:S03]  /*c610*/  FADD.FTZ R6, R11, R6 ;  /* 0x000000060b067221 */ /* 0x020fc60000010000 */
[----:B------:R-:W2:Y:S01]  /*c620*/  MUFU.RCP R8, R7 ;  /* 0x0000000700087308 */ /* 0x000ea20000001000 */
[----:B------:R-:W-:Y:S01]  /*c630*/  FSETP.NE.FTZ.AND P2, PT, R7, RZ, PT ;  /* 0x000000ff0700720b */ /* 0x000fe20003f55000 */
[----:B---3--:R-:W-:Y:S01]  /*c640*/  USHF.L.U32 UR6, UR6, 0x6, URZ ;  /* 0x0000000606067899 */ /* 0x008fe200080006ff */
[----:B------:R-:W-:Y:S02]  /*c650*/  LOP3.LUT R2, R9, 0x7, R2, 0xf8, !PT ;  /* 0x0000000709027812 */ /* 0x000fe400078ef802 */
[----:B------:R-:W-:Y:S02]  /*c660*/  FSETP.NE.FTZ.AND P1, PT, R6, RZ, PT ;  /* 0x000000ff0600720b */ /* 0x000fe40003f35000 */
[----:B------:R-:W-:Y:S01]  /*c670*/  LEA R9, R4, UR5, 0x2 ;  /* 0x0000000504097c11 */ /* 0x000fe2000f8e10ff */
[----:B------:R-:W3:Y:S01]  /*c680*/  MUFU.RCP R5, R6 ;  /* 0x0000000600057308 */ /* 0x000ee20000001000 */
[----:B------:R-:W-:Y:S02]  /*c690*/  R2P PR, R186, 0x18 ;  /* 0x00000018ba007804 */ /* 0x000fe40000000000 */
[----:B------:R-:W-:-:S02]  /*c6a0*/  IADD3 R13, PT, PT, R9, 0x80, RZ ;  /* 0x00000080090d7810 */ /* 0x000fc40007ffe0ff */
[----:B------:R-:W-:Y:S01]  /*c6b0*/  LOP3.LUT P0, RZ, R186, 0x3, RZ, 0xc0, !PT ;  /* 0x00000003baff7812 */ /* 0x000fe2000780c0ff */
[----:B------:R-:W5:Y:S01]  /*c6c0*/  @P2 LDC R19, c[0x0][0x458] ;  /* 0x00011600ff132b82 */ /* 0x000f620000000800 */
[----:B------:R-:W-:Y:S01]  /*c6d0*/  SEL R10, R139, 0xffffffc0, !P3 ;  /* 0xffffffc08b0a7807 */ /* 0x000fe20005800000 */
[----:B------:R-:W4:Y:S01]  /*c6e0*/  @P2 MUFU.LG2 R7, R7 ;  /* 0x0000000700072308 */ /* 0x000f220000000c00 */
[----:B--2---:R-:W-:Y:S02]  /*c6f0*/  FSEL R8, R8, 1, P2 ;  /* 0x3f80000008087808 */ /* 0x004fe40001000000 */
[----:B------:R-:W-:-:S03]  /*c700*/  IADD3 R11, PT, PT, R9, R10, RZ ;  /* 0x0000000a090b7210 */ /* 0x000fc60007ffe0ff */
[----:B------:R-:W-:Y:S01]  /*c710*/  @P4 IADD3 R13, PT, PT, R9, -0x80, RZ ;  /* 0xffffff80090d4810 */ /* 0x000fe20007ffe0ff */
[C---:B------:R-:W-:Y:S01]  /*c720*/  FMUL.FTZ R128, R8.reuse, R128 ;  /* 0x0000008008807220 */ /* 0x040fe20000410000 */
[C---:B------:R-:W-:Y:S01]  /*c730*/  FMUL.FTZ R129, R8.reuse, R129 ;  /* 0x0000008108817220 */ /* 0x040fe20000410000 */
[C---:B------:R-:W-:Y:S01]  /*c740*/  FMUL.FTZ R124, R8.reuse, R124 ;  /* 0x0000007c087c7220 */ /* 0x040fe20000410000 */
[----:B---3--:R-:W-:Y:S01]  /*c750*/  FSEL R5, R5, 1, P1 ;  /* 0x3f80000005057808 */ /* 0x008fe20000800000 */
        /* <DEDUP_REMOVED lines=54> */
[----:B------:R-:W-:Y:S01]  /*cac0*/  IADD3 R12, PT, PT, R184, R11, RZ ;  /* 0x0000000bb80c7210 */ /* 0x000fe20007ffe0ff */
[C---:B------:R-:W-:Y:S01]  /*cad0*/  FMUL.FTZ R114, R5.reuse, R114 ;  /* 0x0000007205727220 */ /* 0x040fe20000410000 */
[----:B------:R-:W-:Y:S01]  /*cae0*/  IADD3 R17, PT, PT, R10, R13, RZ ;  /* 0x0000000d0a117210 */ /* 0x000fe20007ffe0ff */
[C---:B------:R-:W-:Y:S01]  /*caf0*/  FMUL.FTZ R115, R5.reuse, R115 ;  /* 0x0000007305737220 */ /* 0x040fe20000410000 */
[C---:B------:R-:W-:Y:S01]  /*cb00*/  FMUL.FTZ R110, R5.reuse, R110 ;  /* 0x0000006e056e7220 */ /* 0x040fe20000410000 */
[C---:B------:R-:W-:Y:S01]  /*cb10*/  FMUL.FTZ R111, R5.reuse, R111 ;  /* 0x0000006f056f7220 */ /* 0x040fe20000410000 */
[----:B------:R-:W-:Y:S01]  /*cb20*/  STS.64 [R9], R128 ;  /* 0x0000008009007388 */ /* 0x000fe20000000a00 */
[C---:B------:R-:W-:Y:S01]  /*cb30*/  IADD3 R10, PT, PT, R184.reuse, R13, RZ ;  /* 0x0000000db80a7210 */ /* 0x040fe20007ffe0ff */
[C---:B------:R-:W-:Y:S01]  /*cb40*/  FMUL.FTZ R106, R5.reuse, R106 ;  /* 0x0000006a056a7220 */ /* 0x040fe20000410000 */
[C---:B------:R-:W-:Y:S01]  /*cb50*/  FMUL.FTZ R107, R5.reuse, R107 ;  /* 0x0000006b056b7220 */ /* 0x040fe20000410000 */
[----:B------:R-:W-:Y:S01]  /*cb60*/  STS.64 [R9+0x800], R130 ;  /* 0x0008008209007388 */ /* 0x000fe20000000a00 */
[C---:B------:R-:W-:Y:S01]  /*cb70*/  FMUL.FTZ R102, R5.reuse, R102 ;  /* 0x0000006605667220 */ /* 0x040fe20000410000 */
[C---:B------:R-:W-:Y:S01]  /*cb80*/  FMUL.FTZ R103, R5.reuse, R103 ;  /* 0x0000006705677220 */ /* 0x040fe20000410000 */
[----:B------:R-:W-:Y:S01]  /*cb90*/  IADD3 R184, PT, PT, R184, R17, RZ ;  /* 0x00000011b8b87210 */ /* 0x000fe20007ffe0ff */
        /* <DEDUP_REMOVED lines=42> */
[----:B------:R-:W-:Y:S01]  /*ce40*/  FMUL.FTZ R5, R5, R99 ;  /* 0x0000006305057220 */ /* 0x000fe20000410000 */
[----:B------:R-:W2:Y:S01]  /*ce50*/  @P1 LDC R18, c[0x0][0x458] ;  /* 0x00011600ff121b82 */ /* 0x000ea20000000800 */
[----:B------:R-:W-:Y:S01]  /*ce60*/  STS.64 [R17+0x800], R106 ;  /* 0x0008006a11007388 */ /* 0x000fe20000000a00 */
[----:B------:R-:W3:Y:S01]  /*ce70*/  @P1 MUFU.LG2 R6, R6 ;  /* 0x0000000600061308 */ /* 0x000ee20000000c00 */
[----:B----4-:R-:W-:-:S02]  /*ce80*/  @P2 FMUL.FTZ R7, R7, 0.69314718246459960938 ;  /* 0x3f31721807072820 */ /* 0x010fc40000410000 */
[----:B------:R4:W-:Y:S04]  /*ce90*/  STS.64 [R184], R100 ;  /* 0x00000064b8007388 */ /* 0x0009e80000000a00 */
[----:B------:R-:W-:Y:S04]  /*cea0*/  STS.64 [R184+0x800], R102 ;  /* 0x00080066b8007388 */ /* 0x000fe80000000a00 */
[----:B------:R-:W-:Y:S04]  /*ceb0*/  STS.64 [R9+0x4000], R36 ;  /* 0x0040002409007388 */ /* 0x000fe80000000a00 */
[----:B------:R-:W-:Y:S01]  /*cec0*/  STS.64 [R9+0x4800], R38 ;  /* 0x0048002609007388 */ /* 0x000fe20000000a00 */
[----:B---3--:R-:W-:-:S03]  /*ced0*/  @P1 FMUL.FTZ R6, R6, 0.69314718246459960938 ;  /* 0x3f31721806061820 */ /* 0x008fc60000410000 */
[----:B------:R-:W-:Y:S04]  /*cee0*/  STS.64 [R8+0x4000], R40 ;  /* 0x0040002808007388 */ /* 0x000fe80000000a00 */
[----:B------:R-:W-:Y:S04]  /*cef0*/  STS.64 [R8+0x4800], R42 ;  /* 0x0048002a08007388 */ /* 0x000fe80000000a00 */
[----:B------:R-:W-:Y:S01]  /*cf00*/  STS.64 [R11+0x4000], R44 ;  /* 0x0040002c0b007388 */ /* 0x000fe20000000a00 */
[----:B----4-:R-:W-:-:S03]  /*cf10*/  MOV R101, 0xff800000 ;  /* 0xff80000000657802 */ /* 0x010fc60000000f00 */
[----:B------:R-:W-:Y:S01]  /*cf20*/  STS.64 [R11+0x4800], R46 ;  /* 0x0048002e0b007388 */ /* 0x000fe20000000a00 */
[----:B------:R-:W-:Y:S01]  /*cf30*/  MOV R100, 0xff800000 ;  /* 0xff80000000647802 */ /* 0x000fe20000000f00 */
[----:B-----5:R-:W-:Y:S01]  /*cf40*/  @P2 FFMA.FTZ R101, R132, R19, R7 ;  /* 0x0000001384652223 */ /* 0x020fe20000010007 */
[----:B--2---:R-:W-:Y:S01]  /*cf50*/  @P1 FFMA.FTZ R100, R3, R18, R6 ;  /* 0x0000001203641223 */ /* 0x004fe20000010006 */
        /* <DEDUP_REMOVED lines=20> */
[----:B------:R-:W-:-:S03]  /*d0a0*/  IMAD R207, R14, UR8, R207 ;  /* 0x000000080ecf7c24 */ /* 0x000fc6000f8e02cf */
[----:B------:R3:W-:Y:S01]  /*d0b0*/  STS.64 [R13+0x8800], R86 ;  /* 0x008800560d007388 */ /* 0x0007e20000000a00 */
[----:B-1----:R-:W-:-:S03]  /*d0c0*/  IMAD R9, R16, R9, UR7 ;  /* 0x0000000710097e24 */ /* 0x002fc6000f8e0209 */
[----:B------:R3:W-:Y:S01]  /*d0d0*/  STS.64 [R10+0x8000], R88 ;  /* 0x008000580a007388 */ /* 0x0007e20000000a00 */
[----:B------:R-:W-:-:S03]  /*d0e0*/  IMAD R16, R207, R16, R9 ;  /* 0x00000010cf107224 */ /* 0x000fc600078e0209 */
        /* <DEDUP_REMOVED lines=34> */
[C---:B------:R-:W-:Y:S01]  /*d310*/  VIADD R104, R2.reuse, 0x8 ;  /* 0x0000000802687836 */ /* 0x040fe20000000000 */
[C---:B------:R-:W-:Y:S02]  /*d320*/  IADD3 R102, P0, PT, R103.reuse, R2, RZ ;  /* 0x0000000267667210 */ /* 0x040fe40007f1e0ff */
[-C--:B------:R-:W-:Y:S02]  /*d330*/  ISETP.GE.AND P2, PT, R2, R197.reuse, PT ;  /* 0x000000c50200720c */ /* 0x080fe40003f46270 */
[----:B------:R-:W-:Y:S02]  /*d340*/  ISETP.GE.AND P1, PT, R104, R197, PT ;  /* 0x000000c56800720c */ /* 0x000fe40003f26270 */
[----:B------:R-:W-:Y:S02]  /*d350*/  LEA.HI.X.SX32 R103, R103, RZ, 0x1, P0 ;  /* 0x000000ff67677211 */ /* 0x000fe400000f0eff */
[----:B--2---:R-:W-:-:S04]  /*d360*/  LEA R104, P0, R102, UR4, 0x2 ;  /* 0x0000000466687c11 */ /* 0x004fc8000f8010ff */
[----:B------:R-:W-:-:S05]  /*d370*/  LEA.HI.X R105, R102, UR5, R103, 0x2, P0 ;  /* 0x0000000566697c11 */ /* 0x000fca00080f1467 */
[----:B------:R2:W-:Y:S04]  /*d380*/  @!P2 STG.E desc[UR16][R104.64], R101 ;  /* 0x000000656800a986 */ /* 0x0005e8000c101910 */
[----:B------:R2:W-:Y:S02]  /*d390*/  @!P1 STG.E desc[UR16][R104.64+0x20], R100 ;  /* 0x0000206468009986 */ /* 0x0005e4000c101910 */
.L_x_2779:
[----:B------:R-:W-:Y:S05]  /*d3a0*/  BSYNC.RECONVERGENT B0 ;  /* 0x0000000000007941 */ /* 0x000fea0003800200 */
.L_x_2778:
[----:B------:R-:W4:Y:S01]  /*d3b0*/  LDCU.64 UR4, c[0x0][0x3f8] ;  /* 0x00007f00ff0477ac */ /* 0x000f220008000a00 */
[----:B------:R-:W-:Y:S02]  /*d3c0*/  SHF.R.U32.HI R186, RZ, 0x4, R186 ;  /* 0x00000004ffba7819 */ /* 0x000fe400000116ba */
[----:B--2---:R-:W-:Y:S02]  /*d3d0*/  LOP3.LUT R101, R0, 0x3c, RZ, 0xc0, !PT ;  /* 0x0000003c00657812 */ /* 0x004fe400078ec0ff */
        /* <DEDUP_REMOVED lines=46> */
.L_x_2780:
        /* <DEDUP_REMOVED lines=12> */
.L_x_3754:


//--------------------- .text._ZN5flash24flash_fwd_splitkv_kernelI23Flash_fwd_kernel_traitsILi192ELi64ELi64ELi4ELb0ELb0EN7cutlass10bfloat16_tE19Flash_kernel_traitsILi192ELi64ELi64ELi4ES3_EELb1ELb0ELb1ELb0ELb0ELb0ELb1ELb0EEEvNS_16Flash_fwd_paramsE --------------------------
	.section	.text._ZN5flash24flash_fwd_splitkv_kernelI23Flash_fwd_kernel_traitsILi192ELi64ELi64ELi4ELb0ELb0EN7cutlass10bfloat16_tE19Flash_kernel_traitsILi192ELi64ELi64ELi4ES3_EELb1ELb0ELb1ELb0ELb0ELb0ELb1ELb0EEEvNS_16Flash_fwd_paramsE,"ax",@progbits
	.align	128
        .global         _ZN5flash24flash_fwd_splitkv_kernelI23Flash_fwd_kernel_traitsILi192ELi64ELi64ELi4ELb0ELb0EN7cutlass10bfloat16_tE19Flash_kernel_traitsILi192ELi64ELi64ELi4ES3_EELb1ELb0ELb1ELb0ELb0ELb0ELb1ELb0EEEvNS_16Flash_fwd_paramsE
        .type           _ZN5flash24flash_fwd_splitkv_kernelI23Flash_fwd_kernel_traitsILi192ELi64ELi64ELi4ELb0ELb0EN7cutlass10bfloat16_tE19Flash_kernel_traitsILi192ELi64ELi64ELi4ES3_EELb1ELb0ELb1ELb0ELb0ELb0ELb1ELb0EEEvNS_16Flash_fwd_paramsE,@function
        .size           _ZN5flash24flash_fwd_splitkv_kernelI23Flash_fwd_kernel_traitsILi192ELi64ELi64ELi4ELb0ELb0EN7cutlass10bfloat16_tE19Flash_kernel_traitsILi192ELi64ELi64ELi4ES3_EELb1ELb0ELb1ELb0ELb0ELb0ELb1ELb0EEEvNS_16Flash_fwd_paramsE,(.L_x_3755 - _ZN5flash24flash_fwd_splitkv_kernelI23Flash_fwd_kernel_traitsILi192ELi64ELi64ELi4ELb0ELb0EN7cutlass10bfloat16_tE19Flash_kernel_traitsILi192ELi64ELi64ELi4ES3_EELb1ELb0ELb1ELb0ELb0ELb0ELb1ELb0EEEvNS_16Flash_fwd_paramsE)
        .other          _ZN5flash24flash_fwd_splitkv_kernelI23Flash_fwd_kernel_traitsILi192ELi64ELi64ELi4ELb0ELb0EN7cutlass10bfloat16_tE19Flash_kernel_traitsILi192ELi64ELi64ELi4ES3_EELb1ELb0ELb1ELb0ELb0ELb0ELb1ELb0EEEvNS_16Flash_fwd_paramsE,@"STO_CUDA_ENTRY STV_DEFAULT"
_ZN5flash24flash_fwd_splitkv_kernelI23Flash_fwd_kernel_traitsILi192ELi64ELi64ELi4ELb0ELb0EN7cutlass10bfloat16_tE19Flash_kernel_traitsILi192ELi64ELi64ELi4ES3_EELb1ELb0ELb1ELb0ELb0ELb0ELb1ELb0EEEvNS_16Flash_fwd_paramsE:
.text._ZN5flash24flash_fwd_splitkv_kernelI23Flash_fwd_kernel_traitsILi192ELi64ELi64ELi4ELb0ELb0EN7cutlass10bfloat16_tE19Flash_kernel_traitsILi192ELi64ELi64ELi4ES3_EELb1ELb0ELb1ELb0ELb0ELb0ELb1ELb0EEEvNS_16Flash_fwd_paramsE:
[----:B------:R-:W-:Y:S08]  /*0000*/  LDC R1, c[0x0][0x37c] ;  /* 0x0000df00ff017b82 */ /* 0x000ff00000000800 */
[----:B------:R-:W1:Y:S01]  /*0010*/  LDC R7, c[0x0][0x3e0] ;  /* 0x0000f800ff077b82 */ /* 0x000e620000000800 */
[----:B------:R-:W2:Y:S01]  /*0020*/  S2R R12, SR_CTAID.Z ;  /* 0x00000000000c7919 */ /* 0x000ea20000002700 */
[----:B------:R-:W3:Y:S01]  /*0030*/  LDCU.64 UR16, c[0x0][0x358] ;  /* 0x00006b00ff1077ac */ /* 0x000ee20008000a00 */
[----:B------:R-:W-:Y:S01]  /*0040*/  IMAD.MOV.U32 R6, RZ, RZ, -0x1 ;  /* 0xffffffffff067424 */ /* 0x000fe200078e00ff */
[----:B------:R-:W4:Y:S04]  /*0050*/  LDCU.64 UR4, c[0x0][0x478] ;  /* 0x00008f00ff0477ac */ /* 0x000f280008000a00 */
[----:B------:R-:W3:Y:S01]  /*0060*/  LDC.64 R8, c[0x0][0x468] ;  /* 0x00011a00ff087b82 */ /* 0x000ee20000000a00 */
[----:B------:R-:W4:Y:S01]  /*0070*/  LDCU.64 UR6, c[0x0][0x470] ;  /* 0x00008e00ff0677ac */ /* 0x000f220008000a00 */
[----:B-1----:R-:W1:Y:S01]  /*0080*/  I2F.U32.RP R4, R7 ;  /* 0x0000000700047306 */ /* 0x002e620000209000 */
[----:B------:R-:W-:-:S02]  /*0090*/  ISETP.NE.U32.AND P1, PT, R7, RZ, PT ;  /* 0x000000ff0700720c */ /* 0x000fc40003f25070 */
[----:B----4-:R-:W-:-:S04]  /*00a0*/  ISETP.NE.U32.AND P3, PT, RZ, UR6, PT ;  /* 0x00000006ff007c0c */ /* 0x010fc8000bf65070 */
[----:B------:R-:W-:Y:S01]  /*00b0*/  ISETP.NE.AND.EX P3, PT, RZ, UR7, PT, P3 ;  /* 0x00000007ff007c0c */ /* 0x000fe2000bf65330 */
        /* <DEDUP_REMOVED lines=10> */
[----:B------:R-:W2:Y:S03]  /*0160*/  LDC.64 R4, c[0x0][0x460] ;  /* 0x00011800ff047b82 */ /* 0x000ea60000000a00 */
        /* <DEDUP_REMOVED lines=8> */
[----:B------:R-:W-:-:S11]  /*01f0*/  ISETP.NE.AND.EX P0, PT, R3, RZ, PT, P0 ;  /* 0x000000ff0300720c */ /* 0x000fd60003f05300 */
[----:B------:R-:W-:Y:S01]  /*0200*/  @P2 VIADD R207, R207, 0x1 ;  /* 0x00000001cfcf2836 */ /* 0x000fe20000000000 */
[----:B------:R-:W-:Y:S02]  /*0210*/  @!P1 LOP3.LUT R207, RZ, R7, RZ, 0x33, !PT ;  /* 0x00000007ffcf9212 */ /* 0x000fe400078e33ff */
[----:B------:R-:W-:-:S03]  /*0220*/  ISETP.NE.U32.AND P2, PT, RZ, UR4, PT ;  /* 0x00000004ff007c0c */ /* 0x000fc6000bf45070 */
[----:B--2---:R-:W-:Y:S01]  /*0230*/  IMAD.WIDE.U32 R18, R207, 0x4, R4 ;  /* 0x00000004cf127825 */ /* 0x004fe200078e0004 */
[----:B------:R-:W-:-:S04]  /*0240*/  ISETP.NE.AND.EX P2, PT, RZ, UR5, PT, P2 ;  /* 0x00000005ff007c0c */ /* 0x000fc8000bf45320 */
[----:B---3--:R-:W2:Y:S04]  /*0250*/  @P0 LDG.E R6, desc[UR16][R18.64] ;  /* 0x0000001012060981 */ /* 0x008ea8000c1e1900 */
[----:B------:R1:W2:Y:S01]  /*0260*/  @P4 LDG.E R13, desc[UR16][R18.64+0x4] ;  /* 0x00000410120d4981 */ /* 0x0002a2000c1e1900 */
[----:B------:R-:W-:Y:S01]  /*0270*/  IMAD.SHL.U32 R5, R207, 0x4, RZ ;  /* 0x00000004cf057824 */ /* 0x000fe200078e00ff */
[----:B------:R-:W-:Y:S01]  /*0280*/  SHF.R.U32.HI R10, RZ, 0x1e, R207 ;  /* 0x0000001eff0a7819 */ /* 0x000fe200000116cf */
[----:B------:R-:W3:Y:S01]  /*0290*/  @!P4 LDC R11, c[0x0][0x434] ;  /* 0x00010d00ff0bcb82 */ /* 0x000ee20000000800 */
[----:B------:R-:W-:Y:S02]  /*02a0*/  IMAD.MOV.U32 R3, RZ, RZ, RZ ;  /* 0x000000ffff037224 */ /* 0x000fe400078e00ff */
[----:B------:R-:W-:-:S02]  /*02b0*/  @P2 IADD3 R14, P0, PT, R5, UR4, RZ ;  /* 0x00000004050e2c10 */ /* 0x000fc4000ff1e0ff */
[C---:B------:R-:W-:Y:S02]  /*02c0*/  @P3 IADD3 R16, P1, PT, R5.reuse, UR6, RZ ;  /* 0x0000000605103c10 */ /* 0x040fe4000ff3e0ff */
[C---:B------:R-:W-:Y:S02]  /*02d0*/  @P2 IADD3.X R15, PT, PT, R10.reuse, UR5, RZ, P0, !PT ;  /* 0x000000050a0f2c10 */ /* 0x040fe400087fe4ff */
[----:B------:R-:W-:Y:S01]  /*02e0*/  IADD3 R20, P0, PT, R5, R8, RZ ;  /* 0x0000000805147210 */ /* 0x000fe20007f1e0ff */
[----:B------:R-:W4:Y:S01]  /*02f0*/  LDCU.U8 UR4, c[0x0][0x532] ;  /* 0x0000a640ff0477ac */ /* 0x000f220008000000 */
[C---:B------:R-:W-:Y:S01]  /*0300*/  @P3 IADD3.X R17, PT, PT, R10.reuse, UR7, RZ, P1, !PT ;  /* 0x000000070a113c10 */ /* 0x040fe20008ffe4ff */
[----:B------:R4:W5:Y:S02]  /*0310*/  @P2 LDG.E R0, desc[UR16][R14.64] ;  /* 0x000000100e002981 */ /* 0x000964000c1e1900 */
[----:B------:R-:W-:Y:S01]  /*0320*/  IMAD.X R21, R10, 0x1, R9, P0 ;  /* 0x000000010a157824 */ /* 0x000fe200000e0609 */
[----:B------:R-:W-:Y:S01]  /*0330*/  ISETP.NE.U32.AND P0, PT, R8, RZ, PT ;  /* 0x000000ff0800720c */ /* 0x000fe20003f05070 */
[----:B------:R3:W5:Y:S01]  /*0340*/  @P3 LDG.E R3, desc[UR16][R16.64] ;  /* 0x0000001010033981 */ /* 0x000762000c1e1900 */
[----:B-1----:R-:W3:Y:S02]  /*0350*/  S2R R19, SR_CTAID.X ;  /* 0x0000000000137919 */ /* 0x002ee40000002500 */
[----:B------:R-:W-:-:S02]  /*0360*/  ISETP.NE.AND.EX P0, PT, R9, RZ, PT, P0 ;  /* 0x000000ff0900720c */ /* 0x000fc40003f05300 */
[----:B------:R-:W-:Y:S02]  /*0370*/  ISETP.EQ.U32.AND P3, PT, R8, RZ, PT ;  /* 0x000000ff0800720c */ /* 0x000fe40003f62070 */
[----:B----4-:R-:W-:-:S09]  /*0380*/  ISETP.NE.AND P1, PT, RZ, UR4, PT ;  /* 0x00000004ff007c0c */ /* 0x010fd2000bf25270 */
[----:B------:R-:W1:Y:S01]  /*0390*/  @!P0 LDC R14, c[0x0][0x438] ;  /* 0x00010e00ff0e8b82 */ /* 0x000e620000000800 */
[----:B------:R-:W-:Y:S01]  /*03a0*/  ISETP.EQ.OR.EX P3, PT, R9, RZ, !P1, P3 ;  /* 0x000000ff0900720c */ /* 0x000fe20004f62730 */
[----:B------:R-:W-:-:S12]  /*03b0*/  IMAD.MOV.U32 R4, RZ, RZ, -0x1 ;  /* 0xffffffffff047424 */ /* 0x000fd800078e00ff */
[----:B------:R4:W5:Y:S01]  /*03c0*/  @!P3 LDG.E R4, desc[UR16][R20.64] ;  /* 0x000000101404b981 */ /* 0x000962000c1e1900 */
[----:B---3--:R-:W-:Y:S02]  /*03d0*/  IMAD.SHL.U32 R16, R19, 0x40, RZ ;  /* 0x0000004013107824 */ /* 0x008fe400078e00ff */
[----:B--2---:R-:W-:-:S05]  /*03e0*/  @P4 IMAD.IADD R11, R13, 0x1, -R6 ;  /* 0x000000010d0b4824 */ /* 0x004fca00078e0a06 */
[----:B------:R-:W-:Y:S01]  /*03f0*/  ISETP.GT.AND P3, PT, R11, R16, PT ;  /* 0x000000100b00720c */ /* 0x000fe20003f64270 */
[----:B-1--4-:R-:W-:-:S12]  /*0400*/  @!P0 BRA `(.L_x_2781) ;  /* 0x00000000000c8947 */ /* 0x012fd80003800000 */
[----:B------:R-:W2:Y:S02]  /*0410*/  @P1 LDG.E R9, desc[UR16][R20.64+0x4] ;  /* 0x0000041014091981 */ /* 0x000ea4000c1e1900 */
[----:B--2--5:R-:W-:-:S06]  /*0420*/  @P1 IADD3 R14, PT, PT, R9, -R4, RZ ;  /* 0x80000004090e1210 */ /* 0x024fcc0007ffe0ff */
[----:B------:R1:W5:Y:S02]  /*0430*/  @!P1 LDG.E R14, desc[UR16][R20.64] ;  /* 0x00000010140e9981 */ /* 0x000364000c1e1900 */
.L_x_2781:
[----:B------:R-:W-:Y:S05]  /*0440*/  @!P3 EXIT ;  /* 0x000000000000b94d */ /* 0x000fea0003800000 */
[----:B------:R-:W1:Y:S01]  /*0450*/  LDC R2, c[0x0][0x374] ;  /* 0x0000dd00ff027b82 */ /* 0x000e620000000800 */
[----:B------:R-:W2:Y:S01]  /*0460*/  LDCU UR14, c[0x0][0x508] ;  /* 0x0000a100ff0e77ac */ /* 0x000ea20008000800 */
[----:B-----5:R-:W-:Y:S01]  /*0470*/  @P2 IMAD.IADD R89, R0, 0x1, -R3 ;  /* 0x0000000100592824 */ /* 0x020fe200078e0a03 */
[----:B------:R-:W3:Y:S01]  /*0480*/  S2R R188, SR_TID.X ;  /* 0x0000000000bc7919 */ /* 0x000ee20000002100 */
[----:B------:R-:W-:-:S04]  /*0490*/  VIADD R0, R19, 0x1 ;  /* 0x0000000113007836 */ /* 0x000fc80000000000 */
[----:B------:R-:W4:Y:S01]  /*04a0*/  LDC R8, c[0x0][0x438] ;  /* 0x00010e00ff087b82 */ /* 0x000f220000000800 */
[-C--:B-1----:R-:W-:Y:S02]  /*04b0*/  IABS R20, R2.reuse ;  /* 0x0000000200147213 */ /* 0x082fe40000000000 */
[----:B------:R-:W-:Y:S02]  /*04c0*/  IABS R18, R2 ;  /* 0x0000000200127213 */ /* 0x000fe40000000000 */
[----:B------:R-:W1:Y:S03]  /*04d0*/  I2F.RP R13, R20 ;  /* 0x00000014000d7306 */ /* 0x000e660000209400 */
[----:B------:R-:W-:Y:S02]  /*04e0*/  IMAD.MOV R18, RZ, RZ, -R18 ;  /* 0x000000ffff127224 */ /* 0x000fe400078e0a12 */
[----:B----4-:R-:W-:-:S05]  /*04f0*/  VIADD R8, R8, 0x3f ;  /* 0x0000003f08087836 */ /* 0x010fca0000000000 */
[----:B------:R-:W-:-:S04]  /*0500*/  SHF.R.S32.HI R15, RZ, 0x1f, R8 ;  /* 0x0000001fff0f7819 */ /* 0x000fc80000011408 */
[----:B------:R-:W-:Y:S01]  /*0510*/  LEA.HI R15, R15, R8, RZ, 0x6 ;  /* 0x000000080f0f7211 */ /* 0x000fe200078f30ff */
[----:B-1----:R-:W1:Y:S03]  /*0520*/  MUFU.RCP R22, R13 ;  /* 0x0000000d00167308 */ /* 0x002e660000001000 */
[----:B------:R-:W-:-:S05]  /*0530*/  LEA.HI.SX32 R15, R15, R2, 0x1a ;  /* 0x000000020f0f7211 */ /* 0x000fca00078fd2ff */
[----:B------:R-:W-:-:S05]  /*0540*/  VIADD R15, R15, 0xffffffff ;  /* 0xffffffff0f0f7836 */ /* 0x000fca0000000000 */
[----:B------:R-:W-:Y:S02]  /*0550*/  IABS R17, R15 ;  /* 0x0000000f00117213 */ /* 0x000fe40000000000 */
[----:B------:R-:W-:Y:S01]  /*0560*/  LOP3.LUT R15, R15, R2, RZ, 0x3c, !PT ;  /* 0x000000020f0f7212 */ /* 0x000fe200078e3cff */
[----:B-1----:R-:W-:-:S03]  /*0570*/  VIADD R22, R22, 0xffffffe ;  /* 0x0ffffffe16167836 */ /* 0x002fc60000000000 */
[----:B------:R-:W-:Y:S01]  /*0580*/  ISETP.GE.AND P0, PT, R15, RZ, PT ;  /* 0x000000ff0f00720c */ /* 0x000fe20003f06270 */
[----:B------:R-:W1:Y:S02]  /*0590*/  F2I.FTZ.U32.TRUNC.NTZ R23, R22 ;  /* 0x0000001600177305 */ /* 0x000e64000021f000 */
[----:B-1----:R-:W-:Y:S02]  /*05a0*/  IMAD.MOV R9, RZ, RZ, -R23 ;  /* 0x000000ffff097224 */ /* 0x002fe400078e0a17 */
[----:B------:R-:W-:Y:S02]  /*05b0*/  IMAD.MOV.U32 R22, RZ, RZ, RZ ;  /* 0x000000ffff167224 */ /* 0x000fe400078e00ff */
[----:B------:R-:W-:-:S04]  /*05c0*/  IMAD R8, R9, R20, RZ ;  /* 0x0000001409087224 */ /* 0x000fc800078e02ff */
[----:B------:R-:W-:-:S06]  /*05d0*/  IMAD.HI.U32 R8, R23, R8, R22 ;  /* 0x0000000817087227 */ /* 0x000fcc00078e0016 */
[----:B------:R-:W-:Y:S02]  /*05e0*/  IMAD.HI.U32 R13, R8, R17, RZ ;  /* 0x00000011080d7227 */ /* 0x000fe400078e00ff */
[----:B------:R-:W1:Y:S02]  /*05f0*/  @!P2 LDC.64 R8, c[0x0][0x488] ;  /* 0x00012200ff08ab82 */ /* 0x000e640000000a00 */
[----:B------:R-:W-:-:S05]  /*0600*/  IMAD R21, R13, R18, R17 ;  /* 0x000000120d157224 */ /* 0x000fca00078e0211 */
[----:B------:R-:W-:Y:S01]  /*0610*/  ISETP.GT.U32.AND P1, PT, R20, R21, PT ;  /* 0x000000151400720c */ /* 0x000fe20003f24070 */
[----:B------:R-:W4:-:S12]  /*0620*/  @!P2 LDC R17, c[0x0][0x43c] ;  /* 0x00010f00ff11ab82 */ /* 0x000f180000000800 */
[----:B------:R-:W-:Y:S02]  /*0630*/  @!P1 IMAD.IADD R21, R21, 0x1, -R20 ;  /* 0x0000000115159824 */ /* 0x000fe400078e0a14 */
[----:B------:R-:W-:Y:S01]  /*0640*/  @!P1 VIADD R13, R13, 0x1 ;  /* 0x000000010d0d9836 */ /* 0x000fe20000000000 */
[----:B------:R-:W-:Y:S02]  /*0650*/  ISETP.NE.AND P1, PT, R2, RZ, PT ;  /* 0x000000ff0200720c */ /* 0x000fe40003f25270 */
[----:B-1----:R-:W-:Y:S02]  /*0660*/  @!P2 ISETP.NE.U32.AND P3, PT, R8, RZ, PT ;  /* 0x000000ff0800a20c */ /* 0x002fe40003f65070 */
[----:B------:R-:W1:Y:S01]  /*0670*/  S2R R8, SR_CTAID.Y ;  /* 0x0000000000087919 */ /* 0x000e620000002600 */
[----:B------:R-:W-:Y:S02]  /*0680*/  ISETP.GE.U32.AND P4, PT, R21, R20, PT ;  /* 0x000000141500720c */ /* 0x000fe40003f86070 */
[----:B------:R-:W-:Y:S01]  /*0690*/  @!P2 ISETP.NE.AND.EX P3, PT, R9, RZ, PT, P3 ;  /* 0x000000ff0900a20c */ /* 0x000fe20003f65330 */
[----:B------:R-:W-:-:S03]  /*06a0*/  IMAD R9, R0, 0x40, -R11 ;  /* 0x0000004000097824 */ /* 0x000fc600078e0a0b */
[----:B----4-:R-:W-:-:S04]  /*06b0*/  @!P2 SEL R17, R17, RZ, P3 ;  /* 0x000000ff1111a207 */ /* 0x010fc80001800000 */
[----:B------:R-:W-:-:S03]  /*06c0*/  @!P2 IADD3 R89, PT, PT, R17, R14, -R3 ;  /* 0x0000000e1159a210 */ /* 0x000fc60007ffe803 */
[----:B------:R-:W-:Y:S02]  /*06d0*/  @P4 VIADD R13, R13, 0x1 ;  /* 0x000000010d0d4836 */ /* 0x000fe40000000000 */
[----:B------:R-:W-:Y:S02]  /*06e0*/  VIADD R14, R89, 0x3f ;  /* 0x0000003f590e7836 */ /* 0x000fe40000000000 */
[----:B------:R-:W-:Y:S01]  /*06f0*/  @!P0 IMAD.MOV R13, RZ, RZ, -R13 ;  /* 0x000000ffff0d8224 */ /* 0x000fe200078e0a0d */
[----:B------:R-:W-:Y:S02]  /*0700*/  @!P1 LOP3.LUT R13, RZ, R2, RZ, 0x33, !PT ;  /* 0x00000002ff0d9212 */ /* 0x000fe400078e33ff */
[----:B--2---:R-:W-:Y:S02]  /*0710*/  IADD3 R0, PT, PT, R14, UR14, R9 ;  /* 0x0000000e0e007c10 */ /* 0x004fe4000fffe009 */
[----:B------:R-:W-:Y:S02]  /*0720*/  SHF.R.S32.HI R15, RZ, 0x1f, R14 ;  /* 0x0000001fff0f7819 */ /* 0x000fe4000001140e */
[----:B------:R-:W-:-:S02]  /*0730*/  SHF.R.S32.HI R9, RZ, 0x1f, R0 ;  /* 0x0000001fff097819 */ /* 0x000fc40000011400 */
[----:B------:R-:W-:Y:S02]  /*0740*/  LEA.HI R2, R15, R14, RZ, 0x6 ;  /* 0x0000000e0f027211 */ /* 0x000fe400078f30ff */
[----:B------:R-:W-:Y:S02]  /*0750*/  LEA.HI R9, R9, R0, RZ, 0x6 ;  /* 0x0000000009097211 */ /* 0x000fe400078f30ff */
[----:B------:R-:W-:Y:S01]  /*0760*/  SHF.R.S32.HI R2, RZ, 0x6, R2 ;  /* 0x00000006ff027819 */ /* 0x000fe20000011402 */
[----:B-1----:R-:W-:Y:S01]  /*0770*/  IMAD R197, R13, R8, RZ ;  /* 0x000000080dc57224 */ /* 0x002fe200078e02ff */
[----:B------:R-:W-:-:S04]  /*0780*/  SHF.R.S32.HI R0, RZ, 0x6, R9 ;  /* 0x00000006ff007819 */ /* 0x000fc80000011409 */
[----:B------:R-:W-:-:S04]  /*0790*/  VIADDMNMX R13, R197, R13, R2, PT ;  /* 0x0000000dc50d7246 */ /* 0x000fc80003800102 */
[----:B------:R-:W-:Y:S01]  /*07a0*/  VIMNMX R0, PT, PT, R13, R0, PT ;  /* 0x000000000d007248 */ /* 0x000fe20003fe0100 */
[----:B------:R-:W-:-:S03]  /*07b0*/  IMAD.MOV R13, RZ, RZ, -R207 ;  /* 0x000000ffff0d7224 */ /* 0x000fc600078e0acf */
[----:B------:R-:W-:Y:S01]  /*07c0*/  ISETP.GE.AND P0, PT, R197, R0, PT ;  /* 0x00000000c500720c */ /* 0x000fe20003f06270 */
[----:B------:R-:W-:-:S12]  /*07d0*/  IMAD R12, R7, R13, R12 ;  /* 0x0000000d070c7224 */ /* 0x000fd800078e020c */
[----:B---3--:R-:W-:Y:S05]  /*07e0*/  @!P0 BRA `(.L_x_2782) ;  /* 0x0000000c00408947 */ /* 0x008fea0003800000 */
[----:B------:R-:W1:Y:S01]  /*07f0*/  LDC.64 R2, c[0x0][0x430] ;  /* 0x00010c00ff027b82 */ /* 0x000e620000000a00 */
[----:B------:R-:W2:Y:S01]  /*0800*/  LDCU UR4, c[0x0][0x44c] ;  /* 0x00008980ff0477ac */ /* 0x000ea20008000800 */
[----:B------:R-:W-:Y:S01]  /*0810*/  IMAD.IADD R0, R11, 0x1, -R16 ;  /* 0x000000010b007824 */ /* 0x000fe200078e0a10 */
[----:B------:R-:W-:Y:S01]  /*0820*/  SHF.R.U32.HI R23, RZ, 0x4, R188 ;  /* 0x00000004ff177819 */ /* 0x000fe200000116bc */
[----:B------:R-:W-:Y:S01]  /*0830*/  IMAD.SHL.U32 R14, R188, 0x4, RZ ;  /* 0x00000004bc0e7824 */ /* 0x000fe200078e00ff */
[----:B------:R-:W-:Y:S02]  /*0840*/  BSSY.RECONVERGENT B0, `(.L_x_2783) ;  /* 0x000001e000007945 */ /* 0x000fe40003800200 */
[C---:B------:R-:W-:Y:S01]  /*0850*/  ISETP.GE.AND P4, PT, R23.reuse, R0, PT ;  /* 0x000000001700720c */ /* 0x040fe20003f86270 */
[C---:B------:R-:W-:Y:S01]  /*0860*/  VIADD R21, R23.reuse, 0x8 ;  /* 0x0000000817157836 */ /* 0x040fe20000000000 */
[----:B------:R-:W-:Y:S01]  /*0870*/  LOP3.LUT R14, R14, 0x3c, RZ, 0xc0, !PT ;  /* 0x0000003c0e0e7812 */ /* 0x000fe200078ec0ff */
[C---:B------:R-:W-:Y:S01]  /*0880*/  VIADD R17, R23.reuse, 0x18 ;  /* 0x0000001817117836 */ /* 0x040fe20000000000 */
[----:B------:R-:W-:-:S02]  /*0890*/  IADD3 R19, PT, PT, R23, 0x10, RZ ;  /* 0x0000001017137810 */ /* 0x000fc40007ffe0ff */
[-C--:B------:R-:W-:Y:S01]  /*08a0*/  ISETP.GE.AND P3, PT, R21, R0.reuse, PT ;  /* 0x000000001500720c */ /* 0x080fe20003f66270 */
[----:B------:R-:W-:Y:S01]  /*08b0*/  IMAD R9, R23, 0xc0, R14 ;  /* 0x000000c017097824 */ /* 0x000fe200078e020e */
[-C--:B------:R-:W-:Y:S02]  /*08c0*/  ISETP.GE.AND P2, PT, R19, R0.reuse, PT ;  /* 0x000000001300720c */ /* 0x080fe40003f46270 */
[----:B------:R-:W-:Y:S02]  /*08d0*/  ISETP.GE.AND P1, PT, R17, R0, PT ;  /* 0x000000001100720c */ /* 0x000fe40003f26270 */
[----:B------:R-:W-:Y:S02]  /*08e0*/  IADD3 R15, PT, PT, R23, 0x20, RZ ;  /* 0x00000020170f7810 */ /* 0x000fe40007ffe0ff */
[----:B------:R-:W-:Y:S01]  /*08f0*/  LOP3.LUT R10, R14, 0x80, RZ, 0xfc, !PT ;  /* 0x000000800e0a7812 */ /* 0x000fe200078efcff */
[----:B-1----:R-:W-:-:S04]  /*0900*/  IMAD R2, R8, R2, R207 ;  /* 0x0000000208027224 */ /* 0x002fc800078e02cf */
[----:B------:R-:W-:Y:S01]  /*0910*/  IMAD R7, R2, R7, R12 ;  /* 0x0000000702077224 */ /* 0x000fe200078e020c */
[----:B------:R-:W-:-:S03]  /*0920*/  LOP3.LUT R12, R14, 0x40, RZ, 0xfc, !PT ;  /* 0x000000400e0c7812 */ /* 0x000fc600078efcff */
[----:B------:R-:W-:-:S04]  /*0930*/  IMAD R16, R7, R3, R16 ;  /* 0x0000000307107224 */ /* 0x000fc800078e0210 */
[----:B--2---:R-:W-:-:S05]  /*0940*/  IMAD R8, R16, UR4, RZ ;  /* 0x0000000410087c24 */ /* 0x004fca000f8e02ff */
        /* <DEDUP_REMOVED lines=13> */
.L_x_2784:
[----:B------:R-:W-:Y:S05]  /*0a20*/  BSYNC.RECONVERGENT B0 ;  /* 0x0000000000007941 */ /* 0x000fea0003800200 */
.L_x_2783:
[----:B------:R-:W-:Y:S01]  /*0a30*/  BSSY.RECONVERGENT B0, `(.L_x_2785) ;  /* 0x0000014000007945 */ /* 0x000fe20003800200 */
[----:B------:R-:W-:Y:S02]  /*0a40*/  ISETP.GE.AND P0, PT, R15, R0, PT ;  /* 0x000000000f00720c */ /* 0x000fe40003f06270 */
        /* <DEDUP_REMOVED lines=18> */
.L_x_2786:
[----:B------:R-:W-:Y:S05]  /*0b70*/  BSYNC.RECONVERGENT B0 ;  /* 0x0000000000007941 */ /* 0x000fea0003800200 */
.L_x_2785:
[----:B------:R-:W-:Y:S01]  /*0b80*/  BSSY.RECONVERGENT B0, `(.L_x_2787) ;  /* 0x0000014000007945 */ /* 0x000fe20003800200 */
[----:B------:R-:W-:Y:S02]  /*0b90*/  ISETP.GE.AND P4, PT, R13, R0, PT ;  /* 0x000000000d00720c */ /* 0x000fe40003f86270 */
        /* <DEDUP_REMOVED lines=18> */
.L_x_2788:
[----:B------:R-:W-:Y:S05]  /*0cc0*/  BSYNC.RECONVERGENT B0 ;  /* 0x0000000000007941 */ /* 0x000fea0003800200 */
.L_x_2787:
[----:B------:R-:W-:Y:S01]  /*0cd0*/  BSSY.RECONVERGENT B0, `(.L_x_2789) ;  /* 0x0000014000007945 */ /* 0x000fe20003800200 */
[----:B------:R-:W-:Y:S02]  /*0ce0*/  ISETP.GE.AND P5, PT, R11, R0, PT ;  /* 0x000000000b00720c */ /* 0x000fe40003fa6270 */
        /* <DEDUP_REMOVED lines=18> */
.L_x_2790:
[----:B------:R-:W-:Y:S05]  /*0e10*/  BSYNC.RECONVERGENT B0 ;  /* 0x0000000000007941 */ /* 0x000fea0003800200 */
.L_x_2789:
[----:B------:R-:W-:Y:S01]  /*0e20*/  BSSY.RECONVERGENT B0, `(.L_x_2791) ;  /* 0x0000013000007945 */ /* 0x000fe20003800200 */
[----:B------:R-:W-:-:S03]  /*0e30*/  ISETP.GE.AND P6, PT, R25, R0, PT ;  /* 0x000000001900720c */ /* 0x000fc60003fc6270 */
        /* <DEDUP_REMOVED lines=17> */
.L_x_2792:
[----:B------:R-:W-:Y:S05]  /*0f50*/  BSYNC.RECONVERGENT B0 ;  /* 0x0000000000007941 */ /* 0x000fea0003800200 */
.L_x_2791:
        /* <DEDUP_REMOVED lines=18> */
.L_x_2794:
[----:B------:R-:W-:Y:S05]  /*1080*/  BSYNC.RECONVERGENT B0 ;  /* 0x0000000000007941 */ /* 0x000fea0003800200 */
.L_x_2793:
        /* <DEDUP_REMOVED lines=18> */
.L_x_2796:
[----:B------:R-:W-:Y:S05]  /*11b0*/  BSYNC.RECONVERGENT B0 ;  /* 0x0000000000007941 */ /* 0x000fea0003800200 */
.L_x_2795:
        /* <DEDUP_REMOVED lines=18> */
.L_x_2798:
[----:B------:R-:W-:Y:S05]  /*12e0*/  BSYNC.RECONVERGENT B0 ;  /* 0x0000000000007941 */ /* 0x000fea0003800200 */
.L_x_2797:
[----:B------:R-:W1:Y:S01]  /*12f0*/  LDCU.64 UR4, c[0x0][0x428] ;  /* 0x00008500ff0477ac */ /* 0x000e620008000a00 */
[----:B------:R-:W-:-:S04]  /*1300*/  ISETP.NE.AND P0, PT, R14, RZ, PT ;  /* 0x000000ff0e00720c */ /* 0x000fc80003f05270 */
[-C--:B------:R-:W-:Y:S02]  /*1310*/  ISETP.GE.OR P1, PT, R23, R0.reuse, P0 ;  /* 0x000000001700720c */ /* 0x080fe40000726670 */
[C---:B------:R-:W-:Y:S02]  /*1320*/  IADD3 R23, P2, PT, R16.reuse, R23, RZ ;  /* 0x0000001710177210 */ /* 0x040fe40007f5e0ff */
[-C--:B------:R-:W-:Y:S02]  /*1330*/  ISETP.GE.OR P6, PT, R21, R0.reuse, P0 ;  /* 0x000000001500720c */ /* 0x080fe400007c6670 */
[----:B------:R-:W-:Y:S02]  /*1340*/  LEA.HI.X.SX32 R16, R16, RZ, 0x1, P2 ;  /* 0x000000ff10107211 */ /* 0x000fe400010f0eff */
[-C--:B------:R-:W-:Y:S02]  /*1350*/  ISETP.GE.OR P5, PT, R19, R0.reuse, P0 ;  /* 0x000000001300720c */ /* 0x080fe400007a6670 */
[----:B------:R-:W-:-:S02]  /*1360*/  ISETP.GE.OR P4, PT, R17, R0, P0 ;  /* 0x000000001100720c */ /* 0x000fc40000786670 */
[----:B------:R-:W-:Y:S01]  /*1370*/  ISETP.GE.OR P3, PT, R15, R0, P0 ;  /* 0x000000000f00720c */ /* 0x000fe20000766670 */
[----:B--234-:R-:W-:Y:S01]  /*1380*/  @!P1 IMAD.MOV.U32 R5, RZ, RZ, -0x800000 ;  /* 0xff800000ff059424 */ /* 0x01cfe200078e00ff */
[----:B-1----:R-:W-:-:S03]  /*1390*/  LEA R2, P2, R23, UR4, 0x2 ;  /* 0x0000000417027c11 */ /* 0x002fc6000f8410ff */
[----:B------:R-:W-:Y:S01]  /*13a0*/  @!P6 IMAD.MOV.U32 R17, RZ, RZ, -0x800000 ;  /* 0xff800000ff11e424 */ /* 0x000fe200078e00ff */
[----:B------:R-:W-:Y:S02]  /*13b0*/  LEA.HI.X R3, R23, UR5, R16, 0x2, P2 ;  /* 0x0000000517037c11 */ /* 0x000fe400090f1410 */
[-C--:B------:R-:W-:Y:S01]  /*13c0*/  ISETP.GE.OR P2, PT, R13, R0.reuse, P0 ;  /* 0x000000000d00720c */ /* 0x080fe20000746670 */
[----:B------:R-:W-:Y:S02]  /*13d0*/  @!P5 IMAD.MOV.U32 R15, RZ, RZ, -0x800000 ;  /* 0xff800000ff0fd424 */ /* 0x000fe400078e00ff */
[----:B------:R1:W-:Y:S01]  /*13e0*/  @!P1 STG.E desc[UR16][R2.64], R5 ;  /* 0x0000000502009986 */ /* 0x0003e2000c101910 */
[-C--:B------:R-:W-:Y:S01]  /*13f0*/  ISETP.GE.OR P1, PT, R11, R0.reuse, P0 ;  /* 0x000000000b00720c */ /* 0x080fe20000726670 */
[----:B------:R-:W-:Y:S01]  /*1400*/  @!P4 IMAD.MOV.U32 R13, RZ, RZ, -0x800000 ;  /* 0xff800000ff0dc424 */ /* 0x000fe200078e00ff */
[----:B------:R-:W-:Y:S01]  /*1410*/  ISETP.GE.OR P0, PT, R25, R0, P0 ;  /* 0x000000001900720c */ /* 0x000fe20000706670 */
        /* <DEDUP_REMOVED lines=13> */
.L_x_2782:
[----:B------:R-:W1:Y:S01]  /*14f0*/  LDCU.64 UR4, c[0x0][0x4d8] ;  /* 0x00009b00ff0477ac */ /* 0x000e620008000a00 */
[----:B------:R-:W-:Y:S01]  /*1500*/  MOV R2, R207 ;  /* 0x000000cf00027202 */ /* 0x000fe20000000f00 */
        /* <DEDUP_REMOVED lines=9> */
.L_x_2799:
[----:B------:R-:W-:Y:S05]  /*15a0*/  BRA.U !UP1, `(.L_x_2800) ;  /* 0x00000005098c7547 */ /* 0x000fea000b800000 */
[----:B-1----:R-:W1:Y:S01]  /*15b0*/  LDC R9, c[0x0][0x4f0] ;  /* 0x00013c00ff097b82 */ /* 0x002e620000000800 */
[----:B------:R-:W-:Y:S01]  /*15c0*/  LEA R14, R0, 0xffffffc0, 0x6 ;  /* 0xffffffc0000e7811 */ /* 0x000fe200078e30ff */
[----:B------:R-:W2:Y:S03]  /*15d0*/  LDCU.64 UR4, c[0x0][0x4e8] ;  /* 0x00009d00ff0477ac */ /* 0x000ea60008000a00 */
[----:B-----5:R-:W-:Y:S01]  /*15e0*/  IABS R2, R14 ;  /* 0x0000000e00027213 */ /* 0x020fe20000000000 */
        /* <DEDUP_REMOVED lines=65> */
[----:B------:R-:W-:Y:S01]  /*1a00*/  IMAD R4, R3, R144, RZ ;  /* 0x0000009003047224 */ /* 0x000fe200078e02ff */
[----:B------:R-:W-:Y:S01]  /*1a10*/  SHF.R.S32.HI R3, RZ, 0x1f, R2 ;  /* 0x0000001fff037819 */ /* 0x000fe20000011402 */
        /* <DEDUP_REMOVED lines=12> */
[----:B------:R-:W-:Y:S02]  /*1ae0*/  IMAD.IADD R23, R23, 0x1, R5 ;  /* 0x0000000117177824 */ /* 0x000fe400078e0205 */
[----:B------:R-:W-:-:S04]  /*1af0*/  IMAD.WIDE.U32 R20, R14, R134, R20 ;  /* 0x000000860e147225 */ /* 0x000fc800078e0014 */
[----:B------:R-:W-:-:S04]  /*1b00*/  IMAD.WIDE.U32 R14, R14, R144, R22 ;  /* 0x000000900e0e7225 */ /* 0x000fc800078e0016 */
[----:B------:R-:W-:Y:S01]  /*1b10*/  IMAD.IADD R9, R21, 0x1, R8 ;  /* 0x0000000115097824 */ /* 0x000fe200078e0208 */
[----:B------:R-:W-:Y:S02]  /*1b20*/  MOV R8, R20 ;  /* 0x0000001400087202 */ /* 0x000fe40000000f00 */
[----:B------:R-:W-:Y:S01]  /*1b30*/  IADD3 R5, PT, PT, R15, R4, RZ ;  /* 0x000000040f057210 */ /* 0x000fe20007ffe0ff */
[C---:B-1----:R-:W-:Y:S02]  /*1b40*/  IMAD R7, R3.reuse, UR4, RZ ;  /* 0x0000000403077c24 */ /* 0x042fe4000f8e02ff */
[----:B------:R-:W-:Y:S02]  /*1b50*/  IMAD R3, R3, UR6, RZ ;  /* 0x0000000603037c24 */ /* 0x000fe4000f8e02ff */
[----:B------:R-:W-:Y:S02]  /*1b60*/  IMAD.MOV.U32 R4, RZ, RZ, R14 ;  /* 0x000000ffff047224 */ /* 0x000fe400078e000e */
[----:B------:R-:W-:-:S04]  /*1b70*/  IMAD.WIDE.U32 R22, R2, UR4, R8 ;  /* 0x0000000402167c25 */ /* 0x000fc8000f8e0008 */
[C---:B------:R-:W-:Y:S02]  /*1b80*/  IMAD R7, R2.reuse, UR5, R7 ;  /* 0x0000000502077c24 */ /* 0x040fe4000f8e0207 */
[C---:B------:R-:W-:Y:S02]  /*1b90*/  IMAD R8, R2.reuse, UR7, R3 ;  /* 0x0000000702087c24 */ /* 0x040fe4000f8e0203 */
[----:B------:R-:W-:Y:S01]  /*1ba0*/  IMAD.WIDE.U32 R20, R2, UR6, R4 ;  /* 0x0000000602147c25 */ /* 0x000fe2000f8e0004 */
[----:B------:R-:W-:-:S04]  /*1bb0*/  IADD3 R7, PT, PT, R23, R7, RZ ;  /* 0x0000000717077210 */ /* 0x000fc80007ffe0ff */
[----:B------:R-:W-:Y:S01]  /*1bc0*/  IADD3 R8, PT, PT, R21, R8, RZ ;  /* 0x0000000815087210 */ /* 0x000fe20007ffe0ff */
[----:B------:R-:W-:Y:S06]  /*1bd0*/  BRA `(.L_x_2801) ;  /* 0x0000000400687947 */ /* 0x000fec0003800000 */
.L_x_2800:
[----:B------:R-:W-:-:S13]  /*1be0*/  ISETP.NE.AND P0, PT, R4, -0x1, PT ;  /* 0xffffffff0400780c */ /* 0x000fda0003f05270 */
        /* <DEDUP_REMOVED lines=13> */
[----:B------:R-:W-:Y:S05]  /*1cc0*/  BRA `(.L_x_2803) ;  /* 0x0000000000187947 */ /* 0x000fea0003800000 */
.L_x_2802:
[----:B------:R-:W2:Y:S01]  /*1cd0*/  LDC.64 R134, c[0x0][0x3b8] ;  /* 0x0000ee00ff867b82 */ /* 0x000ea20000000a00 */
[----:B-1----:R-:W-:-:S05]  /*1ce0*/  IADD3 R8, PT, PT, R3, R4, RZ ;  /* 0x0000000403087210 */ /* 0x002fca0007ffe0ff */
[C---:B--2---:R-:W-:Y:S02]  /*1cf0*/  IMAD R21, R8.reuse, R135, RZ ;  /* 0x0000008708157224 */ /* 0x044fe400078e02ff */
[----:B------:R-:W-:-:S05]  /*1d00*/  IMAD.WIDE.U32 R8, R8, R134, RZ ;  /* 0x0000008608087225 */ /* 0x000fca00078e00ff */
[----:B------:R-:W-:Y:S02]  /*1d10*/  IADD3 R21, PT, PT, R9, R21, RZ ;  /* 0x0000001509157210 */ /* 0x000fe40007ffe0ff */
[----:B------:R-:W-:Y:S02]  /*1d20*/  MOV R20, R8 ;  /* 0x0000000800147202 */ /* 0x000fe40000000f00 */
.L_x_2803:
[----:B------:R-:W-:Y:S05]  /*1d30*/  @P0 BRA `(.L_x_2804) ;  /* 0x0000000000340947 */ /* 0x000fea0003800000 */
[----:B------:R-:W1:Y:S01]  /*1d40*/  LDC.64 R144, c[0x0][0x3c0] ;  /* 0x0000f000ff907b82 */ /* 0x000e620000000a00 */
[----:B------:R-:W2:Y:S01]  /*1d50*/  LDCU.64 UR4, c[0x0][0x3a8] ;  /* 0x00007500ff0477ac */ /* 0x000ea20008000a00 */
[----:B------:R-:W-:Y:S02]  /*1d60*/  SHF.R.S32.HI R5, RZ, 0x1f, R3 ;  /* 0x0000001fff057819 */ /* 0x000fe40000011403 */
[----:B-----5:R-:W-:-:S03]  /*1d70*/  SHF.R.S32.HI R4, RZ, 0x1f, R2 ;  /* 0x0000001fff047819 */ /* 0x020fc60000011402 */
[----:B-1----:R-:W-:-:S04]  /*1d80*/  IMAD R8, R5, R144, RZ ;  /* 0x0000009005087224 */ /* 0x002fc800078e02ff */
[C---:B------:R-:W-:Y:S02]  /*1d90*/  IMAD R5, R3.reuse, R145, R8 ;  /* 0x0000009103057224 */ /* 0x040fe400078e0208 */
[----:B------:R-:W-:-:S04]  /*1da0*/  IMAD.WIDE.U32 R8, R3, R144, RZ ;  /* 0x0000009003087225 */ /* 0x000fc800078e00ff */
[----:B--2---:R-:W-:Y:S01]  /*1db0*/  IMAD R3, R4, UR4, RZ ;  /* 0x0000000404037c24 */ /* 0x004fe2000f8e02ff */
[----:B------:R-:W-:-:S03]  /*1dc0*/  IADD3 R9, PT, PT, R9, R5, RZ ;  /* 0x0000000509097210 */ /* 0x000fc60007ffe0ff */
[C---:B------:R-:W-:Y:S02]  /*1dd0*/  IMAD R3, R2.reuse, UR5, R3 ;  /* 0x0000000502037c24 */ /* 0x040fe4000f8e0203 */
[----:B------:R-:W-:-:S05]  /*1de0*/  IMAD.WIDE.U32 R22, R2, UR4, R8 ;  /* 0x0000000402167c25 */ /* 0x000fca000f8e0008 */
[----:B------:R-:W-:Y:S01]  /*1df0*/  IADD3 R23, PT, PT, R23, R3, RZ ;  /* 0x0000000317177210 */ /* 0x000fe20007ffe0ff */
[----:B------:R-:W-:Y:S06]  /*1e00*/  BRA `(.L_x_2805) ;  /* 0x0000000000187947 */ /* 0x000fec0003800000 */
.L_x_2804:
[----:B------:R-:W1:Y:S01]  /*1e10*/  LDC.64 R144, c[0x0][0x3c0] ;  /* 0x0000f000ff907b82 */ /* 0x000e620000000a00 */
[----:B------:R-:W-:-:S05]  /*1e20*/  IADD3 R3, PT, PT, R3, R4, RZ ;  /* 0x0000000403037210 */ /* 0x000fca0007ffe0ff */
[C---:B-1----:R-:W-:Y:S02]  /*1e30*/  IMAD R23, R3.reuse, R145, RZ ;  /* 0x0000009103177224 */ /* 0x042fe400078e02ff */
[----:B-----5:R-:W-:-:S05]  /*1e40*/  IMAD.WIDE.U32 R2, R3, R144, RZ ;  /* 0x0000009003027225 */ /* 0x020fca00078e00ff */
[----:B------:R-:W-:Y:S02]  /*1e50*/  IADD3 R23, PT, PT, R3, R23, RZ ;  /* 0x0000001703177210 */ /* 0x000fe40007ffe0ff */
[----:B------:R-:W-:-:S07]  /*1e60*/  MOV R22, R2 ;  /* 0x0000000200167202 */ /* 0x000fce0000000f00 */
.L_x_2805:
[----:B------:R-:W1:Y:S01]  /*1e70*/  LDC R7, c[0x0][0x3e8] ;  /* 0x0000fa00ff077b82 */ /* 0x000e620000000800 */
[----:B------:R-:W-:Y:S02]  /*1e80*/  CS2R R208, SRZ ;  /* 0x0000000000d07805 */ /* 0x000fe4000001ff00 */
[----:B-1----:R-:W-:-:S04]  /*1e90*/  IABS R2, R7 ;  /* 0x0000000700027213 */ /* 0x002fc80000000000 */
        /* <DEDUP_REMOVED lines=9> */
[----:B------:R-:W-:Y:S02]  /*1f30*/  MOV R4, R3 ;  /* 0x0000000300047202 */ /* 0x000fe40000000f00 */
[----:B------:R-:W-:-:S03]  /*1f40*/  LEA R8, R0, 0xffffffc0, 0x6 ;  /* 0xffffffc000087811 */ /* 0x000fc600078e30ff */
[----:B------:R-:W-:Y:S01]  /*1f50*/  IMAD.HI.U32 R14, R9, R4, RZ ;  /* 0x00000004090e7227 */ /* 0x000fe200078e00ff */
[----:B------:R-:W-:-:S03]  /*1f60*/  SHF.R.S32.HI R9, RZ, 0x1f, R8 ;  /* 0x0000001fff097819 */ /* 0x000fc60000011408 */
[----:B------:R-:W-:Y:S02]  /*1f70*/  IMAD.MOV R3, RZ, RZ, -R14 ;  /* 0x000000ffff037224 */ /* 0x000fe400078e0a0e */
[C---:B------:R-:W-:Y:S02]  /*1f80*/  IMAD R10, R9.reuse, R144, RZ ;  /* 0x00000090090a7224 */ /* 0x040fe400078e02ff */
[C---:B------:R-:W-:Y:S02]  /*1f90*/  IMAD R3, R2.reuse, R3, R4 ;  /* 0x0000000302037224 */ /* 0x040fe400078e0204 */
[----:B------:R-:W1:Y:S01]  /*1fa0*/  LDC.64 R4, c[0x0][0x3d8] ;  /* 0x0000f600ff047b82 */ /* 0x000e620000000a00 */
[-C--:B------:R-:W-:Y:S02]  /*1fb0*/  IMAD R9, R9, R134.reuse, RZ ;  /* 0x0000008609097224 */ /* 0x080fe400078e02ff */
[----:B------:R-:W-:Y:S01]  /*1fc0*/  ISETP.GT.U32.AND P0, PT, R2, R3, PT ;  /* 0x000000030200720c */ /* 0x000fe20003f04070 */
[----:B------:R-:W-:-:S04]  /*1fd0*/  IMAD.WIDE.U32 R20, R8, R134, R20 ;  /* 0x0000008608147225 */ /* 0x000fc800078e0014 */
[C---:B------:R-:W-:Y:S02]  /*1fe0*/  IMAD R9, R8.reuse, R135, R9 ;  /* 0x0000008708097224 */ /* 0x040fe400078e0209 */
[----:B------:R-:W-:-:S03]  /*1ff0*/  IMAD.WIDE.U32 R22, R8, R144, R22 ;  /* 0x0000009008167225 */ /* 0x000fc600078e0016 */
[----:B------:R-:W-:Y:S01]  /*2000*/  IADD3 R21, PT, PT, R21, R9, RZ ;  /* 0x0000000915157210 */ /* 0x000fe20007ffe0ff */
[----:B------:R-:W-:Y:S02]  /*2010*/  IMAD R10, R8, R145, R10 ;  /* 0x00000091080a7224 */ /* 0x000fe400078e020a */
[-C--:B------:R-:W-:Y:S01]  /*2020*/  @!P0 IADD3 R3, PT, PT, R3, -R2.reuse, RZ ;  /* 0x8000000203038210 */ /* 0x080fe20007ffe0ff */
[----:B------:R-:W-:Y:S01]  /*2030*/  @!P0 VIADD R14, R14, 0x1 ;  /* 0x000000010e0e8836 */ /* 0x000fe20000000000 */
[----:B------:R-:W-:Y:S01]  /*2040*/  ISETP.NE.AND P0, PT, R7, RZ, PT ;  /* 0x000000ff0700720c */ /* 0x000fe20003f05270 */
[----:B------:R-:W-:Y:S01]  /*2050*/  IMAD.IADD R23, R23, 0x1, R10 ;  /* 0x0000000117177824 */ /* 0x000fe200078e020a */
        /* <DEDUP_REMOVED lines=12> */
[----:B------:R-:W-:Y:S01]  /*2120*/  IMAD.WIDE.U32 R4, R14, R2, R20 ;  /* 0x000000020e047225 */ /* 0x000fe200078e0014 */
[----:B------:R-:W-:-:S03]  /*2130*/  MOV R20, R22 ;  /* 0x0000001600147202 */ /* 0x000fc60000000f00 */
[----:B------:R-:W-:Y:S01]  /*2140*/  IMAD R7, R14, R3, R7 ;  /* 0x000000030e077224 */ /* 0x000fe200078e0207 */
[----:B------:R-:W-:Y:S01]  /*2150*/  MOV R22, R4 ;  /* 0x0000000400167202 */ /* 0x000fe20000000f00 */
[----:B------:R-:W-:-:S03]  /*2160*/  IMAD.IADD R8, R23, 0x1, R8 ;  /* 0x0000000117087824 */ /* 0x000fc600078e0208 */
[----:B------:R-:W-:-:S07]  /*2170*/  IADD3 R7, PT, PT, R5, R7, RZ ;  /* 0x0000000705077210 */ /* 0x000fce0007ffe0ff */
.L_x_2801:
[----:B------:R-:W-:Y:S01]  /*2180*/  ISETP.NE.AND P2, PT, R6, -0x1, PT ;  /* 0xffffffff0600780c */ /* 0x000fe20003f45270 */
[C---:B------:R-:W-:Y:S01]  /*2190*/  IMAD.SHL.U32 R10, R188.reuse, 0x8, RZ ;  /* 0x00000008bc0a7824 */ /* 0x040fe200078e00ff */
[----:B------:R-:W1:Y:S01]  /*21a0*/  LDCU.64 UR4, c[0x0][0x390] ;  /* 0x00007200ff0477ac */ /* 0x000e620008000a00 */
[----:B------:R-:W-:Y:S01]  /*21b0*/  IMAD.SHL.U32 R160, R188, 0x40, RZ ;  /* 0x00000040bca07824 */ /* 0x000fe200078e00ff */
[----:B------:R-:W-:Y:S01]  /*21c0*/  SHF.R.U32.HI R14, RZ, 0x3, R188 ;  /* 0x00000003ff0e7819 */ /* 0x000fe200000116bc */
[----:B------:R-:W2:Y:S01]  /*21d0*/  S2UR UR12, SR_CgaCtaId ;  /* 0x00000000000c79c3 */ /* 0x000ea20000008800 */
[----:B------:R-:W-:Y:S01]  /*21e0*/  LOP3.LUT R155, R10, 0x38, RZ, 0xc0, !PT ;  /* 0x000000380a9b7812 */ /* 0x000fe200078ec0ff */
[----:B------:R-:W3:Y:S01]  /*21f0*/  LDCU.64 UR6, c[0x0][0x3c8] ;  /* 0x00007900ff0677ac */ /* 0x000ee20008000a00 */
[----:B------:R-:W-:Y:S01]  /*2200*/  LOP3.LUT R9, R160, 0x1c0, RZ, 0xc0, !PT ;  /* 0x000001c0a0097812 */ /* 0x000fe200078ec0ff */
[----:B------:R-:W-:Y:S01]  /*2210*/  IMAD.IADD R196, R11, 0x1, -R16 ;  /* 0x000000010bc47824 */ /* 0x000fe200078e0a10 */
[----:B------:R-:W-:Y:S01]  /*2220*/  IADD3 R20, P0, PT, R155, R20, RZ ;  /* 0x000000149b147210 */ /* 0x000fe20007f1e0ff */
[----:B------:R-:W4:Y:S01]  /*2230*/  LDCU.64 UR10, c[0x0][0x388] ;  /* 0x00007100ff0a77ac */ /* 0x000f220008000a00 */
[----:B------:R-:W-:Y:S01]  /*2240*/  LOP3.LUT R154, R9, 0x38, R10, 0xf8, !PT ;  /* 0x00000038099a7812 */ /* 0x000fe200078ef80a */
[----:B------:R-:W5:Y:S01]  /*2250*/  @!P2 LDC.64 R4, c[0x0][0x398] ;  /* 0x0000e600ff04ab82 */ /* 0x000f620000000a00 */
[----:B------:R-:W-:Y:S01]  /*2260*/  IADD3 R22, P1, PT, R155, R22, RZ ;  /* 0x000000169b167210 */ /* 0x000fe20007f3e0ff */
[----:B------:R-:W-:Y:S01]  /*2270*/  IMAD.X R21, RZ, RZ, R8, P0 ;  /* 0x000000ffff157224 */ /* 0x000fe200000e0608 */
[----:B------:R-:W-:Y:S01]  /*2280*/  SHF.R.S32.HI R13, RZ, 0x1f, R12 ;  /* 0x0000001fff0d7819 */ /* 0x000fe2000001140c */
[----:B------:R-:W-:Y:S01]  /*2290*/  IMAD.MOV.U32 R15, RZ, RZ, RZ ;  /* 0x000000ffff0f7224 */ /* 0x000fe200078e00ff */
[----:B------:R-:W-:Y:S01]  /*22a0*/  LOP3.LUT R179, R10, 0x1f8, RZ, 0xc0, !PT ;  /* 0x000001f80ab37812 */ /* 0x000fe200078ec0ff */
[C---:B------:R-:W-:Y:S01]  /*22b0*/  IMAD.WIDE.U32 R8, R14.reuse, R144, R20 ;  /* 0x000000900e087225 */ /* 0x040fe200078e0014 */
[--C-:B------:R-:W-:Y:S01]  /*22c0*/  SHF.R.U32.HI R190, RZ, 0x1, R188.reuse ;  /* 0x00000001ffbe7819 */ /* 0x100fe200000116bc */
[----:B------:R-:W5:Y:S01]  /*22d0*/  @P2 LDC.64 R2, c[0x0][0x3b0] ;  /* 0x0000ec00ff022b82 */ /* 0x000f620000000a00 */
[----:B------:R-:W-:Y:S01]  /*22e0*/  LOP3.LUT R179, R179, 0x38, R188, 0x78, !PT ;  /* 0x00000038b3b37812 */ /* 0x000fe200078e78bc */
[----:B------:R-:W-:Y:S01]  /*22f0*/  IMAD R201, R14, R145, R9 ;  /* 0x000000910ec97224 */ /* 0x000fe200078e0209 */
[C---:B-1----:R-:W-:Y:S01]  /*2300*/  LEA R200, P0, R8.reuse, UR4, 0x1 ;  /* 0x0000000408c87c11 */ /* 0x042fe2000f8008ff */
[----:B------:R-:W-:Y:S01]  /*2310*/  IMAD.X R23, RZ, RZ, R7, P1 ;  /* 0x000000ffff177224 */ /* 0x000fe200008e0607 */
[----:B------:R-:W-:Y:S01]  /*2320*/  LOP3.LUT R179, R179, 0x1e00, R10, 0xf8, !PT ;  /* 0x00001e00b3b37812 */ /* 0x000fe200078ef80a */
[----:B------:R-:W-:Y:S01]  /*2330*/  BSSY.RECONVERGENT B0, `(.L_x_2806) ;  /* 0x000003a000007945 */ /* 0x000fe20003800200 */
[----:B------:R-:W-:Y:S01]  /*2340*/  LEA.HI.X R201, R8, UR5, R201, 0x1, P0 ;  /* 0x0000000508c97c11 */ /* 0x000fe200080f0cc9 */
[----:B------:R-:W-:Y:S01]  /*2350*/  IMAD.WIDE.U32 R22, R14, R134, R22 ;  /* 0x000000860e167225 */ /* 0x000fe200078e0016 */
[----:B------:R-:W-:Y:S01]  /*2360*/  UMOV UR5, 0x400 ;  /* 0x0000040000057882 */ /* 0x000fe20000000000 */
[----:B------:R-:W-:Y:S01]  /*2370*/  LOP3.LUT R85, R190, 0x8, RZ, 0xc0, !PT ;  /* 0x00000008be557812 */ /* 0x000fe200078ec0ff */
[----:B--2---:R-:W-:Y:S01]  /*2380*/  ULEA UR5, UR12, UR5, 0x18 ;  /* 0x000000050c057291 */ /* 0x004fe2000f8ec0ff */
[----:B------:R-:W-:Y:S01]  /*2390*/  IMAD R199, R14, R135, R23 ;  /* 0x000000870ec77224 */ /* 0x000fe200078e0217 */
[C---:B----4-:R-:W-:Y:S01]  /*23a0*/  LEA R198, P1, R22.reuse, UR10, 0x1 ;  /* 0x0000000a16c67c11 */ /* 0x050fe2000f8208ff */
[----:B---3--:R-:W-:Y:S01]  /*23b0*/  IMAD R23, R13, UR6, RZ ;  /* 0x000000060d177c24 */ /* 0x008fe2000f8e02ff */
[----:B------:R-:W-:Y:S01]  /*23c0*/  LOP3.LUT R153, R155, 0x40, RZ, 0xfc, !PT ;  /* 0x000000409b997812 */ /* 0x000fe200078efcff */
[----:B-----5:R-:W-:Y:S01]  /*23d0*/  @!P2 IMAD.WIDE.U32 R24, R207, R4, RZ ;  /* 0x00000004cf18a225 */ /* 0x020fe200078e00ff */
[----:B------:R-:W-:-:S02]  /*23e0*/  LEA.HI.X R199, R22, UR11, R199, 0x1, P1 ;  /* 0x0000000b16c77c11 */ /* 0x000fc400088f0cc7 */
[----:B------:R-:W-:Y:S01]  /*23f0*/  LOP3.LUT R147, R155, 0x80, RZ, 0xfc, !PT ;  /* 0x000000809b937812 */ /* 0x000fe200078efcff */
[----:B------:R-:W-:Y:S01]  /*2400*/  @!P2 IMAD R5, R207, R5, R25 ;  /* 0x00000005cf05a224 */ /* 0x000fe200078e0219 */
[----:B------:R-:W-:Y:S01]  /*2410*/  LOP3.LUT R85, R154, R85, RZ, 0x3c, !PT ;  /* 0x000000559a557212 */ /* 0x000fe200078e3cff */
[----:B------:R-:W-:Y:S01]  /*2420*/  IMAD R23, R12, UR7, R23 ;  /* 0x000000070c177c24 */ /* 0x000fe2000f8e0217 */
[----:B------:R-:W-:Y:S01]  /*2430*/  LEA R179, R179, UR5, 0x1 ;  /* 0x00000005b3b37c11 */ /* 0x000fe2000f8e08ff */
[----:B------:R-:W-:-:S04]  /*2440*/  @P2 IMAD.WIDE.U32 R20, R6, R2, RZ ;  /* 0x0000000206142225 */ /* 0x000fc800078e00ff */
[----:B------:R-:W-:Y:S02]  /*2450*/  @!P2 IMAD.MOV.U32 R2, RZ, RZ, R24 ;  /* 0x000000ffff02a224 */ /* 0x000fe400078e0018 */
[----:B------:R-:W-:Y:S02]  /*2460*/  @P2 IMAD.MOV.U32 R2, RZ, RZ, R20 ;  /* 0x000000ffff022224 */ /* 0x000fe400078e0014 */
[----:B------:R-:W-:Y:S02]  /*2470*/  @P2 IMAD R5, R6, R3, R21 ;  /* 0x0000000306052224 */ /* 0x000fe400078e0215 */
[----:B------:R-:W-:Y:S01]  /*2480*/  IMAD.WIDE.U32 R18, R19, 0x40, R14 ;  /* 0x0000004013127825 */ /* 0x000fe200078e000e */
[----:B------:R-:W-:-:S05]  /*2490*/  IADD3 R20, P0, PT, R155, R2, RZ ;  /* 0x000000029b147210 */ /* 0x000fca0007f1e0ff */
[----:B------:R-:W-:Y:S01]  /*24a0*/  IMAD.X R21, RZ, RZ, R5, P0 ;  /* 0x000000ffff157224 */ /* 0x000fe200000e0605 */
[----:B------:R-:W-:Y:S01]  /*24b0*/  ISETP.GE.AND P0, PT, R14, R196, PT ;  /* 0x000000c40e00720c */ /* 0x000fe20003f06270 */
[----:B------:R-:W-:-:S04]  /*24c0*/  IMAD.WIDE.U32 R20, R12, UR6, R20 ;  /* 0x000000060c147c25 */ /* 0x000fc8000f8e0014 */
[----:B------:R-:W-:-:S08]  /*24d0*/  IMAD.IADD R23, R21, 0x1, R23 ;  /* 0x0000000115177824 */ /* 0x000fd000078e0217 */
        /* <DEDUP_REMOVED lines=30> */
.L_x_2808:
[----:B------:R3:W-:Y:S02]  /*26c0*/  STS.128 [R179+0x4000], RZ ;  /* 0x004000ffb3007388 */ /* 0x0007e40000000c00 */
.L_x_2807:
[----:B------:R-:W-:Y:S05]  /*26d0*/  BSYNC.RECONVERGENT B0 ;  /* 0x0000000000007941 */ /* 0x000fea0003800200 */
.L_x_2806:
[----:B------:R-:W-:Y:S01]  /*26e0*/  IADD3 R9, PT, PT, R14, 0x10, RZ ;  /* 0x000000100e097810 */ /* 0x000fe20007ffe0ff */
[----:B------:R-:W-:Y:S03]  /*26f0*/  BSSY.RECONVERGENT B0, `(.L_x_2809) ;  /* 0x0000024000007945 */ /* 0x000fe60003800200 */
[----:B------:R-:W-:-:S13]  /*2700*/  ISETP.GE.AND P0, PT, R9, R196, PT ;  /* 0x000000c40900720c */ /* 0x000fda0003f06270 */
[----:B------:R-:W-:Y:S05]  /*2710*/  @P0 BRA `(.L_x_2810) ;  /* 0x0000000000840947 */ /* 0x000fea0003800000 */
[----:B------:R-:W4:Y:S01]  /*2720*/  LDCU.64 UR10, c[0x0][0x3b0] ;  /* 0x00007600ff0a77ac */ /* 0x000f220008000a00 */
[----:B------:R-:W-:Y:S01]  /*2730*/  IADD3 R3, P0, PT, R18, 0x10, RZ ;  /* 0x0000001012037810 */ /* 0x000fe20007f1e0ff */
[----:B------:R-:W-:Y:S01]  /*2740*/  IMAD.MOV.U32 R4, RZ, RZ, R20 ;  /* 0x000000ffff047224 */ /* 0x000fe200078e0014 */
[----:B------:R-:W-:Y:S01]  /*2750*/  MOV R5, R23 ;  /* 0x0000001700057202 */ /* 0x000fe20000000f00 */
[----:B------:R-:W5:Y:S02]  /*2760*/  LDCU UR4, c[0x0][0x440] ;  /* 0x00008800ff0477ac */ /* 0x000f640008000800 */
[----:B------:R-:W-:Y:S01]  /*2770*/  IMAD.X R2, RZ, RZ, R19, P0 ;  /* 0x000000ffff027224 */ /* 0x000fe200000e0613 */
[----:B------:R-:W1:Y:S03]  /*2780*/  LDCU.64 UR6, c[0x0][0x380] ;  /* 0x00007000ff0677ac */ /* 0x000e660008000a00 */
[----:B----4-:R-:W-:-:S02]  /*2790*/  IMAD R2, R2, UR10, RZ ;  /* 0x0000000a02027c24 */ /* 0x010fc4000f8e02ff */
[----:B------:R-:W-:Y:S01]  /*27a0*/  IMAD.WIDE.U32 R4, R3, UR10, R4 ;  /* 0x0000000a03047c25 */ /* 0x000fe2000f8e0004 */
[----:B-----5:R-:W-:-:S03]  /*27b0*/  ISETP.GE.AND P1, PT, R155, UR4, PT ;  /* 0x000000049b007c0c */ /* 0x020fc6000bf26270 */
[----:B------:R-:W-:Y:S01]  /*27c0*/  IMAD R2, R3, UR11, R2 ;  /* 0x0000000b03027c24 */ /* 0x000fe2000f8e0202 */
[----:B------:R-:W-:Y:S02]  /*27d0*/  ISETP.GE.AND P0, PT, R153, UR4, PT ;  /* 0x0000000499007c0c */ /* 0x000fe4000bf06270 */
[----:B-12---:R-:W-:Y:S01]  /*27e0*/  LEA R6, P2, R4, UR6, 0x1 ;  /* 0x0000000604067c11 */ /* 0x006fe2000f8408ff */
        /* <DEDUP_REMOVED lines=19> */
.L_x_2811:
[----:B------:R2:W-:Y:S02]  /*2920*/  STS.128 [R179+0x4800], RZ ;  /* 0x004800ffb3007388 */ /* 0x0005e40000000c00 */
.L_x_2810:
[----:B------:R-:W-:Y:S05]  /*2930*/  BSYNC.RECONVERGENT B0 ;  /* 0x0000000000007941 */ /* 0x000fea0003800200 */
.L_x_2809:
[----:B-12-4-:R-:W-:Y:S01]  /*2940*/  IADD3 R7, PT, PT, R14, 0x20, RZ ;  /* 0x000000200e077810 */ /* 0x016fe20007ffe0ff */
[----:B------:R-:W-:Y:S03]  /*2950*/  BSSY.RECONVERGENT B0, `(.L_x_2812) ;  /* 0x0000024000007945 */ /* 0x000fe60003800200 */
[----:B------:R-:W-:-:S13]  /*2960*/  ISETP.GE.AND P0, PT, R7, R196, PT ;  /* 0x000000c40700720c */ /* 0x000fda0003f06270 */
[----:B------:R-:W-:Y:S05]  /*2970*/  @P0 BRA `(.L_x_2813) ;  /* 0x0000000000840947 */ /* 0x000fea0003800000 */
[----:B------:R-:W1:Y:S01]  /*2980*/  LDCU.64 UR10, c[0x0][0x3b0] ;  /* 0x00007600ff0a77ac */ /* 0x000e620008000a00 */
[----:B------:R-:W-:Y:S01]  /*2990*/  IADD3 R3, P0, PT, R18, 0x20, RZ ;  /* 0x0000002012037810 */ /* 0x000fe20007f1e0ff */
[----:B------:R-:W-:Y:S01]  /*29a0*/  IMAD.MOV.U32 R4, RZ, RZ, R20 ;  /* 0x000000ffff047224 */ /* 0x000fe200078e0014 */
[----:B------:R-:W-:Y:S01]  /*29b0*/  MOV R5, R23 ;  /* 0x0000001700057202 */ /* 0x000fe20000000f00 */
[----:B------:R-:W2:Y:S02]  /*29c0*/  LDCU UR4, c[0x0][0x440] ;  /* 0x00008800ff0477ac */ /* 0x000ea40008000800 */
        /* <DEDUP_REMOVED lines=27> */
.L_x_2814:
[----:B------:R2:W-:Y:S02]  /*2b80*/  STS.128 [R179+0x5000], RZ ;  /* 0x005000ffb3007388 */ /* 0x0005e40000000c00 */
.L_x_2813:
[----:B------:R-:W-:Y:S05]  /*2b90*/  BSYNC.RECONVERGENT B0 ;  /* 0x0000000000007941 */ /* 0x000fea0003800200 */
.L_x_2812:
        /* <DEDUP_REMOVED lines=36> */
.L_x_2817:
[----:B------:R2:W-:Y:S02]  /*2de0*/  STS.128 [R179+0x5800], RZ ;  /* 0x005800ffb3007388 */ /* 0x0005e40000000c00 */
.L_x_2816:
[----:B------:R-:W-:Y:S05]  /*2df0*/  BSYNC.RECONVERGENT B0 ;  /* 0x0000000000007941 */ /* 0x000fea0003800200 */
.L_x_2815:
[----:B------:R-:W-:Y:S01]  /*2e00*/  VIADD R152, R0, 0xffffffff ;  /* 0xffffffff00987836 */ /* 0x000fe20000000000 */
[----:B------:R-:W-:Y:S04]  /*2e10*/  BSSY.RECONVERGENT B0, `(.L_x_2818) ;  /* 0x000001c000007945 */ /* 0x000fe80003800200 */
[----:B------:R-:W-:-:S05]  /*2e20*/  SHF.L.U32 R177, R152, 0x6, RZ ;  /* 0x0000000698b17819 */ /* 0x000fca00000006ff */
        /* <DEDUP_REMOVED lines=25> */
.L_x_2820:
[----:B------:R2:W-:Y:S02]  /*2fc0*/  STS.128 [R179+0xa000], RZ ;  /* 0x00a000ffb3007388 */ /* 0x0005e40000000c00 */
.L_x_2819:
[----:B------:R-:W-:Y:S05]  /*2fd0*/  BSYNC.RECONVERGENT B0 ;  /* 0x0000000000007941 */ /* 0x000fea0003800200 */
.L_x_2818:
        /* <DEDUP_REMOVED lines=27> */
.L_x_2823:
[----:B------:R2:W-:Y:S02]  /*3190*/  STS.128 [R179+0xa800], RZ ;  /* 0x00a800ffb3007388 */ /* 0x0005e40000000c00 */
.L_x_2822:
[----:B------:R-:W-:Y:S05]  /*31a0*/  BSYNC.RECONVERGENT B0 ;  /* 0x0000000000007941 */ /* 0x000fea0003800200 */
.L_x_2821:
        /* <DEDUP_REMOVED lines=25> */
.L_x_2826:
[----:B------:R2:W-:Y:S02]  /*3340*/  STS.128 [R179+0xb000], RZ ;  /* 0x00b000ffb3007388 */ /* 0x0005e40000000c00 */
.L_x_2825:
[----:B------:R-:W-:Y:S05]  /*3350*/  BSYNC.RECONVERGENT B0 ;  /* 0x0000000000007941 */ /* 0x000fea0003800200 */
.L_x_2824:
        /* <DEDUP_REMOVED lines=26> */
.L_x_2828:
[----:B------:R-:W-:Y:S05]  /*3500*/  BSYNC.RECONVERGENT B0 ;  /* 0x0000000000007941 */ /* 0x000fea0003800200 */
.L_x_2827:
[----:B------:R-:W5:Y:S01]  /*3510*/  LDCU.64 UR6, c[0x0][0x540] ;  /* 0x0000a800ff0677ac */ /* 0x000f620008000a00 */
[----:B------:R-:W0:Y:S01]  /*3520*/  LDGDEPBAR ;  /* 0x00000000000079af */ /* 0x000e220000000000 */
[----:B------:R-:W3:Y:S01]  /*3530*/  LDCU UR4, c[0x0][0x458] ;  /* 0x00008b00ff0477ac */ /* 0x000ee20008000800 */
[----:B-----5:R-:W-:-:S04]  /*3540*/  IMAD.WIDE.U32 R12, R207, UR6, R12 ;  /* 0x00000006cf0c7c25 */ /* 0x020fc8000f8e000c */
[----:B------:R-:W-:Y:S01]  /*3550*/  IMAD R6, R207, UR7, R13 ;  /* 0x00000007cf067c24 */ /* 0x000fe2000f8e020d */
[----:B-12---:R-:W-:Y:S01]  /*3560*/  LEA R14, P0, R12, R2, 0x2 ;  /* 0x000000020c0e7211 */ /* 0x006fe200078010ff */
[----:B------:R-:W-:Y:S01]  /*3570*/  IMAD.SHL.U32 R187, R188, 0x20, RZ ;  /* 0x00000020bcbb7824 */ /* 0x000fe200078e00ff */
[----:B------:R-:W-:-:S04]  /*3580*/  DEPBAR.LE SB0, 0x0 ;  /* 0x000080000000791a */ /* 0x000fc80000000000 */
[----:B------:R-:W-:-:S05]  /*3590*/  LEA.HI.X R15, R12, R3, R6, 0x2, P0 ;  /* 0x000000030c0f7211 */ /* 0x000fca00000f1406 */
[----:B------:R-:W2:Y:S01]  /*35a0*/  LDG.E R2, desc[UR16][R14.64] ;  /* 0x000000100e027981 */ /* 0x000ea2000c1e1900 */
[----:B---3--:R-:W2:Y:S01]  /*35b0*/  MUFU.RCP R3, UR4 ;  /* 0x0000000400037d08 */ /* 0x008ea20008001000 */
[----:B------:R-:W-:Y:S01]  /*35c0*/  LOP3.LUT R13, R190, 0x1f0, RZ, 0xc0, !PT ;  /* 0x000001f0be0d7812 */ /* 0x000fe200078ec0ff */
[----:B------:R-:W-:Y:S01]  /*35d0*/  IMAD.SHL.U32 R156, R188, 0x2, RZ ;  /* 0x00000002bc9c7824 */ /* 0x000fe200078e00ff */
[----:B------:R-:W-:Y:S01]  /*35e0*/  SHF.R.U32.HI R6, RZ, 0x2, R188 ;  /* 0x00000002ff067819 */ /* 0x000fe200000116bc */
[----:B------:R-:W-:Y:S01]  /*35f0*/  BSSY.RECONVERGENT B0, `(.L_x_2829) ;  /* 0x0000026000007945 */ /* 0x000fe20003800200 */
[----:B------:R-:W-:Y:S02]  /*3600*/  IADD3 R16, PT, PT, R13, 0x1, R16 ;  /* 0x000000010d107810 */ /* 0x000fe40007ffe010 */
[----:B------:R-:W-:Y:S02]  /*3610*/  LOP3.LUT R6, R6, 0x7, RZ, 0xc0, !PT ;  /* 0x0000000706067812 */ /* 0x000fe400078ec0ff */
[----:B------:R-:W-:-:S02]  /*3620*/  LOP3.LUT R187, R187, 0x7c00, RZ, 0xc0, !PT ;  /* 0x00007c00bbbb7812 */ /* 0x000fc400078ec0ff */
[----:B------:R-:W-:Y:S02]  /*3630*/  IADD3 R6, PT, PT, -R11, R16, R6 ;  /* 0x000000100b067210 */ /* 0x000fe40007ffe106 */
[----:B------:R-:W-:Y:S02]  /*3640*/  LOP3.LUT R156, R156, 0x6, RZ, 0xc0, !PT ;  /* 0x000000069c9c7812 */ /* 0x000fe400078ec0ff */
        /* <DEDUP_REMOVED lines=27> */
.L_x_2831:
[----:B------:R2:W-:Y:S01]  /*3800*/  STS.128 [R179+0x10000], RZ ;  /* 0x010000ffb3007388 */ /* 0x0005e20000000c00 */
[----:B------:R-:W-:Y:S05]  /*3810*/  BRA `(.L_x_2832) ;  /* 0x00000000000c7947 */ /* 0x000fea0003800000 */
.L_x_2830:
[----:B------:R1:W-:Y:S04]  /*3820*/  STS.128 [R179+0xc000], RZ ;  /* 0x00c000ffb3007388 */ /* 0x0003e80000000c00 */
[----:B------:R1:W-:Y:S04]  /*3830*/  STS.128 [R179+0xe000], RZ ;  /* 0x00e000ffb3007388 */ /* 0x0003e80000000c00 */
[----:B------:R1:W-:Y:S02]  /*3840*/  STS.128 [R179+0x10000], RZ ;  /* 0x010000ffb3007388 */ /* 0x0003e40000000c00 */
.L_x_2832:
[----:B------:R-:W-:Y:S05]  /*3850*/  BSYNC.RECONVERGENT B0 ;  /* 0x0000000000007941 */ /* 0x000fea0003800200 */
.L_x_2829:
        /* <DEDUP_REMOVED lines=30> */
.L_x_2835:
[----:B------:R1:W-:Y:S02]  /*3a40*/  STS.128 [R179+0x10800], RZ ;  /* 0x010800ffb3007388 */ /* 0x0003e40000000c00 */
.L_x_2834:
[----:B------:R-:W-:Y:S05]  /*3a50*/  BSYNC.RECONVERGENT B0 ;  /* 0x0000000000007941 */ /* 0x000fea0003800200 */
.L_x_2833:
        /* <DEDUP_REMOVED lines=28> */
.L_x_2838:
[----:B------:R1:W-:Y:S02]  /*3c20*/  STS.128 [R179+0x11000], RZ ;  /* 0x011000ffb3007388 */ /* 0x0003e40000000c00 */
.L_x_2837:
[----:B------:R-:W-:Y:S05]  /*3c30*/  BSYNC.RECONVERGENT B0 ;  /* 0x0000000000007941 */ /* 0x000fea0003800200 */
.L_x_2836:
[----:B------:R-:W-:Y:S01]  /*3c40*/  ISETP.GE.AND P0, PT, R5, R4, PT ;  /* 0x000000040500720c */ /* 0x000fe20003f06270 */
[----:B------:R-:W-:Y:S01]  /*3c50*/  BSSY.RECONVERGENT B0, `(.L_x_2839) ;  /* 0x0000020000007945 */ /* 0x000fe20003800200 */
[----:B------:R-:W-:Y:S01]  /*3c60*/  IMAD.IADD R8, R85, 0x1, R8 ;  /* 0x0000000155087824 */ /* 0x000fe200078e0208 */
[----:B-1----:R-:W-:Y:S02]  /*3c70*/  LOP3.LUT R7, R188, 0x8, RZ, 0xc0, !PT ;  /* 0x00000008bc077812 */ /* 0x002fe400078ec0ff */
[----:B------:R-:W-:-:S08]  /*3c80*/  SHF.R.U32.HI R4, RZ, 0x4, R188 ;  /* 0x00000004ff047819 */ /* 0x000fd000000116bc */
        /* <DEDUP_REMOVED lines=27> */
.L_x_2841:
[----:B------:R1:W-:Y:S02]  /*3e40*/  STS.128 [R179+0x11800], RZ ;  /* 0x011800ffb3007388 */ /* 0x0003e40000000c00 */
.L_x_2840:
[----:B------:R-:W-:Y:S05]  /*3e50*/  BSYNC.RECONVERGENT B0 ;  /* 0x0000000000007941 */ /* 0x000fea0003800200 */
.L_x_2839:
[----:B------:R-:W-:Y:S01]  /*3e60*/  IMAD.SHL.U32 R4, R4, 0x400, RZ ;  /* 0x0000040004047824 */ /* 0x000fe200078e00ff */
[----:B------:R-:W-:Y:S01]  /*3e70*/  LOP3.LUT R146, R154, R7, RZ, 0x3c, !PT ;  /* 0x000000079a927212 */ /* 0x000fe200078e3cff */
[----:B------:R-:W-:Y:S01]  /*3e80*/  IMAD.MOV.U32 R186, RZ, RZ, 0x20 ;  /* 0x00000020ffba7424 */ /* 0x000fe200078e00ff */
[----:B------:R-:W-:Y:S01]  /*3e90*/  LEA R77, R8, UR5, 0x1 ;  /* 0x00000005084d7c11 */ /* 0x000fe2000f8e08ff */
[----:B------:R-:W-:Y:S01]  /*3ea0*/  IMAD.MOV.U32 R158, RZ, RZ, 0x40 ;  /* 0x00000040ff9e7424 */ /* 0x000fe200078e00ff */
[----:B------:R-:W-:Y:S01]  /*3eb0*/  LOP3.LUT R95, R4, 0x400, RZ, 0xc0, !PT ;  /* 0x00000400045f7812 */ /* 0x000fe200078ec0ff */
[----:B------:R-:W0:Y:S01]  /*3ec0*/  LDGDEPBAR ;  /* 0x00000000000079af */ /* 0x000e220000000000 */
[C---:B------:R-:W-:Y:S02]  /*3ed0*/  LOP3.LUT P1, RZ, R188.reuse, 0x2, RZ, 0xc0, !PT ;  /* 0x00000002bcff7812 */ /* 0x040fe4000782c0ff */
[----:B------:R-:W-:Y:S01]  /*3ee0*/  LOP3.LUT P0, RZ, R188, 0x4, RZ, 0xc0, !PT ;  /* 0x00000004bcff7812 */ /* 0x000fe2000780c0ff */
[----:B------:R-:W-:Y:S01]  /*3ef0*/  IMAD R95, R146, 0x2, R95 ;  /* 0x00000002925f7824 */ /* 0x000fe200078e025f */
[----:B------:R-:W-:Y:S01]  /*3f00*/  LDSM.16.M88.4 R20, [R77] ;  /* 0x000000004d14783b */ /* 0x000fe20000000200 */
[----:B------:R-:W-:-:S02]  /*3f10*/  SEL R84, R186, 0xffffffe0, !P1 ;  /* 0xffffffe0ba547807 */ /* 0x000fc40004800000 */
[----:B------:R-:W-:Y:S01]  /*3f20*/  VIADD R91, R95, UR5 ;  /* 0x000000055f5b7c36 */ /* 0x000fe20008000000 */
[----:B------:R-:W5:Y:S01]  /*3f30*/  LDSM.16.M88.4 R36, [R95+UR5+0x6000] ;  /* 0x006000055f24783b */ /* 0x000f620008000200 */
[----:B------:R-:W-:Y:S01]  /*3f40*/  SEL R158, R158, 0xffffffc0, !P0 ;  /* 0xffffffc09e9e7807 */ /* 0x000fe20004000000 */
[--C-:B------:R-:W-:Y:S01]  /*3f50*/  IMAD.IADD R94, R77, 0x1, R84.reuse ;  /* 0x000000014d5e7824 */ /* 0x100fe200078e0254 */
[C---:B------:R-:W-:Y:S01]  /*3f60*/  VIMNMX R176, PT, PT, R2.reuse, R89, PT ;  /* 0x0000005902b07248 */ /* 0x040fe20003fe0100 */
[----:B------:R-:W2:Y:S01]  /*3f70*/  LDSM.16.M88.4 R28, [R95+UR5+0x6800] ;  /* 0x006800055f1c783b */ /* 0x000ea20008000200 */
[----:B------:R-:W-:Y:S01]  /*3f80*/  IMAD.IADD R92, R91, 0x1, R84 ;  /* 0x000000015b5c7824 */ /* 0x000fe200078e0254 */
[----:B------:R-:W-:Y:S01]  /*3f90*/  VIADDMNMX R2, R2, 0x8, R89, PT ;  /* 0x0000000802027846 */ /* 0x000fe20003800159 */
[--C-:B------:R-:W-:Y:S01]  /*3fa0*/  IMAD.IADD R93, R77, 0x1, R158.reuse ;  /* 0x000000014d5d7824 */ /* 0x100fe200078e029e */
[----:B------:R-:W4:Y:S01]  /*3fb0*/  LDSM.16.M88.4 R68, [R95+UR5+0x7000] ;  /* 0x007000055f44783b */ /* 0x000f220008000200 */
[----:B------:R-:W-:-:S02]  /*3fc0*/  IMAD.IADD R91, R91, 0x1, R158 ;  /* 0x000000015b5b7824 */ /* 0x000fc400078e029e */
[C---:B------:R-:W-:Y:S01]  /*3fd0*/  IMAD.IADD R90, R84.reuse, 0x1, R93 ;  /* 0x00000001545a7824 */ /* 0x040fe200078e025d */
[----:B------:R-:W3:Y:S01]  /*3fe0*/  LDSM.16.M88.4 R4, [R95+UR5+0x7800] ;  /* 0x007800055f04783b */ /* 0x000ee20008000200 */
        /* <DEDUP_REMOVED lines=15> */
[C---:B----4-:R-:W-:Y:S08]  /*40e0*/  HMMA.16816.F32.BF16 R24, R20.reuse, R68, RZ ;  /* 0x000000441418723c */ /* 0x050ff000000418ff */
[C---:B------:R-:W-:Y:S08]  /*40f0*/  HMMA.16816.F32.BF16 R68, R20.reuse, R70, RZ ;  /* 0x000000461444723c */ /* 0x040ff000000418ff */
[C---:B---3--:R-:W-:Y:S08]  /*4100*/  HMMA.16816.F32.BF16 R64, R20.reuse, R4, RZ ;  /* 0x000000041440723c */ /* 0x048ff000000418ff */
        /* <DEDUP_REMOVED lines=129> */
[----:B------:R-:W-:Y:S02]  /*4920*/  I2FP.F32.S32 R10, R11 ;  /* 0x0000000b000a7245 */ /* 0x000fe40000201400 */
        /* <DEDUP_REMOVED lines=12> */
[----:B------:R-:W-:-:S04]  /*49f0*/  I2FP.F32.S32 R12, R11 ;  /* 0x0000000b000c7245 */ /* 0x000fc80000201400 */
[----:B------:R-:W-:Y:S01]  /*4a00*/  I2FP.F32.S32 R11, R13 ;  /* 0x0000000d000b7245 */ /* 0x000fe20000201400 */
        /* <DEDUP_REMOVED lines=13> */
[----:B------:R-:W-:-:S02]  /*4ae0*/  I2FP.F32.S32 R10, R13 ;  /* 0x0000000d000a7245 */ /* 0x000fc40000201400 */
[C---:B------:R-:W-:Y:S02]  /*4af0*/  ISETP.GE.AND P6, PT, R11.reuse, R176, PT ;  /* 0x000000b00b00720c */ /* 0x040fe40003fc6270 */
[----:B------:R-:W-:Y:S01]  /*4b00*/  ISETP.GE.AND P4, PT, R11, R2, PT ;  /* 0x000000020b00720c */ /* 0x000fe20003f86270 */
[----:B------:R-:W-:Y:S01]  /*4b10*/  HMMA.16816.F32.BF16 R68, R60, R50, R68 ;  /* 0x000000323c44723c */ /* 0x000fe20000041844 */
[----:B------:R-:W-:Y:S01]  /*4b20*/  I2FP.F32.S32 R11, R11 ;  /* 0x0000000b000b7245 */ /* 0x000fe20000201400 */
        /* <DEDUP_REMOVED lines=8> */
[----:B------:R-:W-:Y:S01]  /*4bb0*/  I2FP.F32.S32 R12, R15 ;  /* 0x0000000f000c7245 */ /* 0x000fe20000201400 */
        /* <DEDUP_REMOVED lines=10> */
[----:B------:R-:W-:Y:S01]  /*4c60*/  I2FP.F32.S32 R13, R13 ;  /* 0x0000000d000d7245 */ /* 0x000fe20000201400 */
        /* <DEDUP_REMOVED lines=9> */
[----:B------:R-:W-:Y:S01]  /*4d00*/  I2FP.F32.S32 R28, R31 ;  /* 0x0000001f001c7245 */ /* 0x000fe20000201400 */
[----:B------:R-:W-:Y:S01]  /*4d10*/  VIADD R9, R45, 0x29 ;  /* 0x000000292d097836 */ /* 0x000fe20000000000 */
[----:B------:R-:W-:Y:S01]  /*4d20*/  FSEL R29, R29, -INF , !P4 ;  /* 0xff8000001d1d7808 */ /* 0x000fe20006000000 */
[----:B------:R-:W-:Y:S01]  /*4d30*/  VIADD R5, R45, 0x31 ;  /* 0x000000312d057836 */ /* 0x000fe20000000000 */
[----:B------:R-:W-:Y:S01]  /*4d40*/  I2FP.F32.S32 R14, R13 ;  /* 0x0000000d000e7245 */ /* 0x000fe20000201400 */
        /* <DEDUP_REMOVED lines=17> */
[----:B------:R-:W-:Y:S02]  /*4e60*/  I2FP.F32.S32 R24, R11 ;  /* 0x0000000b00187245 */ /* 0x000fe40000201400 */
[----:B------:R-:W-:Y:S02]  /*4e70*/  FSEL R11, R55, -INF , !P5 ;  /* 0xff800000370b7808 */ /* 0x000fe40006800000 */
[----:B------:R-:W-:Y:S01]  /*4e80*/  FSEL R206, R206, -INF , !P3 ;  /* 0xff800000cece7808 */ /* 0x000fe20005800000 */
[----:B------:R-:W-:Y:S01]  /*4e90*/  FFMA.FTZ R27, R3, R24, R27 ;  /* 0x00000018031b7223 */ /* 0x000fe2000001001b */
[----:B------:R-:W-:Y:S01]  /*4ea0*/  ISETP.GE.AND P5, PT, R31, R176, PT ;  /* 0x000000b01f00720c */ /* 0x000fe20003fa6270 */
[----:B------:R-:W-:Y:S01]  /*4eb0*/  FFMA.FTZ R25, R3, R24, R25 ;  /* 0x0000001803197223 */ /* 0x000fe20000010019 */
[----:B------:R-:W-:Y:S02]  /*4ec0*/  ISETP.GE.AND P3, PT, R31, R2, PT ;  /* 0x000000021f00720c */ /* 0x000fe40003f66270 */
[----:B------:R-:W-:-:S02]  /*4ed0*/  I2FP.F32.S32 R31, R31 ;  /* 0x0000001f001f7245 */ /* 0x000fc40000201400 */
[----:B------:R-:W-:Y:S02]  /*4ee0*/  I2FP.F32.S32 R4, R9 ;  /* 0x0000000900047245 */ /* 0x000fe40000201400 */
[----:B------:R-:W-:Y:S01]  /*4ef0*/  FSEL R203, R26, -INF , !P2 ;  /* 0xff8000001acb7808 */ /* 0x000fe20005000000 */
[C---:B------:R-:W-:Y:S01]  /*4f00*/  FFMA.FTZ R68, R3.reuse, R31, R68 ;  /* 0x0000001f03447223 */ /* 0x040fe20000010044 */
[----:B------:R-:W-:Y:S01]  /*4f10*/  I2FP.F32.S32 R6, R5 ;  /* 0x0000000500067245 */ /* 0x000fe20000201400 */
        /* <DEDUP_REMOVED lines=10> */
[----:B------:R-:W-:Y:S02]  /*4fc0*/  I2FP.F32.S32 R7, R7 ;  /* 0x0000000700077245 */ /* 0x000fe40000201400 */
        /* <DEDUP_REMOVED lines=10> */
[----:B------:R-:W-:Y:S02]  /*5070*/  ISETP.GT.AND P2, PT, R152, R197, PT ;  /* 0x000000c59800720c */ /* 0x000fe40003f44270 */
[----:B------:R-:W-:Y:S02]  /*5080*/  FSEL R205, R71, -INF , !P6 ;  /* 0xff80000047cd7808 */ /* 0x000fe40007000000 */
[----:B------:R-:W-:Y:S02]  /*5090*/  FSEL R202, R64, -INF , !P4 ;  /* 0xff80000040ca7808 */ /* 0x000fe40006000000 */
[----:B------:R-:W-:-:S02]  /*50a0*/  ISETP.GE.AND P6, PT, R45, R176, PT ;  /* 0x000000b02d00720c */ /* 0x000fc40003fc6270 */
[----:B------:R-:W-:Y:S02]  /*50b0*/  ISETP.GE.AND P4, PT, R45, R2, PT ;  /* 0x000000022d00720c */ /* 0x000fe40003f86270 */
[----:B------:R-:W-:Y:S02]  /*50c0*/  I2FP.F32.S32 R45, R45 ;  /* 0x0000002d002d7245 */ /* 0x000fe40000201400 */
[----:B------:R-:W-:Y:S02]  /*50d0*/  I2FP.F32.S32 R4, R5 ;  /* 0x0000000500047245 */ /* 0x000fe40000201400 */
        /* <DEDUP_REMOVED lines=24> */
.L_x_2843:
        /* <DEDUP_REMOVED lines=59> */
.L_x_2844:
        /* <DEDUP_REMOVED lines=73> */
.L_x_2842:
        /* <DEDUP_REMOVED lines=59> */
[----:B------:R-:W3:Y:S01]  /*5e50*/  LDSM.16.MT88.4 R16, [R183+0xc800] ;  /* 0x00c80000b710783b */ /* 0x000ee20000004200 */
[--C-:B------:R-:W-:Y:S01]  /*5e60*/  FFMA.FTZ R168, R10, UR4, -R193.reuse ;  /* 0x000000040aa87c23 */ /* 0x100fe200080108c1 */
        /* <DEDUP_REMOVED lines=10> */
[--C-:B------:R-:W-:Y:S01]  /*5f10*/  FFMA.FTZ R195, R206, UR4, -R193.reuse ;  /* 0x00000004cec37c23 */ /* 0x100fe200080108c1 */
[----:B------:R-:W-:Y:S01]  /*5f20*/  FFMA.FTZ R206, R212, UR4, -R193 ;  /* 0x00000004d4ce7c23 */ /* 0x000fe200080108c1 */
[----:B------:R-:W3:Y:S01]  /*5f30*/  LDSM.16.MT88.4 R8, [R189+0x10800] ;  /* 0x01080000bd08783b */ /* 0x000ee20000004200 */
[----:B------:R-:W-:Y:S01]  /*5f40*/  MUFU.EX2 R174, R174 ;  /* 0x000000ae00ae7308 */ /* 0x000fe20000000800 */
[--C-:B------:R-:W-:Y:S01]  /*5f50*/  FFMA.FTZ R212, R205, UR4, -R182.reuse ;  /* 0x00000004cdd47c23 */ /* 0x100fe200080108b6 */
[----:B----4-:R-:W-:Y:S01]  /*5f60*/  F2FP.BF16.F32.PACK_AB R116, R171, R180 ;  /* 0x000000b4ab74723e */ /* 0x010fe200000010ff */
[----:B------:R-:W4:Y:S01]  /*5f70*/  LDSM.16.MT88.4 R20, [R213+0xe800] ;  /* 0x00e80000d514783b */ /* 0x000f220000004200 */
[----:B------:R-:W2:Y:S01]  /*5f80*/  MUFU.EX2 R169, R169 ;  /* 0x000000a900a97308 */ /* 0x000ea20000000800 */
[----:B------:R-:W-:Y:S01]  /*5f90*/  FFMA.FTZ R215, R215, UR4, -R182 ;  /* 0x00000004d7d77c23 */ /* 0x000fe200080108b6 */
[----:B------:R-:W-:Y:S01]  /*5fa0*/  FADD.FTZ R171, R180, R171 ;  /* 0x000000abb4ab7221 */ /* 0x000fe20000010000 */
[----:B------:R-:W-:Y:S01]  /*5fb0*/  LDSM.16.MT88.4 R140, [R183+0x10800] ;  /* 0x01080000b78c783b */ /* 0x000fe20000004200 */
[----:B------:R-:W-:Y:S01]  /*5fc0*/  MUFU.EX2 R170, R170 ;  /* 0x000000aa00aa7308 */ /* 0x000fe20000000800 */
[----:B------:R-:W-:-:S02]  /*5fd0*/  ISETP.GT.AND P2, PT, R152, R197, PT ;  /* 0x000000c59800720c */ /* 0x000fc40003f44270 */
[----:B-----5:R-:W-:Y:S01]  /*5fe0*/  F2FP.BF16.F32.PACK_AB R118, R167, R172 ;  /* 0x000000aca776723e */ /* 0x020fe200000010ff */
[----:B------:R-:W5:Y:S01]  /*5ff0*/  MUFU.EX2 R165, R165 ;  /* 0x000000a500a57308 */ /* 0x000f620000000800 */
[----:B------:R-:W-:Y:S01]  /*6000*/  LDSM.16.MT88.4 R136, [R189+0xc800] ;  /* 0x00c80000bd88783b */ /* 0x000fe20000004200 */
[----:B------:R-:W-:Y:S02]  /*6010*/  FADD.FTZ R172, R172, R171 ;  /* 0x000000abacac7221 */ /* 0x000fe40000010000 */
[----:B------:R-:W-:Y:S01]  /*6020*/  MUFU.EX2 R168, R168 ;  /* 0x000000a800a87308 */ /* 0x000fe20000000800 */
[----:B------:R-:W-:Y:S01]  /*6030*/  LDSM.16.MT88.4 R32, [R213+0xc800] ;  /* 0x00c80000d520783b */ /* 0x000fe20000004200 */
[----:B--2---:R-:W-:Y:S01]  /*6040*/  F2FP.BF16.F32.PACK_AB R117, R169, R174 ;  /* 0x000000aea975723e */ /* 0x004fe200000010ff */
[----:B------:R-:W-:Y:S01]  /*6050*/  FADD.FTZ R169, R174, R169 ;  /* 0x000000a9aea97221 */ /* 0x000fe20000010000 */
[----:B------:R-:W2:Y:S01]  /*6060*/  MUFU.EX2 R163, R163 ;  /* 0x000000a300a37308 */ /* 0x000ea20000000800 */
[----:B------:R-:W-:Y:S01]  /*6070*/  LDSM.16.MT88.4 R28, [R189+0xe800] ;  /* 0x00e80000bd1c783b */ /* 0x000fe20000004200 */
[----:B------:R-:W-:-:S02]  /*6080*/  FADD.FTZ R167, R167, R172 ;  /* 0x000000aca7a77221 */ /* 0x000fc40000010000 */
[----:B------:R-:W-:Y:S01]  /*6090*/  MUFU.EX2 R164, R164 ;  /* 0x000000a400a47308 */ /* 0x000fe20000000800 */
[----:B------:R-:W-:Y:S01]  /*60a0*/  LDSM.16.MT88.4 R24, [R173+0xe800] ;  /* 0x00e80000ad18783b */ /* 0x000fe20000004200 */
[C---:B-----5:R-:W-:Y:S01]  /*60b0*/  F2FP.BF16.F32.PACK_AB R119, R165.reuse, R170 ;  /* 0x000000aaa577723e */ /* 0x060fe200000010ff */
[----:B------:R-:W-:Y:S01]  /*60c0*/  FADD.FTZ R170, R170, R169 ;  /* 0x000000a9aaaa7221 */ /* 0x000fe20000010000 */
[----:B------:R-:W-:Y:S03]  /*60d0*/  MUFU.EX2 R159, R159 ;  /* 0x0000009f009f7308 */ /* 0x000fe60000000800 */
[----:B------:R-:W-:Y:S01]  /*60e0*/  FADD.FTZ R165, R165, R170 ;  /* 0x000000aaa5a57221 */ /* 0x000fe20000010000 */
[----:B------:R-:W-:Y:S01]  /*60f0*/  MUFU.EX2 R166, R166 ;  /* 0x000000a600a67308 */ /* 0x000fe20000000800 */
[C---:B------:R-:W-:Y:S03]  /*6100*/  HMMA.16816.F32.BF16 R36, R116.reuse, R40, RZ ;  /* 0x000000287424723c */ /* 0x040fe600000418ff */
[----:B------:R-:W5:Y:S04]  /*6110*/  MUFU.EX2 R161, R161 ;  /* 0x000000a100a17308 */ /* 0x000f680000000800 */
        /* <DEDUP_REMOVED lines=48> */
[----:B------:R-:W-:-:S06]  /*6420*/  FFMA.FTZ R210, R211, UR4, -R182 ;  /* 0x00000004d3d27c23 */ /* 0x000fcc00080108b6 */
[C---:B-1----:R-:W-:Y:S01]  /*6430*/  HMMA.16816.F32.BF16 R108, R4.reuse, R16, R108 ;  /* 0x00000010046c723c */ /* 0x042fe2000004186c */
[----:B------:R-:W-:Y:S01]  /*6440*/  FFMA.FTZ R17, R204, UR4, -R193 ;  /* 0x00000004cc117c23 */ /* 0x000fe200080108c1 */
[----:B------:R-:W-:Y:S01]  /*6450*/  FFMA.FTZ R16, R203, UR4, -R182 ;  /* 0x00000004cb107c23 */ /* 0x000fe200080108b6 */
[----:B------:R1:W-:Y:S04]  /*6460*/  MUFU.EX2 R204, R20 ;  /* 0x0000001400cc7308 */ /* 0x0003e80000000800 */
[----:B------:R-:W-:Y:S01]  /*6470*/  MUFU.EX2 R203, R17 ;  /* 0x0000001100cb7308 */ /* 0x000fe20000000800 */
[C---:B------:R-:W-:Y:S03]  /*6480*/  HMMA.16816.F32.BF16 R68, R4.reuse, R148, R68 ;  /* 0x000000940444723c */ /* 0x040fe60000041844 */
[----:B------:R4:W-:Y:S04]  /*6490*/  MUFU.EX2 R211, R16 ;  /* 0x0000001000d37308 */ /* 0x0009e80000000800 */
[----:B------:R-:W5:Y:S01]  /*64a0*/  MUFU.EX2 R210, R210 ;  /* 0x000000d200d27308 */ /* 0x000f620000000800 */
        /* <DEDUP_REMOVED lines=19> */
[C---:B------:R-:W-:Y:S01]  /*65e0*/  HMMA.16816.F32.BF16 R112, R4.reuse, R18, R112 ;  /* 0x000000120470723c */ /* 0x040fe20000041870 */
[----:B----4-:R-:W1:Y:S07]  /*65f0*/  LDSM.16.MT88.4 R16, [R189+0xf000] ;  /* 0x00f00000bd10783b */ /* 0x010e6e0000004200 */
[C---:B--2---:R-:W-:Y:S08]  /*6600*/  HMMA.16816.F32.BF16 R120, R4.reuse, R12, R120 ;  /* 0x0000000c0478723c */ /* 0x044ff00000041878 */
[----:B------:R-:W-:Y:S01]  /*6610*/  HMMA.16816.F32.BF16 R116, R4, R14, R116 ;  /* 0x0000000e0474723c */ /* 0x000fe20000041874 */
[----:B------:R-:W-:Y:S01]  /*6620*/  F2FP.BF16.F32.PACK_AB R4, R206, R195 ;  /* 0x000000c3ce04723e */ /* 0x000fe200000010ff */
[----:B------:R-:W2:Y:S01]  /*6630*/  LDSM.16.MT88.4 R12, [R189+0x11000] ;  /* 0x01100000bd0c783b */ /* 0x000ea20000004200 */
[----:B-----5:R-:W-:-:S02]  /*6640*/  F2FP.BF16.F32.PACK_AB R5, R210, R211 ;  /* 0x000000d3d205723e */ /* 0x020fc400000010ff */
[----:B------:R-:W-:Y:S02]  /*6650*/  F2FP.BF16.F32.PACK_AB R6, R203, R204 ;  /* 0x000000cccb06723e */ /* 0x000fe400000010ff */
[----:B------:R-:W-:-:S07]  /*6660*/  F2FP.BF16.F32.PACK_AB R7, R212, R205 ;  /* 0x000000cdd407723e */ /* 0x000fce00000010ff */
[C---:B---3--:R-:W-:Y:S08]  /*6670*/  HMMA.16816.F32.BF16 R36, R4.reuse, R8, R36 ;  /* 0x000000080424723c */ /* 0x048ff00000041824 */
[C---:B------:R-:W-:Y:S01]  /*6680*/  HMMA.16816.F32.BF16 R40, R4.reuse, R10, R40 ;  /* 0x0000000a0428723c */ /* 0x040fe20000041828 */
[----:B------:R-:W3:Y:S07]  /*6690*/  LDSM.16.MT88.4 R8, [R173+0x11000] ;  /* 0x01100000ad08783b */ /* 0x000eee0000004200 */
[C---:B-1----:R-:W-:Y:S08]  /*66a0*/  HMMA.16816.F32.BF16 R60, R4.reuse, R16, R60 ;  /* 0x00000010043c723c */ /* 0x042ff0000004183c */
[C---:B------:R-:W-:Y:S01]  /*66b0*/  HMMA.16816.F32.BF16 R64, R4.reuse, R18, R64 ;  /* 0x000000120440723c */ /* 0x040fe20000041840 */
[----:B------:R1:W4:Y:S07]  /*66c0*/  LDSM.16.MT88.4 R16, [R213+0x11000] ;  /* 0x01100000d510783b */ /* 0x00032e0000004200 */
[C---:B--2---:R-:W-:Y:S08]  /*66d0*/  HMMA.16816.F32.BF16 R92, R4.reuse, R12, R92 ;  /* 0x0000000c045c723c */ /* 0x044ff0000004185c */
[C---:B------:R-:W-:Y:S01]  /*66e0*/  HMMA.16816.F32.BF16 R96, R4.reuse, R14, R96 ;  /* 0x0000000e0460723c */ /* 0x040fe20000041860 */
[----:B------:R-:W2:Y:S07]  /*66f0*/  LDSM.16.MT88.4 R12, [R183+0xd800] ;  /* 0x00d80000b70c783b */ /* 0x000eae0000004200 */
[C---:B------:R-:W-:Y:S01]  /*6700*/  HMMA.16816.F32.BF16 R72, R4.reuse, R150, R72 ;  /* 0x000000960448723c */ /* 0x040fe20000041848 */
[--C-:B-1----:R-:W-:Y:S01]  /*6710*/  FFMA.FTZ R213, R184, UR4, -R193.reuse ;  /* 0x00000004b8d57c23 */ /* 0x102fe200080108c1 */
[--C-:B------:R-:W-:Y:S01]  /*6720*/  FFMA.FTZ R151, R191, UR4, -R182.reuse ;  /* 0x00000004bf977c23 */ /* 0x100fe200080108b6 */
[--C-:B------:R-:W-:Y:S01]  /*6730*/  FFMA.FTZ R184, R185, UR4, -R182.reuse ;  /* 0x00000004b9b87c23 */ /* 0x100fe200080108b6 */
[--C-:B------:R-:W-:Y:S01]  /*6740*/  FFMA.FTZ R191, R181, UR4, -R182.reuse ;  /* 0x00000004b5bf7c23 */ /* 0x100fe200080108b6 */
[----:B------:R-:W-:Y:S01]  /*6750*/  FFMA.FTZ R150, R192, UR4, -R193 ;  /* 0x00000004c0967c23 */ /* 0x000fe200080108c1 */
[----:B------:R-:W-:Y:S01]  /*6760*/  FFMA.FTZ R182, R175, UR4, -R182 ;  /* 0x00000004afb67c23 */ /* 0x000fe200080108b6 */
[----:B------:R-:W-:Y:S01]  /*6770*/  MUFU.EX2 R213, R213 ;  /* 0x000000d500d57308 */ /* 0x000fe20000000800 */
[----:B---3--:R-:W-:Y:S01]  /*6780*/  HMMA.16816.F32.BF16 R108, R4, R8, R108 ;  /* 0x00000008046c723c */ /* 0x008fe2000004186c */
[----:B------:R-:W-:-:S02]  /*6790*/  SEL R181, R186, 0xffffffe0, !P1 ;  /* 0xffffffe0bab57807 */ /* 0x000fc40004800000 */
[----:B------:R-:W-:Y:S02]  /*67a0*/  MUFU.EX2 R150, R150 ;  /* 0x0000009600967308 */ /* 0x000fe40000000800 */
[----:B------:R-:W-:Y:S02]  /*67b0*/  IADD3 R185, PT, PT, R181, R173, RZ ;  /* 0x000000adb5b97210 */ /* 0x000fe40007ffe0ff */
[----:B------:R-:W-:Y:S01]  /*67c0*/  MUFU.EX2 R151, R151 ;  /* 0x0000009700977308 */ /* 0x000fe20000000800 */
[C---:B------:R-:W-:Y:S01]  /*67d0*/  HMMA.16816.F32.BF16 R112, R4.reuse, R10, R112 ;  /* 0x0000000a0470723c */ /* 0x040fe20000041870 */
[----:B------:R-:W1:Y:S02]  /*67e0*/  LDSM.16.MT88.4 R8, [R173+0xf800] ;  /* 0x00f80000ad08783b */ /* 0x000e640000004200 */
[----:B------:R-:W-:Y:S04]  /*67f0*/  MUFU.EX2 R184, R184 ;  /* 0x000000b800b87308 */ /* 0x000fe80000000800 */
[----:B------:R-:W-:Y:S01]  /*6800*/  MUFU.EX2 R175, R191 ;  /* 0x000000bf00af7308 */ /* 0x000fe20000000800 */
[C---:B------:R-:W-:Y:S01]  /*6810*/  HMMA.16816.F32.BF16 R68, R4.reuse, R148, R68 ;  /* 0x000000940444723c */ /* 0x040fe20000041844 */
[--C-:B------:R-:W-:Y:S01]  /*6820*/  FFMA.FTZ R148, R202, UR4, -R193.reuse ;  /* 0x00000004ca947c23 */ /* 0x100fe200080108c1 */
[----:B------:R-:W-:Y:S01]  /*6830*/  FFMA.FTZ R149, R194, UR4, -R193 ;  /* 0x00000004c2957c23 */ /* 0x000fe200080108c1 */
[----:B------:R-:W-:Y:S04]  /*6840*/  MUFU.EX2 R182, R182 ;  /* 0x000000b600b67308 */ /* 0x000fe80000000800 */
        /* <DEDUP_REMOVED lines=21> */
[----:B------:R-:W-:Y:S01]  /*69a0*/  HMMA.16816.F32.BF16 R116, R4, R18, R116 ;  /* 0x000000120474723c */ /* 0x000fe20000041874 */
[----:B---3--:R-:W-:Y:S01]  /*69b0*/  F2FP.BF16.F32.PACK_AB R4, R149, R148 ;  /* 0x000000949504723e */ /* 0x008fe200000010ff */
[----:B------:R-:W3:Y:S01]  /*69c0*/  LDSM.16.MT88.4 R16, [R189+0xf800] ;  /* 0x00f80000bd10783b */ /* 0x000ee20000004200 */
[----:B------:R-:W-:-:S02]  /*69d0*/  F2FP.BF16.F32.PACK_AB R5, R184, R151 ;  /* 0x00000097b805723e */ /* 0x000fc400000010ff */
[----:B------:R-:W-:Y:S02]  /*69e0*/  F2FP.BF16.F32.PACK_AB R6, R213, R150 ;  /* 0x00000096d506723e */ /* 0x000fe400000010ff */
[----:B------:R-:W-:-:S07]  /*69f0*/  F2FP.BF16.F32.PACK_AB R7, R182, R175 ;  /* 0x000000afb607723e */ /* 0x000fce00000010ff */
        /* <DEDUP_REMOVED lines=10> */
[----:B--2---:R-:W-:Y:S01]  /*6aa0*/  HMMA.16816.F32.BF16 R84, R4, R12, R84 ;  /* 0x0000000c0454723c */ /* 0x004fe20000041854 */
[----:B------:R-:W-:-:S04]  /*6ab0*/  FADD.FTZ R12, R162, R161 ;  /* 0x000000a1a20c7221 */ /* 0x000fc80000010000 */
[----:B------:R-:W-:-:S03]  /*6ac0*/  FADD.FTZ R12, R157, R12 ;  /* 0x0000000c9d0c7221 */ /* 0x000fc60000010000 */
[----:B------:R-:W-:Y:S01]  /*6ad0*/  HMMA.16816.F32.BF16 R72, R4, R142, R72 ;  /* 0x0000008e0448723c */ /* 0x000fe20000041848 */
[----:B------:R-:W-:-:S04]  /*6ae0*/  FADD.FTZ R211, R211, R12 ;  /* 0x0000000cd3d37221 */ /* 0x000fc80000010000 */
[----:B------:R-:W-:-:S03]  /*6af0*/  FADD.FTZ R210, R210, R211 ;  /* 0x000000d3d2d27221 */ /* 0x000fc60000010000 */
[----:B-1----:R-:W-:Y:S01]  /*6b00*/  HMMA.16816.F32.BF16 R92, R4, R8, R92 ;  /* 0x00000008045c723c */ /* 0x002fe2000004185c */
        /* <DEDUP_REMOVED lines=38> */
[----:B------:R-:W-:-:S03]  /*6d70*/  IABS R10, R177 ;  /* 0x000000b1000a7213 */ /* 0x000fc60000000000 */
[----:B------:R-:W-:-:S05]  /*6d80*/  IMAD.SHL.U32 R5, R5, 0x40, RZ ;  /* 0x0000004005057824 */ /* 0x000fca00078e00ff */
[----:B------:R-:W-:Y:S02]  /*6d90*/  IABS R8, R5 ;  /* 0x0000000500087213 */ /* 0x000fe40000000000 */
[-C--:B-1----:R-:W-:Y:S02]  /*6da0*/  IABS R4, R6.reuse ;  /* 0x0000000600047213 */ /* 0x082fe40000000000 */
[----:B------:R-:W-:Y:S02]  /*6db0*/  LOP3.LUT R5, R5, R6, RZ, 0x3c, !PT ;  /* 0x0000000605057212 */ /* 0x000fe400078e3cff */
[----:B------:R-:W1:Y:S08]  /*6dc0*/  I2F.RP R9, R4 ;  /* 0x0000000400097306 */ /* 0x000e700000209400 */
        /* <DEDUP_REMOVED lines=24> */
[----:B------:R-:W-:Y:S02]  /*6f50*/  ISETP.NE.AND P3, PT, R6, RZ, PT ;  /* 0x000000ff0600720c */ /* 0x000fe40003f65270 */
[----:B------:R-:W-:Y:S01]  /*6f60*/  LOP3.LUT R5, RZ, R6, RZ, 0x33, !PT ;  /* 0x00000006ff057212 */ /* 0x000fe200078e33ff */
[----:B------:R-:W-:Y:S02]  /*6f70*/  @P5 VIADD R11, R11, 0x1 ;  /* 0x000000010b0b5836 */ /* 0x000fe40000000000 */
[----:B------:R-:W-:-:S04]  /*6f80*/  @P6 IADD3 R12, PT, PT, R12, 0x1, RZ ;  /* 0x000000010c0c6810 */ /* 0x000fc80007ffe0ff */
        /* <DEDUP_REMOVED lines=24> */
.L_x_2846:
[----:B------:R-:W-:Y:S01]  /*7110*/  UMOV UR4, URZ ;  /* 0x000000ff00047c82 */ /* 0x000fe20008000000 */
[----:B------:R-:W-:Y:S01]  /*7120*/  IMAD.SHL.U32 R4, R144, 0x40, RZ ;  /* 0x0000004090047824 */ /* 0x000fe200078e00ff */
[----:B------:R-:W-:-:S05]  /*7130*/  IADD3 R5, P2, PT, RZ, -UR4, RZ ;  /* 0x80000004ff057c10 */ /* 0x000fca000ff5e0ff */
[----:B------:R-:W-:-:S05]  /*7140*/  IMAD.X R4, RZ, RZ, ~R4, P2 ;  /* 0x000000ffff047224 */ /* 0x000fca00010e0e04 */
[----:B------:R-:W-:-:S04]  /*7150*/  SHF.R.S64 R5, R5, 0x1f, R4 ;  /* 0x0000001f05057819 */ /* 0x000fc80000001004 */
[----:B------:R-:W-:-:S04]  /*7160*/  IADD3 R200, P2, PT, R5, R200, RZ ;  /* 0x000000c805c87210 */ /* 0x000fc80007f5e0ff */
[----:B------:R-:W-:-:S09]  /*7170*/  LEA.HI.X.SX32 R201, R4, R201, 0x1, P2 ;  /* 0x000000c904c97211 */ /* 0x000fd200010f0eff */
.L_x_2847:
[----:B------:R-:W1:Y:S01]  /*7180*/  LDCU UR4, c[0x0][0x440] ;  /* 0x00008800ff0477ac */ /* 0x000e620008000800 */
[----:B------:R-:W-:Y:S01]  /*7190*/  IMAD.SHL.U32 R187, R188, 0x20, RZ ;  /* 0x00000020bcbb7824 */ /* 0x000fe200078e00ff */
[----:B------:R-:W-:Y:S01]  /*71a0*/  SHF.R.U32.HI R190, RZ, 0x1, R188 ;  /* 0x00000001ffbe7819 */ /* 0x000fe200000116bc */
[----:B------:R-:W-:Y:S01]  /*71b0*/  IMAD.SHL.U32 R9, R144, 0x20, RZ ;  /* 0x0000002090097824 */ /* 0x000fe200078e00ff */
[----:B------:R-:W-:Y:S02]  /*71c0*/  LOP3.LUT R189, R160, 0x400, RZ, 0xc0, !PT ;  /* 0x00000400a0bd7812 */ /* 0x000fe400078ec0ff */
[----:B------:R-:W-:Y:S02]  /*71d0*/  LOP3.LUT R187, R187, 0x7c00, RZ, 0xc0, !PT ;  /* 0x00007c00bbbb7812 */ /* 0x000fe400078ec0ff */
[----:B------:R-:W-:Y:S01]  /*71e0*/  LOP3.LUT R5, R190, 0x8, RZ, 0xc0, !PT ;  /* 0x00000008be057812 */ /* 0x000fe200078ec0ff */
[----:B------:R-:W-:Y:S01]  /*71f0*/  IMAD R189, R146, 0x2, R189 ;  /* 0x0000000292bd7824 */ /* 0x000fe200078e02bd */
[----:B------:R-:W-:-:S02]  /*7200*/  LOP3.LUT R160, R187, 0x200, R160, 0xf8, !PT ;  /* 0x00000200bba07812 */ /* 0x000fc400078ef8a0 */
[----:B------:R-:W-:Y:S01]  /*7210*/  LEA R4, P5, R144, R200, 0x5 ;  /* 0x000000c890047211 */ /* 0x000fe200078a28ff */
[----:B------:R-:W-:Y:S01]  /*7220*/  VIADD R180, R189, UR5 ;  /* 0x00000005bdb47c36 */ /* 0x000fe20008000000 */
[----:B------:R-:W-:Y:S02]  /*7230*/  LOP3.LUT R160, R160, R154, R5, 0xf6, !PT ;  /* 0x0000009aa0a07212 */ /* 0x000fe400078ef605 */
[----:B------:R-:W-:Y:S01]  /*7240*/  LEA.HI.X R5, R144, R201, R145, 0x5, P5 ;  /* 0x000000c990057211 */ /* 0x000fe200028f2c91 */
[--C-:B------:R-:W-:Y:S01]  /*7250*/  IMAD.IADD R183, R181, 0x1, R180.reuse ;  /* 0x00000001b5b77824 */ /* 0x100fe200078e02b4 */
[----:B-1----:R-:W-:Y:S01]  /*7260*/  ISETP.GE.AND P4, PT, R155, UR4, PT ;  /* 0x000000049b007c0c */ /* 0x002fe2000bf86270 */
[----:B------:R-:W-:Y:S01]  /*7270*/  IMAD.IADD R180, R158, 0x1, R180 ;  /* 0x000000019eb47824 */ /* 0x000fe200078e02b4 */
[----:B------:R-:W-:Y:S02]  /*7280*/  ISETP.GE.AND P3, PT, R153, UR4, PT ;  /* 0x0000000499007c0c */ /* 0x000fe4000bf66270 */
[----:B------:R-:W-:-:S02]  /*7290*/  ISETP.GE.AND P2, PT, R147, UR4, PT ;  /* 0x0000000493007c0c */ /* 0x000fc4000bf46270 */
[----:B------:R-:W-:Y:S02]  /*72a0*/  SHF.L.U64.HI R7, R144, 0x5, R145 ;  /* 0x0000000590077819 */ /* 0x000fe40000010291 */
        /* <DEDUP_REMOVED lines=8> */
[--C-:B------:R-:W-:Y:S01]  /*7330*/  IMAD.IADD R185, R181, 0x1, R191.reuse ;  /* 0x00000001b5b97824 */ /* 0x100fe200078e02bf */
        /* <DEDUP_REMOVED lines=67> */
[----:B------:R-:W1:Y:S04]  /*7770*/  LDSM.16.M88.4 R148, [R183+0x6800] ;  /* 0x00680000b794783b */ /* 0x000e680000000200 */
[----:B------:R-:W1:Y:S04]  /*7780*/  LDSM.16.M88.4 R160, [R183+0x7000] ;  /* 0x00700000b7a0783b */ /* 0x000e680000000200 */
[----:B------:R-:W1:Y:S04]  /*7790*/  LDSM.16.M88.4 R156, [R183+0x7800] ;  /* 0x00780000b79c783b */ /* 0x000e680000000200 */
[----:B--2---:R-:W-:Y:S01]  /*77a0*/  LDSM.16.M88.4 R8, [R182] ;  /* 0x00000000b608783b */ /* 0x004fe20000000200 */
[C---:B---3--:R-:W-:Y:S03]  /*77b0*/  HMMA.16816.F32.BF16 R140, R16.reuse, R136, RZ ;  /* 0x00000088108c723c */ /* 0x048fe600000418ff */
[----:B------:R-:W2:Y:S04]  /*77c0*/  LDSM.16.M88.4 R12, [R180+0x6000] ;  /* 0x00600000b40c783b */ /* 0x000ea80000000200 */
        /* <DEDUP_REMOVED lines=40> */
[C---:B--2---:R-:W-:Y:S08]  /*7a50*/  HMMA.16816.F32.BF16 R32, R156.reuse, R12, R32 ;  /* 0x0000000c9c20723c */ /* 0x044ff00000041820 */
[C---:B------:R-:W-:Y:S01]  /*7a60*/  HMMA.16816.F32.BF16 R28, R156.reuse, R14, R28 ;  /* 0x0000000e9c1c723c */ /* 0x040fe2000004181c */
[----:B------:R-:W-:Y:S07]  /*7a70*/  LDSM.16.M88.4 R12, [R183+0x8000] ;  /* 0x00800000b70c783b */ /* 0x000fee0000000200 */
[C---:B-1----:R-:W-:Y:S08]  /*7a80*/  HMMA.16816.F32.BF16 R24, R156.reuse, R4, R24 ;  /* 0x000000049c18723c */ /* 0x042ff00000041818 */
        /* <DEDUP_REMOVED lines=89> */
[----:B------:R-:W-:Y:S01]  /*8020*/  HMMA.16816.F32.BF16 R136, R160, R158, R136 ;  /* 0x0000009ea088723c */ /* 0x000fe20000041888 */
[----:B------:R-:W-:-:S07]  /*8030*/  VIADD R158, R0, 0xfffffffe ;  /* 0xfffffffe009e7836 */ /* 0x000fce0000000000 */
[----:B--2---:R-:W-:Y:S01]  /*8040*/  HMMA.16816.F32.BF16 R16, R12, R6, R16 ;  /* 0x000000060c10723c */ /* 0x004fe20000041810 */
[----:B------:R-:W-:-:S04]  /*8050*/  IMAD R6, R0, 0x40, R156 ;  /* 0x0000004000067824 */ /* 0x000fc800078e029c */
[C---:B------:R-:W-:Y:S02]  /*8060*/  VIADD R7, R6.reuse, 0xffffff80 ;  /* 0xffffff8006077836 */ /* 0x040fe40000000000 */
[----:B------:R-:W-:Y:S01]  /*8070*/  VIADD R147, R6, 0xffffffb8 ;  /* 0xffffffb806937836 */ /* 0x000fe20000000000 */
[----:B------:R-:W-:Y:S02]  /*8080*/  HMMA.16816.F32.BF16 R164, R168, R172, R164 ;  /* 0x000000aca8a4723c */ /* 0x000fe400000418a4 */
[----:B------:R-:W-:Y:S02]  /*8090*/  I2FP.F32.S32 R8, R7 ;  /* 0x0000000700087245 */ /* 0x000fe40000201400 */
[C---:B------:R-:W-:Y:S02]  /*80a0*/  ISETP.GE.AND P5, PT, R7.reuse, R176, PT ;  /* 0x000000b00700720c */ /* 0x040fe40003fa6270 */
[----:B------:R-:W-:Y:S01]  /*80b0*/  ISETP.GE.AND P6, PT, R7, R2, PT ;  /* 0x000000020700720c */ /* 0x000fe20003fc6270 */
[CC--:B------:R-:W-:Y:S01]  /*80c0*/  FFMA.FTZ R169, R3.reuse, R8.reuse, R140 ;  /* 0x0000000803a97223 */ /* 0x0c0fe2000001008c */
[----:B------:R-:W-:Y:S01]  /*80d0*/  I2FP.F32.S32 R140, R147 ;  /* 0x00000093008c7245 */ /* 0x000fe20000201400 */
[----:B------:R-:W-:Y:S01]  /*80e0*/  HMMA.16816.F32.BF16 R136, R12, R10, R136 ;  /* 0x0000000a0c88723c */ /* 0x000fe20000041888 */
[----:B------:R-:W-:-:S02]  /*80f0*/  FFMA.FTZ R7, R3, R8, R142 ;  /* 0x0000000803077223 */ /* 0x000fc4000001008e */
[----:B------:R-:W2:Y:S01]  /*8100*/  LDSM.16.M88.4 R8, [R181+0xb000] ;  /* 0x00b00000b508783b */ /* 0x000ea20000000200 */
[----:B------:R-:W-:Y:S01]  /*8110*/  FSEL R169, R169, -INF , !P5 ;  /* 0xff800000a9a97808 */ /* 0x000fe20006800000 */
[----:B------:R-:W-:Y:S01]  /*8120*/  FFMA.FTZ R16, R3, R140, R16 ;  /* 0x0000008c03107223 */ /* 0x000fe20000010010 */
[----:B------:R-:W-:Y:S01]  /*8130*/  ISETP.GE.AND P5, PT, R147, R176, PT ;  /* 0x000000b09300720c */ /* 0x000fe20003fa6270 */
[----:B------:R-:W-:Y:S01]  /*8140*/  FFMA.FTZ R18, R3, R140, R18 ;  /* 0x0000008c03127223 */ /* 0x000fe20000010012 */
[----:B-1----:R-:W-:Y:S01]  /*8150*/  HMMA.16816.F32.BF16 R20, R160, R150, R20 ;  /* 0x00000096a014723c */ /* 0x002fe20000041814 */
[----:B------:R-:W-:Y:S01]  /*8160*/  VIADD R151, R6, 0xffffff81 ;  /* 0xffffff8106977836 */ /* 0x000fe20000000000 */
[----:B------:R-:W-:Y:S01]  /*8170*/  FSEL R7, R7, -INF , !P6 ;  /* 0xff80000007077808 */ /* 0x000fe20007000000 */
[----:B------:R-:W-:-:S04]  /*8180*/  DEPBAR.LE SB0, 0x0 ;  /* 0x000080000000791a */ /* 0x000fc80000000000 */
[----:B------:R-:W-:Y:S01]  /*8190*/  BAR.SYNC.DEFER_BLOCKING 0x0 ;  /* 0x0000000000007b1d */ /* 0x000fe20000010000 */
[----:B------:R-:W-:Y:S01]  /*81a0*/  ISETP.GE.AND P6, PT, R147, R2, PT ;  /* 0x000000029300720c */ /* 0x000fe20003fc6270 */
[----:B------:R-:W-:Y:S01]  /*81b0*/  VIADD R147, R6, 0xffffff88 ;  /* 0xffffff8806937836 */ /* 0x000fe20000000000 */
[----:B------:R-:W-:Y:S01]  /*81c0*/  FSEL R168, R16, -INF , !P5 ;  /* 0xff80000010a87808 */ /* 0x000fe20006800000 */
[----:B------:R-:W-:Y:S01]  /*81d0*/  HMMA.16816.F32.BF16 R24, R160, R148, R24 ;  /* 0x00000094a018723c */ /* 0x000fe20000041818 */
[----:B------:R-:W-:Y:S02]  /*81e0*/  I2FP.F32.S32 R16, R151 ;  /* 0x0000009700107245 */ /* 0x000fe40000201400 */
[----:B------:R-:W-:Y:S02]  /*81f0*/  I2FP.F32.S32 R149, R147 ;  /* 0x0000009300957245 */ /* 0x000fe40000201400 */
        /* <DEDUP_REMOVED lines=16> */
[----:B------:R-:W-:Y:S01]  /*8300*/  I2FP.F32.S32 R16, R141 ;  /* 0x0000008d00107245 */ /* 0x000fe20000201400 */
[----:B--2---:R-:W-:Y:S01]  /*8310*/  HMMA.16816.F32.BF16 R24, R12, R8, R24 ;  /* 0x000000080c18723c */ /* 0x004fe20000041818 */
[C---:B------:R-:W-:Y:S01]  /*8320*/  ISETP.GE.AND P5, PT, R141.reuse, R176, PT ;  /* 0x000000b08d00720c */ /* 0x040fe20003fa6270 */
[C---:B------:R-:W-:Y:S01]  /*8330*/  VIADD R9, R6.reuse, 0xffffff98 ;  /* 0xffffff9806097836 */ /* 0x040fe20000000000 */
[----:B------:R-:W-:Y:S01]  /*8340*/  ISETP.GE.AND P6, PT, R141, R2, PT ;  /* 0x000000028d00720c */ /* 0x000fe20003fc6270 */
[----:B------:R-:W-:-:S02]  /*8350*/  VIADD R141, R6, 0xffffff90 ;  /* 0xffffff90068d7836 */ /* 0x000fc40000000000 */
[CC--:B------:R-:W-:Y:S01]  /*8360*/  FFMA.FTZ R221, R3.reuse, R16.reuse, R137 ;  /* 0x0000001003dd7223 */ /* 0x0c0fe20000010089 */
[C---:B------:R-:W-:Y:S01]  /*8370*/  FFMA.FTZ R139, R3.reuse, R16, R139 ;  /* 0x00000010038b7223 */ /* 0x040fe2000001008b */
[----:B------:R-:W-:Y:S01]  /*8380*/  VIADD R137, R6, 0xffffff91 ;  /* 0xffffff9106897836 */ /* 0x000fe20000000000 */
[----:B------:R-:W-:Y:S01]  /*8390*/  I2FP.F32.S32 R8, R9 ;  /* 0x0000000900087245 */ /* 0x000fe20000201400 */
[----:B------:R-:W-:Y:S01]  /*83a0*/  HMMA.16816.F32.BF16 R164, R160, R144, R164 ;  /* 0x00000090a0a4723c */ /* 0x000fe200000418a4 */
[----:B------:R-:W-:Y:S02]  /*83b0*/  I2FP.F32.S32 R18, R141 ;  /* 0x0000008d00127245 */ /* 0x000fe40000201400 */
[----:B------:R-:W-:Y:S01]  /*83c0*/  I2FP.F32.S32 R16, R137 ;  /* 0x0000008900107245 */ /* 0x000fe20000201400 */
        /* <DEDUP_REMOVED lines=22> */
[----:B------:R-:W-:Y:S02]  /*8530*/  I2FP.F32.S32 R8, R35 ;  /* 0x0000002300087245 */ /* 0x000fe40000201400 */
        /* <DEDUP_REMOVED lines=8> */
[----:B------:R-:W-:Y:S02]  /*85c0*/  I2FP.F32.S32 R33, R9 ;  /* 0x0000000900217245 */ /* 0x000fe40000201400 */
[----:B------:R-:W-:Y:S02]  /*85d0*/  FSEL R215, R29, -INF , !P5 ;  /* 0xff8000001dd77808 */ /* 0x000fe40006800000 */
[----:B------:R-:W-:Y:S01]  /*85e0*/  FSEL R185, R31, -INF , !P6 ;  /* 0xff8000001fb97808 */ /* 0x000fe20007000000 */
[-C--:B------:R-:W-:Y:S01]  /*85f0*/  FFMA.FTZ R24, R3, R33.reuse, R24 ;  /* 0x0000002103187223 */ /* 0x080fe20000010018 */
[----:B------:R-:W-:Y:S01]  /*8600*/  ISETP.GE.AND P5, PT, R9, R176, PT ;  /* 0x000000b00900720c */ /* 0x000fe20003fa6270 */
[----:B------:R-:W-:Y:S01]  /*8610*/  FFMA.FTZ R26, R3, R33, R26 ;  /* 0x00000021031a7223 */ /* 0x000fe2000001001a */
[----:B------:R-:W-:Y:S01]  /*8620*/  ISETP.GE.AND P6, PT, R9, R2, PT ;  /* 0x000000020900720c */ /* 0x000fe20003fc6270 */
[----:B------:R-:W-:Y:S01]  /*8630*/  VIADD R9, R6, 0xffffffa8 ;  /* 0xffffffa806097836 */ /* 0x000fe20000000000 */
[----:B------:R-:W-:-:S02]  /*8640*/  I2FP.F32.S32 R8, R11 ;  /* 0x0000000b00087245 */ /* 0x000fc40000201400 */
[----:B------:R-:W-:Y:S02]  /*8650*/  FSEL R145, R24, -INF , !P5 ;  /* 0xff80000018917808 */ /* 0x000fe40006800000 */
[----:B------:R-:W-:Y:S01]  /*8660*/  FSEL R141, R26, -INF , !P6 ;  /* 0xff8000001a8d7808 */ /* 0x000fe20007000000 */
[CC--:B------:R-:W-:Y:S01]  /*8670*/  FFMA.FTZ R25, R3.reuse, R8.reuse, R25 ;  /* 0x0000000803197223 */ /* 0x0c0fe20000010019 */
[----:B------:R-:W-:Y:S01]  /*8680*/  FFMA.FTZ R27, R3, R8, R27 ;  /* 0x00000008031b7223 */ /* 0x000fe2000001001b */
[----:B------:R-:W-:Y:S02]  /*8690*/  I2FP.F32.S32 R8, R9 ;  /* 0x0000000900087245 */ /* 0x000fe40000201400 */
[C---:B------:R-:W-:Y:S02]  /*86a0*/  ISETP.GE.AND P5, PT, R11.reuse, R176, PT ;  /* 0x000000b00b00720c */ /* 0x040fe40003fa6270 */
[----:B------:R-:W-:Y:S01]  /*86b0*/  ISETP.GE.AND P6, PT, R11, R2, PT ;  /* 0x000000020b00720c */ /* 0x000fe20003fc6270 */
[-C--:B------:R-:W-:Y:S01]  /*86c0*/  FFMA.FTZ R20, R3, R8.reuse, R20 ;  /* 0x0000000803147223 */ /* 0x080fe20000010014 */
[----:B------:R-:W-:Y:S01]  /*86d0*/  FSEL R193, R25, -INF , !P5 ;  /* 0xff80000019c17808 */ /* 0x000fe20006800000 */
[----:B------:R-:W-:Y:S01]  /*86e0*/  FFMA.FTZ R22, R3, R8, R22 ;  /* 0x0000000803167223 */ /* 0x000fe20000010016 */
[----:B------:R-:W-:-:S02]  /*86f0*/  FSEL R149, R27, -INF , !P6 ;  /* 0xff8000001b957808 */ /* 0x000fc40007000000 */
[----:B------:R-:W-:Y:S02]  /*8700*/  I2FP.F32.S32 R4, R5 ;  /* 0x0000000500047245 */ /* 0x000fe40000201400 */
[C---:B------:R-:W-:Y:S02]  /*8710*/  ISETP.GE.AND P5, PT, R9.reuse, R176, PT ;  /* 0x000000b00900720c */ /* 0x040fe40003fa6270 */
[----:B------:R-:W-:Y:S01]  /*8720*/  ISETP.GE.AND P6, PT, R9, R2, PT ;  /* 0x000000020900720c */ /* 0x000fe20003fc6270 */
[CC--:B------:R-:W-:Y:S01]  /*8730*/  FFMA.FTZ R21, R3.reuse, R4.reuse, R21 ;  /* 0x0000000403157223 */ /* 0x0c0fe20000010015 */
[----:B------:R-:W-:Y:S01]  /*8740*/  FFMA.FTZ R23, R3, R4, R23 ;  /* 0x0000000403177223 */ /* 0x000fe20000010017 */
[----:B------:R-:W-:Y:S01]  /*8750*/  FSEL R191, R20, -INF , !P5 ;  /* 0xff80000014bf7808 */ /* 0x000fe20006800000 */
[----:B------:R-:W-:Y:S01]  /*8760*/  VIADD R9, R6, 0xffffffb0 ;  /* 0xffffffb006097836 */ /* 0x000fe20000000000 */
[----:B------:R-:W-:Y:S02]  /*8770*/  FSEL R147, R22, -INF , !P6 ;  /* 0xff80000016937808 */ /* 0x000fe40007000000 */
[----:B------:R-:W-:-:S02]  /*8780*/  ISETP.GE.AND P5, PT, R5, R176, PT ;  /* 0x000000b00500720c */ /* 0x000fc40003fa6270 */
[----:B------:R-:W-:Y:S01]  /*8790*/  ISETP.GE.AND P6, PT, R5, R2, PT ;  /* 0x000000020500720c */ /* 0x000fe20003fc6270 */
[C---:B------:R-:W-:Y:S01]  /*87a0*/  VIADD R5, R6.reuse, 0xffffffb9 ;  /* 0xffffffb906057836 */ /* 0x040fe20000000000 */
[----:B------:R-:W-:Y:S02]  /*87b0*/  FSEL R151, R21, -INF , !P5 ;  /* 0xff80000015977808 */ /* 0x000fe40006800000 */
[----:B------:R-:W-:Y:S02]  /*87c0*/  FSEL R143, R23, -INF , !P6 ;  /* 0xff800000178f7808 */ /* 0x000fe40007000000 */
[----:B------:R-:W-:Y:S02]  /*87d0*/  I2FP.F32.S32 R4, R9 ;  /* 0x0000000900047245 */ /* 0x000fe40000201400 */
[C---:B------:R-:W-:Y:S02]  /*87e0*/  ISETP.GE.AND P5, PT, R9.reuse, R176, PT ;  /* 0x000000b00900720c */ /* 0x040fe40003fa6270 */
[----:B------:R-:W-:Y:S01]  /*87f0*/  ISETP.GE.AND P6, PT, R9, R2, PT ;  /* 0x000000020900720c */ /* 0x000fe20003fc6270 */
[----:B------:R-:W-:-:S02]  /*8800*/  VIADD R9, R6, 0xffffffb1 ;  /* 0xffffffb106097836 */ /* 0x000fc40000000000 */
[CC--:B------:R-:W-:Y:S01]  /*8810*/  FFMA.FTZ R164, R3.reuse, R4.reuse, R164 ;  /* 0x0000000403a47223 */ /* 0x0c0fe200000100a4 */
[C---:B------:R-:W-:Y:S01]  /*8820*/  FFMA.FTZ R153, R3.reuse, R4, R166 ;  /* 0x0000000403997223 */ /* 0x040fe200000100a6 */
[----:B------:R-:W-:Y:S02]  /*8830*/  I2FP.F32.S32 R4, R5 ;  /* 0x0000000500047245 */ /* 0x000fe40000201400 */
[----:B------:R-:W-:Y:S02]  /*8840*/  I2FP.F32.S32 R6, R9 ;  /* 0x0000000900067245 */ /* 0x000fe40000201400 */
[----:B------:R-:W-:Y:S01]  /*8850*/  FSEL R181, R164, -INF , !P5 ;  /* 0xff800000a4b57808 */ /* 0x000fe20006800000 */
[----:B------:R-:W-:Y:S01]  /*8860*/  FFMA.FTZ R17, R3, R4, R17 ;  /* 0x0000000403117223 */ /* 0x000fe20000010011 */
[----:B------:R-:W-:Y:S01]  /*8870*/  ISETP.GE.AND P5, PT, R9, R176, PT ;  /* 0x000000b00900720c */ /* 0x000fe20003fa6270 */
[-C--:B------:R-:W-:Y:S01]  /*8880*/  FFMA.FTZ R165, R3, R6.reuse, R165 ;  /* 0x0000000603a57223 */ /* 0x080fe200000100a5 */
[----:B------:R-:W-:Y:S01]  /*8890*/  FSEL R153, R153, -INF , !P6 ;  /* 0xff80000099997808 */ /* 0x000fe20007000000 */
[----:B------:R-:W-:Y:S01]  /*88a0*/  FFMA.FTZ R155, R3, R6, R167 ;  /* 0x00000006039b7223 */ /* 0x000fe200000100a7 */
[----:B------:R-:W-:Y:S01]  /*88b0*/  ISETP.GE.AND P6, PT, R9, R2, PT ;  /* 0x000000020900720c */ /* 0x000fe20003fc6270 */
[----:B------:R-:W-:Y:S01]  /*88c0*/  FFMA.FTZ R19, R3, R4, R19 ;  /* 0x0000000403137223 */ /* 0x000fe20000010013 */
[----:B------:R-:W-:-:S02]  /*88d0*/  FSEL R174, R165, -INF , !P5 ;  /* 0xff800000a5ae7808 */ /* 0x000fc40006800000 */
[----:B------:R-:W-:Y:S02]  /*88e0*/  ISETP.GE.AND P5, PT, R5, R176, PT ;  /* 0x000000b00500720c */ /* 0x000fe40003fa6270 */
[----:B------:R-:W-:Y:S02]  /*88f0*/  FSEL R155, R155, -INF , !P6 ;  /* 0xff8000009b9b7808 */ /* 0x000fe40007000000 */
[----:B------:R-:W-:Y:S02]  /*8900*/  FSEL R175, R17, -INF , !P5 ;  /* 0xff80000011af7808 */ /* 0x000fe40006800000 */
[----:B------:R-:W-:Y:S02]  /*8910*/  ISETP.GT.AND P5, PT, R158, R197, PT ;  /* 0x000000c59e00720c */ /* 0x000fe40003fa4270 */
[----:B------:R-:W-:-:S04]  /*8920*/  ISETP.GE.AND P6, PT, R5, R2, PT ;  /* 0x000000020500720c */ /* 0x000fc80003fc6270 */
[----:B------:R-:W-:-:S07]  /*8930*/  FSEL R152, R19, -INF , !P6 ;  /* 0xff80000013987808 */ /* 0x000fce0007000000 */
[----:B------:R-:W-:Y:S05]  /*8940*/  @!P5 BRA `(.L_x_2848) ;  /* 0x00000008002cd947 */ /* 0x000fea0003800000 */
[----:B------:R-:W-:Y:S05]  /*8950*/  BRA.U !UP1, `(.L_x_2849) ;  /* 0x0000000109f87547 */ /* 0x000fea000b800000 */
[----:B------:R-:W1:Y:S01]  /*8960*/  LDC R5, c[0x0][0x4f0] ;  /* 0x00013c00ff057b82 */ /* 0x000e620000000800 */
[----:B------:R-:W-:Y:S01]  /*8970*/  SHF.L.U32 R6, R158, 0x6, RZ ;  /* 0x000000069e067819 */ /* 0x000fe200000006ff */
[----:B------:R-:W-:Y:S01]  /*8980*/  VIADD R12, R177, 0xffffff80 ;  /* 0xffffff80b10c7836 */ /* 0x000fe20000000000 */
[----:B------:R-:W2:Y:S01]  /*8990*/  LDCU.64 UR6, c[0x0][0x3a0] ;  /* 0x00007400ff0677ac */ /* 0x000ea20008000a00 */
        /* <DEDUP_REMOVED lines=28> */
[----:B------:R-:W-:-:S11]  /*8b60*/  ISETP.GE.AND P5, PT, R6, RZ, PT ;  /* 0x000000ff0600720c */ /* 0x000fd60003fa6270 */
[----:B------:R-:W-:Y:S01]  /*8b70*/  @P6 VIADD R2, R2, 0x1 ;  /* 0x0000000102026836 */ /* 0x000fe20000000000 */
[----:B------:R-:W-:Y:S01]  /*8b80*/  ISETP.GE.AND P6, PT, R12, RZ, PT ;  /* 0x000000ff0c00720c */ /* 0x000fe20003fc6270 */
[----:B------:R-:W-:Y:S01]  /*8b90*/  @!P5 IMAD.MOV R11, RZ, RZ, -R11 ;  /* 0x000000ffff0bd224 */ /* 0x000fe200078e0a0b */
[----:B------:R-:W-:Y:S02]  /*8ba0*/  ISETP.NE.AND P5, PT, R5, RZ, PT ;  /* 0x000000ff0500720c */ /* 0x000fe40003fa5270 */
[----:B------:R-:W-:Y:S02]  /*8bb0*/  MOV R9, R2 ;  /* 0x0000000200097202 */ /* 0x000fe40000000f00 */
[----:B------:R-:W-:-:S07]  /*8bc0*/  LOP3.LUT R2, RZ, R5, RZ, 0x33, !PT ;  /* 0x00000005ff027212 */ /* 0x000fce00078e33ff */
[----:B------:R-:W-:-:S04]  /*8bd0*/  @!P6 IADD3 R9, PT, PT, -R9, RZ, RZ ;  /* 0x000000ff0909e210 */ /* 0x000fc80007ffe1ff */
        /* <DEDUP_REMOVED lines=22> */
.L_x_2849:
[----:B------:R-:W-:Y:S01]  /*8d40*/  UMOV UR4, URZ ;  /* 0x000000ff00047c82 */ /* 0x000fe20008000000 */
[----:B------:R-:W-:Y:S01]  /*8d50*/  IMAD.SHL.U32 R2, R134, 0x40, RZ ;  /* 0x0000004086027824 */ /* 0x000fe200078e00ff */
[----:B------:R-:W-:-:S05]  /*8d60*/  IADD3 R4, P5, PT, RZ, -UR4, RZ ;  /* 0x80000004ff047c10 */ /* 0x000fca000ffbe0ff */
[----:B------:R-:W-:-:S05]  /*8d70*/  IMAD.X R2, RZ, RZ, ~R2, P5 ;  /* 0x000000ffff027224 */ /* 0x000fca00028e0e02 */
[----:B------:R-:W-:-:S04]  /*8d80*/  SHF.R.S64 R5, R4, 0x1f, R2 ;  /* 0x0000001f04057819 */ /* 0x000fc80000001002 */
[----:B------:R-:W-:-:S04]  /*8d90*/  IADD3 R198, P5, PT, R5, R198, RZ ;  /* 0x000000c605c67210 */ /* 0x000fc80007fbe0ff */
[----:B------:R-:W-:-:S09]  /*8da0*/  LEA.HI.X.SX32 R199, R2, R199, 0x1, P5 ;  /* 0x000000c702c77211 */ /* 0x000fd200028f0eff */
.L_x_2850:
        /* <DEDUP_REMOVED lines=69> */
.L_x_2848:
[----:B------:R-:W-:Y:S01]  /*9200*/  FMNMX3.FTZ R2, R133, R169, R219, !PT ;  /* 0x000000a985027276 */ /* 0x000fe200078100db */
[----:B------:R-:W2:Y:S01]  /*9210*/  LDCU UR4, c[0x0][0x45c] ;  /* 0x00008b80ff0477ac */ /* 0x000ea20008000800 */
        /* <DEDUP_REMOVED lines=9> */
[----:B-1----:R-:W-:Y:S02]  /*92b0*/  FMNMX3.FTZ R9, R2, R191, R151, !PT ;  /* 0x000000bf02097276 */ /* 0x002fe40007810097 */
[----:B------:R-:W-:-:S02]  /*92c0*/  FMNMX3.FTZ R6, R6, R147, R143, !PT ;  /* 0x0000009306067276 */ /* 0x000fc4000781008f */
[----:B------:R-:W-:Y:S02]  /*92d0*/  FMNMX3.FTZ R9, R9, R181, R174, !PT ;  /* 0x000000b509097276 */ /* 0x000fe400078100ae */
[----:B------:R-:W-:Y:S02]  /*92e0*/  FMNMX3.FTZ R6, R6, R153, R155, !PT ;  /* 0x0000009906067276 */ /* 0x000fe4000781009b */
[----:B------:R-:W-:Y:S02]  /*92f0*/  FMNMX3.FTZ R9, R9, R168, R175, !PT ;  /* 0x000000a809097276 */ /* 0x000fe400078100af */
[----:B------:R-:W-:-:S03]  /*9300*/  FMNMX3.FTZ R6, R6, R157, R152, !PT ;  /* 0x0000009d06067276 */ /* 0x000fc60007810098 */
[----:B------:R-:W1:Y:S04]  /*9310*/  SHFL.BFLY PT, R4, R9, 0x2, 0x1f ;  /* 0x0c401f0009047f89 */ /* 0x000e6800000e0000 */
[----:B------:R-:W3:Y:S01]  /*9320*/  SHFL.BFLY PT, R5, R6, 0x2, 0x1f ;  /* 0x0c401f0006057f89 */ /* 0x000ee200000e0000 */
        /* <DEDUP_REMOVED lines=16> */
[----:B------:R-:W-:Y:S01]  /*9430*/  LEA R189, R178, UR5, 0x1 ;  /* 0x00000005b2bd7c11 */ /* 0x000fe2000f8e08ff */
[----:B------:R-:W-:Y:S01]  /*9440*/  FFMA.FTZ R164, R171, UR4, -R154 ;  /* 0x00000004aba47c23 */ /* 0x000fe2000801089a */
[----:B------:R-:W-:Y:S01]  /*9450*/  SEL R171, R186, 0xffffffe0, !P1 ;  /* 0xffffffe0baab7807 */ /* 0x000fe20004800000 */
[----:B------:R-:W-:Y:S01]  /*9460*/  FADD.FTZ R5, R132, -R5 ;  /* 0x8000000584057221 */ /* 0x000fe20000010000 */
[----:B------:R-:W-:Y:S01]  /*9470*/  FFMA.FTZ R166, R169, UR4, -R176 ;  /* 0x00000004a9a67c23 */ /* 0x000fe200080108b0 */
[----:B------:R-:W-:Y:S01]  /*9480*/  FFMA.FTZ R161, R173, UR4, -R154 ;  /* 0x00000004ada17c23 */ /* 0x000fe2000801089a */
[----:B------:R-:W-:Y:S01]  /*9490*/  FMUL.FTZ R169, R4, UR4 ;  /* 0x0000000404a97c20 */ /* 0x000fe20008410000 */
[----:B------:R-:W-:Y:S01]  /*94a0*/  FMUL.FTZ R167, R5, UR4 ;  /* 0x0000000405a77c20 */ /* 0x000fe20008410000 */
[----:B------:R-:W-:Y:S01]  /*94b0*/  IADD3 R173, PT, PT, R171, R189, RZ ;  /* 0x000000bdabad7210 */ /* 0x000fe20007ffe0ff */
[--C-:B------:R-:W-:Y:S01]  /*94c0*/  FFMA.FTZ R160, R219, UR4, -R176.reuse ;  /* 0x00000004dba07c23 */ /* 0x100fe200080108b0 */
[----:B------:R-:W-:Y:S01]  /*94d0*/  IADD3 R16, PT, PT, R189, 0xc000, RZ ;  /* 0x0000c000bd107810 */ /* 0x000fe20007ffe0ff */
[----:B------:R-:W-:Y:S01]  /*94e0*/  FFMA.FTZ R162, R221, UR4, -R176 ;  /* 0x00000004dda27c23 */ /* 0x000fe200080108b0 */
[----:B------:R-:W1:Y:S01]  /*94f0*/  MUFU.EX2 R169, R169 ;  /* 0x000000a900a97308 */ /* 0x000e620000000800 */
[----:B------:R-:W2:Y:S01]  /*9500*/  LDSM.16.MT88.4 R20, [R173+0xc000] ;  /* 0x00c00000ad14783b */ /* 0x000ea20000004200 */
[----:B------:R-:W-:Y:S01]  /*9510*/  IADD3 R172, PT, PT, R189, 0xc040, RZ ;  /* 0x0000c040bdac7810 */ /* 0x000fe20007ffe0ff */
[--C-:B------:R-:W-:Y:S01]  /*9520*/  FFMA.FTZ R170, R7, UR4, -R154.reuse ;  /* 0x0000000407aa7c23 */ /* 0x100fe2000801089a */
[----:B------:R-:W3:Y:S01]  /*9530*/  MUFU.EX2 R167, R167 ;  /* 0x000000a700a77308 */ /* 0x000ee20000000800 */
[----:B------:R-:W-:Y:S01]  /*9540*/  @P0 IADD3 R172, PT, PT, R16, -0x40, RZ ;  /* 0xffffffc010ac0810 */ /* 0x000fe20007ffe0ff */
[--C-:B------:R-:W-:Y:S01]  /*9550*/  FFMA.FTZ R165, R217, UR4, -R154.reuse ;  /* 0x00000004d9a57c23 */ /* 0x100fe2000801089a */
[----:B------:R-:W-:Y:S01]  /*9560*/  LDSM.16.MT88.4 R12, [R189+0xc000] ;  /* 0x00c00000bd0c783b */ /* 0x000fe20000004200 */
[----:B------:R-:W-:Y:S01]  /*9570*/  MUFU.EX2 R166, R166 ;  /* 0x000000a600a67308 */ /* 0x000fe20000000800 */
[----:B------:R-:W-:Y:S01]  /*9580*/  IADD3 R171, PT, PT, R171, R172, RZ ;  /* 0x000000acabab7210 */ /* 0x000fe20007ffe0ff */
[----:B------:R-:W-:Y:S01]  /*9590*/  FFMA.FTZ R184, R183, UR4, -R154 ;  /* 0x00000004b7b87c23 */ /* 0x000fe2000801089a */
[----:B------:R-:W4:Y:S01]  /*95a0*/  LDSM.16.MT88.4 R28, [R172] ;  /* 0x00000000ac1c783b */ /* 0x000f220000004200 */
[----:B------:R-:W5:Y:S01]  /*95b0*/  MUFU.EX2 R160, R160 ;  /* 0x000000a000a07308 */ /* 0x000f620000000800 */
[--C-:B------:R-:W-:Y:S01]  /*95c0*/  FFMA.FTZ R178, R203, UR4, -R176.reuse ;  /* 0x00000004cbb27c23 */ /* 0x100fe200080108b0 */
[-C--:B-1----:R-:W-:Y:S01]  /*95d0*/  FMUL.FTZ R32, R52, R169.reuse ;  /* 0x000000a934207220 */ /* 0x082fe20000410000 */
[-C--:B------:R-:W-:Y:S01]  /*95e0*/  FMUL.FTZ R33, R53, R169.reuse ;  /* 0x000000a935217220 */ /* 0x080fe20000410000 */
[----:B------:R-:W-:Y:S01]  /*95f0*/  MUFU.EX2 R163, R163 ;  /* 0x000000a300a37308 */ /* 0x000fe20000000800 */
[----:B------:R-:W-:Y:S01]  /*9600*/  FMUL.FTZ R16, R36, R169 ;  /* 0x000000a924107220 */ /* 0x000fe20000410000 */
[-C--:B---3--:R-:W-:Y:S01]  /*9610*/  FMUL.FTZ R34, R54, R167.reuse ;  /* 0x000000a736227220 */ /* 0x088fe20000410000 */
[----:B------:R-:W-:Y:S01]  /*9620*/  FMUL.FTZ R35, R55, R167 ;  /* 0x000000a737237220 */ /* 0x000fe20000410000 */
[----:B------:R-:W1:Y:S01]  /*9630*/  MUFU.EX2 R162, R162 ;  /* 0x000000a200a27308 */ /* 0x000e620000000800 */
[----:B------:R-:W-:Y:S01]  /*9640*/  LDSM.16.MT88.4 R52, [R173+0xe000] ;  /* 0x00e00000ad34783b */ /* 0x000fe20000004200 */
[----:B------:R-:W-:Y:S01]  /*9650*/  FMUL.FTZ R17, R37, R169 ;  /* 0x000000a925117220 */ /* 0x000fe20000410000 */
[-C--:B------:R-:W-:Y:S01]  /*9660*/  FMUL.FTZ R18, R38, R167.reuse ;  /* 0x000000a726127220 */ /* 0x080fe20000410000 */
[----:B------:R-:W-:Y:S01]  /*9670*/  MUFU.EX2 R170, R170 ;  /* 0x000000aa00aa7308 */ /* 0x000fe20000000800 */
[----:B------:R-:W-:Y:S01]  /*9680*/  FMUL.FTZ R19, R39, R167 ;  /* 0x000000a727137220 */ /* 0x000fe20000410000 */
[----:B-----5:R-:W-:Y:S01]  /*9690*/  F2FP.BF16.F32.PACK_AB R4, R160, R166 ;  /* 0x000000a6a004723e */ /* 0x020fe200000010ff */
[-C--:B------:R-:W-:Y:S01]  /*96a0*/  FMUL.FTZ R40, R40, R169.reuse ;  /* 0x000000a928287220 */ /* 0x080fe20000410000 */
[----:B------:R-:W3:Y:S01]  /*96b0*/  MUFU.EX2 R161, R161 ;  /* 0x000000a100a17308 */ /* 0x000ee20000000800 */
[----:B------:R-:W-:Y:S01]  /*96c0*/  FMUL.FTZ R41, R41, R169 ;  /* 0x000000a929297220 */ /* 0x000fe20000410000 */
[-C--:B------:R-:W-:Y:S01]  /*96d0*/  FMUL.FTZ R42, R42, R167.reuse ;  /* 0x000000a72a2a7220 */ /* 0x080fe20000410000 */
[----:B------:R-:W-:Y:S01]  /*96e0*/  FMUL.FTZ R43, R43, R167 ;  /* 0x000000a72b2b7220 */ /* 0x000fe20000410000 */
[----:B------:R-:W-:Y:S01]  /*96f0*/  MUFU.EX2 R164, R164 ;  /* 0x000000a400a47308 */ /* 0x000fe20000000800 */
[----:B------:R-:W5:Y:S01]  /*9700*/  LDSM.16.MT88.4 R36, [R171] ;  /* 0x00000000ab24783b */ /* 0x000f620000004200 */
[----:B-1----:R-:W-:Y:S01]  /*9710*/  F2FP.BF16.F32.PACK_AB R6, R162, R163 ;  /* 0x000000a3a206723e */ /* 0x002fe200000010ff */
[-C--:B------:R-:W-:Y:S01]  /*9720*/  FMUL.FTZ R24, R44, R169.reuse ;  /* 0x000000a92c187220 */ /* 0x080fe20000410000 */
[----:B------:R-:W1:Y:S01]  /*9730*/  MUFU.EX2 R165, R165 ;  /* 0x000000a500a57308 */ /* 0x000e620000000800 */
[----:B------:R-:W-:Y:S01]  /*9740*/  FMUL.FTZ R25, R45, R169 ;  /* 0x000000a92d197220 */ /* 0x000fe20000410000 */
[-C--:B------:R-:W-:Y:S01]  /*9750*/  FMUL.FTZ R26, R46, R167.reuse ;  /* 0x000000a72e1a7220 */ /* 0x080fe20000410000 */
[----:B------:R-:W-:Y:S01]  /*9760*/  FMUL.FTZ R27, R47, R167 ;  /* 0x000000a72f1b7220 */ /* 0x000fe20000410000 */
[-C--:B------:R-:W-:Y:S01]  /*9770*/  FMUL.FTZ R48, R48, R169.reuse ;  /* 0x000000a930307220 */ /* 0x080fe20000410000 */
[----:B------:R-:W5:Y:S01]  /*9780*/  LDSM.16.MT88.4 R44, [R189+0xe000] ;  /* 0x00e00000bd2c783b */ /* 0x000f620000004200 */
[----:B---3--:R-:W-:Y:S01]  /*9790*/  F2FP.BF16.F32.PACK_AB R5, R161, R170 ;  /* 0x000000aaa105723e */ /* 0x008fe200000010ff */
        /* <DEDUP_REMOVED lines=23> */
[-C--:B------:R-:W-:Y:S01]  /*9910*/  FMUL.FTZ R40, R60, R169.reuse ;  /* 0x000000a93c287220 */ /* 0x080fe20000410000 */
[----:B------:R-:W-:Y:S01]  /*9920*/  FMUL.FTZ R41, R61, R169 ;  /* 0x000000a93d297220 */ /* 0x000fe20000410000 */
[-C--:B------:R-:W-:Y:S01]  /*9930*/  FMUL.FTZ R42, R62, R167.reuse ;  /* 0x000000a73e2a7220 */ /* 0x080fe20000410000 */
[----:B------:R-:W-:Y:S01]  /*9940*/  FMUL.FTZ R43, R63, R167 ;  /* 0x000000a73f2b7220 */ /* 0x000fe20000410000 */
[----:B------:R-:W-:Y:S01]  /*9950*/  FMUL.FTZ R89, R89, R169 ;  /* 0x000000a959597220 */ /* 0x000fe20000410000 */
[----:B------:R-:W1:Y:S01]  /*9960*/  LDSM.16.MT88.4 R60, [R172+0x2000] ;  /* 0x00200000ac3c783b */ /* 0x000e620000004200 */
        /* <DEDUP_REMOVED lines=8> */
[-C--:B------:R-:W-:Y:S01]  /*99f0*/  FMUL.FTZ R9, R129, R169.reuse ;  /* 0x000000a981097220 */ /* 0x080fe20000410000 */
[C---:B------:R-:W-:Y:S01]  /*9a00*/  HMMA.16816.F32.BF16 R28, R4.reuse, R30, R48 ;  /* 0x0000001e041c723c */ /* 0x040fe20000041830 */
[-C--:B------:R-:W-:Y:S01]  /*9a10*/  FMUL.FTZ R48, R68, R169.reuse ;  /* 0x000000a944307220 */ /* 0x080fe20000410000 */
[----:B------:R-:W-:Y:S01]  /*9a20*/  FMUL.FTZ R49, R69, R169 ;  /* 0x000000a945317220 */ /* 0x000fe20000410000 */
[-C--:B------:R-:W-:Y:S01]  /*9a30*/  FMUL.FTZ R50, R70, R167.reuse ;  /* 0x000000a746327220 */ /* 0x080fe20000410000 */
[-C--:B------:R-:W-:Y:S01]  /*9a40*/  FMUL.FTZ R51, R71, R167.reuse ;  /* 0x000000a747337220 */ /* 0x080fe20000410000 */
[-C--:B------:R-:W-:Y:S01]  /*9a50*/  FMUL.FTZ R10, R130, R167.reuse ;  /* 0x000000a7820a7220 */ /* 0x080fe20000410000 */
[----:B------:R-:W2:Y:S01]  /*9a60*/  LDSM.16.MT88.4 R68, [R171+0x2000] ;  /* 0x00200000ab44783b */ /* 0x000ea20000004200 */
[----:B------:R-:W-:Y:S01]  /*9a70*/  FMUL.FTZ R11, R131, R167 ;  /* 0x000000a7830b7220 */ /* 0x000fe20000410000 */
[C---:B-----5:R-:W-:Y:S01]  /*9a80*/  HMMA.16816.F32.BF16 R32, R4.reuse, R36, R32 ;  /* 0x000000240420723c */ /* 0x060fe20000041820 */
[-C--:B------:R-:W-:Y:S01]  /*9a90*/  FMUL.FTZ R124, R124, R169.reuse ;  /* 0x000000a97c7c7220 */ /* 0x080fe20000410000 */
[----:B------:R-:W-:Y:S01]  /*9aa0*/  FMUL.FTZ R125, R125, R169 ;  /* 0x000000a97d7d7220 */ /* 0x000fe20000410000 */
[-C--:B------:R-:W-:Y:S01]  /*9ab0*/  FMUL.FTZ R126, R126, R167.reuse ;  /* 0x000000a77e7e7220 */ /* 0x080fe20000410000 */
[----:B------:R-:W-:Y:S01]  /*9ac0*/  FMUL.FTZ R127, R127, R167 ;  /* 0x000000a77f7f7220 */ /* 0x000fe20000410000 */
[--C-:B------:R-:W-:Y:S01]  /*9ad0*/  FFMA.FTZ R179, R195, UR4, -R176.reuse ;  /* 0x00000004c3b37c23 */ /* 0x100fe200080108b0 */
[--C-:B------:R-:W-:Y:S01]  /*9ae0*/  FFMA.FTZ R180, R205, UR4, -R176.reuse ;  /* 0x00000004cdb47c23 */ /* 0x100fe200080108b0 */
[----:B------:R-:W-:Y:S01]  /*9af0*/  FFMA.FTZ R177, R215, UR4, -R176 ;  /* 0x00000004d7b17c23 */ /* 0x000fe200080108b0 */
[C---:B------:R-:W-:Y:S01]  /*9b00*/  HMMA.16816.F32.BF16 R48, R4.reuse, R52, R48 ;  /* 0x000000340430723c */ /* 0x040fe20000041830 */
[--C-:B------:R-:W-:Y:S01]  /*9b10*/  FFMA.FTZ R183, R137, UR4, -R154.reuse ;  /* 0x0000000489b77c23 */ /* 0x100fe2000801089a */
[--C-:B------:R-:W-:Y:S01]  /*9b20*/  FFMA.FTZ R182, R139, UR4, -R154.reuse ;  /* 0x000000048bb67c23 */ /* 0x100fe2000801089a */
[----:B------:R-:W-:Y:S01]  /*9b30*/  FFMA.FTZ R185, R185, UR4, -R154 ;  /* 0x00000004b9b97c23 */ /* 0x000fe2000801089a */
        /* <DEDUP_REMOVED lines=9> */
[----:B------:R-:W-:Y:S01]  /*9bd0*/  MUFU.EX2 R178, R178 ;  /* 0x000000b200b27308 */ /* 0x000fe20000000800 */
[----:B------:R-:W3:Y:S01]  /*9be0*/  LDSM.16.MT88.4 R92, [R172+0x4000] ;  /* 0x00400000ac5c783b */ /* 0x000ee20000004200 */
[-C--:B------:R-:W-:Y:S01]  /*9bf0*/  FMUL.FTZ R104, R104, R169.reuse ;  /* 0x000000a968687220 */ /* 0x080fe20000410000 */
[C---:B------:R-:W-:Y:S01]  /*9c00*/  HMMA.16816.F32.BF16 R36, R4.reuse, R38, R56 ;  /* 0x000000260424723c */ /* 0x040fe20000041838 */
[-C--:B------:R-:W-:Y:S01]  /*9c10*/  FMUL.FTZ R56, R76, R169.reuse ;  /* 0x000000a94c387220 */ /* 0x080fe20000410000 */
[----:B------:R-:W-:Y:S01]  /*9c20*/  FMUL.FTZ R57, R77, R169 ;  /* 0x000000a94d397220 */ /* 0x000fe20000410000 */
[-C--:B------:R-:W-:Y:S01]  /*9c30*/  FMUL.FTZ R58, R78, R167.reuse ;  /* 0x000000a74e3a7220 */ /* 0x080fe20000410000 */
[----:B------:R-:W-:Y:S01]  /*9c40*/  FMUL.FTZ R59, R79, R167 ;  /* 0x000000a74f3b7220 */ /* 0x000fe20000410000 */
[----:B------:R-:W4:Y:S01]  /*9c50*/  MUFU.EX2 R179, R179 ;  /* 0x000000b300b37308 */ /* 0x000f220000000800 */
[----:B------:R-:W5:Y:S01]  /*9c60*/  LDSM.16.MT88.4 R76, [R189+0x10000] ;  /* 0x01000000bd4c783b */ /* 0x000f620000004200 */
[----:B------:R-:W-:Y:S01]  /*9c70*/  FMUL.FTZ R105, R105, R169 ;  /* 0x000000a969697220 */ /* 0x000fe20000410000 */
[C---:B------:R-:W-:Y:S01]  /*9c80*/  HMMA.16816.F32.BF16 R40, R4.reuse, R44, R40 ;  /* 0x0000002c0428723c */ /* 0x040fe20000041828 */
[----:B------:R-:W-:Y:S01]  /*9c90*/  MUFU.EX2 R180, R180 ;  /* 0x000000b400b47308 */ /* 0x000fe20000000800 */
[-C--:B------:R-:W-:Y:S01]  /*9ca0*/  FMUL.FTZ R106, R106, R167.reuse ;  /* 0x000000a76a6a7220 */ /* 0x080fe20000410000 */
[----:B------:R-:W-:Y:S01]  /*9cb0*/  FMUL.FTZ R107, R107, R167 ;  /* 0x000000a76b6b7220 */ /* 0x000fe20000410000 */
[-C--:B------:R-:W-:Y:S01]  /*9cc0*/  FMUL.FTZ R116, R116, R169.reuse ;  /* 0x000000a974747220 */ /* 0x080fe20000410000 */
[----:B------:R-:W-:Y:S01]  /*9cd0*/  MUFU.EX2 R177, R177 ;  /* 0x000000b100b17308 */ /* 0x000fe20000000800 */
[----:B------:R-:W-:Y:S01]  /*9ce0*/  FMUL.FTZ R117, R117, R169 ;  /* 0x000000a975757220 */ /* 0x000fe20000410000 */
[----:B------:R-:W-:Y:S01]  /*9cf0*/  FMUL.FTZ R118, R118, R167 ;  /* 0x000000a776767220 */ /* 0x000fe20000410000 */
[C---:B------:R-:W-:Y:S01]  /*9d00*/  HMMA.16816.F32.BF16 R44, R4.reuse, R46, R64 ;  /* 0x0000002e042c723c */ /* 0x040fe20000041840 */
[-C--:B------:R-:W-:Y:S01]  /*9d10*/  FMUL.FTZ R64, R84, R169.reuse ;  /* 0x000000a954407220 */ /* 0x080fe20000410000 */
[----:B------:R-:W-:Y:S01]  /*9d20*/  FMUL.FTZ R65, R85, R169 ;  /* 0x000000a955417220 */ /* 0x000fe20000410000 */
[-C--:B------:R-:W-:Y:S01]  /*9d30*/  FMUL.FTZ R66, R86, R167.reuse ;  /* 0x000000a756427220 */ /* 0x080fe20000410000 */
[-C--:B------:R-:W-:Y:S01]  /*9d40*/  FMUL.FTZ R67, R87, R167.reuse ;  /* 0x000000a757437220 */ /* 0x080fe20000410000 */
[----:B------:R-:W-:Y:S01]  /*9d50*/  MUFU.EX2 R184, R184 ;  /* 0x000000b800b87308 */ /* 0x000fe20000000800 */
[----:B------:R-:W4:Y:S01]  /*9d60*/  LDSM.16.MT88.4 R84, [R173+0x10000] ;  /* 0x01000000ad54783b */ /* 0x000f220000004200 */
[----:B------:R-:W-:Y:S01]  /*9d70*/  FMUL.FTZ R119, R119, R167 ;  /* 0x000000a777777220 */ /* 0x000fe20000410000 */
[C---:B-1----:R-:W-:Y:S01]  /*9d80*/  HMMA.16816.F32.BF16 R56, R4.reuse, R60, R56 ;  /* 0x0000003c0438723c */ /* 0x042fe20000041838 */
[----:B------:R-:W1:Y:S01]  /*9d90*/  MUFU.EX2 R183, R183 ;  /* 0x000000b700b77308 */ /* 0x000e620000000800 */
[----:B------:R-:W-:Y:S01]  /*9da0*/  LDSM.16.MT88.4 R128, [R173+0xe800] ;  /* 0x00e80000ad80783b */ /* 0x000fe20000004200 */
[----:B------:R-:W-:Y:S01]  /*9db0*/  FFMA.FTZ R194, R191, UR4, -R176 ;  /* 0x00000004bfc27c23 */ /* 0x000fe200080108b0 */
[--C-:B------:R-:W-:Y:S01]  /*9dc0*/  FFMA.FTZ R195, R141, UR4, -R154.reuse ;  /* 0x000000048dc37c23 */ /* 0x100fe2000801089a */
[----:B------:R-:W-:Y:S01]  /*9dd0*/  MUFU.EX2 R182, R182 ;  /* 0x000000b600b67308 */ /* 0x000fe20000000800 */
[----:B------:R-:W-:Y:S01]  /*9de0*/  LDSM.16.MT88.4 R136, [R172+0x800] ;  /* 0x00080000ac88783b */ /* 0x000fe20000004200 */
[--C-:B------:R-:W-:Y:S01]  /*9df0*/  FFMA.FTZ R202, R149, UR4, -R154.reuse ;  /* 0x0000000495ca7c23 */ /* 0x100fe2000801089a */
[C---:B------:R-:W-:Y:S01]  /*9e00*/  HMMA.16816.F32.BF16 R60, R4.reuse, R62, R80 ;  /* 0x0000003e043c723c */ /* 0x040fe20000041850 */
[-C--:B------:R-:W-:Y:S01]  /*9e10*/  FMUL.FTZ R80, R100, R169.reuse ;  /* 0x000000a964507220 */ /* 0x080fe20000410000 */
[----:B------:R-:W-:Y:S01]  /*9e20*/  FMUL.FTZ R81, R101, R169 ;  /* 0x000000a965517220 */ /* 0x000fe20000410000 */
[-C--:B------:R-:W-:Y:S01]  /*9e30*/  FMUL.FTZ R82, R102, R167.reuse ;  /* 0x000000a766527220 */ /* 0x080fe20000410000 */
[----:B------:R-:W-:Y:S01]  /*9e40*/  FMUL.FTZ R83, R103, R167 ;  /* 0x000000a767537220 */ /* 0x000fe20000410000 */
[----:B------:R-:W1:Y:S01]  /*9e50*/  MUFU.EX2 R185, R185 ;  /* 0x000000b900b97308 */ /* 0x000e620000000800 */
[----:B------:R-:W1:Y:S01]  /*9e60*/  LDSM.16.MT88.4 R100, [R171+0x4000] ;  /* 0x00400000ab64783b */ /* 0x000e620000004200 */
[----:B------:R-:W-:Y:S01]  /*9e70*/  FFMA.FTZ R204, R143, UR4, -R154 ;  /* 0x000000048fcc7c23 */ /* 0x000fe2000801089a */
[C---:B--2---:R-:W-:Y:S01]  /*9e80*/  HMMA.16816.F32.BF16 R64, R4.reuse, R68, R64 ;  /* 0x000000440440723c */ /* 0x044fe20000041840 */
[----:B------:R-:W-:Y:S01]  /*9e90*/  FFMA.FTZ R192, R145, UR4, -R176 ;  /* 0x0000000491c07c23 */ /* 0x000fe200080108b0 */
[----:B------:R-:W-:Y:S01]  /*9ea0*/  LDSM.16.MT88.4 R132, [R171+0x800] ;  /* 0x00080000ab84783b */ /* 0x000fe20000004200 */
[----:B------:R-:W-:Y:S01]  /*9eb0*/  FFMA.FTZ R203, R147, UR4, -R154 ;  /* 0x0000000493cb7c23 */ /* 0x000fe2000801089a */
[----:B------:R-:W-:Y:S01]  /*9ec0*/  MUFU.EX2 R194, R194 ;  /* 0x000000c200c27308 */ /* 0x000fe20000000800 */
[--C-:B------:R-:W-:Y:S01]  /*9ed0*/  FFMA.FTZ R181, R181, UR4, -R176.reuse ;  /* 0x00000004b5b57c23 */ /* 0x100fe200080108b0 */
[----:B------:R-:W-:Y:S01]  /*9ee0*/  LDSM.16.MT88.4 R140, [R172+0x3000] ;  /* 0x00300000ac8c783b */ /* 0x000fe20000004200 */
[----:B------:R-:W-:Y:S01]  /*9ef0*/  FFMA.FTZ R175, R175, UR4, -R176 ;  /* 0x00000004afaf7c23 */ /* 0x000fe200080108b0 */
[C---:B------:R-:W-:Y:S01]  /*9f00*/  HMMA.16816.F32.BF16 R68, R4.reuse, R70, R88 ;  /* 0x000000460444723c */ /* 0x040fe20000041858 */
[-C--:B------:R-:W-:Y:S01]  /*9f10*/  FMUL.FTZ R88, R108, R169.reuse ;  /* 0x000000a96c587220 */ /* 0x080fe20000410000 */
[----:B------:R-:W-:Y:S01]  /*9f20*/  FMUL.FTZ R89, R109, R169 ;  /* 0x000000a96d597220 */ /* 0x000fe20000410000 */
[-C--:B------:R-:W-:Y:S01]  /*9f30*/  FMUL.FTZ R90, R110, R167.reuse ;  /* 0x000000a76e5a7220 */ /* 0x080fe20000410000 */
[-C--:B------:R-:W-:Y:S01]  /*9f40*/  FMUL.FTZ R91, R111, R167.reuse ;  /* 0x000000a76f5b7220 */ /* 0x080fe20000410000 */
[----:B------:R-:W-:Y:S01]  /*9f50*/  LDSM.16.MT88.4 R144, [R173+0xf000] ;  /* 0x00f00000ad90783b */ /* 0x000fe20000004200 */
[----:B------:R-:W-:Y:S01]  /*9f60*/  MUFU.EX2 R192, R192 ;  /* 0x000000c000c07308 */ /* 0x000fe20000000800 */
[--C-:B------:R-:W-:Y:S01]  /*9f70*/  FFMA.FTZ R205, R157, UR4, -R154.reuse ;  /* 0x000000049dcd7c23 */ /* 0x100fe2000801089a */
[C---:B------:R-:W-:Y:S01]  /*9f80*/  HMMA.16816.F32.BF16 R8, R4.reuse, R12, R8 ;  /* 0x0000000c0408723c */ /* 0x040fe20000041808 */
[----:B------:R-:W2:Y:S01]  /*9f90*/  LDSM.16.MT88.4 R108, [R189+0xc800] ;  /* 0x00c80000bd6c783b */ /* 0x000ea20000004200 */
[----:B------:R-:W-:Y:S01]  /*9fa0*/  MUFU.EX2 R195, R195 ;  /* 0x000000c300c37308 */ /* 0x000fe20000000800 */
[----:B------:R-:W-:Y:S01]  /*9fb0*/  FFMA.FTZ R206, R152, UR4, -R154 ;  /* 0x0000000498ce7c23 */ /* 0x000fe2000801089a */
[----:B------:R-:W-:Y:S01]  /*9fc0*/  FFMA.FTZ R170, R211, R167, R170 ;  /* 0x000000a7d3aa7223 */ /* 0x000fe200000100aa */
[----:B------:R-:W-:Y:S01]  /*9fd0*/  ISETP.GT.AND P2, PT, R158, R197, PT ;  /* 0x000000c59e00720c */ /* 0x000fe20003f44270 */
[----:B------:R-:W-:Y:S02]  /*9fe0*/  MUFU.EX2 R202, R202 ;  /* 0x000000ca00ca7308 */ /* 0x000fe40000000800 */
[C---:B---3--:R-:W-:Y:S01]  /*9ff0*/  HMMA.16816.F32.BF16 R88, R4.reuse, R92, R88 ;  /* 0x0000005c0458723c */ /* 0x048fe20000041858 */
[----:B------:R-:W-:Y:S01]  /*a000*/  FADD.FTZ R161, R161, R170 ;  /* 0x000000aaa1a17221 */ /* 0x000fe20000010000 */
[----:B------:R-:W-:Y:S03]  /*a010*/  MUFU.EX2 R203, R203 ;  /* 0x000000cb00cb7308 */ /* 0x000fe60000000800 */
[----:B------:R-:W-:Y:S01]  /*a020*/  FADD.FTZ R164, R164, R161 ;  /* 0x000000a1a4a47221 */ /* 0x000fe20000010000 */
[----:B------:R-:W-:Y:S02]  /*a030*/  MUFU.EX2 R204, R204 ;  /* 0x000000cc00cc7308 */ /* 0x000fe40000000800 */
[----:B------:R-:W-:Y:S01]  /*a040*/  HMMA.16816.F32.BF16 R92, R4, R94, R112 ;  /* 0x0000005e045c723c */ /* 0x000fe20000041870 */
[----:B------:R-:W3:Y:S01]  /*a050*/  LDSM.16.MT88.4 R112, [R173+0xc800] ;  /* 0x00c80000ad70783b */ /* 0x000ee20000004200 */
[----:B------:R-:W-:Y:S01]  /*a060*/  MUFU.EX2 R181, R181 ;  /* 0x000000b500b57308 */ /* 0x000fe20000000800 */
[----:B------:R-:W-:-:S03]  /*a070*/  FADD.FTZ R165, R165, R164 ;  /* 0x000000a4a5a57221 */ /* 0x000fc60000010000 */
[----:B------:R-:W-:Y:S02]  /*a080*/  MUFU.EX2 R175, R175 ;  /* 0x000000af00af7308 */ /* 0x000fe40000000800 */
[C---:B------:R-:W-:Y:S01]  /*a090*/  HMMA.16816.F32.BF16 R12, R4.reuse, R14, R124 ;  /* 0x0000000e040c723c */ /* 0x040fe2000004187c */
[----:B------:R-:W3:Y:S01]  /*a0a0*/  LDSM.16.MT88.4 R124, [R189+0xe800] ;  /* 0x00e80000bd7c783b */ /* 0x000ee20000004200 */
[----:B------:R-:W-:Y:S04]  /*a0b0*/  MUFU.EX2 R205, R205 ;  /* 0x000000cd00cd7308 */ /* 0x000fe80000000800 */
[----:B------:R-:W-:Y:S02]  /*a0c0*/  MUFU.EX2 R206, R206 ;  /* 0x000000ce00ce7308 */ /* 0x000fe40000000800 */
[C---:B-----5:R-:W-:Y:S08]  /*a0d0*/  HMMA.16816.F32.BF16 R72, R4.reuse, R76, R72 ;  /* 0x0000004c0448723c */ /* 0x060ff00000041848 */
[C---:B------:R-:W-:Y:S01]  /*a0e0*/  HMMA.16816.F32.BF16 R76, R4.reuse, R78, R96 ;  /* 0x0000004e044c723c */ /* 0x040fe20000041860 */
[-C--:B------:R-:W-:Y:S01]  /*a0f0*/  FMUL.FTZ R96, R120, R169.reuse ;  /* 0x000000a978607220 */ /* 0x080fe20000410000 */
[----:B------:R-:W-:Y:S01]  /*a100*/  FMUL.FTZ R97, R121, R169 ;  /* 0x000000a979617220 */ /* 0x000fe20000410000 */
[-C--:B------:R-:W-:Y:S01]  /*a110*/  FMUL.FTZ R98, R122, R167.reuse ;  /* 0x000000a77a627220 */ /* 0x080fe20000410000 */
[----:B------:R-:W-:Y:S01]  /*a120*/  FMUL.FTZ R99, R123, R167 ;  /* 0x000000a77b637220 */ /* 0x000fe20000410000 */
[----:B------:R-:W-:Y:S01]  /*a130*/  FFMA.FTZ R169, R213, R169, R166 ;  /* 0x000000a9d5a97223 */ /* 0x000fe200000100a6 */
[----:B------:R-:W-:Y:S02]  /*a140*/  LDSM.16.MT88.4 R120, [R172+0x2800] ;  /* 0x00280000ac78783b */ /* 0x000fe40000004200 */
[----:B----4-:R-:W-:Y:S01]  /*a150*/  HMMA.16816.F32.BF16 R80, R4, R84, R80 ;  /* 0x000000540450723c */ /* 0x010fe20000041850 */
[----:B------:R-:W-:-:S04]  /*a160*/  FADD.FTZ R160, R160, R169 ;  /* 0x000000a9a0a07221 */ /* 0x000fc80000010000 */
[----:B------:R-:W-:-:S03]  /*a170*/  FADD.FTZ R163, R163, R160 ;  /* 0x000000a0a3a37221 */ /* 0x000fc60000010000 */
[----:B------:R-:W-:Y:S01]  /*a180*/  HMMA.16816.F32.BF16 R84, R4, R86, R104 ;  /* 0x000000560454723c */ /* 0x000fe20000041868 */
[----:B------:R-:W-:Y:S01]  /*a190*/  LDSM.16.MT88.4 R104, [R189+0x10800] ;  /* 0x01080000bd68783b */ /* 0x000fe20000004200 */
[----:B------:R-:W-:-:S06]  /*a1a0*/  FADD.FTZ R163, R162, R163 ;  /* 0x000000a3a2a37221 */ /* 0x000fcc0000010000 */
[C---:B-1----:R-:W-:Y:S01]  /*a1b0*/  HMMA.16816.F32.BF16 R96, R4.reuse, R100, R96 ;  /* 0x000000640460723c */ /* 0x042fe20000041860 */
        /* <DEDUP_REMOVED lines=8> */
[----:B------:R-:W-:Y:S01]  /*a240*/  F2FP.BF16.F32.PACK_AB R103, R185, R182 ;  /* 0x000000b6b967723e */ /* 0x000fe200000010ff */
[----:B------:R-:W-:Y:S01]  /*a250*/  FADD.FTZ R183, R183, R184 ;  /* 0x000000b8b7b77221 */ /* 0x000fe20000010000 */
[----:B------:R-:W-:-:S03]  /*a260*/  FADD.FTZ R180, R180, R179 ;  /* 0x000000b3b4b47221 */ /* 0x000fc60000010000 */
[----:B------:R-:W-:Y:S01]  /*a270*/  FADD.FTZ R182, R182, R183 ;  /* 0x000000b7b6b67221 */ /* 0x000fe20000010000 */
[----:B------:R-:W-:Y:S01]  /*a280*/  FADD.FTZ R177, R177, R180 ;  /* 0x000000b4b1b17221 */ /* 0x000fe20000010000 */
[----:B--2---:R-:W-:Y:S02]  /*a290*/  HMMA.16816.F32.BF16 R8, R100, R108, R8 ;  /* 0x0000006c6408723c */ /* 0x004fe40000041808 */
[----:B------:R-:W-:-:S06]  /*a2a0*/  FADD.FTZ R182, R185, R182 ;  /* 0x000000b6b9b67221 */ /* 0x000fcc0000010000 */
[C---:B------:R-:W-:Y:S01]  /*a2b0*/  HMMA.16816.F32.BF16 R12, R100.reuse, R110, R12 ;  /* 0x0000006e640c723c */ /* 0x040fe2000004180c */
[----:B------:R-:W1:Y:S07]  /*a2c0*/  LDSM.16.MT88.4 R108, [R173+0x10800] ;  /* 0x01080000ad6c783b */ /* 0x000e6e0000004200 */
[C---:B---3--:R-:W-:Y:S08]  /*a2d0*/  HMMA.16816.F32.BF16 R16, R100.reuse, R112, R16 ;  /* 0x000000706410723c */ /* 0x048ff00000041810 */
        /* <DEDUP_REMOVED lines=49> */
[----:B------:R-:W-:-:S05]  /*a5f0*/  @P2 IADD3 R204, PT, PT, R0, -0x3, RZ ;  /* 0xfffffffd00cc2810 */ /* 0x000fca0007ffe0ff */
[C---:B------:R-:W-:Y:S08]  /*a600*/  HMMA.16816.F32.BF16 R12, R100.reuse, R130, R12 ;  /* 0x00000082640c723c */ /* 0x040ff0000004180c */
[C---:B--2---:R-:W-:Y:S08]  /*a610*/  HMMA.16816.F32.BF16 R128, R100.reuse, R112, R16 ;  /* 0x000000706480723c */ /* 0x044ff00000041810 */
[C---:B------:R-:W-:Y:S08]  /*a620*/  HMMA.16816.F32.BF16 R124, R100.reuse, R114, R20 ;  /* 0x00000072647c723c */ /* 0x040ff00000041814 */
[C---:B-1----:R-:W-:Y:S08]  /*a630*/  HMMA.16816.F32.BF16 R112, R100.reuse, R108, R24 ;  /* 0x0000006c6470723c */ /* 0x042ff00000041818 */
[C---:B------:R-:W-:Y:S08]  /*a640*/  HMMA.16816.F32.BF16 R108, R100.reuse, R110, R28 ;  /* 0x0000006e646c723c */ /* 0x040ff0000004181c */
[C---:B------:R-:W-:Y:S01]  /*a650*/  HMMA.16816.F32.BF16 R28, R100.reuse, R92, R64 ;  /* 0x0000005c641c723c */ /* 0x040fe20000041840 */
[----:B------:R-:W-:Y:S01]  /*a660*/  FFMA.FTZ R65, R174, UR4, -R176 ;  /* 0x00000004ae417c23 */ /* 0x000fe200080108b0 */
[----:B------:R-:W-:Y:S01]  /*a670*/  FFMA.FTZ R64, R155, UR4, -R154 ;  /* 0x000000049b407c23 */ /* 0x000fe2000801089a */
[----:B------:R-:W-:Y:S01]  /*a680*/  FFMA.FTZ R174, R168, UR4, -R176 ;  /* 0x00000004a8ae7c23 */ /* 0x000fe200080108b0 */
[----:B------:R-:W-:Y:S01]  /*a690*/  FFMA.FTZ R176, R153, UR4, -R154 ;  /* 0x0000000499b07c23 */ /* 0x000fe2000801089a */
[----:B------:R-:W1:Y:S01]  /*a6a0*/  MUFU.EX2 R168, R65 ;  /* 0x0000004100a87308 */ /* 0x000e620000000800 */
[----:B------:R-:W-:Y:S02]  /*a6b0*/  LDSM.16.MT88.4 R152, [R172+0x3800] ;  /* 0x00380000ac98783b */ /* 0x000fe40000004200 */
[C---:B------:R-:W-:Y:S01]  /*a6c0*/  HMMA.16816.F32.BF16 R20, R100.reuse, R150, R36 ;  /* 0x000000966414723c */ /* 0x040fe20000041824 */
[----:B------:R2:W-:Y:S01]  /*a6d0*/  MUFU.EX2 R157, R64 ;  /* 0x00000040009d7308 */ /* 0x0005e20000000800 */
[----:B------:R-:W4:Y:S03]  /*a6e0*/  LDSM.16.MT88.4 R36, [R171+0x5000] ;  /* 0x00500000ab24783b */ /* 0x000f260000004200 */
[----:B------:R-:W-:Y:S03]  /*a6f0*/  MUFU.EX2 R174, R174 ;  /* 0x000000ae00ae7308 */ /* 0x000fe60000000800 */
[C---:B------:R-:W-:Y:S01]  /*a700*/  HMMA.16816.F32.BF16 R56, R100.reuse, R140, R56 ;  /* 0x0000008c6438723c */ /* 0x040fe20000041838 */
[----:B------:R-:W5:Y:S01]  /*a710*/  MUFU.EX2 R176, R176 ;  /* 0x000000b000b07308 */ /* 0x000f620000000800 */
[----:B--2---:R-:W-:Y:S06]  /*a720*/  LDSM.16.MT88.4 R64, [R189+0xf800] ;  /* 0x00f80000bd40783b */ /* 0x004fec0000004200 */
[C---:B------:R-:W-:Y:S08]  /*a730*/  HMMA.16816.F32.BF16 R60, R100.reuse, R142, R60 ;  /* 0x0000008e643c723c */ /* 0x040ff0000004183c */
[C---:B------:R-:W-:Y:S08]  /*a740*/  HMMA.16816.F32.BF16 R24, R100.reuse, R94, R68 ;  /* 0x0000005e6418723c */ /* 0x040ff00000041844 */
[C---:B------:R-:W-:Y:S01]  /*a750*/  HMMA.16816.F32.BF16 R140, R100.reuse, R138, R104 ;  /* 0x0000008a648c723c */ /* 0x040fe20000041868 */
[----:B------:R-:W2:Y:S07]  /*a760*/  LDSM.16.MT88.4 R104, [R173+0x11800] ;  /* 0x01180000ad68783b */ /* 0x000eae0000004200 */
[C---:B---3--:R-:W-:Y:S01]  /*a770*/  HMMA.16816.F32.BF16 R92, R100.reuse, R96, R72 ;  /* 0x00000060645c723c */ /* 0x048fe20000041848 */
[----:B------:R-:W-:Y:S07]  /*a780*/  LDSM.16.MT88.4 R72, [R173+0xf800] ;  /* 0x00f80000ad48783b */ /* 0x000fee0000004200 */
[C---:B------:R-:W-:Y:S01]  /*a790*/  HMMA.16816.F32.BF16 R96, R100.reuse, R98, R76 ;  /* 0x000000626460723c */ /* 0x040fe2000004184c */
[----:B------:R-:W3:Y:S07]  /*a7a0*/  LDSM.16.MT88.4 R76, [R172+0x1800] ;  /* 0x00180000ac4c783b */ /* 0x000eee0000004200 */
[C---:B------:R-:W-:Y:S08]  /*a7b0*/  HMMA.16816.F32.BF16 R48, R100.reuse, R144, R48 ;  /* 0x000000906430723c */ /* 0x040ff00000041830 */
[C---:B------:R-:W-:Y:S01]  /*a7c0*/  HMMA.16816.F32.BF16 R52, R100.reuse, R146, R52 ;  /* 0x000000926434723c */ /* 0x040fe20000041834 */
[----:B------:R-:W3:Y:S07]  /*a7d0*/  LDSM.16.MT88.4 R144, [R172+0x5800] ;  /* 0x00580000ac90783b */ /* 0x000eee0000004200 */
[C---:B------:R-:W-:Y:S01]  /*a7e0*/  HMMA.16816.F32.BF16 R16, R100.reuse, R4, R40 ;  /* 0x000000046410723c */ /* 0x040fe20000041828 */
[----:B------:R-:W3:Y:S07]  /*a7f0*/  LDSM.16.MT88.4 R40, [R173+0xd800] ;  /* 0x00d80000ad28783b */ /* 0x000eee0000004200 */
        /* <DEDUP_REMOVED lines=8> */
[----:B------:R-:W-:Y:S01]  /*a880*/  F2FP.BF16.F32.PACK_AB R134, R175, R174 ;  /* 0x000000aeaf86723e */ /* 0x000fe200000010ff */
[----:B------:R-:W1:Y:S01]  /*a890*/  LDSM.16.MT88.4 R84, [R171+0x1800] ;  /* 0x00180000ab54783b */ /* 0x000e620000004200 */
[----:B------:R-:W-:Y:S01]  /*a8a0*/  F2FP.BF16.F32.PACK_AB R135, R206, R205 ;  /* 0x000000cdce87723e */ /* 0x000fe200000010ff */
[----:B------:R-:W-:Y:S01]  /*a8b0*/  FADD.FTZ R176, R157, R176 ;  /* 0x000000b09db07221 */ /* 0x000fe20000010000 */
[----:B------:R-:W-:-:S03]  /*a8c0*/  FADD.FTZ R174, R174, R181 ;  /* 0x000000b5aeae7221 */ /* 0x000fc60000010000 */
[----:B------:R-:W-:Y:S01]  /*a8d0*/  HMMA.16816.F32.BF16 R32, R100, R148, R32 ;  /* 0x000000946420723c */ /* 0x000fe20000041820 */
[----:B------:R-:W5:Y:S01]  /*a8e0*/  LDSM.16.MT88.4 R148, [R189+0xd800] ;  /* 0x00d80000bd94783b */ /* 0x000f620000004200 */
[----:B------:R-:W-:Y:S01]  /*a8f0*/  FADD.FTZ R205, R205, R176 ;  /* 0x000000b0cdcd7221 */ /* 0x000fe20000010000 */
[----:B------:R-:W-:-:S03]  /*a900*/  FADD.FTZ R213, R175, R174 ;  /* 0x000000aeafd57221 */ /* 0x000fc60000010000 */
[----:B------:R-:W-:Y:S02]  /*a910*/  FADD.FTZ R211, R206, R205 ;  /* 0x000000cdced37221 */ /* 0x000fe40000010000 */
[C---:B------:R-:W-:Y:S01]  /*a920*/  HMMA.16816.F32.BF16 R88, R100.reuse, R136, R88 ;  /* 0x000000886458723c */ /* 0x040fe20000041858 */
[----:B------:R-:W5:Y:S07]  /*a930*/  LDSM.16.MT88.4 R136, [R171+0x3800] ;  /* 0x00380000ab88783b */ /* 0x000f6e0000004200 */
[C---:B----4-:R-:W-:Y:S08]  /*a940*/  HMMA.16816.F32.BF16 R120, R100.reuse, R36, R120 ;  /* 0x000000246478723c */ /* 0x050ff00000041878 */
[----:B------:R-:W-:Y:S08]  /*a950*/  HMMA.16816.F32.BF16 R116, R100, R38, R116 ;  /* 0x000000266474723c */ /* 0x000ff00000041874 */
[C---:B--2---:R-:W-:Y:S08]  /*a960*/  HMMA.16816.F32.BF16 R100, R132.reuse, R104, R80 ;  /* 0x000000688464723c */ /* 0x044ff00000041850 */
[C---:B------:R-:W-:Y:S08]  /*a970*/  HMMA.16816.F32.BF16 R104, R132.reuse, R106, R44 ;  /* 0x0000006a8468723c */ /* 0x040ff0000004182c */
[C---:B------:R-:W-:Y:S08]  /*a980*/  HMMA.16816.F32.BF16 R80, R132.reuse, R154, R60 ;  /* 0x0000009a8450723c */ /* 0x040ff0000004183c */
[C---:B---3--:R-:W-:Y:S08]  /*a990*/  HMMA.16816.F32.BF16 R44, R132.reuse, R76, R112 ;  /* 0x0000004c842c723c */ /* 0x048ff00000041870 */
[C---:B------:R-:W-:Y:S08]  /*a9a0*/  HMMA.16816.F32.BF16 R60, R132.reuse, R64, R16 ;  /* 0x00000040843c723c */ /* 0x040ff00000041810 */
        /* <DEDUP_REMOVED lines=8> */
[----:B------:R-:W-:Y:S01]  /*aa30*/  HMMA.16816.F32.BF16 R76, R132, R152, R56 ;  /* 0x00000098844c723c */ /* 0x000fe20000041838 */
[----:B------:R-:W-:-:S07]  /*aa40*/  MOV R152, R158 ;  /* 0x0000009e00987202 */ /* 0x000fce0000000f00 */
[C---:B------:R-:W-:Y:S08]  /*aa50*/  HMMA.16816.F32.BF16 R40, R132.reuse, R42, R124 ;  /* 0x0000002a8428723c */ /* 0x040ff0000004187c */
[C---:B------:R-:W-:Y:S08]  /*aa60*/  HMMA.16816.F32.BF16 R108, R132.reuse, R144, R88 ;  /* 0x00000090846c723c */ /* 0x040ff00000041858 */
[C---:B-1----:R-:W-:Y:S08]  /*aa70*/  HMMA.16816.F32.BF16 R52, R132.reuse, R84, R32 ;  /* 0x000000548434723c */ /* 0x042ff00000041820 */
[C---:B------:R-:W-:Y:S08]  /*aa80*/  HMMA.16816.F32.BF16 R56, R132.reuse, R86, R20 ;  /* 0x000000568438723c */ /* 0x040ff00000041814 */
[C---:B-----5:R-:W-:Y:S08]  /*aa90*/  HMMA.16816.F32.BF16 R128, R132.reuse, R148, R8 ;  /* 0x000000948480723c */ /* 0x060ff00000041808 */
[C---:B------:R-:W-:Y:S08]  /*aaa0*/  HMMA.16816.F32.BF16 R124, R132.reuse, R150, R12 ;  /* 0x00000096847c723c */ /* 0x040ff0000004180c */
[C---:B------:R-:W-:Y:S08]  /*aab0*/  HMMA.16816.F32.BF16 R84, R132.reuse, R136, R28 ;  /* 0x000000888454723c */ /* 0x040ff0000004181c */
[C---:B------:R-:W-:Y:S08]  /*aac0*/  HMMA.16816.F32.BF16 R88, R132.reuse, R138, R24 ;  /* 0x0000008a8458723c */ /* 0x040ff00000041818 */
[C---:B--2---:R-:W-:Y:S08]  /*aad0*/  HMMA.16816.F32.BF16 R92, R132.reuse, R140, R92 ;  /* 0x0000008c845c723c */ /* 0x044ff0000004185c */
[C---:B------:R-:W-:Y:S08]  /*aae0*/  HMMA.16816.F32.BF16 R96, R132.reuse, R142, R96 ;  /* 0x0000008e8460723c */ /* 0x040ff00000041860 */
[C---:B---3--:R-:W-:Y:S08]  /*aaf0*/  HMMA.16816.F32.BF16 R120, R132.reuse, R4, R120 ;  /* 0x000000048478723c */ /* 0x048ff00000041878 */
[----:B------:R-:W-:Y:S01]  /*ab00*/  HMMA.16816.F32.BF16 R116, R132, R6, R116 ;  /* 0x000000068474723c */ /* 0x000fe20000041874 */
[----:B------:R-:W-:-:S02]  /*ab10*/  MOV R132, R2 ;  /* 0x0000000200847202 */ /* 0x000fc40000000f00 */
[-C--:B------:R-:W-:Y:S02]  /*ab20*/  MOV R133, R159.reuse ;  /* 0x0000009f00857202 */ /* 0x080fe40000000f00 */
[----:B------:R-:W-:Y:S02]  /*ab30*/  @P2 MOV R132, R2 ;  /* 0x0000000200842202 */ /* 0x000fe40000000f00 */
[----:B------:R-:W-:Y:S01]  /*ab40*/  @P2 MOV R133, R159 ;  /* 0x0000009f00852202 */ /* 0x000fe20000000f00 */
[----:B------:R-:W-:-:S12]  /*ab50*/  @P2 BRA `(.L_x_2851) ;  /* 0x0000000000042947 */ /* 0x000fd80003800000 */
.L_x_2845:
[----:B------:R-:W-:-:S07]  /*ab60*/  IADD3 R204, PT, PT, R152, -0x1, RZ ;  /* 0xffffffff98cc7810 */ /* 0x000fce0007ffe0ff */
.L_x_2851:
[----:B------:R-:W-:Y:S02]  /*ab70*/  ISETP.GE.AND P2, PT, R204, R197, PT ;  /* 0x000000c5cc00720c */ /* 0x000fe40003f46270 */
[----:B------:R-:W-:-:S11]  /*ab80*/  MOV R184, 0x40 ;  /* 0x0000004000b87802 */ /* 0x000fd60000000f00 */
        /* <DEDUP_REMOVED lines=9> */
[----:B------:R-:W-:Y:S01]  /*ac20*/  LOP3.LUT R203, R205, 0x20, R156, 0xfe, !PT ;  /* 0x00000020cdcb7812 */ /* 0x000fe200078efe9c */
[----:B------:R-:W-:Y:S01]  /*ac30*/  VIADD R204, R204, 0x1 ;  /* 0x00000001cccc7836 */ /* 0x000fe20000000000 */
[----:B------:R-:W-:Y:S01]  /*ac40*/  MOV R202, RZ ;  /* 0x000000ff00ca7202 */ /* 0x000fe20000000f00 */
[----:B------:R-:W-:Y:S01]  /*ac50*/  VIADD R195, R189, 0xc000 ;  /* 0x0000c000bdc37836 */ /* 0x000fe20000000000 */
[----:B------:R-:W-:Y:S01]  /*ac60*/  PLOP3.LUT P4, PT, PT, PT, UP0, 0x80, 0x8 ;  /* 0x000000000008781c */ /* 0x000fe20003f8f008 */
[----:B------:R-:W-:Y:S01]  /*ac70*/  VIADD R205, R205, 0x40 ;  /* 0x00000040cdcd7836 */ /* 0x000fe20000000000 */
[----:B------:R-:W-:Y:S01]  /*ac80*/  IADD3 R185, PT, PT, R2, R189, RZ ;  /* 0x000000bd02b97210 */ /* 0x000fe20007ffe0ff */
[----:B------:R-:W-:Y:S01]  /*ac90*/  UMOV UR11, 0x400 ;  /* 0x00000400000b7882 */ /* 0x000fe20000000000 */
[----:B------:R-:W2:Y:S01]  /*aca0*/  LDCU UR10, c[0x0][0x440] ;  /* 0x00008800ff0a77ac */ /* 0x000ea20008000800 */
[----:B------:R-:W3:Y:S01]  /*acb0*/  LDCU UR4, c[0x0][0x45c] ;  /* 0x00008b80ff0477ac */ /* 0x000ee20008000800 */
[----:B------:R-:W4:Y:S01]  /*acc0*/  LDCU.64 UR6, c[0x0][0x3a0] ;  /* 0x00007400ff0677ac */ /* 0x000f220008000a00 */
[----:B------:R-:W2:Y:S01]  /*acd0*/  LDCU.64 UR8, c[0x0][0x3a8] ;  /* 0x00007500ff0877ac */ /* 0x000ea20008000a00 */
[----:B-1----:R-:W-:-:S12]  /*ace0*/  ULEA UR5, UR5, UR11, 0x18 ;  /* 0x0000000b05057291 */ /* 0x002fd8000f8ec0ff */
.L_x_2856:
        /* <DEDUP_REMOVED lines=67> */
[-C--:B------:R-:W-:Y:S05]  /*b120*/  LOP3.LUT R6, R205, R4.reuse, RZ, 0x3c, !PT ;  /* 0x00000004cd067212 */ /* 0x080fea00078e3cff */
[----:B------:R-:W-:Y:S02]  /*b130*/  @P6 IADD3 R13, PT, PT, R13, 0x1, RZ ;  /* 0x000000010d0d6810 */ /* 0x000fe40007ffe0ff */
[----:B------:R-:W-:Y:S02]  /*b140*/  ISETP.GE.AND P6, PT, R6, RZ, PT ;  /* 0x000000ff0600720c */ /* 0x000fe40003fc6270 */
[----:B------:R-:W-:Y:S01]  /*b150*/  LOP3.LUT R6, RZ, R4, RZ, 0x33, !PT ;  /* 0x00000004ff067212 */ /* 0x000fe200078e33ff */
        /* <DEDUP_REMOVED lines=27> */
.L_x_2853:
        /* <DEDUP_REMOVED lines=16> */
[----:B------:R-:W-:Y:S01]  /*b410*/  VIADD R204, R204, 0xffffffff ;  /* 0xffffffffcccc7836 */ /* 0x000fe20000000000 */
[----:B------:R-:W-:Y:S01]  /*b420*/  IADD3 R180, P0, PT, R173, R172, RZ ;  /* 0x000000acadb47210 */ /* 0x000fe20007f1e0ff */
[----:B------:R-:W-:Y:S01]  /*b430*/  @P2 STS.128 [R215+0xe000], RZ ;  /* 0x00e000ffd7002388 */ /* 0x000fe20000000c00 */
[----:B------:R-:W-:Y:S02]  /*b440*/  IMAD.X R173, R174, 0x1, R179, P5 ;  /* 0x00000001aead7824 */ /* 0x000fe400028e06b3 */
[----:B------:R-:W-:Y:S01]  /*b450*/  ISETP.GT.AND P5, PT, R204, R197, PT ;  /* 0x000000c5cc00720c */ /* 0x000fe20003fa4270 */
[----:B------:R-:W-:Y:S01]  /*b460*/  @!PT LDS RZ, [RZ] ;  /* 0x00000000fffff984 */ /* 0x000fe20000000800 */
[----:B------:R-:W-:Y:S01]  /*b470*/  @!PT LDS RZ, [RZ] ;  /* 0x00000000fffff984 */ /* 0x000fe20000000800 */
[----:B------:R-:W-:Y:S01]  /*b480*/  @!PT LDS RZ, [RZ] ;  /* 0x00000000fffff984 */ /* 0x000fe20000000800 */
[----:B------:R-:W-:Y:S01]  /*b490*/  @!P1 LDGSTS.E.BYPASS.LTC128B.128 [R215+0x10000], desc[UR16][R200.64+0x100] ;  /* 0x10000100c8d79fae */ /* 0x000fe2000b981a10 */
[----:B------:R-:W-:Y:S01]  /*b4a0*/  IMAD.X R181, R174, 0x1, R173, P0 ;  /* 0x00000001aeb57824 */ /* 0x000fe200000e06ad */
[----:B------:R-:W-:Y:S02]  /*b4b0*/  LOP3.LUT P0, RZ, R188, 0x2, RZ, 0xc0, !PT ;  /* 0x00000002bcff7812 */ /* 0x000fe4000780c0ff */
[----:B------:R-:W-:Y:S02]  /*b4c0*/  @P1 STS.128 [R215+0x10000], RZ ;  /* 0x010000ffd7001388 */ /* 0x000fe40000000c00 */
[----:B------:R-:W-:Y:S02]  /*b4d0*/  SEL R191, R186, 0xffffffe0, !P0 ;  /* 0xffffffe0babf7807 */ /* 0x000fe40004000000 */
[----:B------:R-:W-:Y:S01]  /*b4e0*/  @!PT LDS RZ, [RZ] ;  /* 0x00000000fffff984 */ /* 0x000fe20000000800 */
[----:B------:R-:W-:Y:S01]  /*b4f0*/  @!PT LDS RZ, [RZ] ;  /* 0x00000000fffff984 */ /* 0x000fe20000000800 */
[----:B------:R-:W-:Y:S01]  /*b500*/  @!PT LDS RZ, [RZ] ;  /* 0x00000000fffff984 */ /* 0x000fe20000000800 */
[----:B------:R-:W-:Y:S01]  /*b510*/  @!P3 LDGSTS.E.BYPASS.LTC128B.128 [R215+0xc800], desc[UR16][R178.64] ;  /* 0x0c800000b2d7bfae */ /* 0x000fe2000b981a10 */
[----:B------:R-:W-:Y:S02]  /*b520*/  LOP3.LUT P0, RZ, R188, 0x4, RZ, 0xc0, !PT ;  /* 0x00000004bcff7812 */ /* 0x000fe4000780c0ff */
[C---:B------:R-:W-:Y:S01]  /*b530*/  IMAD.IADD R193, R191.reuse, 0x1, R176 ;  /* 0x00000001bfc17824 */ /* 0x040fe200078e02b0 */
        /* <DEDUP_REMOVED lines=58> */
[C---:B------:R-:W-:Y:S02]  /*b8e0*/  IMAD.IADD R192, R145.reuse, 0x1, R176 ;  /* 0x0000000191c07824 */ /* 0x040fe400078e02b0 */
        /* <DEDUP_REMOVED lines=225> */
.L_x_2855:
        /* <DEDUP_REMOVED lines=69> */
.L_x_2854:
[C---:B------:R-:W-:Y:S01]  /*cb50*/  IADD3 R2, PT, PT, R203.reuse, -0x1f, RZ ;  /* 0xffffffe1cb027810 */ /* 0x040fe20007ffe0ff */
[----:B------:R-:W-:Y:S01]  /*cb60*/  LDSM.16.MT88.4 R140, [R185+0xc000] ;  /* 0x00c00000b98c783b */ /* 0x000fe20000004200 */
[----:B-1----:R-:W-:Y:S02]  /*cb70*/  I2FP.F32.S32 R132, R203 ;  /* 0x000000cb00847245 */ /* 0x002fe40000201400 */
[----:B------:R-:W-:Y:S02]  /*cb80*/  I2FP.F32.S32 R2, R2 ;  /* 0x0000000200027245 */ /* 0x000fe40000201400 */
[----:B------:R-:W-:Y:S01]  /*cb90*/  IADD3 R133, PT, PT, R203, -0x18, RZ ;  /* 0xffffffe8cb857810 */ /* 0x000fe20007ffe0ff */
[----:B------:R-:W-:Y:S01]  /*cba0*/  FFMA.FTZ R20, R3, R132, R20 ;  /* 0x0000008403147223 */ /* 0x000fe20000010014 */
[----:B------:R-:W-:Y:S01]  /*cbb0*/  IADD3 R137, PT, PT, R203, -0x20, RZ ;  /* 0xffffffe0cb897810 */ /* 0x000fe20007ffe0ff */
[CC--:B------:R-:W-:Y:S01]  /*cbc0*/  FFMA.FTZ R5, R3.reuse, R2.reuse, R5 ;  /* 0x0000000203057223 */ /* 0x0c0fe20000010005 */
[----:B------:R-:W-:Y:S01]  /*cbd0*/  FFMA.FTZ R7, R3, R2, R7 ;  /* 0x0000000203077223 */ /* 0x000fe20000010007 */
[----:B------:R-:W-:Y:S01]  /*cbe0*/  IADD3 R2, PT, PT, R203, -0xf, RZ ;  /* 0xfffffff1cb027810 */ /* 0x000fe20007ffe0ff */
[C---:B------:R-:W-:Y:S01]  /*cbf0*/  FFMA.FTZ R22, R3.reuse, R132, R22 ;  /* 0x0000008403167223 */ /* 0x040fe20000010016 */
[----:B------:R-:W-:Y:S01]  /*cc00*/  I2FP.F32.S32 R133, R133 ;  /* 0x0000008500857245 */ /* 0x000fe20000201400 */
[----:B------:R-:W-:Y:S01]  /*cc10*/  LDSM.16.MT88.4 R156, [R189+0x10800] ;  /* 0x01080000bd9c783b */ /* 0x000fe20000004200 */
[----:B------:R-:W-:Y:S02]  /*cc20*/  I2FP.F32.S32 R2, R2 ;  /* 0x0000000200027245 */ /* 0x000fe40000201400 */
[----:B------:R-:W-:Y:S01]  /*cc30*/  I2FP.F32.S32 R137, R137 ;  /* 0x0000008900897245 */ /* 0x000fe20000201400 */
        /* <DEDUP_REMOVED lines=9> */
[----:B------:R-:W-:Y:S02]  /*ccd0*/  I2FP.F32.S32 R2, R2 ;  /* 0x0000000200027245 */ /* 0x000fe40000201400 */
[----:B------:R-:W-:Y:S02]  /*cce0*/  I2FP.F32.S32 R132, R132 ;  /* 0x0000008400847245 */ /* 0x000fe40000201400 */
[----:B------:R-:W-:Y:S01]  /*ccf0*/  IADD3 R137, PT, PT, R203, -0x10, RZ ;  /* 0xfffffff0cb897810 */ /* 0x000fe20007ffe0ff */
[C---:B------:R-:W-:Y:S01]  /*cd00*/  FFMA.FTZ R25, R3.reuse, R2, R25 ;  /* 0x0000000203197223 */ /* 0x040fe20000010019 */
[----:B------:R-:W-:Y:S01]  /*cd10*/  I2FP.F32.S32 R134, R134 ;  /* 0x0000008600867245 */ /* 0x000fe20000201400 */
[----:B------:R-:W-:Y:S01]  /*cd20*/  FFMA.FTZ R27, R3, R2, R27 ;  /* 0x00000002031b7223 */ /* 0x000fe2000001001b */
[----:B------:R-:W-:Y:S01]  /*cd30*/  IADD3 R133, PT, PT, R203, -0x8, RZ ;  /* 0xfffffff8cb857810 */ /* 0x000fe20007ffe0ff */
[CC--:B------:R-:W-:Y:S01]  /*cd40*/  FFMA.FTZ R9, R3.reuse, R132.reuse, R9 ;  /* 0x0000008403097223 */ /* 0x0c0fe20000010009 */
[----:B------:R-:W-:Y:S01]  /*cd50*/  I2FP.F32.S32 R137, R137 ;  /* 0x0000008900897245 */ /* 0x000fe20000201400 */
[C---:B------:R-:W-:Y:S01]  /*cd60*/  FFMA.FTZ R11, R3.reuse, R132, R11 ;  /* 0x00000084030b7223 */ /* 0x040fe2000001000b */
[----:B------:R-:W-:Y:S01]  /*cd70*/  I2FP.F32.S32 R133, R133 ;  /* 0x0000008500857245 */ /* 0x000fe20000201400 */
        /* <DEDUP_REMOVED lines=13> */
[----:B------:R-:W-:Y:S02]  /*ce50*/  I2FP.F32.S32 R132, R132 ;  /* 0x0000008400847245 */ /* 0x000fe40000201400 */
[----:B------:R-:W-:Y:S02]  /*ce60*/  I2FP.F32.S32 R133, R133 ;  /* 0x0000008500857245 */ /* 0x000fe40000201400 */
[----:B------:R-:W-:Y:S01]  /*ce70*/  FMNMX3.FTZ R134, R134, R12, R13, !PT ;  /* 0x0000000c86867276 */ /* 0x000fe2000781000d */
[C---:B------:R-:W-:Y:S01]  /*ce80*/  FFMA.FTZ R21, R3.reuse, R132, R21 ;  /* 0x0000008403157223 */ /* 0x040fe20000010015 */
[----:B------:R-:W-:Y:S01]  /*ce90*/  FMNMX3.FTZ R2, R2, R14, R15, !PT ;  /* 0x0000000e02027276 */ /* 0x000fe2000781000f */
[C---:B------:R-:W-:Y:S01]  /*cea0*/  FFMA.FTZ R23, R3.reuse, R132, R23 ;  /* 0x0000008403177223 */ /* 0x040fe20000010017 */
[----:B------:R-:W-:Y:S01]  /*ceb0*/  I2FP.F32.S32 R137, R137 ;  /* 0x0000008900897245 */ /* 0x000fe20000201400 */
[-C--:B------:R-:W-:Y:S01]  /*cec0*/  FFMA.FTZ R28, R3, R133.reuse, R28 ;  /* 0x00000085031c7223 */ /* 0x080fe2000001001c */
[----:B------:R-:W-:Y:S01]  /*ced0*/  IADD3 R136, PT, PT, R203, 0x11, RZ ;  /* 0x00000011cb887810 */ /* 0x000fe20007ffe0ff */
[C---:B------:R-:W-:Y:S01]  /*cee0*/  FFMA.FTZ R30, R3.reuse, R133, R30 ;  /* 0x00000085031e7223 */ /* 0x040fe2000001001e */
[----:B------:R-:W-:Y:S01]  /*cef0*/  FMNMX3.FTZ R134, R134, R16, R17, !PT ;  /* 0x0000001086867276 */ /* 0x000fe20007810011 */
[CC--:B------:R-:W-:Y:S01]  /*cf00*/  FFMA.FTZ R24, R3.reuse, R137.reuse, R24 ;  /* 0x0000008903187223 */ /* 0x0c0fe20000010018 */
[----:B------:R-:W-:Y:S01]  /*cf10*/  FMNMX3.FTZ R2, R2, R18, R19, !PT ;  /* 0x0000001202027276 */ /* 0x000fe20007810013 */
[----:B------:R-:W-:Y:S01]  /*cf20*/  FFMA.FTZ R26, R3, R137, R26 ;  /* 0x00000089031a7223 */ /* 0x000fe2000001001a */
[----:B------:R-:W-:Y:S02]  /*cf30*/  I2FP.F32.S32 R136, R136 ;  /* 0x0000008800887245 */ /* 0x000fe40000201400 */
[C---:B------:R-:W-:Y:S02]  /*cf40*/  IADD3 R132, PT, PT, R203.reuse, 0x19, RZ ;  /* 0x00000019cb847810 */ /* 0x040fe40007ffe0ff */
[----:B------:R-:W-:Y:S01]  /*cf50*/  IADD3 R133, PT, PT, R203, 0x18, RZ ;  /* 0x00000018cb857810 */ /* 0x000fe20007ffe0ff */
[C---:B------:R-:W-:Y:S01]  /*cf60*/  FFMA.FTZ R29, R3.reuse, R136, R29 ;  /* 0x00000088031d7223 */ /* 0x040fe2000001001d */
[----:B------:R-:W-:Y:S01]  /*cf70*/  FMNMX3.FTZ R134, R134, R20, R21, !PT ;  /* 0x0000001486867276 */ /* 0x000fe20007810015 */
[C---:B------:R-:W-:Y:S01]  /*cf80*/  FFMA.FTZ R31, R3.reuse, R136, R31 ;  /* 0x00000088031f7223 */ /* 0x040fe2000001001f */
[----:B------:R-:W-:Y:S02]  /*cf90*/  FMNMX3.FTZ R2, R2, R22, R23, !PT ;  /* 0x0000001602027276 */ /* 0x000fe40007810017 */
[----:B------:R-:W-:Y:S02]  /*cfa0*/  I2FP.F32.S32 R132, R132 ;  /* 0x0000008400847245 */ /* 0x000fe40000201400 */
[----:B------:R-:W-:Y:S02]  /*cfb0*/  I2FP.F32.S32 R133, R133 ;  /* 0x0000008500857245 */ /* 0x000fe40000201400 */
        /* <DEDUP_REMOVED lines=212> */
[----:B------:R-:W-:Y:S01]  /*dd00*/  ISETP.GT.AND P1, PT, R204, R197, PT ;  /* 0x000000c5cc00720c */ /* 0x000fe20003f24270 */
        /* <DEDUP_REMOVED lines=177> */
.L_x_2852:
[----:B------:R-:W1:Y:S01]  /*e820*/  SHFL.BFLY PT, R4, R213, 0x2, 0x1f ;  /* 0x0c401f00d5047f89 */ /* 0x000e6200000e0000 */
[----:B------:R-:W-:Y:S01]  /*e830*/  SHF.R.U32.HI R3, RZ, 0x2, R188 ;  /* 0x00000002ff037819 */ /* 0x000fe200000116bc */
[----:B------:R-:W-:Y:S01]  /*e840*/  S2UR UR8, SR_CTAID.Y ;  /* 0x00000000000879c3 */ /* 0x000fe20000002600 */
[C---:B------:R-:W-:Y:S01]  /*e850*/  SHF.L.U32 R2, R188.reuse, 0x1, RZ ;  /* 0x00000001bc027819 */ /* 0x040fe200000006ff */
[----:B------:R-:W2:Y:S01]  /*e860*/  SHFL.BFLY PT, R0, R211, 0x2, 0x1f ;  /* 0x0c401f00d3007f89 */ /* 0x000ea200000e0000 */
[----:B------:R-:W-:Y:S01]  /*e870*/  R2P PR, R188, 0x18 ;  /* 0x00000018bc007804 */ /* 0x000fe20000000000 */
[----:B------:R-:W3:Y:S01]  /*e880*/  LDCU UR4, c[0x0][0x44c] ;  /* 0x00008980ff0477ac */ /* 0x000ee20008000800 */
[----:B------:R-:W-:Y:S01]  /*e890*/  LOP3.LUT R12, R187, 0x6, R2, 0xf8, !PT ;  /* 0x00000006bb0c7812 */ /* 0x000fe200078ef802 */
[----:B------:R-:W-:Y:S01]  /*e8a0*/  BSSY.RECONVERGENT B0, `(.L_x_2857) ;  /* 0x00000fa000007945 */ /* 0x000fe20003800200 */
[----:B------:R-:W-:Y:S01]  /*e8b0*/  SHF.R.U32.HI R135, RZ, 0x4, R188 ;  /* 0x00000004ff877819 */ /* 0x000fe200000116bc */
[----:B------:R-:W-:Y:S01]  /*e8c0*/  S2UR UR7, SR_CTAID.Z ;  /* 0x00000000000779c3 */ /* 0x000fe20000002700 */
[----:B------:R-:W-:-:S02]  /*e8d0*/  SEL R186, R186, 0xffffffe0, !P0 ;  /* 0xffffffe0baba7807 */ /* 0x000fc40004000000 */
[----:B------:R-:W-:Y:S02]  /*e8e0*/  SEL R184, R184, 0xffffffc0, !P3 ;  /* 0xffffffc0b8b87807 */ /* 0x000fe40005800000 */
[----:B------:R-:W-:-:S03]  /*e8f0*/  IADD3 R13, PT, PT, R135, 0x8, RZ ;  /* 0x00000008870d7810 */ /* 0x000fc60007ffe0ff */
[----:B------:R-:W-:Y:S01]  /*e900*/  BAR.SYNC.DEFER_BLOCKING 0x0 ;  /* 0x0000000000007b1d */ /* 0x000fe20000010000 */
[----:B------:R-:W-:Y:S02]  /*e910*/  LOP3.LUT P6, RZ, R188, 0x3, RZ, 0xc0, !PT ;  /* 0x00000003bcff7812 */ /* 0x000fe400078cc0ff */
[----:B------:R-:W-:-:S05]  /*e920*/  ISETP.GE.AND P5, PT, R13, R196, PT ;  /* 0x000000c40d00720c */ /* 0x000fca0003fa6270 */
[----:B------:R-:W4:Y:S01]  /*e930*/  LDC R16, c[0x0][0x3e0] ;  /* 0x0000f800ff107b82 */ /* 0x000f220000000800 */
[----:B-1----:R-:W-:Y:S01]  /*e940*/  FADD.FTZ R4, R4, R213 ;  /* 0x000000d504047221 */ /* 0x002fe20000010000 */
[----:B--2---:R-:W-:-:S04]  /*e950*/  FADD.FTZ R11, R0, R211 ;  /* 0x000000d3000b7221 */ /* 0x004fc80000010000 */
[----:B------:R-:W1:Y:S01]  /*e960*/  SHFL.BFLY PT, R5, R4, 0x1, 0x1f ;  /* 0x0c201f0004057f89 */ /* 0x000e6200000e0000 */
[----:B------:R-:W-:Y:S01]  /*e970*/  LOP3.LUT R0, R190, 0x30, RZ, 0xc0, !PT ;  /* 0x00000030be007812 */ /* 0x000fe200078ec0ff */
[----:B------:R-:W2:Y:S02]  /*e980*/  S2UR UR6, SR_CTAID.X ;  /* 0x00000000000679c3 */ /* 0x000ea40000002500 */
[----:B------:R-:W5:Y:S01]  /*e990*/  SHFL.BFLY PT, R6, R11, 0x1, 0x1f ;  /* 0x0c201f000b067f89 */ /* 0x000f6200000e0000 */
[----:B------:R-:W-:Y:S02]  /*e9a0*/  LOP3.LUT R3, R0, 0x7, R3, 0xf8, !PT ;  /* 0x0000000700037812 */ /* 0x000fe400078ef803 */
[----:B------:R-:W-:-:S04]  /*e9b0*/  SHF.L.U32 R0, R188, 0x4, RZ ;  /* 0x00000004bc007819 */ /* 0x000fc800000006ff */
[C---:B------:R-:W-:Y:S02]  /*e9c0*/  LOP3.LUT R7, R0.reuse, 0x1c0, RZ, 0xc0, !PT ;  /* 0x000001c000077812 */ /* 0x040fe400078ec0ff */
[----:B------:R-:W-:Y:S02]  /*e9d0*/  LOP3.LUT R13, R0, 0x10, RZ, 0xc0, !PT ;  /* 0x00000010000d7812 */ /* 0x000fe400078ec0ff */
[----:B------:R-:W-:-:S04]  /*e9e0*/  LOP3.LUT R7, R7, 0x38, R2, 0xf8, !PT ;  /* 0x0000003807077812 */ /* 0x000fc800078ef802 */
[----:B------:R-:W-:-:S04]  /*e9f0*/  LOP3.LUT R7, R12, R7, RZ, 0xfc, !PT ;  /* 0x000000070c077212 */ /* 0x000fc800078efcff */
[----:B------:R-:W-:Y:S01]  /*ea00*/  LEA R7, R7, UR5, 0x2 ;  /* 0x0000000507077c11 */ /* 0x000fe2000f8e10ff */
[----:B-1----:R-:W-:Y:S01]  /*ea10*/  FADD.FTZ R5, R4, R5 ;  /* 0x0000000504057221 */ /* 0x002fe20000010000 */
[----:B------:R-:W-:Y:S01]  /*ea20*/  SHF.L.U32 R4, R188, 0x2, RZ ;  /* 0x00000002bc047819 */ /* 0x000fe200000006ff */
[----:B--2---:R-:W-:Y:S01]  /*ea30*/  USHF.L.U32 UR6, UR6, 0x6, URZ ;  /* 0x0000000606067899 */ /* 0x004fe200080006ff */
[----:B-----5:R-:W-:Y:S01]  /*ea40*/  FADD.FTZ R6, R11, R6 ;  /* 0x000000060b067221 */ /* 0x020fe20000010000 */
[----:B------:R-:W1:Y:S01]  /*ea50*/  MUFU.RCP R10, R5 ;  /* 0x00000005000a7308 */ /* 0x000e620000001000 */
[----:B------:R-:W-:Y:S02]  /*ea60*/  LOP3.LUT R9, R4, 0x1f8, RZ, 0xc0, !PT ;  /* 0x000001f804097812 */ /* 0x000fe400078ec0ff */
[----:B------:R-:W-:Y:S02]  /*ea70*/  IADD3 R11, PT, PT, R135, 0x10, RZ ;  /* 0x00000010870b7810 */ /* 0x000fe40007ffe0ff */
[----:B------:R-:W-:-:S02]  /*ea80*/  LOP3.LUT R2, R9, 0x38, R190, 0x78, !PT ;  /* 0x0000003809027812 */ /* 0x000fc400078e78be */
[----:B------:R-:W-:Y:S01]  /*ea90*/  IADD3 R9, PT, PT, R135, 0x18, RZ ;  /* 0x0000001887097810 */ /* 0x000fe20007ffe0ff */
[----:B------:R-:W2:Y:S01]  /*eaa0*/  MUFU.RCP R8, R6 ;  /* 0x0000000600087308 */ /* 0x000ea20000001000 */
[----:B------:R-:W-:Y:S02]  /*eab0*/  FSETP.NE.FTZ.AND P3, PT, R5, RZ, PT ;  /* 0x000000ff0500720b */ /* 0x000fe40003f75000 */
[----:B------:R-:W-:Y:S02]  /*eac0*/  FSETP.NE.FTZ.AND P0, PT, R6, RZ, PT ;  /* 0x000000ff0600720b */ /* 0x000fe40003f15000 */
[-C--:B------:R-:W-:Y:S02]  /*ead0*/  ISETP.GE.AND P2, PT, R11, R196.reuse, PT ;  /* 0x000000c40b00720c */ /* 0x080fe40003f46270 */
[----:B------:R-:W-:Y:S02]  /*eae0*/  IADD3 R11, PT, PT, R135, 0x20, RZ ;  /* 0x00000020870b7810 */ /* 0x000fe40007ffe0ff */
[----:B------:R-:W-:-:S02]  /*eaf0*/  ISETP.GE.AND P1, PT, R9, R196, PT ;  /* 0x000000c40900720c */ /* 0x000fc40003f26270 */
[----:B-1----:R-:W-:Y:S02]  /*eb00*/  FSEL R10, R10, 1, P3 ;  /* 0x3f8000000a0a7808 */ /* 0x002fe40001800000 */
[C---:B------:R-:W-:Y:S01]  /*eb10*/  IADD3 R9, PT, PT, R7.reuse, 0x80, RZ ;  /* 0x0000008007097810 */ /* 0x040fe20007ffe0ff */
[----:B------:R-:W1:Y:S01]  /*eb20*/  @P3 MUFU.LG2 R5, R5 ;  /* 0x0000000500053308 */ /* 0x000e620000000c00 */
[----:B------:R-:W-:Y:S01]  /*eb30*/  @P4 IADD3 R9, PT, PT, R7, -0x80, RZ ;  /* 0xffffff8007094810 */ /* 0x000fe20007ffe0ff */
[C---:B------:R-:W-:Y:S01]  /*eb40*/  FMUL.FTZ R128, R10.reuse, R128 ;  /* 0x000000800a807220 */ /* 0x040fe20000410000 */
[----:B------:R-:W-:Y:S01]  /*eb50*/  ISETP.GE.AND P4, PT, R11, R196, PT ;  /* 0x000000c40b00720c */ /* 0x000fe20003f86270 */
[----:B------:R-:W-:Y:S01]  /*eb60*/  FMUL.FTZ R129, R10, R129 ;  /* 0x000000810a817220 */ /* 0x000fe20000410000 */
[----:B--2---:R-:W-:Y:S01]  /*eb70*/  FSEL R8, R8, 1, P0 ;  /* 0x3f80000008087808 */ /* 0x004fe20000000000 */
[C---:B------:R-:W-:Y:S01]  /*eb80*/  FMUL.FTZ R124, R10.reuse, R124 ;  /* 0x0000007c0a7c7220 */ /* 0x040fe20000410000 */
[C---:B------:R-:W-:Y:S01]  /*eb90*/  IADD3 R11, PT, PT, R7.reuse, R184, RZ ;  /* 0x000000b8070b7210 */ /* 0x040fe20007ffe0ff */
        /* <DEDUP_REMOVED lines=95> */
[----:B------:R-:W-:Y:S01]  /*f190*/  STS.64 [R7], R128 ;  /* 0x0000008007007388 */ /* 0x000fe20000000a00 */
[-C--:B------:R-:W-:Y:S01]  /*f1a0*/  IADD3 R15, PT, PT, R184, R9.reuse, RZ ;  /* 0x00000009b80f7210 */ /* 0x080fe20007ffe0ff */
[----:B------:R-:W2:Y:S01]  /*f1b0*/  @P3 LDC R18, c[0x0][0x458] ;  /* 0x00011600ff123b82 */ /* 0x000ea20000000800 */
[C---:B------:R-:W-:Y:S01]  /*f1c0*/  IADD3 R14, PT, PT, R186.reuse, R9, RZ ;  /* 0x00000009ba0e7210 */ /* 0x040fe20007ffe0ff */
[----:B------:R-:W-:Y:S01]  /*f1d0*/  STS.64 [R7+0x800], R130 ;  /* 0x0008008207007388 */ /* 0x000fe20000000a00 */
[----:B------:R-:W-:Y:S01]  /*f1e0*/  IADD3 R186, PT, PT, R186, R15, RZ ;  /* 0x0000000fbaba7210 */ /* 0x000fe20007ffe0ff */
[----:B------:R-:W5:Y:S01]  /*f1f0*/  @P0 MUFU.LG2 R6, R6 ;  /* 0x0000000600060308 */ /* 0x000f620000000c00 */
[----:B------:R-:W-:Y:S01]  /*f200*/  LEA R2, R2, R13, 0x2 ;  /* 0x0000000d02027211 */ /* 0x000fe200078e10ff */
[----:B------:R-:W-:Y:S01]  /*f210*/  STS.64 [R8], R124 ;  /* 0x0000007c08007388 */ /* 0x000fe20000000a00 */
[----:B------:R-:W-:Y:S01]  /*f220*/  P2R R0, PR, RZ, 0x10 ;  /* 0x00000010ff007803 */ /* 0x000fe20000000000 */
[----:B------:R-:W3:Y:S02]  /*f230*/  LDC.64 R12, c[0x0][0x430] ;  /* 0x00010c00ff0c7b82 */ /* 0x000ee40000000a00 */
[----:B------:R-:W-:Y:S04]  /*f240*/  STS.64 [R8+0x800], R126 ;  /* 0x0008007e08007388 */ /* 0x000fe80000000a00 */
[----:B------:R-:W-:Y:S02]  /*f250*/  STS.64 [R11], R36 ;  /* 0x000000240b007388 */ /* 0x000fe40000000a00 */
[----:B------:R-:W2:Y:S02]  /*f260*/  @P0 LDC R17, c[0x0][0x458] ;  /* 0x00011600ff110b82 */ /* 0x000ea40000000800 */
        /* <DEDUP_REMOVED lines=33> */
[----:B------:R-:W-:Y:S04]  /*f480*/  STS.64 [R10+0x8000], R104 ;  /* 0x008000680a007388 */ /* 0x000fe80000000a00 */
[----:B------:R2:W-:Y:S01]  /*f490*/  STS.64 [R10+0x8800], R106 ;  /* 0x0088006a0a007388 */ /* 0x0005e20000000a00 */
[----:B----4-:R-:W-:-:S03]  /*f4a0*/  IADD3 R7, PT, PT, -R207, RZ, RZ ;  /* 0x000000ffcf077210 */ /* 0x010fc60007ffe1ff */
[----:B------:R4:W-:Y:S01]  /*f4b0*/  STS.64 [R9+0x8000], R108 ;  /* 0x0080006c09007388 */ /* 0x0009e20000000a00 */
[----:B---3--:R-:W-:-:S03]  /*f4c0*/  IMAD R207, R12, UR8, R207 ;  /* 0x000000080ccf7c24 */ /* 0x008fc6000f8e02cf */
[----:B------:R4:W-:Y:S01]  /*f4d0*/  STS.64 [R9+0x8800], R110 ;  /* 0x0088006e09007388 */ /* 0x0009e20000000a00 */
[----:B------:R-:W-:Y:S02]  /*f4e0*/  IMAD R7, R16, R7, UR7 ;  /* 0x0000000710077e24 */ /* 0x000fe4000f8e0207 */
[----:B-1----:R-:W-:Y:S01]  /*f4f0*/  @P3 FMUL.FTZ R8, R5, 0.69314718246459960938 ;  /* 0x3f31721805083820 */ /* 0x002fe20000410000 */
[----:B------:R4:W-:Y:S01]  /*f500*/  STS.64 [R14+0x8000], R112 ;  /* 0x008000700e007388 */ /* 0x0009e20000000a00 */
[----:B-----5:R-:W-:Y:S01]  /*f510*/  @P0 FMUL.FTZ R5, R6, 0.69314718246459960938 ;  /* 0x3f31721806050820 */ /* 0x020fe20000410000 */
[----:B--2---:R-:W-:Y:S02]  /*f520*/  MOV R101, 0xff800000 ;  /* 0xff80000000657802 */ /* 0x004fe40000000f00 */
[----:B------:R4:W-:Y:S01]  /*f530*/  STS.64 [R14+0x8800], R114 ;  /* 0x008800720e007388 */ /* 0x0009e20000000a00 */
[----:B------:R-:W-:Y:S01]  /*f540*/  @P0 FFMA.FTZ R101, R132, R17, R5 ;  /* 0x0000001184650223 */ /* 0x000fe20000010005 */
[----:B------:R-:W-:-:S02]  /*f550*/  LOP3.LUT R100, R4, 0x3c, RZ, 0xc0, !PT ;  /* 0x0000003c04647812 */ /* 0x000fc400078ec0ff */
[----:B------:R4:W-:Y:S01]  /*f560*/  STS.64 [R15+0x8000], R120 ;  /* 0x008000780f007388 */ /* 0x0009e20000000a00 */
[----:B------:R-:W-:Y:S01]  /*f570*/  MOV R102, 0xff800000 ;  /* 0xff80000000667802 */ /* 0x000fe20000000f00 */
[----:B------:R-:W-:Y:S01]  /*f580*/  @P3 FFMA.FTZ R102, R133, R18, R8 ;  /* 0x0000001285663223 */ /* 0x000fe20000010008 */
[----:B------:R-:W-:Y:S01]  /*f590*/  IADD3 R103, PT, PT, R135, 0x28, RZ ;  /* 0x0000002887677810 */ /* 0x000fe20007ffe0ff */
[----:B------:R4:W-:Y:S01]  /*f5a0*/  STS.64 [R15+0x8800], R122 ;  /* 0x0088007a0f007388 */ /* 0x0009e20000000a00 */
[----:B------:R-:W-:-:S03]  /*f5b0*/  IMAD R106, R207, R16, R7 ;  /* 0x00000010cf6a7224 */ /* 0x000fc600078e0207 */
[----:B------:R4:W-:Y:S01]  /*f5c0*/  STS.64 [R186+0x8000], R116 ;  /* 0x00800074ba007388 */ /* 0x0009e20000000a00 */
[----:B------:R-:W-:-:S03]  /*f5d0*/  IMAD R106, R106, R13, UR6 ;  /* 0x000000066a6a7e24 */ /* 0x000fc6000f8e020d */
[----:B------:R4:W-:Y:S01]  /*f5e0*/  STS.64 [R186+0x8800], R118 ;  /* 0x00880076ba007388 */ /* 0x0009e20000000a00 */
[----:B------:R-:W-:Y:S01]  /*f5f0*/  IMAD R104, R106, UR4, RZ ;  /* 0x000000046a687c24 */ /* 0x000fe2000f8e02ff */
        /* <DEDUP_REMOVED lines=28> */
[C---:B----4-:R-:W-:Y:S02]  /*f7c0*/  IADD3 R2, P0, PT, R106.reuse, R3, RZ ;  /* 0x000000036a027210 */ /* 0x050fe40007f1e0ff */
[-C--:B------:R-:W-:Y:S02]  /*f7d0*/  ISETP.GE.AND P4, PT, R3, R196.reuse, PT ;  /* 0x000000c40300720c */ /* 0x080fe40003f86270 */
[----:B------:R-:W-:Y:S02]  /*f7e0*/  ISETP.GE.AND P3, PT, R105, R196, PT ;  /* 0x000000c46900720c */ /* 0x000fe40003f66270 */
[----:B------:R-:W-:Y:S02]  /*f7f0*/  LEA.HI.X.SX32 R3, R106, RZ, 0x1, P0 ;  /* 0x000000ff6a037211 */ /* 0x000fe400000f0eff */
[----:B--2---:R-:W-:-:S04]  /*f800*/  LEA R106, P0, R2, UR4, 0x2 ;  /* 0x00000004026a7c11 */ /* 0x004fc8000f8010ff */
[----:B------:R-:W-:-:S05]  /*f810*/  LEA.HI.X R107, R2, UR5, R3, 0x2, P0 ;  /* 0x00000005026b7c11 */ /* 0x000fca00080f1403 */
[----:B------:R2:W-:Y:S04]  /*f820*/  @!P4 STG.E desc[UR16][R106.64], R102 ;  /* 0x000000666a00c986 */ /* 0x0005e8000c101910 */
[----:B------:R2:W-:Y:S02]  /*f830*/  @!P3 STG.E desc[UR16][R106.64+0x20], R101 ;  /* 0x000020656a00b986 */ /* 0x0005e4000c101910 */
.L_x_2858:
[----:B------:R-:W-:Y:S05]  /*f840*/  BSYNC.RECONVERGENT B0 ;  /* 0x0000000000007941 */ /* 0x000fea0003800200 */
.L_x_2857:
[CC--:B------:R-:W-:Y:S01]  /*f850*/  ISETP.GE.AND P3, PT, R135.reuse, R196.reuse, PT ;  /* 0x000000c48700720c */ /* 0x0c0fe20003f66270 */
[----:B------:R-:W-:Y:S01]  /*f860*/  IMAD R3, R135, 0xc0, R100 ;  /* 0x000000c087037824 */ /* 0x000fe200078e0264 */
[----:B------:R-:W-:Y:S01]  /*f870*/  ISETP.GE.AND P4, PT, R103, R196, PT ;  /* 0x000000c46700720c */ /* 0x000fe20003f86270 */
[----:B------:R-:W-:Y:S01]  /*f880*/  BSSY.RECONVERGENT B0, `(.L_x_2859) ;  /* 0x0000012000007945 */ /* 0x000fe20003800200 */
[----:B--2---:R-:W-:Y:S02]  /*f890*/  LOP3.LUT R102, R100, 0x40, RZ, 0xfc, !PT ;  /* 0x0000004064667812 */ /* 0x004fe400078efcff */
[----:B------:R-:W-:Y:S01]  /*f8a0*/  IADD3 R103, P0, PT, R104, R3, RZ ;  /* 0x0000000368677210 */ /* 0x000fe20007f1e0ff */
[----:B------:R-:W-:Y:S01]  /*f8b0*/  VIADD R3, R135, 0x30 ;  /* 0x0000003087037836 */ /* 0x000fe20000000000 */
        /* <DEDUP_REMOVED lines=14> */
.L_x_2860:
[----:B------:R-:W-:Y:S05]  /*f9a0*/  BSYNC.RECONVERGENT B0 ;  /* 0x0000000000007941 */ /* 0x000fea0003800200 */
.L_x_2859:
[----:B------:R-:W-:Y:S01]  /*f9b0*/  BSSY.RECONVERGENT B0, `(.L_x_2861) ;  /* 0x0000014000007945 */ /* 0x000fe20003800200 */
[----:B------:R-:W-:Y:S02]  /*f9c0*/  ISETP.GE.AND P6, PT, R3, R196, PT ;  /* 0x000000c40300720c */ /* 0x000fe40003fc6270 */
[----:B------:R-:W-:Y:S01]  /*f9d0*/  IADD3 R135, PT, PT, R135, 0x38, RZ ;  /* 0x0000003887877810 */ /* 0x000fe20007ffe0ff */
[----:B------:R-:W-:Y:S10]  /*f9e0*/  @P5 BRA `(.L_x_2862) ;  /* 0x0000000000405947 */ /* 0x000ff40003800000 */
[----:B------:R-:W3:Y:S02]  /*f9f0*/  LDCU UR4, c[0x0][0x440] ;  /* 0x00008800ff0477ac */ /* 0x000ee40008000800 */
[----:B---3--:R-:W-:Y:S02]  /*fa00*/  ISETP.GE.AND P5, PT, R100, UR4, PT ;  /* 0x0000000464007c0c */ /* 0x008fe4000bfa6270 */
[----:B------:R-:W-:Y:S02]  /*fa10*/  ISETP.GE.AND P4, PT, R102, UR4, PT ;  /* 0x0000000466007c0c */ /* 0x000fe4000bf86270 */
[----:B------:R-:W-:-:S09]  /*fa20*/  ISETP.GE.AND P3, PT, R101, UR4, PT ;  /* 0x0000000465007c0c */ /* 0x000fd2000bf66270 */
[----:B----4-:R-:W1:Y:S02]  /*fa30*/  @!P5 LDC.64 R2, c[0x0][0x3f8] ;  /* 0x0000fe00ff02db82 */ /* 0x010e640000000a00 */
        /* <DEDUP_REMOVED lines=11> */
.L_x_2862:
[----:B------:R-:W-:Y:S05]  /*faf0*/  BSYNC.RECONVERGENT B0 ;  /* 0x0000000000007941 */ /* 0x000fea0003800200 */
.L_x_2861:
[----:B------:R-:W-:Y:S01]  /*fb00*/  BSSY.RECONVERGENT B0, `(.L_x_2863) ;  /* 0x0000013000007945 */ /* 0x000fe20003800200 */
[----:B------:R-:W-:-:S03]  /*fb10*/  ISETP.GE.AND P5, PT, R135, R196, PT ;  /* 0x000000c48700720c */ /* 0x000fc60003fa6270 */
[----:B------:R-:W-:Y:S10]  /*fb20*/  @P2 BRA `(.L_x_2864) ;  /* 0x0000000000402947 */ /* 0x000ff40003800000 */
[----:B------:R-:W5:Y:S02]  /*fb30*/  LDCU UR4, c[0x0][0x440] ;  /* 0x00008800ff0477ac */ /* 0x000f640008000800 */
[----:B-----5:R-:W-:Y:S02]  /*fb40*/  ISETP.GE.AND P4, PT, R100, UR4, PT ;  /* 0x0000000464007c0c */ /* 0x020fe4000bf86270 */
[----:B------:R-:W-:Y:S02]  /*fb50*/  ISETP.GE.AND P3, PT, R102, UR4, PT ;  /* 0x0000000466007c0c */ /* 0x000fe4000bf66270 */
[----:B------:R-:W-:-:S09]  /*fb60*/  ISETP.GE.AND P2, PT, R101, UR4, PT ;  /* 0x0000000465007c0c */ /* 0x000fd2000bf46270 */
[----:B---34-:R-:W1:Y:S02]  /*fb70*/  @!P4 LDC.64 R2, c[0x0][0x3f8] ;  /* 0x0000fe00ff02cb82 */ /* 0x018e640000000a00 */
        /* <DEDUP_REMOVED lines=11> */
.L_x_2864:
[----:B------:R-:W-:Y:S05]  /*fc30*/  BSYNC.RECONVERGENT B0 ;  /* 0x0000000000007941 */ /* 0x000fea0003800200 */
.L_x_2863:
[----:B------:R-:W-:Y:S04]  /*fc40*/  BSSY.RECONVERGENT B0, `(.L_x_2865) ;  /* 0x0000012000007945 */ /* 0x000fe80003800200 */
[----:B------:R-:W-:Y:S05]  /*fc50*/  @P1 BRA `(.L_x_2866) ;  /* 0x0000000000401947 */ /* 0x000fea0003800000 */
[----:B------:R-:W5:Y:S02]  /*fc60*/  LDCU UR4, c[0x0][0x440] ;  /* 0x00008800ff0477ac */ /* 0x000f640008000800 */
[----:B-----5:R-:W-:Y:S02]  /*fc70*/  ISETP.GE.AND P3, PT, R100, UR4, PT ;  /* 0x0000000464007c0c */ /* 0x020fe4000bf66270 */
[----:B------:R-:W-:Y:S02]  /*fc80*/  ISETP.GE.AND P2, PT, R102, UR4, PT ;  /* 0x0000000466007c0c */ /* 0x000fe4000bf46270 */
[----:B------:R-:W-:-:S09]  /*fc90*/  ISETP.GE.AND P1, PT, R101, UR4, PT ;  /* 0x0000000465007c0c */ /* 0x000fd2000bf26270 */
[----:B-1-3--:R-:W1:Y:S08]  /*fca0*/  @!P3 LDC.64 R24, c[0x0][0x3f8] ;  /* 0x0000fe00ff18bb82 */ /* 0x00ae700000000a00 */
[----:B----4-:R-:W3:Y:S01]  /*fcb0*/  @!P2 LDC.64 R2, c[0x0][0x3f8] ;  /* 0x0000fe00ff02ab82 */ /* 0x010ee20000000a00 */
        /* <DEDUP_REMOVED lines=10> */
.L_x_2866:
[----:B------:R-:W-:Y:S05]  /*fd60*/  BSYNC.RECONVERGENT B0 ;  /* 0x0000000000007941 */ /* 0x000fea0003800200 */
.L_x_2865:
        /* <DEDUP_REMOVED lines=9> */
[----:B---34-:R-:W3:Y:S01]  /*fe00*/  @!P1 LDC.64 R2, c[0x0][0x3f8] ;  /* 0x0000fe00ff029b82 */ /* 0x018ee20000000a00 */
        /* <DEDUP_REMOVED lines=9> */
.L_x_2868:
[----:B------:R-:W-:Y:S05]  /*fea0*/  BSYNC.RECONVERGENT B0 ;  /* 0x0000000000007941 */ /* 0x000fea0003800200 */
.L_x_2867:
        /* <DEDUP_REMOVED lines=19> */
.L_x_2870:
[----:B------:R-:W-:Y:S05]  /*ffe0*/  BSYNC.RECONVERGENT B0 ;  /* 0x0000000000007941 */ /* 0x000fea0003800200 */
.L_x_2869:
[----:B------:R-:W-:Y:S04]  /*fff0*/  BSSY.RECONVERGENT B0, `(.L_x_2871) ;  /* 0x0000012000007945 */ /* 0x000fe80003800200 */
[----:B------:R-:W-:Y:S05]  /*10000*/  @P6 BRA `(.L_x_2872) ;  /* 0x0000000000406947 */ /* 0x000fea0003800000 */
[----:B------:R-:W5:Y:S02]  /*10010*/  LDCU UR4, c[0x0][0x440] ;  /* 0x00008800ff0477ac */ /* 0x000f640008000800 */
[----:B-----5:R-:W-:Y:S02]  /*10020*/  ISETP.GE.AND P6, PT, R100, UR4, PT ;  /* 0x0000000464007c0c */ /* 0x020fe4000bfc6270 */
[----:B------:R-:W-:Y:S02]  /*10030*/  ISETP.GE.AND P3, PT, R102, UR4, PT ;  /* 0x0000000466007c0c */ /* 0x000fe4000bf66270 */
[----:B------:R-:W-:-:S09]  /*10040*/  ISETP.GE.AND P1, PT, R101, UR4, PT ;  /* 0x0000000465007c0c */ /* 0x000fd2000bf26270 */
[----:B-1--4-:R-:W1:Y:S08]  /*10050*/  @!P6 LDC.64 R14, c[0x0][0x3f8] ;  /* 0x0000fe00ff0eeb82 */ /* 0x012e700000000a00 */
[----:B------:R-:W4:Y:S08]  /*10060*/  @!P3 LDC.64 R12, c[0x0][0x3f8] ;  /* 0x0000fe00ff0cbb82 */ /* 0x000f300000000a00 */
        /* <DEDUP_REMOVED lines=10> */
.L_x_2872:
[----:B------:R-:W-:Y:S05]  /*10110*/  BSYNC.RECONVERGENT B0 ;  /* 0x0000000000007941 */ /* 0x000fea0003800200 */
.L_x_2871:
[----:B------:R-:W-:Y:S05]  /*10120*/  @P5 EXIT ;  /* 0x000000000000594d */ /* 0x000fea0003800000 */
[----:B------:R-:W5:Y:S02]  /*10130*/  LDCU UR4, c[0x0][0x440] ;  /* 0x00008800ff0477ac */ /* 0x000f640008000800 */
[----:B-----5:R-:W-:Y:S02]  /*10140*/  ISETP.GE.AND P4, PT, R100, UR4, PT ;  /* 0x0000000464007c0c */ /* 0x020fe4000bf86270 */
[----:B------:R-:W-:Y:S02]  /*10150*/  ISETP.GE.AND P2, PT, R102, UR4, PT ;  /* 0x0000000466007c0c */ /* 0x000fe4000bf46270 */
[----:B------:R-:W-:-:S09]  /*10160*/  ISETP.GE.AND P0, PT, R101, UR4, PT ;  /* 0x0000000465007c0c */ /* 0x000fd2000bf06270 */
[----:B-1--4-:R-:W1:Y:S08]  /*10170*/  @!P4 LDC.64 R8, c[0x0][0x3f8] ;  /* 0x0000fe00ff08cb82 */ /* 0x012e700000000a00 */
        /* <DEDUP_REMOVED lines=13> */
.L_x_2873:
        /* <DEDUP_REMOVED lines=11> */
.L_x_3755:


//--------------------- .text._ZN5flash24flash_fwd_splitkv_kernelI23Flash_fwd_kernel_traitsILi192ELi64ELi64ELi4ELb0ELb0EN7cutlass10bfloat16_tE19Flash_kernel_traitsILi192ELi64ELi64ELi4ES3_EELb1ELb0ELb1ELb0ELb0ELb1ELb1ELb0EEEvNS_16Flash_fwd_paramsE --------------------------
	.section	.text._ZN5flash24flash_fwd_splitkv_kernelI23Flash_fwd_kernel_traitsILi192ELi64ELi64ELi4ELb0ELb0EN7cutlass10bfloat16_tE19Flash_kernel_traitsILi192ELi64ELi64ELi4ES3_EELb1ELb0ELb1ELb0ELb0ELb1ELb1ELb0EEEvNS_16Flash_fwd_paramsE,"ax",@progbits
	.align	128
        .global         _ZN5flash24flash_fwd_splitkv_kernelI23Flash_fwd_kernel_traitsILi192ELi64ELi64ELi4ELb0ELb0EN7cutlass10bfloat16_tE19Flash_kernel_traitsILi192ELi64ELi64ELi4ES3_EELb1ELb0ELb1ELb0ELb0ELb1ELb1ELb0EEEvNS_16Flash_fwd_paramsE
        .type           _ZN5flash24flash_fwd_splitkv_kernelI23Flash_fwd_kernel_traitsILi192ELi64ELi64ELi4ELb0ELb0EN7cutlass10bfloat16_tE19Flash_kernel_traitsILi192ELi64ELi64ELi4ES3_EELb1ELb0ELb1ELb0ELb0ELb1ELb1ELb0EEEvNS_16Flash_fwd_paramsE,@function
        .size           _ZN5flash24flash_fwd_splitkv_kernelI23Flash_fwd_kernel_traitsILi192ELi64ELi64ELi4ELb0ELb0EN7cutlass10bfloat16_tE19Flash_kernel_traitsILi192ELi64ELi64ELi4ES3_EELb1ELb0ELb1ELb0ELb0ELb1ELb1ELb0EEEvNS_16Flash_fwd_paramsE,(.L_x_3756 - _ZN5flash24flash_fwd_splitkv_kernelI23Flash_fwd_kernel_traitsILi192ELi64ELi64ELi4ELb0ELb0EN7cutlass10bfloat16_tE19Flash_kernel_traitsILi192ELi64ELi64ELi4ES3_EELb1ELb0ELb1ELb0ELb0ELb1ELb1ELb0EEEvNS_16Flash_fwd_paramsE)
        .other          _ZN5flash24flash_fwd_splitkv_kernelI23Flash_fwd_kernel_traitsILi192ELi64ELi64ELi4ELb0ELb0EN7cutlass10bfloat16_tE19Flash_kernel_traitsILi192ELi64ELi64ELi4ES3_EELb1ELb0ELb1ELb0ELb0ELb1ELb1ELb0EEEvNS_16Flash_fwd_paramsE,@"STO_CUDA_ENTRY STV_DEFAULT"
_ZN5flash24flash_fwd_splitkv_kernelI23Flash_fwd_kernel_traitsILi192ELi64ELi64ELi4ELb0ELb0EN7cutlass10bfloat16_tE19Flash_kernel_traitsILi192ELi64ELi64ELi4ES3_EELb1ELb0ELb1ELb0ELb0ELb1ELb1ELb0EEEvNS_16Flash_fwd_paramsE:
.text._ZN5flash24flash_fwd_splitkv_kernelI23Flash_fwd_kernel_traitsILi192ELi64ELi64ELi4ELb0ELb0EN7cutlass10bfloat16_tE19Flash_kernel_traitsILi192ELi64ELi64ELi4ES3_EELb1ELb0ELb1ELb0ELb0ELb1ELb1ELb0EEEvNS_16Flash_fwd_paramsE:
[----:B------:R-:W-:Y:S08]  /*0000*/  LDC R1, c[0x0][0x37c] ;  /* 0x0000df00ff017b82 */ /* 0x000ff00000000800 */
[----:B------:R-:W1:Y:S01]  /*0010*/  LDC R9, c[0x0][0x3e0] ;  /* 0x0000f800ff097b82 */ /* 0x000e620000000800 */
[----:B------:R-:W2:Y:S01]  /*0020*/  S2R R14, SR_CTAID.Z ;  /* 0x00000000000e7919 */ /* 0x000ea20000002700 */
[----:B------:R-:W3:Y:S01]  /*0030*/  LDCU.64 UR16, c[0x0][0x358] ;  /* 0x00006b00ff1077ac */ /* 0x000ee20008000a00 */
[----:B------:R-:W4:Y:S01]  /*0040*/  LDCU.64 UR4, c[0x0][0x478] ;  /* 0x00008f00ff0477ac */ /* 0x000f220008000a00 */
[----:B------:R-:W3:Y:S01]  /*0050*/  LDCU.64 UR6, c[0x0][0x470] ;  /* 0x00008e00ff0677ac */ /* 0x000ee20008000a00 */
[----:B-1----:R-:W1:Y:S01]  /*0060*/  I2F.U32.RP R4, R9 ;  /* 0x0000000900047306 */ /* 0x002e620000209000 */
[----:B------:R-:W-:-:S02]  /*0070*/  ISETP.NE.U32.AND P1, PT, R9, RZ, PT ;  /* 0x000000ff0900720c */ /* 0x000fc40003f25070 */
[----:B---3--:R-:W-:-:S04]  /*0080*/  ISETP.NE.U32.AND P3, PT, RZ, UR6, PT ;  /* 0x00000006ff007c0c */ /* 0x008fc8000bf65070 */
        /* <DEDUP_REMOVED lines=19> */
[-C--:B------:R-:W-:Y:S01]  /*01c0*/  ISETP.GE.U32.AND P2, PT, R0, R9.reuse, PT ;  /* 0x000000090000720c */ /* 0x080fe20003f46070 */
[----:B------:R-:W-:Y:S01]  /*01d0*/  IMAD.MOV.U32 R0, RZ, RZ, -0x1 ;  /* 0xffffffffff007424 */ /* 0x000fe200078e00ff */
[----:B------:R-:W-:Y:S02]  /*01e0*/  ISETP.NE.AND.EX P0, PT, R3, RZ, PT, P0 ;  /* 0x000000ff0300720c */ /* 0x000fe40003f05300 */
[----:B------:R-:W1:Y:S09]  /*01f0*/  LDC.64 R2, c[0x0][0x468] ;  /* 0x00011a00ff027b82 */ /* 0x000e720000000a00 */
[----:B------:R-:W-:Y:S01]  /*0200*/  @P2 VIADD R213, R213, 0x1 ;  /* 0x00000001d5d52836 */ /* 0x000fe20000000000 */
[----:B------:R-:W-:-:S02]  /*0210*/  @!P1 LOP3.LUT R213, RZ, R9, RZ, 0x33, !PT ;  /* 0x00000009ffd59212 */ /* 0x000fc400078e33ff */
[----:B----4-:R-:W-:-:S03]  /*0220*/  ISETP.NE.U32.AND P2, PT, RZ, UR4, PT ;  /* 0x00000004ff007c0c */ /* 0x010fc6000bf45070 */
[----:B--2---:R-:W-:Y:S01]  /*0230*/  IMAD.WIDE.U32 R10, R213, 0x4, R4 ;  /* 0x00000004d50a7825 */ /* 0x004fe200078e0004 */
[----:B------:R-:W-:-:S04]  /*0240*/  ISETP.NE.AND.EX P2, PT, RZ, UR5, PT, P2 ;  /* 0x00000005ff007c0c */ /* 0x000fc8000bf45320 */
[----:B------:R-:W2:Y:S04]  /*0250*/  @P0 LDG.E R0, desc[UR16][R10.64] ;  /* 0x000000100a000981 */ /* 0x000ea8000c1e1900 */
[----:B------:R1:W2:Y:S01]  /*0260*/  @P4 LDG.E R15, desc[UR16][R10.64+0x4] ;  /* 0x000004100a0f4981 */ /* 0x0002a2000c1e1900 */
[----:B------:R-:W-:Y:S01]  /*0270*/  IMAD.SHL.U32 R7, R213, 0x4, RZ ;  /* 0x00000004d5077824 */ /* 0x000fe200078e00ff */
[----:B------:R-:W-:Y:S01]  /*0280*/  SHF.R.U32.HI R6, RZ, 0x1e, R213 ;  /* 0x0000001eff067819 */ /* 0x000fe200000116d5 */
[----:B------:R-:W-:-:S03]  /*0290*/  IMAD.MOV.U32 R4, RZ, RZ, RZ ;  /* 0x000000ffff047224 */ /* 0x000fc600078e00ff */
[C---:B------:R-:W-:Y:S01]  /*02a0*/  @P2 IADD3 R12, P0, PT, R7.reuse, UR4, RZ ;  /* 0x00000004070c2c10 */ /* 0x040fe2000ff1e0ff */
[----:B------:R-:W3:Y:S01]  /*02b0*/  S2R R21, SR_CTAID.X ;  /* 0x0000000000157919 */ /* 0x000ee20000002500 */
[----:B------:R-:W-:Y:S02]  /*02c0*/  @P3 IADD3 R16, P1, PT, R7, UR6, RZ ;  /* 0x0000000607103c10 */ /* 0x000fe4000ff3e0ff */
[C---:B------:R-:W-:Y:S01]  /*02d0*/  @P2 IADD3.X R13, PT, PT, R6.reuse, UR5, RZ, P0, !PT ;  /* 0x00000005060d2c10 */ /* 0x040fe200087fe4ff */
[----:B------:R-:W4:Y:S01]  /*02e0*/  LDCU.U8 UR4, c[0x0][0x532] ;  /* 0x0000a640ff0477ac */ /* 0x000f220008000000 */
[----:B------:R-:W-:-:S03]  /*02f0*/  @P3 IADD3.X R17, PT, PT, R6, UR7, RZ, P1, !PT ;  /* 0x0000000706113c10 */ /* 0x000fc60008ffe4ff */
[----:B------:R4:W5:Y:S04]  /*0300*/  @P2 LDG.E R89, desc[UR16][R12.64] ;  /* 0x000000100c592981 */ /* 0x000968000c1e1900 */
[----:B------:R3:W5:Y:S01]  /*0310*/  @P3 LDG.E R4, desc[UR16][R16.64] ;  /* 0x0000001010043981 */ /* 0x000762000c1e1900 */
[----:B-1----:R-:W-:-:S05]  /*0320*/  IADD3 R10, P0, PT, R7, R2, RZ ;  /* 0x00000002070a7210 */ /* 0x002fca0007f1e0ff */
[----:B------:R-:W-:Y:S01]  /*0330*/  IMAD.X R11, R6, 0x1, R3, P0 ;  /* 0x00000001060b7824 */ /* 0x000fe200000e0603 */
[C---:B------:R-:W-:Y:S01]  /*0340*/  ISETP.NE.U32.AND P0, PT, R2.reuse, RZ, PT ;  /* 0x000000ff0200720c */ /* 0x040fe20003f05070 */
[----:B----4-:R-:W1:Y:S03]  /*0350*/  @!P4 LDC R13, c[0x0][0x434] ;  /* 0x00010d00ff0dcb82 */ /* 0x010e660000000800 */
[----:B------:R-:W-:Y:S02]  /*0360*/  ISETP.NE.AND.EX P0, PT, R3, RZ, PT, P0 ;  /* 0x000000ff0300720c */ /* 0x000fe40003f05300 */
[----:B------:R-:W-:Y:S02]  /*0370*/  ISETP.NE.AND P1, PT, RZ, UR4, PT ;  /* 0x00000004ff007c0c */ /* 0x000fe4000bf25270 */
[----:B------:R-:W-:-:S04]  /*0380*/  ISETP.EQ.U32.AND P3, PT, R2, RZ, PT ;  /* 0x000000ff0200720c */ /* 0x000fc80003f62070 */
[----:B------:R-:W-:Y:S01]  /*0390*/  ISETP.EQ.OR.EX P3, PT, R3, RZ, !P1, P3 ;  /* 0x000000ff0300720c */ /* 0x000fe20004f62730 */
[----:B------:R-:W-:Y:S02]  /*03a0*/  IMAD.MOV.U32 R5, RZ, RZ, -0x1 ;  /* 0xffffffffff057424 */ /* 0x000fe400078e00ff */
[----:B---3--:R-:W-:-:S10]  /*03b0*/  IMAD.SHL.U32 R16, R21, 0x40, RZ ;  /* 0x0000004015107824 */ /* 0x008fd400078e00ff */
[----:B------:R3:W5:Y:S01]  /*03c0*/  @!P3 LDG.E R5, desc[UR16][R10.64] ;  /* 0x000000100a05b981 */ /* 0x000762000c1e1900 */
[----:B--2---:R-:W-:Y:S02]  /*03d0*/  @P4 IMAD.IADD R13, R15, 0x1, -R0 ;  /* 0x000000010f0d4824 */ /* 0x004fe400078e0a00 */
[----:B------:R-:W2:Y:S03]  /*03e0*/  @!P0 LDC R15, c[0x0][0x438] ;  /* 0x00010e00ff0f8b82 */ /* 0x000ea60000000800 */
[----:B-1----:R-:W-:Y:S01]  /*03f0*/  ISETP.GT.AND P3, PT, R13, R16, PT ;  /* 0x000000100d00720c */ /* 0x002fe20003f64270 */
[----:B---3--:R-:W-:-:S12]  /*0400*/  @!P0 BRA `(.L_x_2874) ;  /* 0x00000000000c8947 */ /* 0x008fd80003800000 */
[----:B------:R-:W2:Y:S02]  /*0410*/  @P1 LDG.E R2, desc[UR16][R10.64+0x4] ;  /* 0x000004100a021981 */ /* 0x000ea4000c1e1900 */
[----:B--2--5:R-:W-:-:S06]  /*0420*/  @P1 IADD3 R15, PT, PT, R2, -R5, RZ ;  /* 0x80000005020f1210 */ /* 0x024fcc0007ffe0ff */
[----:B------:R1:W5:Y:S02]  /*0430*/  @!P1 LDG.E R15, desc[UR16][R10.64] ;  /* 0x000000100a0f9981 */ /* 0x000364000c1e1900 */
.L_x_2874:
[----:B------:R-:W-:Y:S05]  /*0440*/  @!P3 EXIT ;  /* 0x000000000000b94d */ /* 0x000fea0003800000 */
[----:B-1----:R-:W1:Y:S01]  /*0450*/  LDC R10, c[0x0][0x374] ;  /* 0x0000dd00ff0a7b82 */ /* 0x002e620000000800 */
[----:B------:R-:W3:Y:S01]  /*0460*/  LDCU UR14, c[0x0][0x508] ;  /* 0x0000a100ff0e77ac */ /* 0x000ee20008000800 */
[----:B-----5:R-:W-:Y:S01]  /*0470*/  @P2 IMAD.IADD R89, R89, 0x1, -R4 ;  /* 0x0000000159592824 */ /* 0x020fe200078e0a04 */
[----:B------:R-:W4:Y:S05]  /*0480*/  S2R R188, SR_TID.X ;  /* 0x0000000000bc7919 */ /* 0x000f2a0000002100 */
[----:B------:R-:W3:Y:S01]  /*0490*/  LDC R2, c[0x0][0x438] ;  /* 0x00010e00ff027b82 */ /* 0x000ee20000000800 */
[----:B-1----:R-:W-:-:S04]  /*04a0*/  IABS R18, R10 ;  /* 0x0000000a00127213 */ /* 0x002fc80000000000 */
[----:B------:R-:W1:Y:S01]  /*04b0*/  I2F.RP R8, R18 ;  /* 0x0000001200087306 */ /* 0x000e620000209400 */
[----:B---3--:R-:W-:-:S05]  /*04c0*/  VIADD R2, R2, 0x3f ;  /* 0x0000003f02027836 */ /* 0x008fca0000000000 */
[----:B------:R-:W-:-:S04]  /*04d0*/  SHF.R.S32.HI R17, RZ, 0x1f, R2 ;  /* 0x0000001fff117819 */ /* 0x000fc80000011402 */
[----:B------:R-:W-:Y:S01]  /*04e0*/  LEA.HI R17, R17, R2, RZ, 0x6 ;  /* 0x0000000211117211 */ /* 0x000fe200078f30ff */
[----:B------:R-:W-:Y:S01]  /*04f0*/  IMAD.MOV.U32 R2, RZ, RZ, RZ ;  /* 0x000000ffff027224 */ /* 0x000fe200078e00ff */
[----:B-1----:R-:W1:Y:S02]  /*0500*/  MUFU.RCP R3, R8 ;  /* 0x0000000800037308 */ /* 0x002e640000001000 */
[----:B------:R-:W-:-:S05]  /*0510*/  LEA.HI.SX32 R17, R17, R10, 0x1a ;  /* 0x0000000a11117211 */ /* 0x000fca00078fd2ff */
[----:B------:R-:W-:-:S05]  /*0520*/  VIADD R17, R17, 0xffffffff ;  /* 0xffffffff11117836 */ /* 0x000fca0000000000 */
[----:B------:R-:W-:Y:S02]  /*0530*/  IABS R12, R17 ;  /* 0x00000011000c7213 */ /* 0x000fe40000000000 */
[-C--:B------:R-:W-:Y:S01]  /*0540*/  LOP3.LUT R17, R17, R10.reuse, RZ, 0x3c, !PT ;  /* 0x0000000a11117212 */ /* 0x080fe200078e3cff */
[----:B-1----:R-:W-:Y:S01]  /*0550*/  VIADD R3, R3, 0xffffffe ;  /* 0x0ffffffe03037836 */ /* 0x002fe20000000000 */
[----:B------:R-:W-:Y:S02]  /*0560*/  IABS R8, R10 ;  /* 0x0000000a00087213 */ /* 0x000fe40000000000 */
[----:B------:R-:W-:-:S03]  /*0570*/  ISETP.GE.AND P0, PT, R17, RZ, PT ;  /* 0x000000ff1100720c */ /* 0x000fc60003f06270 */
[----:B------:R-:W1:Y:S01]  /*0580*/  F2I.FTZ.U32.TRUNC.NTZ R3, R3 ;  /* 0x0000000300037305 */ /* 0x000e62000021f000 */
[----:B------:R-:W-:Y:S02]  /*0590*/  IMAD.MOV R8, RZ, RZ, -R8 ;  /* 0x000000ffff087224 */ /* 0x000fe400078e0a08 */
[----:B-1----:R-:W-:-:S04]  /*05a0*/  IMAD.MOV R11, RZ, RZ, -R3 ;  /* 0x000000ffff0b7224 */ /* 0x002fc800078e0a03 */
[----:B------:R-:W-:-:S04]  /*05b0*/  IMAD R11, R11, R18, RZ ;  /* 0x000000120b0b7224 */ /* 0x000fc800078e02ff */
[----:B------:R-:W-:Y:S02]  /*05c0*/  IMAD.HI.U32 R11, R3, R11, R2 ;  /* 0x0000000b030b7227 */ /* 0x000fe400078e0002 */
[----:B------:R-:W1:Y:S04]  /*05d0*/  @!P2 LDC.64 R2, c[0x0][0x488] ;  /* 0x00012200ff02ab82 */ /* 0x000e680000000a00 */
[----:B------:R-:W-:-:S04]  /*05e0*/  IMAD.HI.U32 R11, R11, R12, RZ ;  /* 0x0000000c0b0b7227 */ /* 0x000fc800078e00ff */
[----:B------:R-:W-:Y:S02]  /*05f0*/  IMAD R19, R11, R8, R12 ;  /* 0x000000080b137224 */ /* 0x000fe400078e020c */
[----:B------:R-:W3:Y:S01]  /*0600*/  @!P2 LDC R12, c[0x0][0x43c] ;  /* 0x00010f00ff0cab82 */ /* 0x000ee20000000800 */
[----:B------:R-:W4:Y:S02]  /*0610*/  S2R R8, SR_CTAID.Y ;  /* 0x0000000000087919 */ /* 0x000f240000002600 */
[----:B------:R-:W-:Y:S02]  /*0620*/  ISETP.GT.U32.AND P1, PT, R18, R19, PT ;  /* 0x000000131200720c */ /* 0x000fe40003f24070 */
[----:B-1----:R-:W-:Y:S01]  /*0630*/  @!P2 ISETP.NE.U32.AND P3, PT, R2, RZ, PT ;  /* 0x000000ff0200a20c */ /* 0x002fe20003f65070 */
[----:B------:R-:W-:-:S10]  /*0640*/  VIADD R2, R21, 0x1 ;  /* 0x0000000115027836 */ /* 0x000fd40000000000 */
[----:B------:R-:W-:Y:S01]  /*0650*/  @!P1 IMAD.IADD R19, R19, 0x1, -R18 ;  /* 0x0000000113139824 */ /* 0x000fe200078e0a12 */
[----:B------:R-:W-:Y:S01]  /*0660*/  @!P2 ISETP.NE.AND.EX P3, PT, R3, RZ, PT, P3 ;  /* 0x000000ff0300a20c */ /* 0x000fe20003f65330 */
[----:B------:R-:W-:Y:S01]  /*0670*/  @!P1 VIADD R11, R11, 0x1 ;  /* 0x000000010b0b9836 */ /* 0x000fe20000000000 */
[----:B------:R-:W-:Y:S01]  /*0680*/  ISETP.NE.AND P1, PT, R10, RZ, PT ;  /* 0x000000ff0a00720c */ /* 0x000fe20003f25270 */
[----:B------:R-:W-:Y:S01]  /*0690*/  IMAD R2, R2, 0x40, -R13 ;  /* 0x0000004002027824 */ /* 0x000fe200078e0a0d */
[----:B------:R-:W-:Y:S02]  /*06a0*/  ISETP.GE.U32.AND P4, PT, R19, R18, PT ;  /* 0x000000121300720c */ /* 0x000fe40003f86070 */
[----:B---3--:R-:W-:-:S04]  /*06b0*/  @!P2 SEL R12, R12, RZ, P3 ;  /* 0x000000ff0c0ca207 */ /* 0x008fc80001800000 */
[----:B--2---:R-:W-:-:S05]  /*06c0*/  @!P2 IADD3 R89, PT, PT, R12, R15, -R4 ;  /* 0x0000000f0c59a210 */ /* 0x004fca0007ffe804 */
[----:B------:R-:W-:Y:S02]  /*06d0*/  VIADD R3, R89, 0x3f ;  /* 0x0000003f59037836 */ /* 0x000fe40000000000 */
[----:B------:R-:W-:-:S03]  /*06e0*/  @P4 VIADD R11, R11, 0x1 ;  /* 0x000000010b0b4836 */ /* 0x000fc60000000000 */
[----:B------:R-:W-:Y:S01]  /*06f0*/  IADD3 R2, PT, PT, R3, UR14, R2 ;  /* 0x0000000e03027c10 */ /* 0x000fe2000fffe002 */
[----:B------:R-:W-:Y:S01]  /*0700*/  @!P0 IMAD.MOV R11, RZ, RZ, -R11 ;  /* 0x000000ffff0b8224 */ /* 0x000fe200078e0a0b */
[----:B------:R-:W-:Y:S02]  /*0710*/  @!P1 LOP3.LUT R11, RZ, R10, RZ, 0x33, !PT ;  /* 0x0000000aff0b9212 */ /* 0x000fe400078e33ff */
[----:B------:R-:W-:Y:S02]  /*0720*/  SHF.R.S32.HI R10, RZ, 0x1f, R3 ;  /* 0x0000001fff0a7819 */ /* 0x000fe40000011403 */
[----:B------:R-:W-:Y:S01]  /*0730*/  SHF.R.S32.HI R15, RZ, 0x1f, R2 ;  /* 0x0000001fff0f7819 */ /* 0x000fe20000011402 */
[----:B----4-:R-:W-:Y:S01]  /*0740*/  IMAD R202, R11, R8, RZ ;  /* 0x000000080bca7224 */ /* 0x010fe200078e02ff */
[----:B------:R-:W-:Y:S02]  /*0750*/  LEA.HI R3, R10, R3, RZ, 0x6 ;  /* 0x000000030a037211 */ /* 0x000fe400078f30ff */
[----:B------:R-:W-:-:S02]  /*0760*/  LEA.HI R15, R15, R2, RZ, 0x6 ;  /* 0x000000020f0f7211 */ /* 0x000fc400078f30ff */
[----:B------:R-:W-:Y:S02]  /*0770*/  SHF.R.S32.HI R3, RZ, 0x6, R3 ;  /* 0x00000006ff037819 */ /* 0x000fe40000011403 */
[----:B------:R-:W-:Y:S02]  /*0780*/  SHF.R.S32.HI R15, RZ, 0x6, R15 ;  /* 0x00000006ff0f7819 */ /* 0x000fe4000001140f */
[----:B------:R-:W-:-:S04]  /*0790*/  VIADDMNMX R2, R202, R11, R3, PT ;  /* 0x0000000bca027246 */ /* 0x000fc80003800103 */
[----:B------:R-:W-:Y:S01]  /*07a0*/  VIMNMX R3, PT, PT, R2, R15, PT ;  /* 0x0000000f02037248 */ /* 0x000fe20003fe0100 */
[----:B------:R-:W-:-:S03]  /*07b0*/  IMAD.MOV R15, RZ, RZ, -R213 ;  /* 0x000000ffff0f7224 */ /* 0x000fc600078e0ad5 */
[----:B------:R-:W-:Y:S01]  /*07c0*/  ISETP.GE.AND P0, PT, R202, R3, PT ;  /* 0x00000003ca00720c */ /* 0x000fe20003f06270 */
[----:B------:R-:W-:-:S12]  /*07d0*/  IMAD R14, R9, R15, R14 ;  /* 0x0000000f090e7224 */ /* 0x000fd800078e020e */
[----:B------:R-:W-:Y:S05]  /*07e0*/  @!P0 BRA `(.L_x_2875) ;  /* 0x0000000c00408947 */ /* 0x000fea0003800000 */
[----:B------:R-:W1:Y:S01]  /*07f0*/  LDC.64 R2, c[0x0][0x430] ;  /* 0x00010c00ff027b82 */ /* 0x000e620000000a00 */
[----:B------:R-:W2:Y:S01]  /*0800*/  LDCU UR4, c[0x0][0x44c] ;  /* 0x00008980ff0477ac */ /* 0x000ea20008000800 */
[----:B------:R-:W-:Y:S01]  /*0810*/  IMAD.IADD R0, R13, 0x1, -R16 ;  /* 0x000000010d007824 */ /* 0x000fe200078e0a10 */
[----:B------:R-:W-:Y:S01]  /*0820*/  SHF.R.U32.HI R23, RZ, 0x4, R188 ;  /* 0x00000004ff177819 */ /* 0x000fe200000116bc */
[----:B------:R-:W-:Y:S03]  /*0830*/  BSSY.RECONVERGENT B0, `(.L_x_2876) ;  /* 0x000001f000007945 */ /* 0x000fe60003800200 */
[C---:B------:R-:W-:Y:S01]  /*0840*/  ISETP.GE.AND P4, PT, R23.reuse, R0, PT ;  /* 0x000000001700720c */ /* 0x040fe20003f86270 */
[C---:B------:R-:W-:Y:S01]  /*0850*/  VIADD R21, R23.reuse, 0x8 ;  /* 0x0000000817157836 */ /* 0x040fe20000000000 */
[C---:B------:R-:W-:Y:S01]  /*0860*/  IADD3 R19, PT, PT, R23.reuse, 0x10, RZ ;  /* 0x0000001017137810 */ /* 0x040fe20007ffe0ff */
[C---:B------:R-:W-:Y:S01]  /*0870*/  VIADD R17, R23.reuse, 0x18 ;  /* 0x0000001817117836 */ /* 0x040fe20000000000 */
[----:B------:R-:W-:-:S02]  /*0880*/  IADD3 R15, PT, PT, R23, 0x20, RZ ;  /* 0x00000020170f7810 */ /* 0x000fc40007ffe0ff */
[-C--:B------:R-:W-:Y:S02]  /*0890*/  ISETP.GE.AND P3, PT, R21, R0.reuse, PT ;  /* 0x000000001500720c */ /* 0x080fe40003f66270 */
[-C--:B------:R-:W-:Y:S02]  /*08a0*/  ISETP.GE.AND P2, PT, R19, R0.reuse, PT ;  /* 0x000000001300720c */ /* 0x080fe40003f46270 */
[----:B------:R-:W-:Y:S01]  /*08b0*/  ISETP.GE.AND P1, PT, R17, R0, PT ;  /* 0x000000001100720c */ /* 0x000fe20003f26270 */
[----:B-1----:R-:W-:-:S04]  /*08c0*/  IMAD R2, R8, R2, R213 ;  /* 0x0000000208027224 */ /* 0x002fc800078e02d5 */
[----:B------:R-:W-:Y:S02]  /*08d0*/  IMAD R9, R2, R9, R14 ;  /* 0x0000000902097224 */ /* 0x000fe400078e020e */
[----:B------:R-:W-:Y:S02]  /*08e0*/  IMAD.SHL.U32 R14, R188, 0x4, RZ ;  /* 0x00000004bc0e7824 */ /* 0x000fe400078e00ff */
[----:B------:R-:W-:-:S03]  /*08f0*/  IMAD R16, R9, R3, R16 ;  /* 0x0000000309107224 */ /* 0x000fc600078e0210 */
[----:B------:R-:W-:Y:S01]  /*0900*/  LOP3.LUT R14, R14, 0x3c, RZ, 0xc0, !PT ;  /* 0x0000003c0e0e7812 */ /* 0x000fe200078ec0ff */
[----:B--2---:R-:W-:-:S03]  /*0910*/  IMAD R8, R16, UR4, RZ ;  /* 0x0000000410087c24 */ /* 0x004fc6000f8e02ff */
[C---:B------:R-:W-:Y:S01]  /*0920*/  LOP3.LUT R12, R14.reuse, 0x40, RZ, 0xfc, !PT ;  /* 0x000000400e0c7812 */ /* 0x040fe200078efcff */
[----:B------:R-:W-:Y:S01]  /*0930*/  IMAD R9, R23, 0xc0, R14 ;  /* 0x000000c017097824 */ /* 0x000fe200078e020e */
[----:B------:R-:W-:-:S04]  /*0940*/  LOP3.LUT R10, R14, 0x80, RZ, 0xfc, !PT ;  /* 0x000000800e0a7812 */ /* 0x000fc800078efcff */
        /* <DEDUP_REMOVED lines=13> */
.L_x_2877:
[----:B------:R-:W-:Y:S05]  /*0a20*/  BSYNC.RECONVERGENT B0 ;  /* 0x0000000000007941 */ /* 0x000fea0003800200 */
.L_x_2876:
        /* <DEDUP_REMOVED lines=20> */
.L_x_2879:
[----:B------:R-:W-:Y:S05]  /*0b70*/  BSYNC.RECONVERGENT B0 ;  /* 0x0000000000007941 */ /* 0x000fea0003800200 */
.L_x_2878:
        /* <DEDUP_REMOVED lines=20> */
.L_x_2881:
[----:B------:R-:W-:Y:S05]  /*0cc0*/  BSYNC.RECONVERGENT B0 ;  /* 0x0000000000007941 */ /* 0x000fea0003800200 */
.L_x_2880:
        /* <DEDUP_REMOVED lines=20> */
.L_x_2883:
[----:B------:R-:W-:Y:S05]  /*0e10*/  BSYNC.RECONVERGENT B0 ;  /* 0x0000000000007941 */ /* 0x000fea0003800200 */
.L_x_2882:
        /* <DEDUP_REMOVED lines=19> */
.L_x_2885:
[----:B------:R-:W-:Y:S05]  /*0f50*/  BSYNC.RECONVERGENT B0 ;  /* 0x0000000000007941 */ /* 0x000fea0003800200 */
.L_x_2884:
        /* <DEDUP_REMOVED lines=18> */
.L_x_2887:
[----:B------:R-:W-:Y:S05]  /*1080*/  BSYNC.RECONVERGENT B0 ;  /* 0x0000000000007941 */ /* 0x000fea0003800200 */
.L_x_2886:
        /* <DEDUP_REMOVED lines=18> */
.L_x_2889:
[----:B------:R-:W-:Y:S05]  /*11b0*/  BSYNC.RECONVERGENT B0 ;  /* 0x0000000000007941 */ /* 0x000fea0003800200 */
.L_x_2888:
        /* <DEDUP_REMOVED lines=18> */
.L_x_2891:
[----:B------:R-:W-:Y:S05]  /*12e0*/  BSYNC.RECONVERGENT B0 ;  /* 0x0000000000007941 */ /* 0x000fea0003800200 */
.L_x_2890:
        /* <DEDUP_REMOVED lines=32> */
.L_x_2875:
        /* <DEDUP_REMOVED lines=11> */
.L_x_2892:
[----:B------:R-:W-:Y:S05]  /*15a0*/  BRA.U !UP1, `(.L_x_2893) ;  /* 0x0000000509907547 */ /* 0x000fea000b800000 */
[----:B------:R-:W2:Y:S01]  /*15b0*/  LDC R11, c[0x0][0x4f0] ;  /* 0x00013c00ff0b7b82 */ /* 0x000ea20000000800 */
[----:B-1----:R-:W-:Y:S01]  /*15c0*/  LEA R8, R3, 0xffffffc0, 0x6 ;  /* 0xffffffc003087811 */ /* 0x002fe200078e30ff */
[----:B------:R-:W1:Y:S03]  /*15d0*/  LDCU.64 UR4, c[0x0][0x4e8] ;  /* 0x00009d00ff0477ac */ /* 0x000e660008000a00 */
[----:B-----5:R-:W-:Y:S01]  /*15e0*/  IABS R2, R8 ;  /* 0x0000000800027213 */ /* 0x020fe20000000000 */
[----:B------:R-:W3:Y:S01]  /*15f0*/  LDCU.64 UR6, c[0x0][0x3a0] ;  /* 0x00007400ff0677ac */ /* 0x000ee20008000a00 */
[----:B------:R-:W4:Y:S01]  /*1600*/  LDCU.64 UR12, c[0x0][0x3b8] ;  /* 0x00007700ff0c77ac */ /* 0x000f220008000a00 */
[----:B------:R-:W3:Y:S01]  /*1610*/  LDCU.64 UR10, c[0x0][0x3c0] ;  /* 0x00007800ff0a77ac */ /* 0x000ee20008000a00 */
[----:B--2---:R-:W-:-:S04]  /*1620*/  IABS R5, R11 ;  /* 0x0000000b00057213 */ /* 0x004fc80000000000 */
[----:B------:R-:W2:Y:S08]  /*1630*/  I2F.RP R9, R5 ;  /* 0x0000000500097306 */ /* 0x000eb00000209400 */
[----:B--2---:R-:W2:Y:S02]  /*1640*/  MUFU.RCP R6, R9 ;  /* 0x0000000900067308 */ /* 0x004ea40000001000 */
[----:B--2---:R-:W-:-:S06]  /*1650*/  IADD3 R6, PT, PT, R6, 0xffffffe, RZ ;  /* 0x0ffffffe06067810 */ /* 0x004fcc0007ffe0ff */
[----:B------:R-:W2:Y:S02]  /*1660*/  F2I.FTZ.U32.TRUNC.NTZ R7, R6 ;  /* 0x0000000600077305 */ /* 0x000ea4000021f000 */
[----:B--2---:R-:W-:Y:S01]  /*1670*/  IMAD.MOV R4, RZ, RZ, -R7 ;  /* 0x000000ffff047224 */ /* 0x004fe200078e0a07 */
        /* <DEDUP_REMOVED lines=8> */
[----:B------:R-:W-:Y:S01]  /*1700*/  @!P2 IMAD.IADD R2, R2, 0x1, -R5 ;  /* 0x000000010202a824 */ /* 0x000fe200078e0a05 */
[----:B------:R-:W-:Y:S02]  /*1710*/  @!P2 IADD3 R9, PT, PT, R9, 0x1, RZ ;  /* 0x000000010909a810 */ /* 0x000fe40007ffe0ff */
[----:B------:R-:W-:Y:S02]  /*1720*/  ISETP.NE.AND P2, PT, R11, RZ, PT ;  /* 0x000000ff0b00720c */ /* 0x000fe40003f45270 */
[----:B------:R-:W-:Y:S01]  /*1730*/  ISETP.GE.U32.AND P0, PT, R2, R5, PT ;  /* 0x000000050200720c */ /* 0x000fe20003f06070 */
[----:B-1----:R-:W-:Y:S01]  /*1740*/  IMAD.WIDE.U32 R4, R213, UR4, RZ ;  /* 0x00000004d5047c25 */ /* 0x002fe2000f8e00ff */
[----:B------:R-:W-:-:S03]  /*1750*/  LOP3.LUT R2, R8, R11, RZ, 0x3c, !PT ;  /* 0x0000000b08027212 */ /* 0x000fc600078e3cff */
[----:B------:R-:W-:Y:S01]  /*1760*/  IMAD R215, R213, UR5, R5 ;  /* 0x00000005d5d77c24 */ /* 0x000fe2000f8e0205 */
[----:B------:R-:W-:Y:S01]  /*1770*/  ISETP.GE.AND P1, PT, R2, RZ, PT ;  /* 0x000000ff0200720c */ /* 0x000fe20003f26270 */
[----:B------:R-:W1:Y:S01]  /*1780*/  LDC R5, c[0x0][0x3e8] ;  /* 0x0000fa00ff057b82 */ /* 0x000e620000000800 */
[----:B------:R-:W2:Y:S05]  /*1790*/  LDCU.64 UR4, c[0x0][0x3a8] ;  /* 0x00007500ff0477ac */ /* 0x000eaa0008000a00 */
[----:B------:R-:W-:Y:S01]  /*17a0*/  @P0 VIADD R9, R9, 0x1 ;  /* 0x0000000109090836 */ /* 0x000fe20000000000 */
[----:B------:R-:W-:-:S04]  /*17b0*/  LEA R214, P0, R4, UR8, 0x2 ;  /* 0x0000000804d67c11 */ /* 0x000fc8000f8010ff */
[----:B------:R-:W-:Y:S02]  /*17c0*/  LEA.HI.X R215, R4, UR9, R215, 0x2, P0 ;  /* 0x0000000904d77c11 */ /* 0x000fe400080f14d7 */
[----:B------:R-:W-:Y:S02]  /*17d0*/  @!P1 IADD3 R9, PT, PT, -R9, RZ, RZ ;  /* 0x000000ff09099210 */ /* 0x000fe40007ffe1ff */
[----:B------:R-:W-:-:S05]  /*17e0*/  @!P2 LOP3.LUT R9, RZ, R11, RZ, 0x33, !PT ;  /* 0x0000000bff09a212 */ /* 0x000fca00078e33ff */
[----:B------:R-:W-:-:S06]  /*17f0*/  IMAD.WIDE R22, R9, 0x4, R214 ;  /* 0x0000000409167825 */ /* 0x000fcc00078e02d6 */
[----:B------:R-:W2:Y:S01]  /*1800*/  LDG.E R22, desc[UR16][R22.64] ;  /* 0x0000001016167981 */ /* 0x000ea2000c1e1900 */
[----:B-1----:R-:W-:Y:S01]  /*1810*/  IABS R2, R5 ;  /* 0x0000000500027213 */ /* 0x002fe20000000000 */
[----:B------:R-:W-:Y:S01]  /*1820*/  IMAD.MOV R9, RZ, RZ, -R9 ;  /* 0x000000ffff097224 */ /* 0x000fe200078e0a09 */
[----:B----4-:R-:W-:Y:S02]  /*1830*/  MOV R134, UR12 ;  /* 0x0000000c00867c02 */ /* 0x010fe40008000f00 */
[----:B------:R-:W1:Y:S01]  /*1840*/  I2F.RP R7, R2 ;  /* 0x0000000200077306 */ /* 0x000e620000209400 */
[----:B------:R-:W-:Y:S01]  /*1850*/  IMAD R8, R11, R9, R8 ;  /* 0x000000090b087224 */ /* 0x000fe200078e0208 */
[----:B---3--:R-:W-:Y:S02]  /*1860*/  MOV R144, UR10 ;  /* 0x0000000a00907c02 */ /* 0x008fe40008000f00 */
[----:B------:R-:W-:Y:S02]  /*1870*/  MOV R135, UR13 ;  /* 0x0000000d00877c02 */ /* 0x000fe40008000f00 */
[----:B------:R-:W-:-:S02]  /*1880*/  MOV R145, UR11 ;  /* 0x0000000b00917c02 */ /* 0x000fc40008000f00 */
[----:B-1----:R-:W1:Y:S02]  /*1890*/  MUFU.RCP R18, R7 ;  /* 0x0000000700127308 */ /* 0x002e640000001000 */
[----:B-1----:R-:W-:-:S06]  /*18a0*/  VIADD R18, R18, 0xffffffe ;  /* 0x0ffffffe12127836 */ /* 0x002fcc0000000000 */
        /* <DEDUP_REMOVED lines=40> */
[----:B------:R-:W-:Y:S01]  /*1b30*/  IADD3 R7, PT, PT, R9, R6, RZ ;  /* 0x0000000609077210 */ /* 0x000fe20007ffe0ff */
[----:B------:R-:W-:Y:S01]  /*1b40*/  IMAD.MOV.U32 R6, RZ, RZ, R8 ;  /* 0x000000ffff067224 */ /* 0x000fe200078e0008 */
[----:B------:R-:W-:Y:S01]  /*1b50*/  MOV R10, R18 ;  /* 0x00000012000a7202 */ /* 0x000fe20000000f00 */
[C---:B-1----:R-:W-:Y:S02]  /*1b60*/  IMAD R9, R5.reuse, UR4, RZ ;  /* 0x0000000405097c24 */ /* 0x042fe4000f8e02ff */
[----:B------:R-:W-:Y:S02]  /*1b70*/  IMAD R5, R5, UR6, RZ ;  /* 0x0000000605057c24 */ /* 0x000fe4000f8e02ff */
[----:B------:R-:W-:-:S04]  /*1b80*/  IMAD.WIDE.U32 R22, R4, UR4, R10 ;  /* 0x0000000404167c25 */ /* 0x000fc8000f8e000a */
[C---:B------:R-:W-:Y:S02]  /*1b90*/  IMAD R2, R4.reuse, UR5, R9 ;  /* 0x0000000504027c24 */ /* 0x040fe4000f8e0209 */
[C---:B------:R-:W-:Y:S02]  /*1ba0*/  IMAD R8, R4.reuse, UR7, R5 ;  /* 0x0000000704087c24 */ /* 0x040fe4000f8e0205 */
[----:B------:R-:W-:Y:S01]  /*1bb0*/  IMAD.WIDE.U32 R10, R4, UR6, R6 ;  /* 0x00000006040a7c25 */ /* 0x000fe2000f8e0006 */
[----:B------:R-:W-:-:S04]  /*1bc0*/  IADD3 R2, PT, PT, R23, R2, RZ ;  /* 0x0000000217027210 */ /* 0x000fc80007ffe0ff */
[----:B------:R-:W-:Y:S01]  /*1bd0*/  IADD3 R8, PT, PT, R11, R8, RZ ;  /* 0x000000080b087210 */ /* 0x000fe20007ffe0ff */
[----:B------:R-:W-:Y:S06]  /*1be0*/  BRA `(.L_x_2894) ;  /* 0x0000000400647947 */ /* 0x000fec0003800000 */
.L_x_2893:
[----:B------:R-:W-:-:S13]  /*1bf0*/  ISETP.NE.AND P0, PT, R5, -0x1, PT ;  /* 0xffffffff0500780c */ /* 0x000fda0003f05270 */
[----:B------:R-:W-:Y:S05]  /*1c00*/  @P0 BRA `(.L_x_2895) ;  /* 0x0000000000340947 */ /* 0x000fea0003800000 */
[----:B------:R-:W2:Y:S01]  /*1c10*/  LDC.64 R134, c[0x0][0x3b8] ;  /* 0x0000ee00ff867b82 */ /* 0x000ea20000000a00 */
[----:B------:R-:W3:Y:S01]  /*1c20*/  LDCU.64 UR4, c[0x0][0x3a0] ;  /* 0x00007400ff0477ac */ /* 0x000ee20008000a00 */
[----:B------:R-:W-:-:S05]  /*1c30*/  SHF.R.S32.HI R7, RZ, 0x1f, R4 ;  /* 0x0000001fff077819 */ /* 0x000fca0000011404 */
[-C--:B--2---:R-:W-:Y:S01]  /*1c40*/  IMAD R6, R7, R134.reuse, RZ ;  /* 0x0000008607067224 */ /* 0x084fe200078e02ff */
[----:B-----5:R-:W-:Y:S01]  /*1c50*/  SHF.R.S32.HI R7, RZ, 0x1f, R2 ;  /* 0x0000001fff077819 */ /* 0x020fe20000011402 */
[----:B-1----:R-:W-:-:S04]  /*1c60*/  IMAD.WIDE.U32 R8, R4, R134, RZ ;  /* 0x0000008604087225 */ /* 0x002fc800078e00ff */
[----:B------:R-:W-:Y:S02]  /*1c70*/  IMAD R6, R4, R135, R6 ;  /* 0x0000008704067224 */ /* 0x000fe400078e0206 */
[----:B---3--:R-:W-:-:S03]  /*1c80*/  IMAD R7, R7, UR4, RZ ;  /* 0x0000000407077c24 */ /* 0x008fc6000f8e02ff */
[----:B------:R-:W-:Y:S01]  /*1c90*/  IADD3 R9, PT, PT, R9, R6, RZ ;  /* 0x0000000609097210 */ /* 0x000fe20007ffe0ff */
[C---:B------:R-:W-:Y:S02]  /*1ca0*/  IMAD R7, R2.reuse, UR5, R7 ;  /* 0x0000000502077c24 */ /* 0x040fe4000f8e0207 */
[----:B------:R-:W-:-:S05]  /*1cb0*/  IMAD.WIDE.U32 R18, R2, UR4, R8 ;  /* 0x0000000402127c25 */ /* 0x000fca000f8e0008 */
[----:B------:R-:W-:Y:S01]  /*1cc0*/  IADD3 R19, PT, PT, R19, R7, RZ ;  /* 0x0000000713137210 */ /* 0x000fe20007ffe0ff */
[----:B------:R-:W-:Y:S05]  /*1cd0*/  BRA `(.L_x_2896) ;  /* 0x0000000000187947 */ /* 0x000fea0003800000 */
.L_x_2895:
[----:B------:R-:W2:Y:S01]  /*1ce0*/  LDC.64 R134, c[0x0][0x3b8] ;  /* 0x0000ee00ff867b82 */ /* 0x000ea20000000a00 */
[----:B------:R-:W-:-:S05]  /*1cf0*/  IADD3 R6, PT, PT, R4, R5, RZ ;  /* 0x0000000504067210 */ /* 0x000fca0007ffe0ff */
[C---:B--2---:R-:W-:Y:S02]  /*1d00*/  IMAD R19, R6.reuse, R135, RZ ;  /* 0x0000008706137224 */ /* 0x044fe400078e02ff */
[----:B------:R-:W-:-:S05]  /*1d10*/  IMAD.WIDE.U32 R6, R6, R134, RZ ;  /* 0x0000008606067225 */ /* 0x000fca00078e00ff */
[----:B------:R-:W-:Y:S02]  /*1d20*/  IADD3 R19, PT, PT, R7, R19, RZ ;  /* 0x0000001307137210 */ /* 0x000fe40007ffe0ff */
[----:B------:R-:W-:Y:S02]  /*1d30*/  MOV R18, R6 ;  /* 0x0000000600127202 */ /* 0x000fe40000000f00 */
.L_x_2896:
        /* <DEDUP_REMOVED lines=13> */
[----:B------:R-:W-:Y:S06]  /*1e10*/  BRA `(.L_x_2898) ;  /* 0x0000000000187947 */ /* 0x000fec0003800000 */
.L_x_2897:
[----:B------:R-:W2:Y:S01]  /*1e20*/  LDC.64 R144, c[0x0][0x3c0] ;  /* 0x0000f000ff907b82 */ /* 0x000ea20000000a00 */
[----:B------:R-:W-:-:S05]  /*1e30*/  IADD3 R4, PT, PT, R4, R5, RZ ;  /* 0x0000000504047210 */ /* 0x000fca0007ffe0ff */
[C---:B--2---:R-:W-:Y:S02]  /*1e40*/  IMAD R23, R4.reuse, R145, RZ ;  /* 0x0000009104177224 */ /* 0x044fe400078e02ff */
[----:B------:R-:W-:-:S05]  /*1e50*/  IMAD.WIDE.U32 R4, R4, R144, RZ ;  /* 0x0000009004047225 */ /* 0x000fca00078e00ff */
[----:B------:R-:W-:Y:S02]  /*1e60*/  IADD3 R23, PT, PT, R5, R23, RZ ;  /* 0x0000001705177210 */ /* 0x000fe40007ffe0ff */
[----:B------:R-:W-:-:S07]  /*1e70*/  MOV R22, R4 ;  /* 0x0000000400167202 */ /* 0x000fce0000000f00 */
.L_x_2898:
[----:B-1----:R-:W1:Y:S01]  /*1e80*/  LDC R9, c[0x0][0x3e8] ;  /* 0x0000fa00ff097b82 */ /* 0x002e620000000800 */
        /* <DEDUP_REMOVED lines=10> */
[----:B------:R-:W-:Y:S02]  /*1f30*/  IMAD.HI.U32 R5, R7, R5, R6 ;  /* 0x0000000507057227 */ /* 0x000fe400078e0006 */
[----:B------:R-:W1:Y:S04]  /*1f40*/  LDC.64 R6, c[0x0][0x3d8] ;  /* 0x0000f600ff067b82 */ /* 0x000e680000000a00 */
        /* <DEDUP_REMOVED lines=9> */
[----:B------:R-:W-:Y:S02]  /*1fe0*/  ISETP.GE.U32.AND P2, PT, R5, R2, PT ;  /* 0x000000020500720c */ /* 0x000fe40003f46070 */
[----:B------:R-:W2:Y:S01]  /*1ff0*/  LDC.64 R4, c[0x0][0x3d0] ;  /* 0x0000f400ff047b82 */ /* 0x000ea20000000a00 */
[----:B------:R-:W-:-:S04]  /*2000*/  LEA R2, R3, 0xffffffc0, 0x6 ;  /* 0xffffffc003027811 */ /* 0x000fc800078e30ff */
[----:B------:R-:W-:Y:S01]  /*2010*/  SHF.R.S32.HI R17, RZ, 0x1f, R2 ;  /* 0x0000001fff117819 */ /* 0x000fe20000011402 */
[----:B------:R-:W-:-:S04]  /*2020*/  IMAD.WIDE.U32 R18, R2, R134, R18 ;  /* 0x0000008602127225 */ /* 0x000fc800078e0012 */
[----:B------:R-:W-:Y:S01]  /*2030*/  IMAD R8, R17, R134, RZ ;  /* 0x0000008611087224 */ /* 0x000fe200078e02ff */
[----:B------:R-:W-:Y:S01]  /*2040*/  @P2 IADD3 R11, PT, PT, R11, 0x1, RZ ;  /* 0x000000010b0b2810 */ /* 0x000fe20007ffe0ff */
[-C--:B------:R-:W-:Y:S02]  /*2050*/  IMAD R10, R17, R144.reuse, RZ ;  /* 0x00000090110a7224 */ /* 0x080fe400078e02ff */
[C---:B------:R-:W-:Y:S01]  /*2060*/  IMAD R17, R2.reuse, R135, R8 ;  /* 0x0000008702117224 */ /* 0x040fe200078e0208 */
[----:B------:R-:W-:Y:S01]  /*2070*/  @!P1 IADD3 R11, PT, PT, -R11, RZ, RZ ;  /* 0x000000ff0b0b9210 */ /* 0x000fe20007ffe1ff */
[C---:B------:R-:W-:Y:S01]  /*2080*/  IMAD.WIDE.U32 R22, R2.reuse, R144, R22 ;  /* 0x0000009002167225 */ /* 0x040fe200078e0016 */
[----:B------:R-:W-:Y:S02]  /*2090*/  @!P0 LOP3.LUT R11, RZ, R9, RZ, 0x33, !PT ;  /* 0x00000009ff0b8212 */ /* 0x000fe400078e33ff */
[----:B------:R-:W-:Y:S01]  /*20a0*/  IADD3 R19, PT, PT, R19, R17, RZ ;  /* 0x0000001113137210 */ /* 0x000fe20007ffe0ff */
[----:B------:R-:W-:Y:S01]  /*20b0*/  IMAD R10, R2, R145, R10 ;  /* 0x00000091020a7224 */ /* 0x000fe200078e020a */
[----:B------:R-:W-:-:S03]  /*20c0*/  SHF.R.S32.HI R9, RZ, 0x1f, R11 ;  /* 0x0000001fff097819 */ /* 0x000fc6000001140b */
[----:B------:R-:W-:Y:S02]  /*20d0*/  IMAD.IADD R23, R23, 0x1, R10 ;  /* 0x0000000117177824 */ /* 0x000fe400078e020a */
[C---:B-1----:R-:W-:Y:S02]  /*20e0*/  IMAD R2, R9.reuse, R6, RZ ;  /* 0x0000000609027224 */ /* 0x042fe400078e02ff */
[----:B--2---:R-:W-:Y:S02]  /*20f0*/  IMAD R8, R9, R4, RZ ;  /* 0x0000000409087224 */ /* 0x004fe400078e02ff */
[----:B------:R-:W-:-:S04]  /*2100*/  IMAD.WIDE.U32 R22, R11, R6, R22 ;  /* 0x000000060b167225 */ /* 0x000fc800078e0016 */
[C---:B------:R-:W-:Y:S01]  /*2110*/  IMAD R2, R11.reuse, R7, R2 ;  /* 0x000000070b027224 */ /* 0x040fe200078e0202 */
[----:B------:R-:W-:Y:S01]  /*2120*/  MOV R10, R22 ;  /* 0x00000016000a7202 */ /* 0x000fe20000000f00 */
[----:B------:R-:W-:-:S04]  /*2130*/  IMAD.WIDE.U32 R18, R11, R4, R18 ;  /* 0x000000040b127225 */ /* 0x000fc800078e0012 */
[----:B------:R-:W-:Y:S01]  /*2140*/  IMAD R5, R11, R5, R8 ;  /* 0x000000050b057224 */ /* 0x000fe200078e0208 */
[----:B------:R-:W-:Y:S01]  /*2150*/  MOV R22, R18 ;  /* 0x0000001200167202 */ /* 0x000fe20000000f00 */
[----:B------:R-:W-:-:S03]  /*2160*/  IMAD.IADD R8, R23, 0x1, R2 ;  /* 0x0000000117087824 */ /* 0x000fc600078e0202 */
[----:B------:R-:W-:-:S07]  /*2170*/  IADD3 R2, PT, PT, R19, R5, RZ ;  /* 0x0000000513027210 */ /* 0x000fce0007ffe0ff */
.L_x_2894:
[----:B------:R-:W-:Y:S01]  /*2180*/  ISETP.NE.AND P2, PT, R0, -0x1, PT ;  /* 0xffffffff0000780c */ /* 0x000fe20003f45270 */
[C---:B------:R-:W-:Y:S01]  /*2190*/  IMAD.SHL.U32 R9, R188.reuse, 0x8, RZ ;  /* 0x00000008bc097824 */ /* 0x040fe200078e00ff */
[----:B------:R-:W1:Y:S01]  /*21a0*/  LDCU.64 UR10, c[0x0][0x388] ;  /* 0x00007100ff0a77ac */ /* 0x000e620008000a00 */
[----:B------:R-:W-:Y:S01]  /*21b0*/  IMAD.SHL.U32 R148, R188, 0x40, RZ ;  /* 0x00000040bc947824 */ /* 0x000fe200078e00ff */
[----:B------:R-:W-:Y:S01]  /*21c0*/  SHF.R.U32.HI R18, RZ, 0x3, R188 ;  /* 0x00000003ff127819 */ /* 0x000fe200000116bc */
[----:B------:R-:W2:Y:S01]  /*21d0*/  S2UR UR12, SR_CgaCtaId ;  /* 0x00000000000c79c3 */ /* 0x000ea20000008800 */
[C---:B------:R-:W-:Y:S01]  /*21e0*/  LOP3.LUT R157, R9.reuse, 0x38, RZ, 0xc0, !PT ;  /* 0x00000038099d7812 */ /* 0x040fe200078ec0ff */
[----:B------:R-:W3:Y:S01]  /*21f0*/  LDCU.64 UR4, c[0x0][0x390] ;  /* 0x00007200ff0477ac */ /* 0x000ee20008000a00 */
[----:B------:R-:W-:Y:S01]  /*2200*/  LOP3.LUT R11, R9, 0x1f8, RZ, 0xc0, !PT ;  /* 0x000001f8090b7812 */ /* 0x000fe200078ec0ff */
[----:B------:R-:W-:Y:S01]  /*2210*/  IMAD.IADD R201, R13, 0x1, -R16 ;  /* 0x000000010dc97824 */ /* 0x000fe200078e0a10 */
[C---:B------:R-:W-:Y:S01]  /*2220*/  IADD3 R22, P1, PT, R157.reuse, R22, RZ ;  /* 0x000000169d167210 */ /* 0x040fe20007f3e0ff */
[----:B------:R-:W4:Y:S01]  /*2230*/  LDCU.64 UR6, c[0x0][0x3c8] ;  /* 0x00007900ff0677ac */ /* 0x000f220008000a00 */
[----:B------:R-:W-:Y:S01]  /*2240*/  IADD3 R10, P0, PT, R157, R10, RZ ;  /* 0x0000000a9d0a7210 */ /* 0x000fe20007f1e0ff */
[----:B------:R-:W5:Y:S01]  /*2250*/  @!P2 LDC.64 R6, c[0x0][0x398] ;  /* 0x0000e600ff06ab82 */ /* 0x000f620000000a00 */
[----:B------:R-:W-:Y:S01]  /*2260*/  LOP3.LUT R146, R148, 0x1c0, RZ, 0xc0, !PT ;  /* 0x000001c094927812 */ /* 0x000fe200078ec0ff */
[----:B------:R-:W-:Y:S01]  /*2270*/  IMAD.X R23, RZ, RZ, R2, P1 ;  /* 0x000000ffff177224 */ /* 0x000fe200008e0602 */
[----:B------:R-:W-:Y:S01]  /*2280*/  LOP3.LUT R196, R11, 0x38, R188, 0x78, !PT ;  /* 0x000000380bc47812 */ /* 0x000fe200078e78bc */
[----:B------:R-:W-:Y:S01]  /*2290*/  IMAD.X R11, RZ, RZ, R8, P0 ;  /* 0x000000ffff0b7224 */ /* 0x000fe200000e0608 */
[----:B------:R-:W-:Y:S01]  /*22a0*/  LOP3.LUT R146, R146, 0x38, R9, 0xf8, !PT ;  /* 0x0000003892927812 */ /* 0x000fe200078ef809 */
[----:B------:R-:W-:Y:S01]  /*22b0*/  IMAD.WIDE.U32 R22, R18, R134, R22 ;  /* 0x0000008612167225 */ /* 0x000fe200078e0016 */
[----:B------:R-:W-:Y:S01]  /*22c0*/  LOP3.LUT R196, R196, 0x1e00, R9, 0xf8, !PT ;  /* 0x00001e00c4c47812 */ /* 0x000fe200078ef809 */
[----:B------:R-:W4:Y:S01]  /*22d0*/  @P2 LDC.64 R4, c[0x0][0x3b0] ;  /* 0x0000ec00ff042b82 */ /* 0x000f220000000a00 */
[----:B------:R-:W-:Y:S01]  /*22e0*/  SHF.R.S32.HI R15, RZ, 0x1f, R14 ;  /* 0x0000001fff0f7819 */ /* 0x000fe2000001140e */
[----:B------:R-:W-:Y:S01]  /*22f0*/  IMAD.WIDE.U32 R8, R18, R144, R10 ;  /* 0x0000009012087225 */ /* 0x000fe200078e000a */
[----:B-1----:R-:W-:Y:S01]  /*2300*/  LEA R204, P1, R22, UR10, 0x1 ;  /* 0x0000000a16cc7c11 */ /* 0x002fe2000f8208ff */
[----:B------:R-:W-:Y:S01]  /*2310*/  BSSY.RECONVERGENT B0, `(.L_x_2899) ;  /* 0x000003c000007945 */ /* 0x000fe20003800200 */
[----:B------:R-:W-:Y:S01]  /*2320*/  SHF.R.U32.HI R190, RZ, 0x1, R188 ;  /* 0x00000001ffbe7819 */ /* 0x000fe200000116bc */
[----:B------:R-:W-:Y:S01]  /*2330*/  IMAD R203, R18, R135, R23 ;  /* 0x0000008712cb7224 */ /* 0x000fe200078e0217 */
[----:B---3--:R-:W-:Y:S01]  /*2340*/  LEA R206, P0, R8, UR4, 0x1 ;  /* 0x0000000408ce7c11 */ /* 0x008fe2000f8008ff */
[----:B------:R-:W-:Y:S01]  /*2350*/  IMAD R207, R18, R145, R9 ;  /* 0x0000009112cf7224 */ /* 0x000fe200078e0209 */
[----:B------:R-:W-:Y:S01]  /*2360*/  LOP3.LUT R85, R190, 0x8, RZ, 0xc0, !PT ;  /* 0x00000008be557812 */ /* 0x000fe200078ec0ff */
[----:B------:R-:W-:Y:S01]  /*2370*/  IMAD.MOV.U32 R19, RZ, RZ, RZ ;  /* 0x000000ffff137224 */ /* 0x000fe200078e00ff */
[----:B------:R-:W-:-:S02]  /*2380*/  LEA.HI.X R203, R22, UR11, R203, 0x1, P1 ;  /* 0x0000000b16cb7c11 */ /* 0x000fc400088f0ccb */
[----:B------:R-:W-:Y:S01]  /*2390*/  LEA.HI.X R207, R8, UR5, R207, 0x1, P0 ;  /* 0x0000000508cf7c11 */ /* 0x000fe200080f0ccf */
[----:B------:R-:W-:Y:S01]  /*23a0*/  UMOV UR5, 0x400 ;  /* 0x0000040000057882 */ /* 0x000fe20000000000 */
[----:B------:R-:W-:Y:S01]  /*23b0*/  IMAD.WIDE.U32 R20, R21, 0x40, R18 ;  /* 0x0000004015147825 */ /* 0x000fe200078e0012 */
[----:B--2---:R-:W-:Y:S01]  /*23c0*/  ULEA UR5, UR12, UR5, 0x18 ;  /* 0x000000050c057291 */ /* 0x004fe2000f8ec0ff */
[----:B------:R-:W-:Y:S02]  /*23d0*/  LOP3.LUT R156, R157, 0x40, RZ, 0xfc, !PT ;  /* 0x000000409d9c7812 */ /* 0x000fe400078efcff */
[----:B-----5:R-:W-:Y:S01]  /*23e0*/  @!P2 IMAD.WIDE.U32 R24, R213, R6, RZ ;  /* 0x00000006d518a225 */ /* 0x020fe200078e00ff */
[----:B------:R-:W-:Y:S02]  /*23f0*/  LOP3.LUT R151, R157, 0x80, RZ, 0xfc, !PT ;  /* 0x000000809d977812 */ /* 0x000fe400078efcff */
[----:B------:R-:W-:Y:S01]  /*2400*/  LOP3.LUT R85, R146, R85, RZ, 0x3c, !PT ;  /* 0x0000005592557212 */ /* 0x000fe200078e3cff */
[----:B------:R-:W-:Y:S01]  /*2410*/  @!P2 IMAD.MOV.U32 R2, RZ, RZ, R24 ;  /* 0x000000ffff02a224 */ /* 0x000fe200078e0018 */
[----:B------:R-:W-:Y:S01]  /*2420*/  LEA R196, R196, UR5, 0x1 ;  /* 0x00000005c4c47c11 */ /* 0x000fe2000f8e08ff */
[----:B----4-:R-:W-:-:S04]  /*2430*/  @P2 IMAD.WIDE.U32 R10, R0, R4, RZ ;  /* 0x00000004000a2225 */ /* 0x010fc800078e00ff */
[----:B------:R-:W-:Y:S02]  /*2440*/  @P2 IMAD.MOV.U32 R2, RZ, RZ, R10 ;  /* 0x000000ffff022224 */ /* 0x000fe400078e000a */
[----:B------:R-:W-:Y:S02]  /*2450*/  @!P2 IMAD R7, R213, R7, R25 ;  /* 0x00000007d507a224 */ /* 0x000fe400078e0219 */
[----:B------:R-:W-:Y:S01]  /*2460*/  @P2 IMAD R7, R0, R5, R11 ;  /* 0x0000000500072224 */ /* 0x000fe200078e020b */
[----:B------:R-:W-:Y:S01]  /*2470*/  IADD3 R22, P0, PT, R157, R2, RZ ;  /* 0x000000029d167210 */ /* 0x000fe20007f1e0ff */
[----:B------:R-:W-:-:S04]  /*2480*/  IMAD R25, R15, UR6, RZ ;  /* 0x000000060f197c24 */ /* 0x000fc8000f8e02ff */
[----:B------:R-:W-:Y:S01]  /*2490*/  IMAD.X R23, RZ, RZ, R7, P0 ;  /* 0x000000ffff177224 */ /* 0x000fe200000e0607 */
[----:B------:R-:W-:Y:S01]  /*24a0*/  ISETP.GE.AND P0, PT, R18, R201, PT ;  /* 0x000000c91200720c */ /* 0x000fe20003f06270 */
[C---:B------:R-:W-:Y:S02]  /*24b0*/  IMAD R25, R14.reuse, UR7, R25 ;  /* 0x000000070e197c24 */ /* 0x040fe4000f8e0219 */
[----:B------:R-:W-:-:S04]  /*24c0*/  IMAD.WIDE.U32 R22, R14, UR6, R22 ;  /* 0x000000060e167c25 */ /* 0x000fc8000f8e0016 */
[----:B------:R-:W-:-:S06]  /*24d0*/  IMAD.IADD R25, R23, 0x1, R25 ;  /* 0x0000000117197824 */ /* 0x000fcc00078e0219 */
        /* <DEDUP_REMOVED lines=30> */
.L_x_2901:
[----:B------:R3:W-:Y:S02]  /*26c0*/  STS.128 [R196+0x4000], RZ ;  /* 0x004000ffc4007388 */ /* 0x0007e40000000c00 */
.L_x_2900:
[----:B------:R-:W-:Y:S05]  /*26d0*/  BSYNC.RECONVERGENT B0 ;  /* 0x0000000000007941 */ /* 0x000fea0003800200 */
.L_x_2899:
[----:B------:R-:W-:Y:S01]  /*26e0*/  IADD3 R11, PT, PT, R18, 0x10, RZ ;  /* 0x00000010120b7810 */ /* 0x000fe20007ffe0ff */
[----:B------:R-:W-:Y:S03]  /*26f0*/  BSSY.RECONVERGENT B0, `(.L_x_2902) ;  /* 0x0000024000007945 */ /* 0x000fe60003800200 */
[----:B------:R-:W-:-:S13]  /*2700*/  ISETP.GE.AND P0, PT, R11, R201, PT ;  /* 0x000000c90b00720c */ /* 0x000fda0003f06270 */
        /* <DEDUP_REMOVED lines=33> */
.L_x_2904:
[----:B------:R2:W-:Y:S02]  /*2920*/  STS.128 [R196+0x4800], RZ ;  /* 0x004800ffc4007388 */ /* 0x0005e40000000c00 */
.L_x_2903:
[----:B------:R-:W-:Y:S05]  /*2930*/  BSYNC.RECONVERGENT B0 ;  /* 0x0000000000007941 */ /* 0x000fea0003800200 */
.L_x_2902:
[----:B------:R-:W-:Y:S01]  /*2940*/  IADD3 R9, PT, PT, R18, 0x20, RZ ;  /* 0x0000002012097810 */ /* 0x000fe20007ffe0ff */
[----:B------:R-:W-:Y:S03]  /*2950*/  BSSY.RECONVERGENT B0, `(.L_x_2905) ;  /* 0x0000024000007945 */ /* 0x000fe60003800200 */
[----:B------:R-:W-:-:S13]  /*2960*/  ISETP.GE.AND P0, PT, R9, R201, PT ;  /* 0x000000c90900720c */ /* 0x000fda0003f06270 */
        /* <DEDUP_REMOVED lines=33> */
.L_x_2907:
[----:B------:R2:W-:Y:S02]  /*2b80*/  STS.128 [R196+0x5000], RZ ;  /* 0x005000ffc4007388 */ /* 0x0005e40000000c00 */
.L_x_2906:
[----:B------:R-:W-:Y:S05]  /*2b90*/  BSYNC.RECONVERGENT B0 ;  /* 0x0000000000007941 */ /* 0x000fea0003800200 */
.L_x_2905:
[----:B------:R-:W-:Y:S01]  /*2ba0*/  IADD3 R7, PT, PT, R18, 0x30, RZ ;  /* 0x0000003012077810 */ /* 0x000fe20007ffe0ff */
[----:B------:R-:W-:Y:S03]  /*2bb0*/  BSSY.RECONVERGENT B0, `(.L_x_2908) ;  /* 0x0000024000007945 */ /* 0x000fe60003800200 */
[----:B------:R-:W-:-:S13]  /*2bc0*/  ISETP.GE.AND P0, PT, R7, R201, PT ;  /* 0x000000c90700720c */ /* 0x000fda0003f06270 */
[----:B------:R-:W-:Y:S05]  /*2bd0*/  @P0 BRA `(.L_x_2909) ;  /* 0x0000000000840947 */ /* 0x000fea0003800000 */
[----:B------:R-:W5:Y:S01]  /*2be0*/  LDCU.64 UR10, c[0x0][0x3b0] ;  /* 0x00007600ff0a77ac */ /* 0x000f620008000a00 */
[----:B------:R-:W-:Y:S01]  /*2bf0*/  IADD3 R0, P0, PT, R20, 0x30, RZ ;  /* 0x0000003014007810 */ /* 0x000fe20007f1e0ff */
[----:B------:R-:W-:Y:S01]  /*2c00*/  IMAD.MOV.U32 R20, RZ, RZ, R22 ;  /* 0x000000ffff147224 */ /* 0x000fe200078e0016 */
[----:B------:R-:W3:Y:S03]  /*2c10*/  LDCU UR4, c[0x0][0x440] ;  /* 0x00008800ff0477ac */ /* 0x000ee60008000800 */
[----:B-12-4-:R-:W-:Y:S01]  /*2c20*/  IMAD.X R5, RZ, RZ, R21, P0 ;  /* 0x000000ffff057224 */ /* 0x016fe200000e0615 */
[----:B------:R-:W-:Y:S01]  /*2c30*/  MOV R21, R25 ;  /* 0x0000001900157202 */ /* 0x000fe20000000f00 */
[----:B------:R-:W1:Y:S02]  /*2c40*/  LDCU.64 UR6, c[0x0][0x380] ;  /* 0x00007000ff0677ac */ /* 0x000e640008000a00 */
[----:B-----5:R-:W-:-:S02]  /*2c50*/  IMAD R5, R5, UR10, RZ ;  /* 0x0000000a05057c24 */ /* 0x020fc4000f8e02ff */
[----:B------:R-:W-:Y:S01]  /*2c60*/  IMAD.WIDE.U32 R20, R0, UR10, R20 ;  /* 0x0000000a00147c25 */ /* 0x000fe2000f8e0014 */
[----:B---3--:R-:W-:-:S03]  /*2c70*/  ISETP.GE.AND P1, PT, R157, UR4, PT ;  /* 0x000000049d007c0c */ /* 0x008fc6000bf26270 */
[----:B------:R-:W-:Y:S01]  /*2c80*/  IMAD R5, R0, UR11, R5 ;  /* 0x0000000b00057c24 */ /* 0x000fe2000f8e0205 */
[----:B------:R-:W-:Y:S02]  /*2c90*/  ISETP.GE.AND P0, PT, R156, UR4, PT ;  /* 0x000000049c007c0c */ /* 0x000fe4000bf06270 */
[----:B-1----:R-:W-:Y:S01]  /*2ca0*/  LEA R4, P2, R20, UR6, 0x1 ;  /* 0x0000000614047c11 */ /* 0x002fe2000f8408ff */
        /* <DEDUP_REMOVED lines=19> */
.L_x_2910:
[----:B------:R2:W-:Y:S02]  /*2de0*/  STS.128 [R196+0x5800], RZ ;  /* 0x005800ffc4007388 */ /* 0x0005e40000000c00 */
.L_x_2909:
[----:B------:R-:W-:Y:S05]  /*2df0*/  BSYNC.RECONVERGENT B0 ;  /* 0x0000000000007941 */ /* 0x000fea0003800200 */
.L_x_2908:
        /* <DEDUP_REMOVED lines=9> */
[----:B-12-4-:R-:W-:Y:S02]  /*2e90*/  @!P1 IMAD.MOV.U32 R4, RZ, RZ, R204 ;  /* 0x000000ffff049224 */ /* 0x016fe400078e00cc */
        /* <DEDUP_REMOVED lines=20> */
.L_x_2913:
[----:B------:R2:W-:Y:S02]  /*2fe0*/  STS.128 [R196+0xa000], RZ ;  /* 0x00a000ffc4007388 */ /* 0x0005e40000000c00 */
.L_x_2912:
[----:B------:R-:W-:Y:S05]  /*2ff0*/  BSYNC.RECONVERGENT B0 ;  /* 0x0000000000007941 */ /* 0x000fea0003800200 */
.L_x_2911:
[----:B------:R-:W-:Y:S01]  /*3000*/  ISETP.GE.AND P0, PT, R11, R6, PT ;  /* 0x000000060b00720c */ /* 0x000fe20003f06270 */
[----:B------:R-:W-:Y:S01]  /*3010*/  BSSY.RECONVERGENT B0, `(.L_x_2914) ;  /* 0x000001b000007945 */ /* 0x000fe20003800200 */
[C---:B------:R-:W-:Y:S01]  /*3020*/  SHF.L.U64.HI R86, R134.reuse, 0x4, R135 ;  /* 0x0000000486567819 */ /* 0x040fe20000010287 */
[----:B------:R-:W-:-:S10]  /*3030*/  IMAD.SHL.U32 R87, R134, 0x10, RZ ;  /* 0x0000001086577824 */ /* 0x000fd400078e00ff */
[----:B------:R-:W-:Y:S05]  /*3040*/  @P0 BRA `(.L_x_2915) ;  /* 0x00000000005c0947 */ /* 0x000fea0003800000 */
[----:B------:R-:W5:Y:S01]  /*3050*/  LDCU UR4, c[0x0][0x440] ;  /* 0x00008800ff0477ac */ /* 0x000f620008000800 */
[----:B-12-4-:R-:W-:-:S04]  /*3060*/  LEA R4, P2, R87, R204, 0x1 ;  /* 0x000000cc57047211 */ /* 0x016fc800078408ff */
        /* <DEDUP_REMOVED lines=20> */
.L_x_2916:
[----:B------:R2:W-:Y:S02]  /*31b0*/  STS.128 [R196+0xa800], RZ ;  /* 0x00a800ffc4007388 */ /* 0x0005e40000000c00 */
.L_x_2915:
[----:B------:R-:W-:Y:S05]  /*31c0*/  BSYNC.RECONVERGENT B0 ;  /* 0x0000000000007941 */ /* 0x000fea0003800200 */
.L_x_2914:
[----:B------:R-:W-:Y:S01]  /*31d0*/  ISETP.GE.AND P0, PT, R9, R6, PT ;  /* 0x000000060900720c */ /* 0x000fe20003f06270 */
[----:B------:R-:W-:-:S12]  /*31e0*/  BSSY.RECONVERGENT B0, `(.L_x_2917) ;  /* 0x0000019000007945 */ /* 0x000fd80003800200 */
        /* <DEDUP_REMOVED lines=23> */
.L_x_2919:
[----:B------:R2:W-:Y:S02]  /*3360*/  STS.128 [R196+0xb000], RZ ;  /* 0x00b000ffc4007388 */ /* 0x0005e40000000c00 */
.L_x_2918:
[----:B------:R-:W-:Y:S05]  /*3370*/  BSYNC.RECONVERGENT B0 ;  /* 0x0000000000007941 */ /* 0x000fea0003800200 */
.L_x_2917:
[----:B-12-4-:R-:W1:Y:S01]  /*3380*/  LDC.64 R4, c[0x0][0x538] ;  /* 0x00014e00ff047b82 */ /* 0x016e620000000a00 */
[----:B------:R-:W-:Y:S01]  /*3390*/  ISETP.GE.AND P0, PT, R7, R6, PT ;  /* 0x000000060700720c */ /* 0x000fe20003f06270 */
[----:B------:R-:W-:-:S12]  /*33a0*/  BSSY.RECONVERGENT B0, `(.L_x_2920) ;  /* 0x0000019000007945 */ /* 0x000fd80003800200 */
[----:B------:R-:W-:Y:S05]  /*33b0*/  @P0 BRA `(.L_x_2921) ;  /* 0x00000000005c0947 */ /* 0x000fea0003800000 */
[----:B------:R-:W2:Y:S01]  /*33c0*/  LDCU UR4, c[0x0][0x440] ;  /* 0x00008800ff0477ac */ /* 0x000ea20008000800 */
[----:B------:R-:W-:Y:S02]  /*33d0*/  IMAD.MOV.U32 R205, RZ, RZ, R203 ;  /* 0x000000ffffcd7224 */ /* 0x000fe400078e00cb */
        /* <DEDUP_REMOVED lines=21> */
.L_x_2921:
[----:B------:R-:W-:Y:S05]  /*3530*/  BSYNC.RECONVERGENT B0 ;  /* 0x0000000000007941 */ /* 0x000fea0003800200 */
.L_x_2920:
[----:B------:R-:W4:Y:S01]  /*3540*/  LDCU.64 UR6, c[0x0][0x540] ;  /* 0x0000a800ff0677ac */ /* 0x000f220008000a00 */
[----:B------:R-:W0:Y:S01]  /*3550*/  LDGDEPBAR ;  /* 0x00000000000079af */ /* 0x000e220000000000 */
[----:B------:R-:W5:Y:S01]  /*3560*/  LDCU UR4, c[0x0][0x458] ;  /* 0x00008b00ff0477ac */ /* 0x000f620008000800 */
[----:B----4-:R-:W-:-:S04]  /*3570*/  IMAD.WIDE.U32 R14, R213, UR6, R14 ;  /* 0x00000006d50e7c25 */ /* 0x010fc8000f8e000e */
[----:B------:R-:W-:Y:S01]  /*3580*/  IMAD R0, R213, UR7, R15 ;  /* 0x00000007d5007c24 */ /* 0x000fe2000f8e020f */
[----:B-1----:R-:W-:Y:S02]  /*3590*/  LEA R4, P0, R14, R4, 0x2 ;  /* 0x000000040e047211 */ /* 0x002fe400078010ff */
[----:B------:R-:W-:Y:S01]  /*35a0*/  SHF.R.U32.HI R2, RZ, 0x2, R188 ;  /* 0x00000002ff027819 */ /* 0x000fe200000116bc */
[----:B------:R-:W-:Y:S01]  /*35b0*/  IMAD.SHL.U32 R187, R188, 0x20, RZ ;  /* 0x00000020bcbb7824 */ /* 0x000fe200078e00ff */
[----:B------:R-:W-:Y:S01]  /*35c0*/  LEA.HI.X R5, R14, R5, R0, 0x2, P0 ;  /* 0x000000050e057211 */ /* 0x000fe200000f1400 */
[----:B------:R-:W-:Y:S01]  /*35d0*/  IMAD.SHL.U32 R150, R188, 0x2, RZ ;  /* 0x00000002bc967824 */ /* 0x000fe200078e00ff */
[----:B------:R-:W-:-:S04]  /*35e0*/  DEPBAR.LE SB0, 0x0 ;  /* 0x000080000000791a */ /* 0x000fc80000000000 */
[----:B------:R1:W4:Y:S01]  /*35f0*/  LDG.E R5, desc[UR16][R4.64] ;  /* 0x0000001004057981 */ /* 0x000322000c1e1900 */
[----:B-----5:R-:W4:Y:S01]  /*3600*/  MUFU.RCP R0, UR4 ;  /* 0x0000000400007d08 */ /* 0x020f220008001000 */
[----:B------:R-:W-:Y:S01]  /*3610*/  LOP3.LUT R15, R190, 0x1f0, RZ, 0xc0, !PT ;  /* 0x000001f0be0f7812 */ /* 0x000fe200078ec0ff */
[----:B------:R-:W-:Y:S01]  /*3620*/  BSSY.RECONVERGENT B0, `(.L_x_2922) ;  /* 0x0000026000007945 */ /* 0x000fe20003800200 */
[----:B------:R-:W-:Y:S02]  /*3630*/  LOP3.LUT R2, R2, 0x7, RZ, 0xc0, !PT ;  /* 0x0000000702027812 */ /* 0x000fe400078ec0ff */
[----:B------:R-:W-:Y:S02]  /*3640*/  IADD3 R16, PT, PT, R15, 0x1, R16 ;  /* 0x000000010f107810 */ /* 0x000fe40007ffe010 */
[----:B------:R-:W-:Y:S02]  /*3650*/  LOP3.LUT R187, R187, 0x7c00, RZ, 0xc0, !PT ;  /* 0x00007c00bbbb7812 */ /* 0x000fe400078ec0ff */
[----:B------:R-:W-:-:S02]  /*3660*/  IADD3 R2, PT, PT, -R13, R16, R2 ;  /* 0x000000100d027210 */ /* 0x000fc40007ffe102 */
[----:B------:R-:W-:Y:S02]  /*3670*/  LOP3.LUT R150, R150, 0x6, RZ, 0xc0, !PT ;  /* 0x0000000696967812 */ /* 0x000fe400078ec0ff */
[----:B------:R-:W-:Y:S02]  /*3680*/  IADD3 R2, PT, PT, R2, UR14, R89 ;  /* 0x0000000e02027c10 */ /* 0x000fe4000fffe059 */
[----:B-1----:R-:W-:Y:S01]  /*3690*/  LOP3.LUT R4, R187, 0x200, R148, 0xf8, !PT ;  /* 0x00000200bb047812 */ /* 0x002fe200078ef894 */
[----:B------:R-:W-:Y:S01]  /*36a0*/  BAR.SYNC.DEFER_BLOCKING 0x0 ;  /* 0x0000000000007b1d */ /* 0x000fe20000010000 */
[----:B----4-:R-:W-:-:S05]  /*36b0*/  FMUL.FTZ R0, R5, R0 ;  /* 0x0000000005007220 */ /* 0x010fca0000410000 */
        /* <DEDUP_REMOVED lines=23> */
.L_x_2924:
[----:B------:R4:W-:Y:S01]  /*3830*/  STS.128 [R196+0x10000], RZ ;  /* 0x010000ffc4007388 */ /* 0x0009e20000000c00 */
[----:B------:R-:W-:Y:S05]  /*3840*/  BRA `(.L_x_2925) ;  /* 0x00000000000c7947 */ /* 0x000fea0003800000 */
.L_x_2923:
[----:B------:R1:W-:Y:S04]  /*3850*/  STS.128 [R196+0xc000], RZ ;  /* 0x00c000ffc4007388 */ /* 0x0003e80000000c00 */
[----:B------:R1:W-:Y:S04]  /*3860*/  STS.128 [R196+0xe000], RZ ;  /* 0x00e000ffc4007388 */ /* 0x0003e80000000c00 */
[----:B------:R1:W-:Y:S02]  /*3870*/  STS.128 [R196+0x10000], RZ ;  /* 0x010000ffc4007388 */ /* 0x0003e40000000c00 */
.L_x_2925:
[----:B------:R-:W-:Y:S05]  /*3880*/  BSYNC.RECONVERGENT B0 ;  /* 0x0000000000007941 */ /* 0x000fea0003800200 */
.L_x_2922:
        /* <DEDUP_REMOVED lines=30> */
.L_x_2928:
[----:B------:R1:W-:Y:S02]  /*3a70*/  STS.128 [R196+0x10800], RZ ;  /* 0x010800ffc4007388 */ /* 0x0003e40000000c00 */
.L_x_2927:
[----:B------:R-:W-:Y:S05]  /*3a80*/  BSYNC.RECONVERGENT B0 ;  /* 0x0000000000007941 */ /* 0x000fea0003800200 */
.L_x_2926:
        /* <DEDUP_REMOVED lines=28> */
.L_x_2931:
[----:B------:R1:W-:Y:S02]  /*3c50*/  STS.128 [R196+0x11000], RZ ;  /* 0x011000ffc4007388 */ /* 0x0003e40000000c00 */
.L_x_2930:
[----:B------:R-:W-:Y:S05]  /*3c60*/  BSYNC.RECONVERGENT B0 ;  /* 0x0000000000007941 */ /* 0x000fea0003800200 */
.L_x_2929:
[----:B------:R-:W-:Y:S01]  /*3c70*/  ISETP.GE.AND P0, PT, R7, R6, PT ;  /* 0x000000060700720c */ /* 0x000fe20003f06270 */
[----:B------:R-:W-:Y:S01]  /*3c80*/  BSSY.RECONVERGENT B0, `(.L_x_2932) ;  /* 0x0000020000007945 */ /* 0x000fe20003800200 */
[----:B------:R-:W-:Y:S01]  /*3c90*/  IMAD.IADD R4, R85, 0x1, R4 ;  /* 0x0000000155047824 */ /* 0x000fe200078e0204 */
[----:B------:R-:W-:Y:S02]  /*3ca0*/  LOP3.LUT R147, R188, 0x8, RZ, 0xc0, !PT ;  /* 0x00000008bc937812 */ /* 0x000fe400078ec0ff */
[----:B------:R-:W-:-:S08]  /*3cb0*/  SHF.R.U32.HI R5, RZ, 0x4, R188 ;  /* 0x00000004ff057819 */ /* 0x000fd000000116bc */
[----:B------:R1:W-:Y:S04]  /*3cc0*/  @P0 STS.128 [R196+0xd800], RZ ;  /* 0x00d800ffc4000388 */ /* 0x0003e80000000c00 */
[----:B------:R1:W-:Y:S04]  /*3cd0*/  @P0 STS.128 [R196+0xf800], RZ ;  /* 0x00f800ffc4000388 */ /* 0x0003e80000000c00 */
[----:B------:R1:W-:Y:S01]  /*3ce0*/  @P0 STS.128 [R196+0x11800], RZ ;  /* 0x011800ffc4000388 */ /* 0x0003e20000000c00 */
[----:B------:R-:W-:Y:S05]  /*3cf0*/  @P0 BRA `(.L_x_2933) ;  /* 0x0000000000600947 */ /* 0x000fea0003800000 */
[----:B------:R-:W5:Y:S01]  /*3d00*/  LDCU UR4, c[0x0][0x440] ;  /* 0x00008800ff0477ac */ /* 0x000f620008000800 */
[----:B------:R-:W-:Y:S02]  /*3d10*/  IMAD R6, R145, 0x60, RZ ;  /* 0x0000006091067824 */ /* 0x000fe400078e02ff */
[----:B-1----:R-:W-:-:S05]  /*3d20*/  IMAD.WIDE.U32 R8, R144, 0x60, R206 ;  /* 0x0000006090087825 */ /* 0x002fca00078e00ce */
        /* <DEDUP_REMOVED lines=20> */
.L_x_2934:
[----:B------:R1:W-:Y:S02]  /*3e70*/  STS.128 [R196+0x11800], RZ ;  /* 0x011800ffc4007388 */ /* 0x0003e40000000c00 */
.L_x_2933:
[----:B------:R-:W-:Y:S05]  /*3e80*/  BSYNC.RECONVERGENT B0 ;  /* 0x0000000000007941 */ /* 0x000fea0003800200 */
.L_x_2932:
[----:B------:R-:W-:Y:S01]  /*3e90*/  IMAD.SHL.U32 R5, R5, 0x400, RZ ;  /* 0x0000040005057824 */ /* 0x000fe200078e00ff */
[----:B------:R-:W-:Y:S01]  /*3ea0*/  LOP3.LUT R147, R146, R147, RZ, 0x3c, !PT ;  /* 0x0000009392937212 */ /* 0x000fe200078e3cff */
[----:B------:R-:W-:Y:S01]  /*3eb0*/  IMAD.MOV.U32 R186, RZ, RZ, 0x20 ;  /* 0x00000020ffba7424 */ /* 0x000fe200078e00ff */
[----:B------:R-:W-:Y:S01]  /*3ec0*/  LEA R97, R4, UR5, 0x1 ;  /* 0x0000000504617c11 */ /* 0x000fe2000f8e08ff */
[----:B------:R-:W-:Y:S01]  /*3ed0*/  IMAD.MOV.U32 R168, RZ, RZ, 0x40 ;  /* 0x00000040ffa87424 */ /* 0x000fe200078e00ff */
[----:B------:R-:W-:Y:S01]  /*3ee0*/  LOP3.LUT R6, R5, 0x400, RZ, 0xc0, !PT ;  /* 0x0000040005067812 */ /* 0x000fe200078ec0ff */
[----:B------:R-:W5:Y:S01]  /*3ef0*/  LDCU UR4, c[0x0][0x50c] ;  /* 0x0000a180ff0477ac */ /* 0x000f620008000800 */
[C---:B------:R-:W-:Y:S01]  /*3f00*/  LOP3.LUT P1, RZ, R188.reuse, 0x2, RZ, 0xc0, !PT ;  /* 0x00000002bcff7812 */ /* 0x040fe2000782c0ff */
[----:B------:R-:W-:Y:S01]  /*3f10*/  LDSM.16.M88.4 R40, [R97] ;  /* 0x000000006128783b */ /* 0x000fe20000000200 */
[----:B------:R-:W-:Y:S01]  /*3f20*/  LOP3.LUT P0, RZ, R188, 0x4, RZ, 0xc0, !PT ;  /* 0x00000004bcff7812 */ /* 0x000fe2000780c0ff */
[----:B------:R-:W-:Y:S01]  /*3f30*/  IMAD R93, R147, 0x2, R6 ;  /* 0x00000002935d7824 */ /* 0x000fe200078e0206 */
[----:B------:R-:W-:Y:S01]  /*3f40*/  SEL R84, R186, 0xffffffe0, !P1 ;  /* 0xffffffe0ba547807 */ /* 0x000fe20004800000 */
[----:B------:R-:W0:Y:S01]  /*3f50*/  LDGDEPBAR ;  /* 0x00000000000079af */ /* 0x000e220000000000 */
[----:B------:R-:W-:Y:S01]  /*3f60*/  SEL R168, R168, 0xffffffc0, !P0 ;  /* 0xffffffc0a8a87807 */ /* 0x000fe20004000000 */
[----:B------:R-:W-:Y:S01]  /*3f70*/  VIADD R91, R93, UR5 ;  /* 0x000000055d5b7c36 */ /* 0x000fe20008000000 */
[C---:B------:R-:W-:Y:S01]  /*3f80*/  VIMNMX R184, PT, PT, R2.reuse, R89, PT ;  /* 0x0000005902b87248 */ /* 0x040fe20003fe0100 */
[----:B-1----:R-:W2:Y:S01]  /*3f90*/  LDSM.16.M88.4 R12, [R93+UR5+0x6000] ;  /* 0x006000055d0c783b */ /* 0x002ea20008000200 */
[--C-:B------:R-:W-:Y:S01]  /*3fa0*/  IMAD.IADD R94, R97, 0x1, R84.reuse ;  /* 0x00000001615e7824 */ /* 0x100fe200078e0254 */
[----:B------:R-:W-:Y:S01]  /*3fb0*/  VIADDMNMX R2, R2, 0x8, R89, PT ;  /* 0x0000000802027846 */ /* 0x000fe20003800159 */
[----:B------:R-:W-:Y:S01]  /*3fc0*/  IMAD.IADD R90, R91, 0x1, R84 ;  /* 0x000000015b5a7824 */ /* 0x000fe200078e0254 */
[----:B------:R-:W1:Y:S01]  /*3fd0*/  LDSM.16.M88.4 R56, [R93+UR5+0x6800] ;  /* 0x006800055d38783b */ /* 0x000e620008000200 */
[----:B------:R-:W-:-:S02]  /*3fe0*/  IMAD.IADD R95, R97, 0x1, R168 ;  /* 0x00000001615f7824 */ /* 0x000fc400078e02a8 */
[----:B------:R-:W-:Y:S01]  /*3ff0*/  IMAD.IADD R91, R91, 0x1, R168 ;  /* 0x000000015b5b7824 */ /* 0x000fe200078e02a8 */
[----:B------:R-:W3:Y:S01]  /*4000*/  LDSM.16.M88.4 R48, [R93+UR5+0x7000] ;  /* 0x007000055d30783b */ /* 0x000ee20008000200 */
[C---:B------:R-:W-:Y:S02]  /*4010*/  IMAD.IADD R92, R84.reuse, 0x1, R95 ;  /* 0x00000001545c7824 */ /* 0x040fe400078e025f */
[----:B------:R-:W-:Y:S01]  /*4020*/  IMAD.IADD R88, R84, 0x1, R91 ;  /* 0x0000000154587824 */ /* 0x000fe200078e025b */
[----:B------:R-:W4:Y:S04]  /*4030*/  LDSM.16.M88.4 R24, [R93+UR5+0x7800] ;  /* 0x007800055d18783b */ /* 0x000f280008000200 */
[----:B------:R-:W-:Y:S04]  /*4040*/  LDSM.16.M88.4 R36, [R94] ;  /* 0x000000005e24783b */ /* 0x000fe80000000200 */
[----:B------:R-:W5:Y:S04]  /*4050*/  LDSM.16.M88.4 R20, [R90+0x6000] ;  /* 0x006000005a14783b */ /* 0x000f680000000200 */
[----:B------:R-:W5:Y:S04]  /*4060*/  LDSM.16.M88.4 R76, [R90+0x6800] ;  /* 0x006800005a4c783b */ /* 0x000f680000000200 */
[----:B------:R-:W5:Y:S04]  /*4070*/  LDSM.16.M88.4 R68, [R90+0x7000] ;  /* 0x007000005a44783b */ /* 0x000f680000000200 */
[----:B------:R-:W5:Y:S04]  /*4080*/  LDSM.16.M88.4 R64, [R90+0x7800] ;  /* 0x007800005a40783b */ /* 0x000f680000000200 */
[----:B------:R-:W-:Y:S01]  /*4090*/  LDSM.16.M88.4 R8, [R95] ;  /* 0x000000005f08783b */ /* 0x000fe20000000200 */
[C---:B--2---:R-:W-:Y:S03]  /*40a0*/  HMMA.16816.F32.BF16 R16, R40.reuse, R12, RZ ;  /* 0x0000000c2810723c */ /* 0x044fe600000418ff */
[----:B------:R-:W2:Y:S04]  /*40b0*/  LDSM.16.M88.4 R28, [R91+0x6000] ;  /* 0x006000005b1c783b */ /* 0x000ea80000000200 */
[----:B------:R-:W2:Y:S01]  /*40c0*/  LDSM.16.M88.4 R4, [R91+0x6800] ;  /* 0x006800005b04783b */ /* 0x000ea20000000200 */
[C---:B------:R-:W-:Y:S03]  /*40d0*/  HMMA.16816.F32.BF16 R12, R40.reuse, R14, RZ ;  /* 0x0000000e280c723c */ /* 0x040fe600000418ff */
[----:B------:R-:W-:Y:S04]  /*40e0*/  LDSM.16.M88.4 R32, [R92] ;  /* 0x000000005c20783b */ /* 0x000fe80000000200 */
[----:B------:R-:W-:Y:S01]  /*40f0*/  LDSM.16.M88.4 R72, [R88+0x6000] ;  /* 0x006000005848783b */ /* 0x000fe20000000200 */
[C---:B-1----:R-:W-:Y:S03]  /*4100*/  HMMA.16816.F32.BF16 R60, R40.reuse, R56, RZ ;  /* 0x00000038283c723c */ /* 0x042fe600000418ff */
[----:B------:R-:W-:Y:S05]  /*4110*/  LDSM.16.M88.4 R80, [R90+0x8000] ;  /* 0x008000005a50783b */ /* 0x000fea0000000200 */
[C---:B------:R-:W-:Y:S08]  /*4120*/  HMMA.16816.F32.BF16 R56, R40.reuse, R58, RZ ;  /* 0x0000003a2838723c */ /* 0x040ff000000418ff */
[C---:B---3--:R-:W-:Y:S08]  /*4130*/  HMMA.16816.F32.BF16 R52, R40.reuse, R48, RZ ;  /* 0x000000302834723c */ /* 0x048ff000000418ff */
[C---:B------:R-:W-:Y:S08]  /*4140*/  HMMA.16816.F32.BF16 R48, R40.reuse, R50, RZ ;  /* 0x000000322830723c */ /* 0x040ff000000418ff */
[----:B----4-:R-:W-:Y:S08]  /*4150*/  HMMA.16816.F32.BF16 R44, R40, R24, RZ ;  /* 0x00000018282c723c */ /* 0x010ff000000418ff */
[C---:B-----5:R-:W-:Y:S08]  /*4160*/  HMMA.16816.F32.BF16 R16, R36.reuse, R20, R16 ;  /* 0x000000142410723c */ /* 0x060ff00000041810 */
[----:B------:R-:W-:Y:S01]  /*4170*/  HMMA.16816.F32.BF16 R12, R36, R22, R12 ;  /* 0x00000016240c723c */ /* 0x000fe2000004180c */
[----:B------:R-:W1:Y:S07]  /*4180*/  LDSM.16.M88.4 R20, [R91+0x7800] ;  /* 0x007800005b14783b */ /* 0x000e6e0000000200 */
        /* <DEDUP_REMOVED lines=14> */
[----:B------:R-:W-:Y:S07]  /*4270*/  LDSM.16.M88.4 R28, [R93+UR5+0x8000] ;  /* 0x008000055d1c783b */ /* 0x000fee0008000200 */
[C---:B------:R-:W-:Y:S08]  /*4280*/  HMMA.16816.F32.BF16 R60, R8.reuse, R4, R60 ;  /* 0x00000004083c723c */ /* 0x040ff0000004183c */
[C---:B------:R-:W-:Y:S01]  /*4290*/  HMMA.16816.F32.BF16 R56, R8.reuse, R6, R56 ;  /* 0x000000060838723c */ /* 0x040fe20000041838 */
[----:B------:R-:W2:Y:S07]  /*42a0*/  LDSM.16.M88.4 R4, [R97+0x2000] ;  /* 0x002000006104783b */ /* 0x000eae0000000200 */
[C---:B-1----:R-:W-:Y:S08]  /*42b0*/  HMMA.16816.F32.BF16 R44, R8.reuse, R20, R44 ;  /* 0x00000014082c723c */ /* 0x042ff0000004182c */
[C---:B------:R-:W-:Y:S01]  /*42c0*/  HMMA.16816.F32.BF16 R40, R8.reuse, R22, R40 ;  /* 0x000000160828723c */ /* 0x040fe20000041828 */
[----:B------:R-:W1:Y:S07]  /*42d0*/  LDSM.16.M88.4 R20, [R93+UR5+0x9000] ;  /* 0x009000055d14783b */ /* 0x000e6e0008000200 */
        /* <DEDUP_REMOVED lines=20> */
[C---:B-1----:R-:W-:Y:S08]  /*4420*/  HMMA.16816.F32.BF16 R52, R4.reuse, R20, R52 ;  /* 0x000000140434723c */ /* 0x042ff00000041834 */
        /* <DEDUP_REMOVED lines=80> */
[----:B------:R-:W-:Y:S07]  /*4930*/  MUFU.TANH R65, R65 ;  /* 0x0000004100417308 */ /* 0x000fee0000002400 */
[----:B-1----:R-:W-:Y:S08]  /*4940*/  HMMA.16816.F32.BF16 R40, R36, R18, R40 ;  /* 0x000000122428723c */ /* 0x002ff00000041828 */
[----:B------:R-:W-:Y:S01]  /*4950*/  HMMA.16816.F32.BF16 R48, R28, R26, R48 ;  /* 0x0000001a1c30723c */ /* 0x000fe20000041830 */
[----:B------:R-:W1:Y:S01]  /*4960*/  LDSM.16.M88.4 R24, [R88+0xb000] ;  /* 0x00b000005818783b */ /* 0x000e620000000200 */
[----:B------:R-:W-:-:S06]  /*4970*/  DEPBAR.LE SB0, 0x0 ;  /* 0x000080000000791a */ /* 0x000fcc0000000000 */
[----:B------:R-:W-:Y:S01]  /*4980*/  HMMA.16816.F32.BF16 R44, R28, R32, R44 ;  /* 0x000000201c2c723c */ /* 0x000fe2000004182c */
[----:B------:R-:W-:Y:S01]  /*4990*/  FMUL.FTZ R33, R71, UR4 ;  /* 0x0000000447217c20 */ /* 0x000fe20008410000 */
[----:B------:R-:W-:Y:S06]  /*49a0*/  MUFU.TANH R29, R12 ;  /* 0x0000000c001d7308 */ /* 0x000fec0000002400 */
[C---:B------:R-:W-:Y:S02]  /*49b0*/  HMMA.16816.F32.BF16 R56, R36.reuse, R54, R56 ;  /* 0x000000362438723c */ /* 0x040fe40000041838 */
[----:B------:R-:W-:Y:S06]  /*49c0*/  MUFU.TANH R33, R33 ;  /* 0x0000002100217308 */ /* 0x000fec0000002400 */
[----:B------:R-:W-:Y:S02]  /*49d0*/  HMMA.16816.F32.BF16 R72, R36, R52, R72 ;  /* 0x000000342448723c */ /* 0x000fe40000041848 */
[----:B------:R-:W-:Y:S06]  /*49e0*/  MUFU.TANH R31, R14 ;  /* 0x0000000e001f7308 */ /* 0x000fec0000002400 */
[----:B--2---:R-:W-:Y:S02]  /*49f0*/  HMMA.16816.F32.BF16 R40, R8, R22, R40 ;  /* 0x000000160828723c */ /* 0x004fe40000041828 */
[----:B------:R-:W-:Y:S06]  /*4a00*/  MUFU.TANH R53, R68 ;  /* 0x0000004400357308 */ /* 0x000fec0000002400 */
[----:B---3--:R-:W-:Y:S01]  /*4a10*/  HMMA.16816.F32.BF16 R76, R36, R4, R76 ;  /* 0x00000004244c723c */ /* 0x008fe2000004184c */
[----:B------:R-:W-:-:S06]  /*4a20*/  FMUL.FTZ R5, R15, UR4 ;  /* 0x000000040f057c20 */ /* 0x000fcc0008410000 */
[----:B------:R-:W-:Y:S01]  /*4a30*/  MUFU.TANH R5, R5 ;  /* 0x0000000500057308 */ /* 0x000fe20000002400 */
[C---:B------:R-:W-:Y:S03]  /*4a40*/  HMMA.16816.F32.BF16 R48, R36.reuse, R6, R48 ;  /* 0x000000062430723c */ /* 0x040fe60000041830 */
[----:B------:R-:W-:Y:S01]  /*4a50*/  FMUL.FTZ R40, R40, UR4 ;  /* 0x0000000428287c20 */ /* 0x000fe20008410000 */
[----:B------:R-:W-:Y:S01]  /*4a60*/  FMUL.FTZ R42, R42, UR4 ;  /* 0x000000042a2a7c20 */ /* 0x000fe20008410000 */
[----:B------:R-:W-:Y:S01]  /*4a70*/  FMUL.FTZ R41, R41, UR4 ;  /* 0x0000000429297c20 */ /* 0x000fe20008410000 */
[----:B------:R-:W-:Y:S02]  /*4a80*/  FMUL.FTZ R43, R43, UR4 ;  /* 0x000000042b2b7c20 */ /* 0x000fe40008410000 */
[----:B------:R-:W-:Y:S01]  /*4a90*/  HMMA.16816.F32.BF16 R44, R36, R16, R44 ;  /* 0x00000010242c723c */ /* 0x000fe2000004182c */
[----:B------:R-:W2:Y:S07]  /*4aa0*/  MUFU.TANH R55, R42 ;  /* 0x0000002a00377308 */ /* 0x000eae0000002400 */
[C---:B------:R-:W-:Y:S01]  /*4ab0*/  HMMA.16816.F32.BF16 R56, R8.reuse, R62, R56 ;  /* 0x0000003e0838723c */ /* 0x040fe20000041838 */
[----:B------:R-:W-:Y:S07]  /*4ac0*/  MUFU.TANH R41, R41 ;  /* 0x0000002900297308 */ /* 0x000fee0000002400 */
[C---:B------:R-:W-:Y:S01]  /*4ad0*/  HMMA.16816.F32.BF16 R72, R8.reuse, R60, R72 ;  /* 0x0000003c0848723c */ /* 0x040fe20000041848 */
[----:B------:R-:W-:Y:S07]  /*4ae0*/  MUFU.TANH R43, R43 ;  /* 0x0000002b002b7308 */ /* 0x000fee0000002400 */
[----:B-1----:R-:W-:Y:S03]  /*4af0*/  HMMA.16816.F32.BF16 R76, R8, R24, R76 ;  /* 0x00000018084c723c */ /* 0x002fe6000004184c */
[----:B------:R-:W-:Y:S01]  /*4b00*/  FMUL.FTZ R25, R57, UR4 ;  /* 0x0000000439197c20 */ /* 0x000fe20008410000 */
[----:B------:R-:W-:-:S04]  /*4b10*/  FMUL.FTZ R23, R56, UR4 ;  /* 0x0000000438177c20 */ /* 0x000fc80008410000 */
[C---:B------:R-:W-:Y:S01]  /*4b20*/  HMMA.16816.F32.BF16 R48, R8.reuse, R26, R48 ;  /* 0x0000001a0830723c */ /* 0x040fe20000041830 */
[----:B------:R-:W-:Y:S01]  /*4b30*/  FMUL.FTZ R27, R58, UR4 ;  /* 0x000000043a1b7c20 */ /* 0x000fe20008410000 */
[----:B------:R-:W-:Y:S01]  /*4b40*/  MUFU.TANH R23, R23 ;  /* 0x0000001700177308 */ /* 0x000fe20000002400 */
[----:B------:R-:W-:Y:S01]  /*4b50*/  FMUL.FTZ R15, R72, UR4 ;  /* 0x00000004480f7c20 */ /* 0x000fe20008410000 */
[----:B------:R-:W-:Y:S01]  /*4b60*/  FMUL.FTZ R7, R74, UR4 ;  /* 0x000000044a077c20 */ /* 0x000fe20008410000 */
[----:B------:R-:W-:Y:S01]  /*4b70*/  FMUL.FTZ R19, R73, UR4 ;  /* 0x0000000449137c20 */ /* 0x000fe20008410000 */
[----:B------:R-:W-:Y:S02]  /*4b80*/  FMUL.FTZ R17, R75, UR4 ;  /* 0x000000044b117c20 */ /* 0x000fe40008410000 */
[----:B------:R-:W-:Y:S01]  /*4b90*/  HMMA.16816.F32.BF16 R44, R8, R20, R44 ;  /* 0x00000014082c723c */ /* 0x000fe2000004182c */
[----:B------:R-:W-:Y:S01]  /*4ba0*/  IMAD.IADD R21, R185, 0x1, R150 ;  /* 0x00000001b9157824 */ /* 0x000fe200078e0296 */
[----:B------:R-:W1:Y:S01]  /*4bb0*/  MUFU.TANH R11, R40 ;  /* 0x00000028000b7308 */ /* 0x000e620000002400 */
[----:B------:R-:W-:Y:S01]  /*4bc0*/  FMUL.FTZ R9, R59, UR4 ;  /* 0x000000043b097c20 */ /* 0x000fe20008410000 */
[----:B------:R-:W-:Y:S01]  /*4bd0*/  FMUL.FTZ R35, R76, UR4 ;  /* 0x000000044c237c20 */ /* 0x000fe20008410000 */
[----:B------:R-:W-:-:S02]  /*4be0*/  VIADD R57, R21, 0x38 ;  /* 0x0000003815397836 */ /* 0x000fc40000000000 */
[----:B------:R-:W-:Y:S01]  /*4bf0*/  FMUL.FTZ R37, R78, UR4 ;  /* 0x000000044e257c20 */ /* 0x000fe20008410000 */
[----:B------:R-:W-:Y:S01]  /*4c00*/  FMUL.FTZ R39, R77, UR4 ;  /* 0x000000044d277c20 */ /* 0x000fe20008410000 */
[----:B------:R-:W-:Y:S01]  /*4c10*/  FMUL.FTZ R79, R79, UR4 ;  /* 0x000000044f4f7c20 */ /* 0x000fe20008410000 */
[----:B------:R-:W-:Y:S01]  /*4c20*/  I2FP.F32.S32 R6, R57 ;  /* 0x0000003900067245 */ /* 0x000fe20000201400 */
[----:B------:R-:W3:Y:S01]  /*4c30*/  MUFU.TANH R15, R15 ;  /* 0x0000000f000f7308 */ /* 0x000ee20000002400 */
[----:B------:R-:W-:Y:S01]  /*4c40*/  ISETP.GE.AND P5, PT, R57, R184, PT ;  /* 0x000000b83900720c */ /* 0x000fe20003fa6270 */
[----:B------:R-:W-:Y:S01]  /*4c50*/  FMUL.FTZ R8, R49, UR4 ;  /* 0x0000000431087c20 */ /* 0x000fe20008410000 */
[----:B------:R-:W-:Y:S01]  /*4c60*/  IADD3 R49, PT, PT, R21, 0x1, RZ ;  /* 0x0000000115317810 */ /* 0x000fe20007ffe0ff */
[C---:B--2---:R-:W-:Y:S01]  /*4c70*/  FFMA.FTZ R55, R0.reuse, R6, R55 ;  /* 0x0000000600377223 */ /* 0x044fe20000010037 */
[----:B------:R-:W-:Y:S01]  /*4c80*/  ISETP.GE.AND P3, PT, R57, R2, PT ;  /* 0x000000023900720c */ /* 0x000fe20003f66270 */
[----:B------:R-:W-:Y:S01]  /*4c90*/  VIADD R57, R21, 0x8 ;  /* 0x0000000815397836 */ /* 0x000fe20000000000 */
[C---:B------:R-:W-:Y:S01]  /*4ca0*/  ISETP.GE.AND P2, PT, R49.reuse, R184, PT ;  /* 0x000000b83100720c */ /* 0x040fe20003f46270 */
[----:B------:R-:W2:Y:S01]  /*4cb0*/  MUFU.TANH R7, R7 ;  /* 0x0000000700077308 */ /* 0x000ea20000002400 */
[----:B-1----:R-:W-:Y:S01]  /*4cc0*/  FFMA.FTZ R11, R0, R6, R11 ;  /* 0x00000006000b7223 */ /* 0x002fe2000001000b */
[----:B------:R-:W-:Y:S01]  /*4cd0*/  ISETP.GE.AND P6, PT, R49, R2, PT ;  /* 0x000000023100720c */ /* 0x000fe20003fc6270 */
[----:B------:R-:W-:Y:S01]  /*4ce0*/  FMUL.FTZ R50, R50, UR4 ;  /* 0x0000000432327c20 */ /* 0x000fe20008410000 */
[----:B------:R-:W-:Y:S01]  /*4cf0*/  I2FP.F32.S32 R4, R49 ;  /* 0x0000003100047245 */ /* 0x000fe20000201400 */
[----:B------:R-:W-:Y:S01]  /*4d00*/  VIADD R49, R21, 0x9 ;  /* 0x0000000915317836 */ /* 0x000fe20000000000 */
[----:B------:R-:W-:Y:S01]  /*4d10*/  FSEL R183, R11, -INF , !P5 ;  /* 0xff8000000bb77808 */ /* 0x000fe20006800000 */
[C---:B------:R-:W-:Y:S01]  /*4d20*/  VIADD R11, R21.reuse, 0x10 ;  /* 0x00000010150b7836 */ /* 0x040fe20000000000 */
[----:B------:R-:W1:Y:S01]  /*4d30*/  MUFU.TANH R19, R19 ;  /* 0x0000001300137308 */ /* 0x000e620000002400 */
[----:B------:R-:W-:Y:S01]  /*4d40*/  I2FP.F32.S32 R6, R57 ;  /* 0x0000003900067245 */ /* 0x000fe20000201400 */
[CC--:B------:R-:W-:Y:S01]  /*4d50*/  FFMA.FTZ R65, R0.reuse, R4.reuse, R65 ;  /* 0x0000000400417223 */ /* 0x0c0fe20000010041 */
[----:B------:R-:W-:Y:S01]  /*4d60*/  FFMA.FTZ R16, R0, R4, R33 ;  /* 0x0000000400107223 */ /* 0x000fe20000010021 */
[----:B------:R-:W-:Y:S01]  /*4d70*/  I2FP.F32.S32 R12, R11 ;  /* 0x0000000b000c7245 */ /* 0x000fe20000201400 */
[----:B------:R-:W-:Y:S01]  /*4d80*/  FMUL.FTZ R48, R48, UR4 ;  /* 0x0000000430307c20 */ /* 0x000fe20008410000 */
[----:B------:R-:W-:Y:S01]  /*4d90*/  I2FP.F32.S32 R4, R49 ;  /* 0x0000003100047245 */ /* 0x000fe20000201400 */
[C---:B------:R-:W-:Y:S01]  /*4da0*/  FFMA.FTZ R29, R0.reuse, R6, R29 ;  /* 0x00000006001d7223 */ /* 0x040fe2000001001d */
[----:B------:R-:W-:Y:S01]  /*4db0*/  MUFU.TANH R9, R9 ;  /* 0x0000000900097308 */ /* 0x000fe20000002400 */
[CC--:B---3--:R-:W-:Y:S01]  /*4dc0*/  FFMA.FTZ R15, R0.reuse, R12.reuse, R15 ;  /* 0x0000000c000f7223 */ /* 0x0c8fe2000001000f */
[C---:B--2---:R-:W-:Y:S01]  /*4dd0*/  FFMA.FTZ R12, R0.reuse, R12, R7 ;  /* 0x0000000c000c7223 */ /* 0x044fe20000010007 */
[----:B------:R-:W-:Y:S01]  /*4de0*/  VIADD R7, R21, 0x11 ;  /* 0x0000001115077836 */ /* 0x000fe20000000000 */
[C---:B------:R-:W-:Y:S01]  /*4df0*/  ISETP.GE.AND P4, PT, R57.reuse, R184, PT ;  /* 0x000000b83900720c */ /* 0x040fe20003f86270 */
[C---:B------:R-:W-:Y:S01]  /*4e00*/  FFMA.FTZ R6, R0.reuse, R6, R31 ;  /* 0x0000000600067223 */ /* 0x040fe2000001001f */
[----:B------:R-:W-:Y:S01]  /*4e10*/  ISETP.GE.AND P5, PT, R57, R2, PT ;  /* 0x000000023900720c */ /* 0x000fe20003fa6270 */
[CC--:B------:R-:W-:Y:S01]  /*4e20*/  FFMA.FTZ R10, R0.reuse, R4.reuse, R13 ;  /* 0x00000004000a7223 */ /* 0x0c0fe2000001000d */
[----:B------:R-:W2:Y:S01]  /*4e30*/  MUFU.TANH R17, R17 ;  /* 0x0000001100117308 */ /* 0x000ea20000002400 */
[----:B------:R-:W-:Y:S01]  /*4e40*/  I2FP.F32.S32 R14, R7 ;  /* 0x00000007000e7245 */ /* 0x000fe20000201400 */
[C---:B------:R-:W-:Y:S01]  /*4e50*/  FFMA.FTZ R4, R0.reuse, R4, R5 ;  /* 0x0000000400047223 */ /* 0x040fe20000010005 */
[----:B------:R-:W-:Y:S01]  /*4e60*/  FSEL R178, R55, -INF , !P3 ;  /* 0xff80000037b27808 */ /* 0x000fe20005800000 */
[----:B------:R-:W-:Y:S01]  /*4e70*/  VIADD R13, R21, 0x18 ;  /* 0x00000018150d7836 */ /* 0x000fe20000000000 */
[----:B------:R-:W-:Y:S01]  /*4e80*/  FSEL R33, R65, -INF , !P2 ;  /* 0xff80000041217808 */ /* 0x000fe20005000000 */
[----:B-1----:R-:W-:Y:S01]  /*4e90*/  FFMA.FTZ R19, R0, R14, R19 ;  /* 0x0000000e00137223 */ /* 0x002fe20000010013 */
[----:B------:R-:W-:Y:S01]  /*4ea0*/  FSEL R16, R16, -INF , !P6 ;  /* 0xff80000010107808 */ /* 0x000fe20007000000 */
[----:B------:R-:W1:Y:S01]  /*4eb0*/  MUFU.TANH R25, R25 ;  /* 0x0000001900197308 */ /* 0x000e620000002400 */
[----:B------:R-:W-:Y:S01]  /*4ec0*/  FSEL R29, R29, -INF , !P4 ;  /* 0xff8000001d1d7808 */ /* 0x000fe20006000000 */
[----:B------:R-:W-:Y:S01]  /*4ed0*/  FMUL.FTZ R47, R47, UR4 ;  /* 0x000000042f2f7c20 */ /* 0x000fe20008410000 */
[C---:B------:R-:W-:Y:S01]  /*4ee0*/  ISETP.GE.AND P3, PT, R49.reuse, R184, PT ;  /* 0x000000b83100720c */ /* 0x040fe20003f66270 */
[----:B------:R-:W-:Y:S01]  /*4ef0*/  FMUL.FTZ R44, R44, UR4 ;  /* 0x000000042c2c7c20 */ /* 0x000fe20008410000 */
[----:B------:R-:W-:Y:S01]  /*4f00*/  ISETP.GE.AND P2, PT, R49, R2, PT ;  /* 0x000000023100720c */ /* 0x000fe20003f46270 */
[----:B------:R-:W-:Y:S01]  /*4f10*/  FMUL.FTZ R51, R51, UR4 ;  /* 0x0000000433337c20 */ /* 0x000fe20008410000 */
[C---:B------:R-:W-:Y:S01]  /*4f20*/  ISETP.GE.AND P6, PT, R11.reuse, R184, PT ;  /* 0x000000b80b00720c */ /* 0x040fe20003fc6270 */
[----:B------:R-:W3:Y:S01]  /*4f30*/  MUFU.TANH R27, R27 ;  /* 0x0000001b001b7308 */ /* 0x000ee20000002400 */
[----:B------:R-:W-:Y:S01]  /*4f40*/  ISETP.GE.AND P4, PT, R11, R2, PT ;  /* 0x000000020b00720c */ /* 0x000fe20003f86270 */
[----:B------:R-:W-:Y:S01]  /*4f50*/  VIADD R11, R21, 0x19 ;  /* 0x00000019150b7836 */ /* 0x000fe20000000000 */
[----:B------:R-:W-:Y:S01]  /*4f60*/  FSEL R6, R6, -INF , !P5 ;  /* 0xff80000006067808 */ /* 0x000fe20006800000 */
[----:B--2---:R-:W-:Y:S01]  /*4f70*/  FFMA.FTZ R14, R0, R14, R17 ;  /* 0x0000000e000e7223 */ /* 0x004fe20000010011 */
[----:B------:R-:W-:Y:S01]  /*4f80*/  ISETP.GE.AND P5, PT, R7, R184, PT ;  /* 0x000000b80700720c */ /* 0x000fe20003fa6270 */
[----:B------:R-:W-:Y:S01]  /*4f90*/  FMUL.FTZ R45, R45, UR4 ;  /* 0x000000042d2d7c20 */ /* 0x000fe20008410000 */
[----:B------:R-:W-:Y:S01]  /*4fa0*/  FSEL R5, R10, -INF , !P3 ;  /* 0xff8000000a057808 */ /* 0x000fe20005800000 */
[----:B------:R-:W-:Y:S01]  /*4fb0*/  MUFU.TANH R35, R35 ;  /* 0x0000002300237308 */ /* 0x000fe20000002400 */
[----:B------:R-:W-:Y:S01]  /*4fc0*/  FSEL R4, R4, -INF , !P2 ;  /* 0xff80000004047808 */ /* 0x000fe20005000000 */
[----:B------:R-:W-:Y:S01]  /*4fd0*/  FMUL.FTZ R46, R46, UR4 ;  /* 0x000000042e2e7c20 */ /* 0x000fe20008410000 */
[----:B------:R-:W-:-:S02]  /*4fe0*/  FSEL R15, R15, -INF , !P6 ;  /* 0xff8000000f0f7808 */ /* 0x000fc40007000000 */
[C---:B------:R-:W-:Y:S02]  /*4ff0*/  ISETP.GE.AND P2, PT, R13.reuse, R184, PT ;  /* 0x000000b80d00720c */ /* 0x040fe40003f46270 */
[-C--:B------:R-:W-:Y:S01]  /*5000*/  ISETP.GE.AND P6, PT, R13, R2.reuse, PT ;  /* 0x000000020d00720c */ /* 0x080fe20003fc6270 */
[----:B------:R-:W-:Y:S01]  /*5010*/  MUFU.TANH R37, R37 ;  /* 0x0000002500257308 */ /* 0x000fe20000002400 */
[----:B------:R-:W-:Y:S02]  /*5020*/  I2FP.F32.S32 R10, R13 ;  /* 0x0000000d000a7245 */ /* 0x000fe40000201400 */
[----:B------:R-:W-:Y:S02]  /*5030*/  FSEL R13, R19, -INF , !P5 ;  /* 0xff800000130d7808 */ /* 0x000fe40006800000 */
[----:B------:R-:W-:Y:S02]  /*5040*/  I2FP.F32.S32 R18, R11 ;  /* 0x0000000b00127245 */ /* 0x000fe40000201400 */
[----:B------:R-:W-:Y:S01]  /*5050*/  ISETP.GE.AND P3, PT, R7, R2, PT ;  /* 0x000000020700720c */ /* 0x000fe20003f66270 */
[----:B------:R-:W2:Y:S01]  /*5060*/  MUFU.TANH R19, R50 ;  /* 0x0000003200137308 */ /* 0x000ea20000002400 */
[----:B------:R-:W-:Y:S01]  /*5070*/  FSEL R12, R12, -INF , !P4 ;  /* 0xff8000000c0c7808 */ /* 0x000fe20006000000 */
[----:B-1----:R-:W-:Y:S01]  /*5080*/  FFMA.FTZ R25, R0, R18, R25 ;  /* 0x0000001200197223 */ /* 0x002fe20000010019 */
[----:B------:R-:W-:-:S02]  /*5090*/  ISETP.GE.AND P4, PT, R11, R184, PT ;  /* 0x000000b80b00720c */ /* 0x000fc40003f86270 */
[----:B------:R-:W-:Y:S01]  /*50a0*/  ISETP.GE.AND P5, PT, R11, R2, PT ;  /* 0x000000020b00720c */ /* 0x000fe20003fa6270 */
[CC--:B------:R-:W-:Y:S01]  /*50b0*/  FFMA.FTZ R11, R0.reuse, R10.reuse, R23 ;  /* 0x0000000a000b7223 */ /* 0x0c0fe20000010017 */
[----:B---3--:R-:W-:Y:S01]  /*50c0*/  FFMA.FTZ R10, R0, R10, R27 ;  /* 0x0000000a000a7223 */ /* 0x008fe2000001001b */
[----:B------:R1:W-:Y:S01]  /*50d0*/  MUFU.TANH R7, R8 ;  /* 0x0000000800077308 */ /* 0x0003e20000002400 */
[C---:B------:R-:W-:Y:S01]  /*50e0*/  VIADD R23, R21.reuse, 0x28 ;  /* 0x0000002815177836 */ /* 0x040fe20000000000 */
[----:B------:R-:W-:Y:S02]  /*50f0*/  IADD3 R27, PT, PT, R21, 0x21, RZ ;  /* 0x00000021151b7810 */ /* 0x000fe40007ffe0ff */
[----:B------:R-:W-:Y:S02]  /*5100*/  FSEL R14, R14, -INF , !P3 ;  /* 0xff8000000e0e7808 */ /* 0x000fe40005800000 */
[----:B------:R-:W-:Y:S02]  /*5110*/  FSEL R11, R11, -INF , !P2 ;  /* 0xff8000000b0b7808 */ /* 0x000fe40005000000 */
[----:B------:R-:W3:Y:S01]  /*5120*/  MUFU.TANH R39, R39 ;  /* 0x0000002700277308 */ /* 0x000ee20000002400 */
[----:B------:R-:W-:-:S02]  /*5130*/  FSEL R10, R10, -INF , !P6 ;  /* 0xff8000000a0a7808 */ /* 0x000fc40007000000 */
[----:B------:R-:W-:Y:S02]  /*5140*/  ISETP.GE.AND P6, PT, R27, R184, PT ;  /* 0x000000b81b00720c */ /* 0x000fe40003fc6270 */
[----:B------:R-:W-:Y:S02]  /*5150*/  I2FP.F32.S32 R20, R27 ;  /* 0x0000001b00147245 */ /* 0x000fe40000201400 */
[----:B------:R-:W-:Y:S01]  /*5160*/  I2FP.F32.S32 R22, R23 ;  /* 0x0000001700167245 */ /* 0x000fe20000201400 */
[----:B------:R-:W4:Y:S01]  /*5170*/  MUFU.TANH R49, R79 ;  /* 0x0000004f00317308 */ /* 0x000f220000002400 */
[C---:B-1----:R-:W-:Y:S01]  /*5180*/  FFMA.FTZ R8, R0.reuse, R18, R9 ;  /* 0x0000001200087223 */ /* 0x042fe20000010009 */
[C---:B------:R-:W-:Y:S02]  /*5190*/  VIADD R9, R21.reuse, 0x20 ;  /* 0x0000002015097836 */ /* 0x040fe40000000000 */
[----:B--2---:R-:W-:Y:S01]  /*51a0*/  FFMA.FTZ R212, R0, R22, R19 ;  /* 0x0000001600d47223 */ /* 0x004fe20000010013 */
[----:B------:R-:W-:Y:S01]  /*51b0*/  VIADD R19, R21, 0x31 ;  /* 0x0000003115137836 */ /* 0x000fe20000000000 */
[----:B------:R-:W-:-:S02]  /*51c0*/  FSEL R8, R8, -INF , !P5 ;  /* 0xff80000008087808 */ /* 0x000fc40006800000 */
[----:B------:R-:W1:Y:S01]  /*51d0*/  MUFU.TANH R31, R48 ;  /* 0x00000030001f7308 */ /* 0x000e620000002400 */
[----:B------:R-:W-:Y:S01]  /*51e0*/  I2FP.F32.S32 R18, R9 ;  /* 0x0000000900127245 */ /* 0x000fe20000201400 */
[C---:B---3--:R-:W-:Y:S01]  /*51f0*/  FFMA.FTZ R39, R0.reuse, R20, R39 ;  /* 0x0000001400277223 */ /* 0x048fe20000010027 */
[C---:B------:R-:W-:Y:S02]  /*5200*/  ISETP.GE.AND P3, PT, R9.reuse, R184, PT ;  /* 0x000000b80900720c */ /* 0x040fe40003f66270 */
[----:B------:R-:W-:Y:S01]  /*5210*/  ISETP.GE.AND P2, PT, R9, R2, PT ;  /* 0x000000020900720c */ /* 0x000fe20003f46270 */
[----:B------:R-:W-:Y:S01]  /*5220*/  FFMA.FTZ R35, R0, R18, R35 ;  /* 0x0000001200237223 */ /* 0x000fe20000010023 */
[----:B------:R-:W-:Y:S01]  /*5230*/  FSEL R9, R25, -INF , !P4 ;  /* 0xff80000019097808 */ /* 0x000fe20006000000 */
[----:B------:R-:W2:Y:S01]  /*5240*/  MUFU.TANH R17, R44 ;  /* 0x0000002c00117308 */ /* 0x000ea20000002400 */
[----:B------:R-:W-:Y:S01]  /*5250*/  ISETP.GE.AND P4, PT, R27, R2, PT ;  /* 0x000000021b00720c */ /* 0x000fe20003f86270 */
[----:B------:R-:W-:-:S02]  /*5260*/  VIADD R27, R21, 0x29 ;  /* 0x00000029151b7836 */ /* 0x000fc40000000000 */
[C---:B------:R-:W-:Y:S01]  /*5270*/  FFMA.FTZ R37, R0.reuse, R18, R37 ;  /* 0x0000001200257223 */ /* 0x040fe20000010025 */
[----:B------:R-:W-:Y:S01]  /*5280*/  VIADD R25, R21, 0x30 ;  /* 0x0000003015197836 */ /* 0x000fe20000000000 */
[----:B------:R-:W-:Y:S01]  /*5290*/  FSEL R209, R35, -INF , !P3 ;  /* 0xff80000023d17808 */ /* 0x000fe20005800000 */
[C---:B----4-:R-:W-:Y:S01]  /*52a0*/  FFMA.FTZ R49, R0.reuse, R20, R49 ;  /* 0x0000001400317223 */ /* 0x050fe20000010031 */
[----:B------:R-:W-:Y:S01]  /*52b0*/  I2FP.F32.S32 R18, R27 ;  /* 0x0000001b00127245 */ /* 0x000fe20000201400 */
[----:B------:R-:W3:Y:S01]  /*52c0*/  MUFU.TANH R47, R47 ;  /* 0x0000002f002f7308 */ /* 0x000ee20000002400 */
[C---:B------:R-:W-:Y:S01]  /*52d0*/  ISETP.GE.AND P5, PT, R23.reuse, R184, PT ;  /* 0x000000b81700720c */ /* 0x040fe20003fa6270 */
[C---:B-1----:R-:W-:Y:S01]  /*52e0*/  FFMA.FTZ R31, R0.reuse, R22, R31 ;  /* 0x00000016001f7223 */ /* 0x042fe2000001001f */
[----:B------:R-:W-:Y:S01]  /*52f0*/  ISETP.GE.AND P3, PT, R23, R2, PT ;  /* 0x000000021700720c */ /* 0x000fe20003f66270 */
[----:B------:R-:W-:Y:S01]  /*5300*/  FFMA.FTZ R197, R0, R18, R7 ;  /* 0x0000001200c57223 */ /* 0x000fe20000010007 */
[----:B------:R-:W-:-:S02]  /*5310*/  FSEL R216, R37, -INF , !P2 ;  /* 0xff80000025d87808 */ /* 0x000fc40005000000 */
[----:B------:R-:W-:Y:S01]  /*5320*/  I2FP.F32.S32 R20, R25 ;  /* 0x0000001900147245 */ /* 0x000fe20000201400 */
[----:B------:R-:W1:Y:S01]  /*5330*/  MUFU.TANH R51, R51 ;  /* 0x0000003300337308 */ /* 0x000e620000002400 */
[----:B------:R-:W-:Y:S02]  /*5340*/  I2FP.F32.S32 R22, R19 ;  /* 0x0000001300167245 */ /* 0x000fe40000201400 */
[----:B------:R-:W-:Y:S01]  /*5350*/  ISETP.GE.AND P2, PT, R27, R184, PT ;  /* 0x000000b81b00720c */ /* 0x000fe20003f46270 */
[C---:B--2---:R-:W-:Y:S01]  /*5360*/  FFMA.FTZ R17, R0.reuse, R20, R17 ;  /* 0x0000001400117223 */ /* 0x044fe20000010011 */
[----:B------:R-:W-:Y:S02]  /*5370*/  FSEL R208, R49, -INF , !P4 ;  /* 0xff80000031d07808 */ /* 0x000fe40006000000 */
[----:B------:R-:W-:Y:S01]  /*5380*/  FSEL R197, R197, -INF , !P2 ;  /* 0xff800000c5c57808 */ /* 0x000fe20005000000 */
[----:B------:R-:W2:Y:S01]  /*5390*/  MUFU.TANH R45, R45 ;  /* 0x0000002d002d7308 */ /* 0x000ea20000002400 */
[----:B------:R-:W-:Y:S01]  /*53a0*/  ISETP.GE.AND P4, PT, R25, R184, PT ;  /* 0x000000b81900720c */ /* 0x000fe20003f86270 */
[----:B---3--:R-:W-:Y:S01]  /*53b0*/  FFMA.FTZ R47, R0, R22, R47 ;  /* 0x00000016002f7223 */ /* 0x008fe2000001002f */
[----:B------:R-:W-:-:S02]  /*53c0*/  ISETP.GE.AND P2, PT, R19, R2, PT ;  /* 0x000000021300720c */ /* 0x000fc40003f46270 */
[----:B------:R-:W-:Y:S02]  /*53d0*/  FSEL R205, R39, -INF , !P6 ;  /* 0xff80000027cd7808 */ /* 0x000fe40007000000 */
[----:B------:R-:W-:Y:S01]  /*53e0*/  ISETP.GE.AND P6, PT, R27, R2, PT ;  /* 0x000000021b00720c */ /* 0x000fe20003fc6270 */
[----:B------:R-:W3:Y:S01]  /*53f0*/  MUFU.TANH R23, R46 ;  /* 0x0000002e00177308 */ /* 0x000ee20000002400 */
[----:B------:R-:W-:Y:S01]  /*5400*/  FSEL R195, R17, -INF , !P4 ;  /* 0xff80000011c37808 */ /* 0x000fe20006000000 */
[C---:B-1----:R-:W-:Y:S01]  /*5410*/  FFMA.FTZ R51, R0.reuse, R18, R51 ;  /* 0x0000001200337223 */ /* 0x042fe20000010033 */
[----:B------:R-:W-:Y:S01]  /*5420*/  FSEL R180, R47, -INF , !P2 ;  /* 0xff8000002fb47808 */ /* 0x000fe20005000000 */
[----:B------:R-:W-:Y:S01]  /*5430*/  VIADD R17, R21, 0x39 ;  /* 0x0000003915117836 */ /* 0x000fe20000000000 */
[----:B------:R-:W-:Y:S02]  /*5440*/  ISETP.GT.AND P2, PT, R149, R202, PT ;  /* 0x000000ca9500720c */ /* 0x000fe40003f44270 */
[----:B------:R-:W-:Y:S01]  /*5450*/  FSEL R200, R51, -INF , !P6 ;  /* 0xff80000033c87808 */ /* 0x000fe20007000000 */
[----:B------:R-:W1:Y:S01]  /*5460*/  MUFU.TANH R7, R70 ;  /* 0x0000004600077308 */ /* 0x000e620000002400 */
[----:B------:R-:W-:Y:S01]  /*5470*/  BAR.SYNC.DEFER_BLOCKING 0x0 ;  /* 0x0000000000007b1d */ /* 0x000fe20000010000 */
[C---:B------:R-:W-:Y:S01]  /*5480*/  ISETP.GE.AND P6, PT, R21.reuse, R184, PT ;  /* 0x000000b81500720c */ /* 0x040fe20003fc6270 */
[----:B--2---:R-:W-:Y:S01]  /*5490*/  FFMA.FTZ R45, R0, R22, R45 ;  /* 0x00000016002d7223 */ /* 0x004fe2000001002d */
[----:B------:R-:W-:-:S02]  /*54a0*/  ISETP.GE.AND P4, PT, R21, R2, PT ;  /* 0x000000021500720c */ /* 0x000fc40003f86270 */
[----:B------:R-:W-:Y:S02]  /*54b0*/  I2FP.F32.S32 R21, R21 ;  /* 0x0000001500157245 */ /* 0x000fe40000201400 */
[----:B------:R-:W-:Y:S02]  /*54c0*/  FSEL R199, R31, -INF , !P5 ;  /* 0xff8000001fc77808 */ /* 0x000fe40006800000 */
[----:B------:R-:W-:Y:S01]  /*54d0*/  FSEL R212, R212, -INF , !P3 ;  /* 0xff800000d4d47808 */ /* 0x000fe20005800000 */
[C---:B---3--:R-:W-:Y:S01]  /*54e0*/  FFMA.FTZ R23, R0.reuse, R20, R23 ;  /* 0x0000001400177223 */ /* 0x048fe20000010017 */
[----:B------:R-:W-:Y:S01]  /*54f0*/  I2FP.F32.S32 R18, R17 ;  /* 0x0000001100127245 */ /* 0x000fe20000201400 */
[CC--:B------:R-:W-:Y:S01]  /*5500*/  FFMA.FTZ R53, R0.reuse, R21.reuse, R53 ;  /* 0x0000001500357223 */ /* 0x0c0fe20000010035 */
[----:B------:R-:W-:Y:S02]  /*5510*/  ISETP.GE.AND P5, PT, R25, R2, PT ;  /* 0x000000021900720c */ /* 0x000fe40003fa6270 */
[----:B------:R-:W-:Y:S01]  /*5520*/  ISETP.GE.AND P3, PT, R19, R184, PT ;  /* 0x000000b81300720c */ /* 0x000fe20003f66270 */
[CC--:B------:R-:W-:Y:S01]  /*5530*/  FFMA.FTZ R41, R0.reuse, R18.reuse, R41 ;  /* 0x0000001200297223 */ /* 0x0c0fe20000010029 */
[----:B------:R-:W-:Y:S01]  /*5540*/  FSEL R182, R23, -INF , !P5 ;  /* 0xff80000017b67808 */ /* 0x000fe20006800000 */
[C---:B-1----:R-:W-:Y:S01]  /*5550*/  FFMA.FTZ R21, R0.reuse, R21, R7 ;  /* 0x0000001500157223 */ /* 0x042fe20000010007 */
[----:B------:R-:W-:Y:S01]  /*5560*/  FSEL R193, R45, -INF , !P3 ;  /* 0xff8000002dc17808 */ /* 0x000fe20005800000 */
[----:B------:R-:W-:Y:S01]  /*5570*/  FFMA.FTZ R43, R0, R18, R43 ;  /* 0x00000012002b7223 */ /* 0x000fe2000001002b */
[----:B------:R-:W-:-:S02]  /*5580*/  ISETP.GE.AND P5, PT, R17, R184, PT ;  /* 0x000000b81100720c */ /* 0x000fc40003fa6270 */
[----:B------:R-:W-:Y:S02]  /*5590*/  ISETP.GE.AND P3, PT, R17, R2, PT ;  /* 0x000000021100720c */ /* 0x000fe40003f66270 */
[----:B------:R-:W-:Y:S02]  /*55a0*/  FSEL R7, R53, -INF , !P6 ;  /* 0xff80000035077808 */ /* 0x000fe40007000000 */
        /* <DEDUP_REMOVED lines=15> */
.L_x_2936:
        /* <DEDUP_REMOVED lines=48> */
[C---:B------:R-:W-:Y:S01]  /*59a0*/  IMAD R20, R17.reuse, R135, R20 ;  /* 0x0000008711147224 */ /* 0x040fe200078e0214 */
        /* <DEDUP_REMOVED lines=10> */
.L_x_2937:
        /* <DEDUP_REMOVED lines=79> */
.L_x_2935:
        /* <DEDUP_REMOVED lines=43> */
[----:B------:R-:W-:Y:S01]  /*61f0*/  FMUL.FTZ R177, R132, UR4 ;  /* 0x0000000484b17c20 */ /* 0x000fe20008410000 */
        /* <DEDUP_REMOVED lines=21> */
[----:B------:R-:W3:Y:S01]  /*6350*/  LDSM.16.MT88.4 R12, [R175+0xc800] ;  /* 0x00c80000af0c783b */ /* 0x000ee20000004200 */
[----:B------:R-:W-:Y:S01]  /*6360*/  MUFU.EX2 R170, R170 ;  /* 0x000000aa00aa7308 */ /* 0x000fe20000000800 */
[--C-:B------:R-:W-:Y:S01]  /*6370*/  FFMA.FTZ R160, R9, UR4, -R192.reuse ;  /* 0x0000000409a07c23 */ /* 0x100fe200080108c0 */
[--C-:B------:R-:W-:Y:S01]  /*6380*/  FFMA.FTZ R159, R10, UR4, -R177.reuse ;  /* 0x000000040a9f7c23 */ /* 0x100fe200080108b1 */
[--C-:B------:R-:W-:Y:S01]  /*6390*/  FFMA.FTZ R158, R8, UR4, -R177.reuse ;  /* 0x00000004089e7c23 */ /* 0x100fe200080108b1 */
[----:B------:R-:W5:Y:S01]  /*63a0*/  MUFU.EX2 R169, R169 ;  /* 0x000000a900a97308 */ /* 0x000f620000000800 */
[----:B------:R-:W3:Y:S01]  /*63b0*/  LDSM.16.MT88.4 R8, [R189+0x10800] ;  /* 0x01080000bd08783b */ /* 0x000ee20000004200 */
        /* <DEDUP_REMOVED lines=9> */
[--C-:B------:R-:W-:Y:S01]  /*6450*/  FFMA.FTZ R216, R216, UR4, -R177.reuse ;  /* 0x00000004d8d87c23 */ /* 0x100fe200080108b1 */
[----:B------:R-:W-:Y:S01]  /*6460*/  MUFU.EX2 R167, R167 ;  /* 0x000000a700a77308 */ /* 0x000fe20000000800 */
[----:B------:R-:W-:Y:S01]  /*6470*/  LDSM.16.MT88.4 R136, [R189+0xc800] ;  /* 0x00c80000bd88783b */ /* 0x000fe20000004200 */
[----:B-----5:R-:W-:Y:S01]  /*6480*/  F2FP.BF16.F32.PACK_AB R98, R169, R170 ;  /* 0x000000aaa962723e */ /* 0x020fe200000010ff */
[--C-:B------:R-:W-:Y:S01]  /*6490*/  FFMA.FTZ R212, R212, UR4, -R177.reuse ;  /* 0x00000004d4d47c23 */ /* 0x100fe200080108b1 */
[----:B------:R-:W5:Y:S01]  /*64a0*/  MUFU.EX2 R166, R166 ;  /* 0x000000a600a67308 */ /* 0x000f620000000800 */
[----:B------:R-:W-:Y:S01]  /*64b0*/  LDSM.16.MT88.4 R32, [R210+0xc800] ;  /* 0x00c80000d220783b */ /* 0x000fe20000004200 */
        /* <DEDUP_REMOVED lines=8> */
[----:B------:R-:W-:Y:S01]  /*6540*/  FADD.FTZ R173, R174, R173 ;  /* 0x000000adaead7221 */ /* 0x000fe20000010000 */
[----:B------:R-:W-:Y:S01]  /*6550*/  FADD.FTZ R172, R172, R171 ;  /* 0x000000abacac7221 */ /* 0x000fe20000010000 */
[----:B------:R-:W-:Y:S01]  /*6560*/  MUFU.EX2 R161, R161 ;  /* 0x000000a100a17308 */ /* 0x000fe20000000800 */
[----:B------:R-:W-:-:S02]  /*6570*/  ISETP.GT.AND P2, PT, R149, R202, PT ;  /* 0x000000ca9500720c */ /* 0x000fc40003f44270 */
[----:B-----5:R-:W-:Y:S01]  /*6580*/  F2FP.BF16.F32.PACK_AB R99, R166, R167 ;  /* 0x000000a7a663723e */ /* 0x020fe200000010ff */
[----:B------:R-:W-:Y:S01]  /*6590*/  MUFU.EX2 R160, R160 ;  /* 0x000000a000a07308 */ /* 0x000fe20000000800 */
[----:B------:R-:W-:-:S03]  /*65a0*/  FADD.FTZ R167, R167, R172 ;  /* 0x000000aca7a77221 */ /* 0x000fc60000010000 */
[----:B------:R-:W-:Y:S01]  /*65b0*/  MUFU.EX2 R163, R163 ;  /* 0x000000a300a37308 */ /* 0x000fe20000000800 */
[----:B------:R-:W-:Y:S01]  /*65c0*/  FADD.FTZ R166, R166, R167 ;  /* 0x000000a7a6a67221 */ /* 0x000fe20000010000 */
[C---:B------:R-:W-:Y:S02]  /*65d0*/  HMMA.16816.F32.BF16 R120, R96.reuse, R116, RZ ;  /* 0x000000746078723c */ /* 0x040fe400000418ff */
[----:B------:R-:W5:Y:S04]  /*65e0*/  MUFU.EX2 R162, R162 ;  /* 0x000000a200a27308 */ /* 0x000f680000000800 */
[----:B------:R-:W-:Y:S02]  /*65f0*/  MUFU.EX2 R159, R159 ;  /* 0x0000009f009f7308 */ /* 0x000fe40000000800 */
[C---:B------:R-:W-:Y:S02]  /*6600*/  HMMA.16816.F32.BF16 R116, R96.reuse, R118, RZ ;  /* 0x000000766074723c */ /* 0x040fe400000418ff */
[----:B------:R-:W5:Y:S04]  /*6610*/  MUFU.EX2 R158, R158 ;  /* 0x0000009e009e7308 */ /* 0x000f680000000800 */
[----:B------:R-:W-:Y:S02]  /*6620*/  MUFU.EX2 R194, R194 ;  /* 0x000000c200c27308 */ /* 0x000fe40000000800 */
[C---:B------:R-:W-:Y:S02]  /*6630*/  HMMA.16816.F32.BF16 R112, R96.reuse, R108, RZ ;  /* 0x0000006c6070723c */ /* 0x040fe400000418ff */
[----:B------:R-:W-:Y:S04]  /*6640*/  MUFU.EX2 R198, R198 ;  /* 0x000000c600c67308 */ /* 0x000fe80000000800 */
[----:B------:R-:W-:Y:S02]  /*6650*/  MUFU.EX2 R197, R197 ;  /* 0x000000c500c57308 */ /* 0x000fe40000000800 */
[C---:B------:R-:W-:Y:S02]  /*6660*/  HMMA.16816.F32.BF16 R108, R96.reuse, R110, RZ ;  /* 0x0000006e606c723c */ /* 0x040fe400000418ff */
[----:B------:R2:W-:Y:S04]  /*6670*/  MUFU.EX2 R200, R212 ;  /* 0x000000d400c87308 */ /* 0x0005e80000000800 */
[----:B------:R-:W-:Y:S02]  /*6680*/  MUFU.EX2 R209, R209 ;  /* 0x000000d100d17308 */ /* 0x000fe40000000800 */
[C---:B------:R-:W-:Y:S02]  /*6690*/  HMMA.16816.F32.BF16 R44, R96.reuse, R48, RZ ;  /* 0x00000030602c723c */ /* 0x040fe400000418ff */
[----:B------:R-:W-:Y:S04]  /*66a0*/  MUFU.EX2 R176, R178 ;  /* 0x000000b200b07308 */ /* 0x000fe80000000800 */
[----:B------:R-:W-:Y:S02]  /*66b0*/  MUFU.EX2 R217, R217 ;  /* 0x000000d900d97308 */ /* 0x000fe40000000800 */
[----:B------:R-:W-:Y:S01]  /*66c0*/  HMMA.16816.F32.BF16 R76, R96, R80, RZ ;  /* 0x00000050604c723c */ /* 0x000fe200000418ff */
[----:B--2---:R-:W-:Y:S01]  /*66d0*/  FFMA.FTZ R212, R181, UR4, -R192 ;  /* 0x00000004b5d47c23 */ /* 0x004fe200080108c0 */
[----:B------:R-:W-:-:S02]  /*66e0*/  FFMA.FTZ R181, R180, UR4, -R177 ;  /* 0x00000004b4b57c23 */ /* 0x000fc400080108b1 */
[----:B------:R-:W-:Y:S04]  /*66f0*/  MUFU.EX2 R180, R182 ;  /* 0x000000b600b47308 */ /* 0x000fe80000000800 */
[C---:B------:R-:W-:Y:S01]  /*6700*/  HMMA.16816.F32.BF16 R128, R96.reuse, R124, RZ ;  /* 0x0000007c6080723c */ /* 0x040fe200000418ff */
[----:B------:R-:W-:Y:S04]  /*6710*/  MUFU.EX2 R212, R212 ;  /* 0x000000d400d47308 */ /* 0x000fe80000000800 */
[----:B------:R-:W-:Y:S03]  /*6720*/  MUFU.EX2 R181, R181 ;  /* 0x000000b500b57308 */ /* 0x000fe60000000800 */
        /* <DEDUP_REMOVED lines=16> */
[----:B----4-:R-:W-:-:S02]  /*6830*/  F2FP.BF16.F32.PACK_AB R4, R164, R165 ;  /* 0x000000a5a404723e */ /* 0x010fc400000010ff */
[----:B-----5:R-:W-:Y:S01]  /*6840*/  F2FP.BF16.F32.PACK_AB R5, R162, R163 ;  /* 0x000000a3a205723e */ /* 0x020fe200000010ff */
[----:B------:R-:W-:-:S04]  /*6850*/  FADD.FTZ R163, R163, R166 ;  /* 0x000000a6a3a37221 */ /* 0x000fc80000010000 */
[----:B------:R-:W-:Y:S01]  /*6860*/  HMMA.16816.F32.BF16 R96, R96, R6, RZ ;  /* 0x000000066060723c */ /* 0x000fe200000418ff */
[----:B------:R-:W-:Y:S01]  /*6870*/  F2FP.BF16.F32.PACK_AB R6, R160, R161 ;  /* 0x000000a1a006723e */ /* 0x000fe200000010ff */
[----:B------:R-:W-:Y:S01]  /*6880*/  FADD.FTZ R162, R162, R163 ;  /* 0x000000a3a2a27221 */ /* 0x000fe20000010000 */
[----:B------:R-:W-:-:S07]  /*6890*/  F2FP.BF16.F32.PACK_AB R7, R158, R159 ;  /* 0x0000009f9e07723e */ /* 0x000fce00000010ff */
        /* <DEDUP_REMOVED lines=11> */
[----:B------:R-:W-:-:S02]  /*6950*/  FFMA.FTZ R205, R208, UR4, -R177 ;  /* 0x00000004d0cd7c23 */ /* 0x000fc400080108b1 */
[----:B------:R-:W-:Y:S04]  /*6960*/  MUFU.EX2 R208, R216 ;  /* 0x000000d800d07308 */ /* 0x000fe80000000800 */
[C---:B-1----:R-:W-:Y:S01]  /*6970*/  HMMA.16816.F32.BF16 R84, R4.reuse, R16, R84 ;  /* 0x000000100454723c */ /* 0x042fe20000041854 */
[----:B------:R-:W1:Y:S04]  /*6980*/  MUFU.EX2 R199, R20 ;  /* 0x0000001400c77308 */ /* 0x000e680000000800 */
[----:B------:R-:W4:Y:S03]  /*6990*/  MUFU.EX2 R205, R205 ;  /* 0x000000cd00cd7308 */ /* 0x000f260000000800 */
[C---:B------:R-:W-:Y:S01]  /*69a0*/  HMMA.16816.F32.BF16 R88, R4.reuse, R18, R88 ;  /* 0x000000120458723c */ /* 0x040fe20000041858 */
[----:B------:R-:W5:Y:S07]  /*69b0*/  LDSM.16.MT88.4 R16, [R189+0xf000] ;  /* 0x00f00000bd10783b */ /* 0x000f6e0000004200 */
[C---:B--2---:R-:W-:Y:S08]  /*69c0*/  HMMA.16816.F32.BF16 R92, R4.reuse, R12, R92 ;  /* 0x0000000c045c723c */ /* 0x044ff0000004185c */
[C---:B------:R-:W-:Y:S01]  /*69d0*/  HMMA.16816.F32.BF16 R96, R4.reuse, R14, R96 ;  /* 0x0000000e0460723c */ /* 0x040fe20000041860 */
[----:B------:R-:W2:Y:S07]  /*69e0*/  LDSM.16.MT88.4 R12, [R189+0x11000] ;  /* 0x01100000bd0c783b */ /* 0x000eae0000004200 */
[C---:B------:R-:W-:Y:S08]  /*69f0*/  HMMA.16816.F32.BF16 R44, R4.reuse, R152, R44 ;  /* 0x00000098042c723c */ /* 0x040ff0000004182c */
        /* <DEDUP_REMOVED lines=19> */
[----:B------:R-:W-:Y:S01]  /*6b30*/  LDSM.16.MT88.4 R20, [R210+0xf000] ;  /* 0x00f00000d214783b */ /* 0x000fe20000004200 */
[----:B----4-:R-:W-:-:S02]  /*6b40*/  F2FP.BF16.F32.PACK_AB R5, R205, R208 ;  /* 0x000000d0cd05723e */ /* 0x010fc400000010ff */
[----:B------:R-:W-:Y:S02]  /*6b50*/  F2FP.BF16.F32.PACK_AB R6, R197, R198 ;  /* 0x000000c6c506723e */ /* 0x000fe400000010ff */
[----:B------:R-:W-:-:S07]  /*6b60*/  F2FP.BF16.F32.PACK_AB R7, R209, R200 ;  /* 0x000000c8d107723e */ /* 0x000fce00000010ff */
[C---:B---3--:R-:W-:Y:S08]  /*6b70*/  HMMA.16816.F32.BF16 R120, R4.reuse, R8, R120 ;  /* 0x000000080478723c */ /* 0x048ff00000041878 */
[C---:B------:R-:W-:Y:S01]  /*6b80*/  HMMA.16816.F32.BF16 R116, R4.reuse, R10, R116 ;  /* 0x0000000a0474723c */ /* 0x040fe20000041874 */
[----:B------:R-:W1:Y:S07]  /*6b90*/  LDSM.16.MT88.4 R8, [R175+0x11000] ;  /* 0x01100000af08783b */ /* 0x000e6e0000004200 */
[C---:B-----5:R-:W-:Y:S08]  /*6ba0*/  HMMA.16816.F32.BF16 R36, R4.reuse, R16, R36 ;  /* 0x000000100424723c */ /* 0x060ff00000041824 */
[C---:B------:R-:W-:Y:S01]  /*6bb0*/  HMMA.16816.F32.BF16 R40, R4.reuse, R18, R40 ;  /* 0x000000120428723c */ /* 0x040fe20000041828 */
[----:B------:R-:W3:Y:S07]  /*6bc0*/  LDSM.16.MT88.4 R16, [R210+0x11000] ;  /* 0x01100000d210783b */ /* 0x000eee0000004200 */
[C---:B--2---:R-:W-:Y:S08]  /*6bd0*/  HMMA.16816.F32.BF16 R68, R4.reuse, R12, R68 ;  /* 0x0000000c0444723c */ /* 0x044ff00000041844 */
[C---:B------:R-:W-:Y:S01]  /*6be0*/  HMMA.16816.F32.BF16 R72, R4.reuse, R14, R72 ;  /* 0x0000000e0448723c */ /* 0x040fe20000041848 */
[----:B------:R-:W2:Y:S07]  /*6bf0*/  LDSM.16.MT88.4 R12, [R179+0xd800] ;  /* 0x00d80000b30c783b */ /* 0x000eae0000004200 */
[----:B------:R-:W-:Y:S01]  /*6c00*/  HMMA.16816.F32.BF16 R44, R4, R152, R44 ;  /* 0x00000098042c723c */ /* 0x000fe2000004182c */
[----:B------:R-:W-:Y:S01]  /*6c10*/  FFMA.FTZ R153, R195, UR4, -R192 ;  /* 0x00000004c3997c23 */ /* 0x000fe200080108c0 */
[----:B------:R-:W-:-:S04]  /*6c20*/  SEL R152, R186, 0xffffffe0, !P1 ;  /* 0xffffffe0ba987807 */ /* 0x000fc80004800000 */
[----:B------:R-:W-:Y:S01]  /*6c30*/  IADD3 R177, PT, PT, R152, R175, RZ ;  /* 0x000000af98b17210 */ /* 0x000fe20007ffe0ff */
[----:B------:R-:W-:Y:S01]  /*6c40*/  MUFU.EX2 R153, R153 ;  /* 0x0000009900997308 */ /* 0x000fe20000000800 */
[----:B------:R-:W-:Y:S01]  /*6c50*/  HMMA.16816.F32.BF16 R48, R4, R154, R48 ;  /* 0x0000009a0430723c */ /* 0x000fe20000041830 */
[--C-:B------:R-:W-:Y:S01]  /*6c60*/  FFMA.FTZ R154, R193, UR4, -R192.reuse ;  /* 0x00000004c19a7c23 */ /* 0x100fe200080108c0 */
[----:B------:R-:W-:-:S05]  /*6c70*/  FFMA.FTZ R155, R183, UR4, -R192 ;  /* 0x00000004b79b7c23 */ /* 0x000fca00080108c0 */
[----:B------:R-:W4:Y:S01]  /*6c80*/  MUFU.EX2 R154, R154 ;  /* 0x0000009a009a7308 */ /* 0x000f220000000800 */
[C---:B-1----:R-:W-:Y:S03]  /*6c90*/  HMMA.16816.F32.BF16 R84, R4.reuse, R8, R84 ;  /* 0x000000080454723c */ /* 0x042fe60000041854 */
[----:B------:R-:W1:Y:S05]  /*6ca0*/  MUFU.EX2 R155, R155 ;  /* 0x0000009b009b7308 */ /* 0x000e6a0000000800 */
        /* <DEDUP_REMOVED lines=21> */
[----:B------:R-:W-:Y:S01]  /*6e00*/  HMMA.16816.F32.BF16 R96, R4, R18, R96 ;  /* 0x000000120460723c */ /* 0x000fe20000041860 */
[----:B----4-:R-:W-:Y:S01]  /*6e10*/  F2FP.BF16.F32.PACK_AB R4, R154, R153 ;  /* 0x000000999a04723e */ /* 0x010fe200000010ff */
[----:B------:R-:W3:Y:S01]  /*6e20*/  LDSM.16.MT88.4 R16, [R189+0xf800] ;  /* 0x00f80000bd10783b */ /* 0x000ee20000004200 */
[----:B------:R-:W-:-:S02]  /*6e30*/  F2FP.BF16.F32.PACK_AB R5, R181, R180 ;  /* 0x000000b4b505723e */ /* 0x000fc400000010ff */
[----:B-1----:R-:W-:Y:S02]  /*6e40*/  F2FP.BF16.F32.PACK_AB R6, R212, R155 ;  /* 0x0000009bd406723e */ /* 0x002fe400000010ff */
[----:B------:R-:W-:-:S07]  /*6e50*/  F2FP.BF16.F32.PACK_AB R7, R217, R176 ;  /* 0x000000b0d907723e */ /* 0x000fce00000010ff */
[C---:B--2---:R-:W-:Y:S08]  /*6e60*/  HMMA.16816.F32.BF16 R120, R4.reuse, R12, R120 ;  /* 0x0000000c0478723c */ /* 0x044ff00000041878 */
[C---:B------:R-:W-:Y:S01]  /*6e70*/  HMMA.16816.F32.BF16 R116, R4.reuse, R14, R116 ;  /* 0x0000000e0474723c */ /* 0x040fe20000041874 */
[----:B------:R-:W1:Y:S07]  /*6e80*/  LDSM.16.MT88.4 R12, [R177+0xf800] ;  /* 0x00f80000b10c783b */ /* 0x000e6e0000004200 */
[C---:B-----5:R-:W-:Y:S08]  /*6e90*/  HMMA.16816.F32.BF16 R52, R4.reuse, R8, R52 ;  /* 0x000000080434723c */ /* 0x060ff00000041834 */
[C---:B------:R-:W-:Y:S01]  /*6ea0*/  HMMA.16816.F32.BF16 R56, R4.reuse, R10, R56 ;  /* 0x0000000a0438723c */ /* 0x040fe20000041838 */
[----:B------:R-:W2:Y:S07]  /*6eb0*/  LDSM.16.MT88.4 R8, [R189+0x11800] ;  /* 0x01180000bd08783b */ /* 0x000eae0000004200 */
[C---:B---3--:R-:W-:Y:S08]  /*6ec0*/  HMMA.16816.F32.BF16 R36, R4.reuse, R16, R36 ;  /* 0x000000100424723c */ /* 0x048ff00000041824 */
[C---:B------:R-:W-:Y:S01]  /*6ed0*/  HMMA.16816.F32.BF16 R40, R4.reuse, R18, R40 ;  /* 0x000000120428723c */ /* 0x040fe20000041828 */
[----:B------:R-:W3:Y:S07]  /*6ee0*/  LDSM.16.MT88.4 R16, [R177+0x11800] ;  /* 0x01180000b110783b */ /* 0x000eee0000004200 */
[C---:B------:R-:W-:Y:S08]  /*6ef0*/  HMMA.16816.F32.BF16 R44, R4.reuse, R140, R44 ;  /* 0x0000008c042c723c */ /* 0x040ff0000004182c */
        /* <DEDUP_REMOVED lines=107> */
.L_x_2939:
[----:B------:R-:W-:Y:S01]  /*75b0*/  UMOV UR4, URZ ;  /* 0x000000ff00047c82 */ /* 0x000fe20008000000 */
[----:B------:R-:W-:Y:S01]  /*75c0*/  IMAD.SHL.U32 R4, R144, 0x40, RZ ;  /* 0x0000004090047824 */ /* 0x000fe200078e00ff */
[----:B------:R-:W-:-:S05]  /*75d0*/  IADD3 R5, P2, PT, RZ, -UR4, RZ ;  /* 0x80000004ff057c10 */ /* 0x000fca000ff5e0ff */
[----:B------:R-:W-:-:S05]  /*75e0*/  IMAD.X R4, RZ, RZ, ~R4, P2 ;  /* 0x000000ffff047224 */ /* 0x000fca00010e0e04 */
[----:B------:R-:W-:-:S04]  /*75f0*/  SHF.R.S64 R5, R5, 0x1f, R4 ;  /* 0x0000001f05057819 */ /* 0x000fc80000001004 */
[----:B------:R-:W-:-:S04]  /*7600*/  IADD3 R206, P2, PT, R5, R206, RZ ;  /* 0x000000ce05ce7210 */ /* 0x000fc80007f5e0ff */
[----:B------:R-:W-:-:S09]  /*7610*/  LEA.HI.X.SX32 R207, R4, R207, 0x1, P2 ;  /* 0x000000cf04cf7211 */ /* 0x000fd200010f0eff */
.L_x_2940:
[----:B------:R-:W1:Y:S01]  /*7620*/  LDCU UR4, c[0x0][0x440] ;  /* 0x00008800ff0477ac */ /* 0x000e620008000800 */
[----:B------:R-:W-:Y:S01]  /*7630*/  IMAD.SHL.U32 R187, R188, 0x20, RZ ;  /* 0x00000020bcbb7824 */ /* 0x000fe200078e00ff */
[----:B------:R-:W-:Y:S01]  /*7640*/  LOP3.LUT R4, R148, 0x400, RZ, 0xc0, !PT ;  /* 0x0000040094047812 */ /* 0x000fe200078ec0ff */
[----:B------:R-:W-:Y:S01]  /*7650*/  IMAD.SHL.U32 R9, R144, 0x20, RZ ;  /* 0x0000002090097824 */ /* 0x000fe200078e00ff */
[----:B------:R-:W-:Y:S02]  /*7660*/  SHF.R.U32.HI R190, RZ, 0x1, R188 ;  /* 0x00000001ffbe7819 */ /* 0x000fe400000116bc */
[----:B------:R-:W-:Y:S01]  /*7670*/  LOP3.LUT R187, R187, 0x7c00, RZ, 0xc0, !PT ;  /* 0x00007c00bbbb7812 */ /* 0x000fe200078ec0ff */
[----:B------:R-:W-:Y:S01]  /*7680*/  IMAD R193, R147, 0x2, R4 ;  /* 0x0000000293c17824 */ /* 0x000fe200078e0204 */
[----:B------:R-:W-:Y:S02]  /*7690*/  LOP3.LUT R5, R190, 0x8, RZ, 0xc0, !PT ;  /* 0x00000008be057812 */ /* 0x000fe400078ec0ff */
        /* <DEDUP_REMOVED lines=8> */
[----:B------:R-:W-:Y:S01]  /*7720*/  ISETP.GE.AND P3, PT, R156, UR4, PT ;  /* 0x000000049c007c0c */ /* 0x000fe2000bf66270 */
[----:B------:R-:W-:Y:S01]  /*7730*/  IMAD.IADD R197, R152, 0x1, R189 ;  /* 0x0000000198c57824 */ /* 0x000fe200078e02bd */
        /* <DEDUP_REMOVED lines=77> */
[----:B------:R-:W1:Y:S04]  /*7c10*/  LDSM.16.M88.4 R16, [R192+0x6000] ;  /* 0x00600000c010783b */ /* 0x000e680000000200 */
[----:B------:R-:W1:Y:S04]  /*7c20*/  LDSM.16.M88.4 R32, [R192+0x6800] ;  /* 0x00680000c020783b */ /* 0x000e680000000200 */
[----:B------:R-:W1:Y:S04]  /*7c30*/  LDSM.16.M88.4 R28, [R192+0x7000] ;  /* 0x00700000c01c783b */ /* 0x000e680000000200 */
[----:B------:R-:W1:Y:S04]  /*7c40*/  LDSM.16.M88.4 R164, [R192+0x7800] ;  /* 0x00780000c0a4783b */ /* 0x000e680000000200 */
[----:B------:R-:W-:Y:S01]  /*7c50*/  LDSM.16.M88.4 R24, [R189+0x6000] ;  /* 0x00600000bd18783b */ /* 0x000fe20000000200 */
[C---:B---3--:R-:W-:Y:S03]  /*7c60*/  HMMA.16816.F32.BF16 R4, R136.reuse, R8, RZ ;  /* 0x000000088804723c */ /* 0x048fe600000418ff */
[----:B------:R-:W-:Y:S04]  /*7c70*/  LDSM.16.M88.4 R172, [R189+0x7000] ;  /* 0x00700000bdac783b */ /* 0x000fe80000000200 */
[----:B------:R-:W-:Y:S01]  /*7c80*/  LDSM.16.M88.4 R152, [R197+0x6000] ;  /* 0x00600000c598783b */ /* 0x000fe20000000200 */
[C---:B----4-:R-:W-:Y:S03]  /*7c90*/  HMMA.16816.F32.BF16 R20, R136.reuse, R144, RZ ;  /* 0x000000908814723c */ /* 0x050fe600000418ff */
[----:B------:R-:W-:Y:S04]  /*7ca0*/  LDSM.16.M88.4 R168, [R197+0x6800] ;  /* 0x00680000c5a8783b */ /* 0x000fe80000000200 */
[----:B------:R-:W-:Y:S01]  /*7cb0*/  LDSM.16.M88.4 R176, [R189+0x8800] ;  /* 0x00880000bdb0783b */ /* 0x000fe20000000200 */
[C---:B------:R-:W-:Y:S03]  /*7cc0*/  HMMA.16816.F32.BF16 R8, R136.reuse, R10, RZ ;  /* 0x0000000a8808723c */ /* 0x040fe600000418ff */
[----:B------:R-:W0:Y:S05]  /*7cd0*/  LDGDEPBAR ;  /* 0x00000000000079af */ /* 0x000e2a0000000000 */
[C---:B------:R-:W-:Y:S08]  /*7ce0*/  HMMA.16816.F32.BF16 R144, R136.reuse, R146, RZ ;  /* 0x000000928890723c */ /* 0x040ff000000418ff */
[C---:B-----5:R-:W-:Y:S08]  /*7cf0*/  HMMA.16816.F32.BF16 R140, R136.reuse, R160, RZ ;  /* 0x000000a0888c723c */ /* 0x060ff000000418ff */
[C---:B------:R-:W-:Y:S08]  /*7d00*/  HMMA.16816.F32.BF16 R160, R136.reuse, R162, RZ ;  /* 0x000000a288a0723c */ /* 0x040ff000000418ff */
[C---:B--2---:R-:W-:Y:S08]  /*7d10*/  HMMA.16816.F32.BF16 R156, R136.reuse, R12, RZ ;  /* 0x0000000c889c723c */ /* 0x044ff000000418ff */
        /* <DEDUP_REMOVED lines=17> */
[----:B------:R-:W-:Y:S07]  /*7e30*/  LDSM.16.M88.4 R24, [R193+UR5+0x8000] ;  /* 0x00800005c118783b */ /* 0x000fee0008000200 */
[C---:B-1----:R-:W-:Y:S08]  /*7e40*/  HMMA.16816.F32.BF16 R20, R12.reuse, R16, R20 ;  /* 0x000000100c14723c */ /* 0x042ff00000041814 */
        /* <DEDUP_REMOVED lines=101> */
[----:B-1----:R-:W-:Y:S01]  /*84a0*/  HMMA.16816.F32.BF16 R20, R32, R28, R20 ;  /* 0x0000001c2014723c */ /* 0x002fe20000041814 */
[----:B------:R-:W-:Y:S02]  /*84b0*/  FMUL.FTZ R29, R7, UR4 ;  /* 0x00000004071d7c20 */ /* 0x000fe40008410000 */
[----:B------:R-:W-:Y:S01]  /*84c0*/  FMUL.FTZ R8, R8, UR4 ;  /* 0x0000000408087c20 */ /* 0x000fe20008410000 */
[----:B------:R-:W-:-:S03]  /*84d0*/  FMUL.FTZ R9, R9, UR4 ;  /* 0x0000000409097c20 */ /* 0x000fc60008410000 */
[----:B------:R1:W5:Y:S01]  /*84e0*/  MUFU.TANH R179, R6 ;  /* 0x0000000600b37308 */ /* 0x0003620000002400 */
[----:B------:R-:W-:Y:S01]  /*84f0*/  HMMA.16816.F32.BF16 R144, R152, R170, R144 ;  /* 0x000000aa9890723c */ /* 0x000fe20000041890 */
[----:B------:R-:W-:-:S06]  /*8500*/  FMUL.FTZ R171, R10, UR4 ;  /* 0x000000040aab7c20 */ /* 0x000fcc0008410000 */
[----:B------:R-:W-:Y:S01]  /*8510*/  MUFU.TANH R29, R29 ;  /* 0x0000001d001d7308 */ /* 0x000fe20000002400 */
[----:B------:R-:W-:Y:S07]  /*8520*/  HMMA.16816.F32.BF16 R140, R164, R180, R140 ;  /* 0x000000b4a48c723c */ /* 0x000fee000004188c */
[----:B------:R-:W-:Y:S01]  /*8530*/  MUFU.TANH R171, R171 ;  /* 0x000000ab00ab7308 */ /* 0x000fe20000002400 */
[----:B--2---:R-:W-:Y:S01]  /*8540*/  HMMA.16816.F32.BF16 R136, R32, R26, R136 ;  /* 0x0000001a2088723c */ /* 0x004fe20000041888 */
[----:B-1----:R-:W1:Y:S06]  /*8550*/  LDSM.16.M88.4 R4, [R189+0xb000] ;  /* 0x00b00000bd04783b */ /* 0x002e6c0000000200 */
[----:B------:R-:W-:Y:S01]  /*8560*/  MUFU.TANH R27, R8 ;  /* 0x00000008001b7308 */ /* 0x000fe20000002400 */
[----:B---3--:R-:W-:Y:S01]  /*8570*/  HMMA.16816.F32.BF16 R20, R16, R12, R20 ;  /* 0x0000000c1014723c */ /* 0x008fe20000041814 */
        /* <DEDUP_REMOVED lines=9> */
[----:B------:R-:W-:Y:S02]  /*8610*/  FMUL.FTZ R21, R21, UR4 ;  /* 0x0000000415157c20 */ /* 0x000fe40008410000 */
[----:B------:R-:W-:Y:S01]  /*8620*/  HMMA.16816.F32.BF16 R140, R152, R192, R140 ;  /* 0x000000c0988c723c */ /* 0x000fe2000004188c */
[----:B--2---:R-:W2:Y:S01]  /*8630*/  LDSM.16.M88.4 R8, [R197+0xb000] ;  /* 0x00b00000c508783b */ /* 0x004ea20000000200 */
[----:B------:R-:W-:Y:S01]  /*8640*/  MUFU.TANH R175, R20 ;  /* 0x0000001400af7308 */ /* 0x000fe20000002400 */
[----:B------:R-:W-:-:S05]  /*8650*/  DEPBAR.LE SB0, 0x0 ;  /* 0x000080000000791a */ /* 0x000fca0000000000 */
[----:B------:R-:W-:Y:S02]  /*8660*/  HMMA.16816.F32.BF16 R160, R164, R182, R160 ;  /* 0x000000b6a4a0723c */ /* 0x000fe400000418a0 */
[----:B------:R-:W-:Y:S01]  /*8670*/  MUFU.TANH R23, R23 ;  /* 0x0000001700177308 */ /* 0x000fe20000002400 */
[----:B------:R-:W-:Y:S01]  /*8680*/  FMUL.FTZ R136, R136, UR4 ;  /* 0x0000000488887c20 */ /* 0x000fe20008410000 */
[----:B------:R-:W-:Y:S01]  /*8690*/  FMUL.FTZ R138, R138, UR4 ;  /* 0x000000048a8a7c20 */ /* 0x000fe20008410000 */
[----:B------:R-:W-:-:S03]  /*86a0*/  FMUL.FTZ R139, R139, UR4 ;  /* 0x000000048b8b7c20 */ /* 0x000fc60008410000 */
[----:B------:R-:W-:Y:S02]  /*86b0*/  HMMA.16816.F32.BF16 R156, R164, R176, R156 ;  /* 0x000000b0a49c723c */ /* 0x000fe4000004189c */
[----:B------:R-:W3:Y:S06]  /*86c0*/  MUFU.TANH R165, R136 ;  /* 0x0000008800a57308 */ /* 0x000eec0000002400 */
[----:B-1----:R-:W-:Y:S01]  /*86d0*/  HMMA.16816.F32.BF16 R140, R32, R4, R140 ;  /* 0x00000004208c723c */ /* 0x002fe2000004188c */
[----:B------:R-:W-:Y:S01]  /*86e0*/  VIADD R5, R12, 0xffffff80 ;  /* 0xffffff800c057836 */ /* 0x000fe20000000000 */
[----:B------:R-:W1:Y:S04]  /*86f0*/  MUFU.TANH R177, R138 ;  /* 0x0000008a00b17308 */ /* 0x000e680000002400 */
[----:B------:R-:W-:-:S02]  /*8700*/  I2FP.F32.S32 R4, R5 ;  /* 0x0000000500047245 */ /* 0x000fc40000201400 */
[----:B------:R-:W-:Y:S01]  /*8710*/  HMMA.16816.F32.BF16 R160, R152, R194, R160 ;  /* 0x000000c298a0723c */ /* 0x000fe200000418a0 */
[C---:B------:R-:W-:Y:S01]  /*8720*/  ISETP.GE.AND P5, PT, R5.reuse, R184, PT ;  /* 0x000000b80500720c */ /* 0x040fe20003fa6270 */
[----:B------:R-:W4:Y:S01]  /*8730*/  MUFU.TANH R167, R22 ;  /* 0x0000001600a77308 */ /* 0x000f220000002400 */
[----:B------:R-:W-:Y:S01]  /*8740*/  BAR.SYNC.DEFER_BLOCKING 0x0 ;  /* 0x0000000000007b1d */ /* 0x000fe20000010000 */
[----:B------:R-:W-:Y:S01]  /*8750*/  ISETP.GE.AND P6, PT, R5, R2, PT ;  /* 0x000000020500720c */ /* 0x000fe20003fc6270 */
[CC--:B-----5:R-:W-:Y:S01]  /*8760*/  FFMA.FTZ R169, R0.reuse, R4.reuse, R169 ;  /* 0x0000000400a97223 */ /* 0x0e0fe200000100a9 */
[----:B------:R-:W-:Y:S02]  /*8770*/  FFMA.FTZ R5, R0, R4, R179 ;  /* 0x0000000400057223 */ /* 0x000fe400000100b3 */
[----:B------:R-:W-:Y:S01]  /*8780*/  HMMA.16816.F32.BF16 R144, R16, R14, R144 ;  /* 0x0000000e1090723c */ /* 0x000fe20000041890 */
[----:B------:R-:W-:Y:S01]  /*8790*/  VIADD R15, R12, 0xffffffb8 ;  /* 0xffffffb80c0f7836 */ /* 0x000fe20000000000 */
[----:B------:R-:W-:Y:S01]  /*87a0*/  FSEL R4, R169, -INF , !P5 ;  /* 0xff800000a9047808 */ /* 0x000fe20006800000 */
[----:B------:R-:W5:Y:S01]  /*87b0*/  MUFU.TANH R21, R21 ;  /* 0x0000001500157308 */ /* 0x000f620000002400 */
[----:B------:R-:W-:-:S02]  /*87c0*/  FSEL R5, R5, -INF , !P6 ;  /* 0xff80000005057808 */ /* 0x000fc40007000000 */
[----:B------:R-:W-:Y:S02]  /*87d0*/  I2FP.F32.S32 R14, R15 ;  /* 0x0000000f000e7245 */ /* 0x000fe40000201400 */
[----:B--2---:R-:W-:Y:S01]  /*87e0*/  HMMA.16816.F32.BF16 R140, R16, R8, R140 ;  /* 0x00000008108c723c */ /* 0x004fe2000004188c */
[----:B------:R-:W-:Y:S01]  /*87f0*/  VIADD R9, R12, 0xffffff81 ;  /* 0xffffff810c097836 */ /* 0x000fe20000000000 */
[C---:B------:R-:W-:Y:S01]  /*8800*/  ISETP.GE.AND P5, PT, R15.reuse, R184, PT ;  /* 0x000000b80f00720c */ /* 0x040fe20003fa6270 */
[CC--:B---3--:R-:W-:Y:S01]  /*8810*/  FFMA.FTZ R165, R0.reuse, R14.reuse, R165 ;  /* 0x0000000e00a57223 */ /* 0x0c8fe200000100a5 */
[----:B-1----:R-:W-:Y:S01]  /*8820*/  FFMA.FTZ R164, R0, R14, R177 ;  /* 0x0000000e00a47223 */ /* 0x002fe200000100b1 */
[----:B------:R-:W-:Y:S02]  /*8830*/  ISETP.GE.AND P6, PT, R15, R2, PT ;  /* 0x000000020f00720c */ /* 0x000fe40003fc6270 */
[----:B------:R-:W-:Y:S01]  /*8840*/  I2FP.F32.S32 R8, R9 ;  /* 0x0000000900087245 */ /* 0x000fe20000201400 */
[----:B------:R-:W-:Y:S01]  /*8850*/  HMMA.16816.F32.BF16 R160, R32, R6, R160 ;  /* 0x0000000620a0723c */ /* 0x000fe200000418a0 */
[----:B------:R-:W-:-:S02]  /*8860*/  FSEL R165, R165, -INF , !P5 ;  /* 0xff800000a5a57808 */ /* 0x000fc40006800000 */
[----:B------:R-:W-:Y:S01]  /*8870*/  FSEL R164, R164, -INF , !P6 ;  /* 0xff800000a4a47808 */ /* 0x000fe20007000000 */
[C---:B------:R-:W-:Y:S01]  /*8880*/  FFMA.FTZ R6, R0.reuse, R8, R151 ;  /* 0x0000000800067223 */ /* 0x040fe20000010097 */
[C---:B------:R-:W-:Y:S01]  /*8890*/  ISETP.GE.AND P5, PT, R9.reuse, R184, PT ;  /* 0x000000b80900720c */ /* 0x040fe20003fa6270 */
[----:B------:R-:W-:Y:S01]  /*88a0*/  FFMA.FTZ R7, R0, R8, R29 ;  /* 0x0000000800077223 */ /* 0x000fe2000001001d */
[----:B------:R-:W-:Y:S01]  /*88b0*/  ISETP.GE.AND P6, PT, R9, R2, PT ;  /* 0x000000020900720c */ /* 0x000fe20003fc6270 */
[C---:B------:R-:W-:Y:S02]  /*88c0*/  VIADD R9, R12.reuse, 0xffffff88 ;  /* 0xffffff880c097836 */ /* 0x040fe40000000000 */
[----:B------:R-:W-:Y:S01]  /*88d0*/  FMUL.FTZ R29, R147, UR4 ;  /* 0x00000004931d7c20 */ /* 0x000fe20008410000 */
[----:B------:R-:W-:Y:S01]  /*88e0*/  VIADD R147, R12, 0xffffff89 ;  /* 0xffffff890c937836 */ /* 0x000fe20000000000 */
[----:B------:R-:W-:Y:S01]  /*88f0*/  FSEL R6, R6, -INF , !P5 ;  /* 0xff80000006067808 */ /* 0x000fe20006800000 */
[----:B------:R-:W-:Y:S01]  /*8900*/  HMMA.16816.F32.BF16 R156, R152, R148, R156 ;  /* 0x00000094989c723c */ /* 0x000fe2000004189c */
[----:B------:R-:W-:Y:S01]  /*8910*/  I2FP.F32.S32 R8, R9 ;  /* 0x0000000900087245 */ /* 0x000fe20000201400 */
[----:B------:R-:W-:Y:S01]  /*8920*/  FMUL.FTZ R144, R144, UR4 ;  /* 0x0000000490907c20 */ /* 0x000fe20008410000 */
[----:B------:R-:W-:Y:S01]  /*8930*/  FSEL R7, R7, -INF , !P6 ;  /* 0xff80000007077808 */ /* 0x000fe20007000000 */
[----:B------:R-:W-:Y:S01]  /*8940*/  FMUL.FTZ R146, R146, UR4 ;  /* 0x0000000492927c20 */ /* 0x000fe20008410000 */
[C---:B------:R-:W-:Y:S01]  /*8950*/  ISETP.GE.AND P5, PT, R9.reuse, R184, PT ;  /* 0x000000b80900720c */ /* 0x040fe20003fa6270 */
[C---:B------:R-:W-:Y:S01]  /*8960*/  FFMA.FTZ R27, R0.reuse, R8, R27 ;  /* 0x00000008001b7223 */ /* 0x040fe2000001001b */
[----:B------:R-:W-:Y:S01]  /*8970*/  ISETP.GE.AND P6, PT, R9, R2, PT ;  /* 0x000000020900720c */ /* 0x000fe20003fc6270 */
[C---:B------:R-:W-:Y:S01]  /*8980*/  FFMA.FTZ R9, R0.reuse, R8, R171 ;  /* 0x0000000800097223 */ /* 0x040fe200000100ab */
[----:B------:R-:W-:Y:S01]  /*8990*/  I2FP.F32.S32 R14, R147 ;  /* 0x00000093000e7245 */ /* 0x000fe20000201400 */
[----:B------:R-:W-:Y:S01]  /*89a0*/  HMMA.16816.F32.BF16 R160, R16, R10, R160 ;  /* 0x0000000a10a0723c */ /* 0x000fe200000418a0 */
[----:B------:R-:W-:Y:S01]  /*89b0*/  FSEL R8, R27, -INF , !P5 ;  /* 0xff8000001b087808 */ /* 0x000fe20006800000 */
[----:B------:R-:W1:Y:S01]  /*89c0*/  MUFU.TANH R15, R144 ;  /* 0x00000090000f7308 */ /* 0x000e620000002400 */
[----:B------:R-:W-:Y:S01]  /*89d0*/  FSEL R9, R9, -INF , !P6 ;  /* 0xff80000009097808 */ /* 0x000fe20007000000 */
[C---:B------:R-:W-:Y:S01]  /*89e0*/  FFMA.FTZ R20, R0.reuse, R14, R13 ;  /* 0x0000000e00147223 */ /* 0x040fe2000001000d */
[C---:B------:R-:W-:Y:S01]  /*89f0*/  ISETP.GE.AND P5, PT, R147.reuse, R184, PT ;  /* 0x000000b89300720c */ /* 0x040fe20003fa6270 */
[----:B------:R-:W-:Y:S01]  /*8a00*/  FFMA.FTZ R11, R0, R14, R31 ;  /* 0x0000000e000b7223 */ /* 0x000fe2000001001f */
[----:B------:R-:W-:Y:S01]  /*8a10*/  ISETP.GE.AND P6, PT, R147, R2, PT ;  /* 0x000000029300720c */ /* 0x000fe20003fc6270 */
[----:B------:R-:W-:Y:S01]  /*8a20*/  VIADD R147, R12, 0xffffff90 ;  /* 0xffffff900c937836 */ /* 0x000fe20000000000 */
[----:B------:R-:W-:Y:S01]  /*8a30*/  FSEL R10, R20, -INF , !P5 ;  /* 0xff800000140a7808 */ /* 0x000fe20006800000 */
[----:B------:R-:W2:Y:S01]  /*8a40*/  MUFU.TANH R151, R146 ;  /* 0x0000009200977308 */ /* 0x000ea20000002400 */
[----:B------:R-:W-:Y:S01]  /*8a50*/  FSEL R11, R11, -INF , !P6 ;  /* 0xff8000000b0b7808 */ /* 0x000fe20007000000 */
[----:B------:R-:W-:Y:S01]  /*8a60*/  HMMA.16816.F32.BF16 R156, R32, R24, R156 ;  /* 0x00000018209c723c */ /* 0x000fe2000004189c */
[----:B------:R-:W-:Y:S01]  /*8a70*/  ISETP.GE.AND P5, PT, R147, R184, PT ;  /* 0x000000b89300720c */ /* 0x000fe20003fa6270 */
[----:B------:R-:W-:Y:S01]  /*8a80*/  FMUL.FTZ R145, R145, UR4 ;  /* 0x0000000491917c20 */ /* 0x000fe20008410000 */
[----:B------:R-:W-:Y:S01]  /*8a90*/  I2FP.F32.S32 R14, R147 ;  /* 0x00000093000e7245 */ /* 0x000fe20000201400 */
[C---:B------:R-:W-:Y:S01]  /*8aa0*/  VIADD R33, R12.reuse, 0xffffff98 ;  /* 0xffffff980c217836 */ /* 0x040fe20000000000 */
[----:B------:R-:W-:Y:S01]  /*8ab0*/  ISETP.GE.AND P6, PT, R147, R2, PT ;  /* 0x000000029300720c */ /* 0x000fe20003fc6270 */
[----:B------:R-:W-:Y:S01]  /*8ac0*/  VIADD R147, R12, 0xffffff91 ;  /* 0xffffff910c937836 */ /* 0x000fe20000000000 */
[----:B------:R-:W3:Y:S01]  /*8ad0*/  MUFU.TANH R29, R29 ;  /* 0x0000001d001d7308 */ /* 0x000ee20000002400 */
[CC--:B----4-:R-:W-:Y:S01]  /*8ae0*/  FFMA.FTZ R167, R0.reuse, R14.reuse, R167 ;  /* 0x0000000e00a77223 */ /* 0x0d0fe200000100a7 */
[----:B------:R-:W-:Y:S01]  /*8af0*/  FFMA.FTZ R136, R0, R14, R175 ;  /* 0x0000000e00887223 */ /* 0x000fe200000100af */
[----:B------:R-:W-:Y:S01]  /*8b00*/  FMUL.FTZ R31, R142, UR4 ;  /* 0x000000048e1f7c20 */ /* 0x000fe20008410000 */
[----:B------:R-:W-:Y:S01]  /*8b10*/  I2FP.F32.S32 R20, R147 ;  /* 0x0000009300147245 */ /* 0x000fe20000201400 */
[----:B------:R-:W-:Y:S01]  /*8b20*/  FMUL.FTZ R140, R140, UR4 ;  /* 0x000000048c8c7c20 */ /* 0x000fe20008410000 */
[----:B------:R-:W-:Y:S01]  /*8b30*/  FSEL R193, R167, -INF , !P6 ;  /* 0xff800000a7c17808 */ /* 0x000fe20007000000 */
[----:B------:R-:W-:Y:S01]  /*8b40*/  FMUL.FTZ R25, R143, UR4 ;  /* 0x000000048f197c20 */ /* 0x000fe20008410000 */
[----:B------:R-:W-:Y:S01]  /*8b50*/  ISETP.GE.AND P6, PT, R147, R2, PT ;  /* 0x000000029300720c */ /* 0x000fe20003fc6270 */
[CC--:B------:R-:W-:Y:S01]  /*8b60*/  FFMA.FTZ R23, R0.reuse, R20.reuse, R23 ;  /* 0x0000001400177223 */ /* 0x0c0fe20000010017 */
[----:B------:R-:W4:Y:S01]  /*8b70*/  MUFU.TANH R145, R145 ;  /* 0x0000009100917308 */ /* 0x000f220000002400 */
[----:B------:R-:W-:Y:S01]  /*8b80*/  I2FP.F32.S32 R14, R33 ;  /* 0x00000021000e7245 */ /* 0x000fe20000201400 */
[----:B-----5:R-:W-:Y:S01]  /*8b90*/  FFMA.FTZ R21, R0, R20, R21 ;  /* 0x0000001400157223 */ /* 0x020fe20000010015 */
[----:B------:R-:W-:Y:S01]  /*8ba0*/  FSEL R136, R136, -INF , !P5 ;  /* 0xff80000088887808 */ /* 0x000fe20006800000 */
[----:B------:R-:W-:Y:S01]  /*8bb0*/  FMUL.FTZ R141, R141, UR4 ;  /* 0x000000048d8d7c20 */ /* 0x000fe20008410000 */
[----:B------:R-:W-:Y:S01]  /*8bc0*/  FSEL R171, R23, -INF , !P6 ;  /* 0xff80000017ab7808 */ /* 0x000fe20007000000 */
[----:B------:R-:W-:Y:S01]  /*8bd0*/  VIADD R23, R12, 0xffffff99 ;  /* 0xffffff990c177836 */ /* 0x000fe20000000000 */
[----:B------:R-:W-:Y:S01]  /*8be0*/  ISETP.GE.AND P5, PT, R147, R184, PT ;  /* 0x000000b89300720c */ /* 0x000fe20003fa6270 */
[----:B------:R-:W5:Y:S01]  /*8bf0*/  MUFU.TANH R27, R140 ;  /* 0x0000008c001b7308 */ /* 0x000f620000002400 */
[CC--:B-1----:R-:W-:Y:S01]  /*8c00*/  FFMA.FTZ R15, R0.reuse, R14.reuse, R15 ;  /* 0x0000000e000f7223 */ /* 0x0c2fe2000001000f */
[----:B--2---:R-:W-:Y:S01]  /*8c10*/  FFMA.FTZ R151, R0, R14, R151 ;  /* 0x0000000e00977223 */ /* 0x004fe20000010097 */
[----:B------:R-:W-:Y:S01]  /*8c20*/  FSEL R138, R21, -INF , !P5 ;  /* 0xff800000158a7808 */ /* 0x000fe20006800000 */
[----:B------:R-:W-:Y:S01]  /*8c30*/  HMMA.16816.F32.BF16 R156, R16, R172, R156 ;  /* 0x000000ac109c723c */ /* 0x000fe2000004189c */
[----:B------:R-:W-:Y:S01]  /*8c40*/  I2FP.F32.S32 R14, R23 ;  /* 0x00000017000e7245 */ /* 0x000fe20000201400 */
[----:B------:R-:W-:Y:S01]  /*8c50*/  FMUL.FTZ R160, R160, UR4 ;  /* 0x00000004a0a07c20 */ /* 0x000fe20008410000 */
[C---:B------:R-:W-:Y:S01]  /*8c60*/  ISETP.GE.AND P5, PT, R33.reuse, R184, PT ;  /* 0x000000b82100720c */ /* 0x040fe20003fa6270 */
[----:B------:R-:W1:Y:S01]  /*8c70*/  MUFU.TANH R31, R31 ;  /* 0x0000001f001f7308 */ /* 0x000e620000002400 */
[----:B------:R-:W-:Y:S01]  /*8c80*/  ISETP.GE.AND P6, PT, R33, R2, PT ;  /* 0x000000022100720c */ /* 0x000fe20003fc6270 */
[----:B---3--:R-:W-:Y:S01]  /*8c90*/  FFMA.FTZ R29, R0, R14, R29 ;  /* 0x0000000e001d7223 */ /* 0x008fe2000001001d */
[----:B------:R-:W-:Y:S01]  /*8ca0*/  FSEL R168, R15, -INF , !P5 ;  /* 0xff8000000fa87808 */ /* 0x000fe20006800000 */
[----:B------:R-:W-:Y:S01]  /*8cb0*/  VIADD R15, R12, 0xffffffa0 ;  /* 0xffffffa00c0f7836 */ /* 0x000fe20000000000 */
[----:B------:R-:W-:Y:S01]  /*8cc0*/  FSEL R173, R151, -INF , !P6 ;  /* 0xff80000097ad7808 */ /* 0x000fe20007000000 */
[----:B------:R-:W-:Y:S01]  /*8cd0*/  FMUL.FTZ R19, R162, UR4 ;  /* 0x00000004a2137c20 */ /* 0x000fe20008410000 */
[----:B------:R-:W-:Y:S01]  /*8ce0*/  ISETP.GE.AND P6, PT, R23, R2, PT ;  /* 0x000000021700720c */ /* 0x000fe20003fc6270 */
[----:B------:R-:W2:Y:S01]  /*8cf0*/  MUFU.TANH R13, R141 ;  /* 0x0000008d000d7308 */ /* 0x000ea20000002400 */
[----:B----4-:R-:W-:Y:S01]  /*8d00*/  FFMA.FTZ R145, R0, R14, R145 ;  /* 0x0000000e00917223 */ /* 0x010fe20000010091 */
[----:B------:R-:W-:Y:S01]  /*8d10*/  I2FP.F32.S32 R14, R15 ;  /* 0x0000000f000e7245 */ /* 0x000fe20000201400 */
[----:B------:R-:W-:Y:S01]  /*8d20*/  FMUL.FTZ R161, R161, UR4 ;  /* 0x00000004a1a17c20 */ /* 0x000fe20008410000 */
[----:B------:R-:W-:Y:S01]  /*8d30*/  FSEL R183, R29, -INF , !P6 ;  /* 0xff8000001db77808 */ /* 0x000fe20007000000 */
[----:B------:R-:W-:Y:S01]  /*8d40*/  VIADD R29, R12, 0xffffffa1 ;  /* 0xffffffa10c1d7836 */ /* 0x000fe20000000000 */
[----:B------:R-:W-:Y:S01]  /*8d50*/  ISETP.GE.AND P5, PT, R23, R184, PT ;  /* 0x000000b81700720c */ /* 0x000fe20003fa6270 */
[----:B------:R-:W-:Y:S01]  /*8d60*/  FMUL.FTZ R163, R163, UR4 ;  /* 0x00000004a3a37c20 */ /* 0x000fe20008410000 */
[----:B------:R-:W3:Y:S01]  /*8d70*/  MUFU.TANH R25, R25 ;  /* 0x0000001900197308 */ /* 0x000ee20000002400 */
[CC--:B-----5:R-:W-:Y:S01]  /*8d80*/  FFMA.FTZ R27, R0.reuse, R14.reuse, R27 ;  /* 0x0000000e001b7223 */ /* 0x0e0fe2000001001b */
[----:B------:R-:W-:Y:S01]  /*8d90*/  FSEL R166, R145, -INF , !P5 ;  /* 0xff80000091a67808 */ /* 0x000fe20006800000 */
[----:B-1----:R-:W-:Y:S01]  /*8da0*/  FFMA.FTZ R31, R0, R14, R31 ;  /* 0x0000000e001f7223 */ /* 0x002fe2000001001f */
[----:B------:R-:W-:Y:S01]  /*8db0*/  I2FP.F32.S32 R16, R29 ;  /* 0x0000001d00107245 */ /* 0x000fe20000201400 */
[----:B------:R-:W-:Y:S01]  /*8dc0*/  VIADD R23, R12, 0xffffffa8 ;  /* 0xffffffa80c177836 */ /* 0x000fe20000000000 */
[C---:B------:R-:W-:Y:S01]  /*8dd0*/  ISETP.GE.AND P5, PT, R15.reuse, R184, PT ;  /* 0x000000b80f00720c */ /* 0x040fe20003fa6270 */
[----:B------:R-:W-:Y:S01]  /*8de0*/  FMUL.FTZ R17, R156, UR4 ;  /* 0x000000049c117c20 */ /* 0x000fe20008410000 */
[----:B------:R-:W1:Y:S01]  /*8df0*/  MUFU.TANH R21, R160 ;  /* 0x000000a000157308 */ /* 0x000e620000002400 */
[----:B------:R-:W-:Y:S01]  /*8e00*/  ISETP.GE.AND P6, PT, R15, R2, PT ;  /* 0x000000020f00720c */ /* 0x000fe20003fc6270 */
[----:B--2---:R-:W-:Y:S01]  /*8e10*/  FFMA.FTZ R13, R0, R16, R13 ;  /* 0x00000010000d7223 */ /* 0x004fe2000001000d */
[----:B------:R-:W-:Y:S01]  /*8e20*/  FSEL R180, R27, -INF , !P5 ;  /* 0xff8000001bb47808 */ /* 0x000fe20006800000 */
[----:B------:R-:W-:Y:S01]  /*8e30*/  FMUL.FTZ R158, R158, UR4 ;  /* 0x000000049e9e7c20 */ /* 0x000fe20008410000 */
[----:B------:R-:W-:Y:S01]  /*8e40*/  FSEL R181, R31, -INF , !P6 ;  /* 0xff8000001fb57808 */ /* 0x000fe20007000000 */
[----:B------:R-:W-:Y:S01]  /*8e50*/  FMUL.FTZ R157, R157, UR4 ;  /* 0x000000049d9d7c20 */ /* 0x000fe20008410000 */
[C---:B------:R-:W-:Y:S01]  /*8e60*/  ISETP.GE.AND P5, PT, R29.reuse, R184, PT ;  /* 0x000000b81d00720c */ /* 0x040fe20003fa6270 */
[----:B------:R-:W2:Y:S01]  /*8e70*/  MUFU.TANH R19, R19 ;  /* 0x0000001300137308 */ /* 0x000ea20000002400 */
[----:B------:R-:W-:Y:S01]  /*8e80*/  ISETP.GE.AND P6, PT, R29, R2, PT ;  /* 0x000000021d00720c */ /* 0x000fe20003fc6270 */
[----:B---3--:R-:W-:Y:S01]  /*8e90*/  FFMA.FTZ R25, R0, R16, R25 ;  /* 0x0000001000197223 */ /* 0x008fe20000010019 */
[----:B------:R-:W-:Y:S01]  /*8ea0*/  I2FP.F32.S32 R14, R23 ;  /* 0x00000017000e7245 */ /* 0x000fe20000201400 */
[----:B------:R-:W-:Y:S01]  /*8eb0*/  VIADD R145, R3, 0xfffffffe ;  /* 0xfffffffe03917836 */ /* 0x000fe20000000000 */
[----:B------:R-:W-:-:S02]  /*8ec0*/  FSEL R178, R13, -INF , !P5 ;  /* 0xff8000000db27808 */ /* 0x000fc40006800000 */
[----:B------:R-:W-:Y:S01]  /*8ed0*/  FSEL R179, R25, -INF , !P6 ;  /* 0xff80000019b37808 */ /* 0x000fe20007000000 */
[----:B------:R-:W3:Y:S01]  /*8ee0*/  MUFU.TANH R161, R161 ;  /* 0x000000a100a17308 */ /* 0x000ee20000002400 */
[C---:B------:R-:W-:Y:S01]  /*8ef0*/  ISETP.GE.AND P5, PT, R23.reuse, R184, PT ;  /* 0x000000b81700720c */ /* 0x040fe20003fa6270 */
[----:B-1----:R-:W-:Y:S01]  /*8f00*/  FFMA.FTZ R21, R0, R14, R21 ;  /* 0x0000000e00157223 */ /* 0x002fe20000010015 */
[----:B------:R-:W-:Y:S01]  /*8f10*/  ISETP.GE.AND P6, PT, R23, R2, PT ;  /* 0x000000021700720c */ /* 0x000fe20003fc6270 */
[----:B------:R-:W-:-:S03]  /*8f20*/  VIADD R23, R12, 0xffffffa9 ;  /* 0xffffffa90c177836 */ /* 0x000fc60000000000 */
[----:B------:R-:W-:Y:S01]  /*8f30*/  FSEL R176, R21, -INF , !P5 ;  /* 0xff80000015b07808 */ /* 0x000fe20006800000 */
[----:B------:R-:W1:Y:S01]  /*8f40*/  MUFU.TANH R15, R163 ;  /* 0x000000a3000f7308 */ /* 0x000e620000002400 */
[----:B------:R-:W-:Y:S01]  /*8f50*/  ISETP.GE.AND P5, PT, R23, R184, PT ;  /* 0x000000b81700720c */ /* 0x000fe20003fa6270 */
[----:B--2---:R-:W-:Y:S01]  /*8f60*/  FFMA.FTZ R19, R0, R14, R19 ;  /* 0x0000000e00137223 */ /* 0x004fe20000010013 */
[----:B------:R-:W-:-:S04]  /*8f70*/  I2FP.F32.S32 R14, R23 ;  /* 0x00000017000e7245 */ /* 0x000fc80000201400 */
[----:B------:R-:W-:Y:S01]  /*8f80*/  FSEL R177, R19, -INF , !P6 ;  /* 0xff80000013b17808 */ /* 0x000fe20007000000 */
[----:B------:R-:W2:Y:S01]  /*8f90*/  MUFU.TANH R17, R17 ;  /* 0x0000001100117308 */ /* 0x000ea20000002400 */
[----:B------:R-:W-:Y:S01]  /*8fa0*/  ISETP.GE.AND P6, PT, R23, R2, PT ;  /* 0x000000021700720c */ /* 0x000fe20003fc6270 */
[-C--:B---3--:R-:W-:Y:S01]  /*8fb0*/  FFMA.FTZ R161, R0, R14.reuse, R161 ;  /* 0x0000000e00a17223 */ /* 0x088fe200000100a1 */
[----:B------:R-:W-:Y:S02]  /*8fc0*/  VIADD R23, R12, 0xffffffb0 ;  /* 0xffffffb00c177836 */ /* 0x000fe40000000000 */
[----:B------:R-:W-:Y:S02]  /*8fd0*/  FMUL.FTZ R19, R159, UR4 ;  /* 0x000000049f137c20 */ /* 0x000fe40008410000 */
[----:B------:R-:W-:Y:S01]  /*8fe0*/  FSEL R174, R161, -INF , !P5 ;  /* 0xff800000a1ae7808 */ /* 0x000fe20006800000 */
[----:B------:R-:W3:Y:S01]  /*8ff0*/  MUFU.TANH R21, R158 ;  /* 0x0000009e00157308 */ /* 0x000ee20000002400 */
[----:B------:R-:W-:Y:S01]  /*9000*/  I2FP.F32.S32 R161, R23 ;  /* 0x0000001700a17245 */ /* 0x000fe20000201400 */
[----:B-1----:R-:W-:Y:S01]  /*9010*/  FFMA.FTZ R15, R0, R14, R15 ;  /* 0x0000000e000f7223 */ /* 0x002fe2000001000f */
[----:B------:R-:W-:Y:S01]  /*9020*/  FMUL.FTZ R14, R137, UR4 ;  /* 0x00000004890e7c20 */ /* 0x000fe20008410000 */
[----:B------:R-:W-:-:S03]  /*9030*/  ISETP.GE.AND P5, PT, R23, R184, PT ;  /* 0x000000b81700720c */ /* 0x000fc60003fa6270 */
[----:B------:R-:W-:Y:S01]  /*9040*/  FSEL R175, R15, -INF , !P6 ;  /* 0xff8000000faf7808 */ /* 0x000fe20007000000 */
[----:B------:R-:W1:Y:S01]  /*9050*/  MUFU.TANH R13, R157 ;  /* 0x0000009d000d7308 */ /* 0x000e620000002400 */
[----:B------:R-:W-:Y:S01]  /*9060*/  ISETP.GE.AND P6, PT, R23, R2, PT ;  /* 0x000000021700720c */ /* 0x000fe20003fc6270 */
[----:B------:R-:W-:Y:S02]  /*9070*/  VIADD R23, R12, 0xffffffb1 ;  /* 0xffffffb10c177836 */ /* 0x000fe40000000000 */
[----:B--2---:R-:W-:-:S04]  /*9080*/  FFMA.FTZ R17, R0, R161, R17 ;  /* 0x000000a100117223 */ /* 0x004fc80000010011 */
[----:B------:R-:W2:Y:S01]  /*9090*/  MUFU.TANH R14, R14 ;  /* 0x0000000e000e7308 */ /* 0x000ea20000002400 */
[----:B------:R-:W-:Y:S01]  /*90a0*/  FSEL R141, R17, -INF , !P5 ;  /* 0xff800000118d7808 */ /* 0x000fe20006800000 */
[----:B---3--:R-:W-:Y:S01]  /*90b0*/  FFMA.FTZ R161, R0, R161, R21 ;  /* 0x000000a100a17223 */ /* 0x008fe20000010015 */
[----:B------:R-:W-:Y:S01]  /*90c0*/  VIADD R21, R12, 0xffffffb9 ;  /* 0xffffffb90c157836 */ /* 0x000fe20000000000 */
[----:B------:R-:W-:Y:S02]  /*90d0*/  I2FP.F32.S32 R12, R23 ;  /* 0x00000017000c7245 */ /* 0x000fe40000201400 */
[----:B------:R-:W-:Y:S02]  /*90e0*/  ISETP.GE.AND P5, PT, R23, R184, PT ;  /* 0x000000b81700720c */ /* 0x000fe40003fa6270 */
[----:B------:R-:W3:Y:S01]  /*90f0*/  MUFU.TANH R19, R19 ;  /* 0x0000001300137308 */ /* 0x000ee20000002400 */
[----:B------:R-:W-:Y:S01]  /*9100*/  I2FP.F32.S32 R15, R21 ;  /* 0x00000015000f7245 */ /* 0x000fe20000201400 */
[----:B-1----:R-:W-:Y:S01]  /*9110*/  FFMA.FTZ R13, R0, R12, R13 ;  /* 0x0000000c000d7223 */ /* 0x002fe2000001000d */
[----:B------:R-:W-:-:S02]  /*9120*/  FSEL R161, R161, -INF , !P6 ;  /* 0xff800000a1a17808 */ /* 0x000fc40007000000 */
[----:B------:R-:W-:Y:S02]  /*9130*/  ISETP.GE.AND P6, PT, R23, R2, PT ;  /* 0x000000021700720c */ /* 0x000fe40003fc6270 */
[----:B------:R-:W-:Y:S01]  /*9140*/  FSEL R140, R13, -INF , !P5 ;  /* 0xff8000000d8c7808 */ /* 0x000fe20006800000 */
[----:B------:R-:W1:Y:S01]  /*9150*/  MUFU.TANH R17, R139 ;  /* 0x0000008b00117308 */ /* 0x000e620000002400 */
[----:B------:R-:W-:Y:S01]  /*9160*/  ISETP.GE.AND P5, PT, R21, R184, PT ;  /* 0x000000b81500720c */ /* 0x000fe20003fa6270 */
[----:B--2---:R-:W-:-:S05]  /*9170*/  FFMA.FTZ R14, R0, R15, R14 ;  /* 0x0000000f000e7223 */ /* 0x004fca000001000e */
[----:B------:R-:W-:Y:S02]  /*9180*/  FSEL R142, R14, -INF , !P5 ;  /* 0xff8000000e8e7808 */ /* 0x000fe40006800000 */
[----:B------:R-:W-:Y:S01]  /*9190*/  ISETP.GT.AND P5, PT, R145, R202, PT ;  /* 0x000000ca9100720c */ /* 0x000fe20003fa4270 */
        /* <DEDUP_REMOVED lines=8> */
[----:B------:R-:W-:Y:S01]  /*9220*/  SHF.L.U32 R14, R145, 0x6, RZ ;  /* 0x00000006910e7819 */ /* 0x000fe200000006ff */
[----:B------:R-:W2:Y:S01]  /*9230*/  LDCU.64 UR6, c[0x0][0x3a0] ;  /* 0x00007400ff0677ac */ /* 0x000ea20008000a00 */
[----:B-1----:R-:W-:-:S04]  /*9240*/  IABS R12, R13 ;  /* 0x0000000d000c7213 */ /* 0x002fc80000000000 */
[----:B------:R-:W1:Y:S08]  /*9250*/  I2F.RP R18, R12 ;  /* 0x0000000c00127306 */ /* 0x000e700000209400 */
[----:B-1----:R-:W1:Y:S02]  /*9260*/  MUFU.RCP R16, R18 ;  /* 0x0000001200107308 */ /* 0x002e640000001000 */
[----:B-1----:R-:W-:-:S02]  /*9270*/  VIADD R16, R16, 0xffffffe ;  /* 0x0ffffffe10107836 */ /* 0x002fc40000000000 */
[----:B------:R-:W-:-:S04]  /*9280*/  VIADD R18, R185, 0xffffff80 ;  /* 0xffffff80b9127836 */ /* 0x000fc80000000000 */
[----:B------:R-:W1:Y:S02]  /*9290*/  F2I.FTZ.U32.TRUNC.NTZ R17, R16 ;  /* 0x0000001000117305 */ /* 0x000e64000021f000 */
[--C-:B-1----:R-:W-:Y:S02]  /*92a0*/  IMAD.MOV R15, RZ, RZ, -R17.reuse ;  /* 0x000000ffff0f7224 */ /* 0x102fe400078e0a11 */
[----:B------:R-:W-:Y:S02]  /*92b0*/  IMAD.MOV.U32 R16, RZ, RZ, RZ ;  /* 0x000000ffff107224 */ /* 0x000fe400078e00ff */
[----:B------:R-:W-:Y:S01]  /*92c0*/  IMAD R2, R15, R12, RZ ;  /* 0x0000000c0f027224 */ /* 0x000fe200078e02ff */
[----:B------:R-:W-:Y:S02]  /*92d0*/  IABS R15, R14 ;  /* 0x0000000e000f7213 */ /* 0x000fe40000000000 */
[----:B------:R-:W-:Y:S01]  /*92e0*/  LOP3.LUT R14, R14, R13, RZ, 0x3c, !PT ;  /* 0x0000000d0e0e7212 */ /* 0x000fe200078e3cff */
[----:B------:R-:W-:Y:S01]  /*92f0*/  IMAD.HI.U32 R2, R17, R2, R16 ;  /* 0x0000000211027227 */ /* 0x000fe200078e0010 */
[----:B------:R-:W-:-:S02]  /*9300*/  IABS R16, R18 ;  /* 0x0000001200107213 */ /* 0x000fc40000000000 */
[----:B------:R-:W-:-:S03]  /*9310*/  LOP3.LUT R18, R18, R13, RZ, 0x3c, !PT ;  /* 0x0000000d12127212 */ /* 0x000fc600078e3cff */
[----:B------:R-:W-:-:S04]  /*9320*/  IMAD.HI.U32 R19, R2, R15, RZ ;  /* 0x0000000f02137227 */ /* 0x000fc800078e00ff */
[----:B------:R-:W-:Y:S01]  /*9330*/  IMAD.HI.U32 R2, R2, R16, RZ ;  /* 0x0000001002027227 */ /* 0x000fe200078e00ff */
[----:B------:R-:W-:-:S05]  /*9340*/  IADD3 R17, PT, PT, -R19, RZ, RZ ;  /* 0x000000ff13117210 */ /* 0x000fca0007ffe1ff */
[----:B------:R-:W-:Y:S02]  /*9350*/  IMAD R15, R12, R17, R15 ;  /* 0x000000110c0f7224 */ /* 0x000fe400078e020f */
[----:B------:R-:W-:-:S03]  /*9360*/  IMAD.MOV R17, RZ, RZ, -R2 ;  /* 0x000000ffff117224 */ /* 0x000fc600078e0a02 */
[C---:B------:R-:W-:Y:S01]  /*9370*/  ISETP.GT.U32.AND P5, PT, R12.reuse, R15, PT ;  /* 0x0000000f0c00720c */ /* 0x040fe20003fa4070 */
[----:B------:R-:W-:-:S12]  /*9380*/  IMAD R17, R12, R17, R16 ;  /* 0x000000110c117224 */ /* 0x000fd800078e0210 */
        /* <DEDUP_REMOVED lines=38> */
.L_x_2942:
[----:B------:R-:W-:Y:S01]  /*95f0*/  UMOV UR4, URZ ;  /* 0x000000ff00047c82 */ /* 0x000fe20008000000 */
[----:B------:R-:W-:Y:S01]  /*9600*/  IMAD.SHL.U32 R2, R134, 0x40, RZ ;  /* 0x0000004086027824 */ /* 0x000fe200078e00ff */
[----:B------:R-:W-:-:S05]  /*9610*/  IADD3 R12, P5, PT, RZ, -UR4, RZ ;  /* 0x80000004ff0c7c10 */ /* 0x000fca000ffbe0ff */
[----:B------:R-:W-:-:S05]  /*9620*/  IMAD.X R2, RZ, RZ, ~R2, P5 ;  /* 0x000000ffff027224 */ /* 0x000fca00028e0e02 */
[----:B------:R-:W-:-:S04]  /*9630*/  SHF.R.S64 R13, R12, 0x1f, R2 ;  /* 0x0000001f0c0d7819 */ /* 0x000fc80000001002 */
[----:B------:R-:W-:-:S04]  /*9640*/  IADD3 R204, P5, PT, R13, R204, RZ ;  /* 0x000000cc0dcc7210 */ /* 0x000fc80007fbe0ff */
[----:B------:R-:W-:-:S09]  /*9650*/  LEA.HI.X.SX32 R203, R2, R203, 0x1, P5 ;  /* 0x000000cb02cb7211 */ /* 0x000fd200028f0eff */
.L_x_2943:
        /* <DEDUP_REMOVED lines=72> */
.L_x_2941:
        /* <DEDUP_REMOVED lines=71> */
[--C-:B------:R-:W-:Y:S01]  /*9f50*/  FFMA.FTZ R174, R174, UR4, -R143.reuse ;  /* 0x00000004aeae7c23 */ /* 0x100fe2000801088f */
[-C--:B-1----:R-:W-:Y:S01]  /*9f60*/  FMUL.FTZ R32, R104, R156.reuse ;  /* 0x0000009c68207220 */ /* 0x082fe20000410000 */
[-C--:B------:R-:W-:Y:S01]  /*9f70*/  FMUL.FTZ R33, R105, R156.reuse ;  /* 0x0000009c69217220 */ /* 0x080fe20000410000 */
[----:B------:R-:W1:Y:S01]  /*9f80*/  MUFU.EX2 R148, R148 ;  /* 0x0000009400947308 */ /* 0x000e620000000800 */
[-C--:B------:R-:W-:Y:S01]  /*9f90*/  FMUL.FTZ R24, R112, R156.reuse ;  /* 0x0000009c70187220 */ /* 0x080fe20000410000 */
[-C--:B--2---:R-:W-:Y:S01]  /*9fa0*/  FMUL.FTZ R34, R106, R155.reuse ;  /* 0x0000009b6a227220 */ /* 0x084fe20000410000 */
[----:B------:R-:W-:Y:S01]  /*9fb0*/  FMUL.FTZ R35, R107, R155 ;  /* 0x0000009b6b237220 */ /* 0x000fe20000410000 */
[----:B------:R-:W-:Y:S01]  /*9fc0*/  MUFU.EX2 R154, R154 ;  /* 0x0000009a009a7308 */ /* 0x000fe20000000800 */
[----:B------:R-:W2:Y:S01]  /*9fd0*/  LDSM.16.MT88.4 R104, [R162+0xe000] ;  /* 0x00e00000a268783b */ /* 0x000ea20000004200 */
[----:B---3--:R-:W-:Y:S01]  /*9fe0*/  F2FP.BF16.F32.PACK_AB R4, R146, R153 ;  /* 0x000000999204723e */ /* 0x008fe200000010ff */
[-C--:B------:R-:W-:Y:S01]  /*9ff0*/  FMUL.FTZ R25, R113, R156.reuse ;  /* 0x0000009c71197220 */ /* 0x080fe20000410000 */
[----:B------:R-:W3:Y:S01]  /*a000*/  MUFU.EX2 R147, R147 ;  /* 0x0000009300937308 */ /* 0x000ee20000000800 */
[-C--:B------:R-:W-:Y:S01]  /*a010*/  FMUL.FTZ R26, R114, R155.reuse ;  /* 0x0000009b721a7220 */ /* 0x080fe20000410000 */
[----:B------:R-:W-:Y:S01]  /*a020*/  FMUL.FTZ R27, R115, R155 ;  /* 0x0000009b731b7220 */ /* 0x000fe20000410000 */
[-C--:B------:R-:W-:Y:S01]  /*a030*/  FMUL.FTZ R108, R108, R156.reuse ;  /* 0x0000009c6c6c7220 */ /* 0x080fe20000410000 */
[----:B------:R-:W-:Y:S01]  /*a040*/  MUFU.EX2 R151, R151 ;  /* 0x0000009700977308 */ /* 0x000fe20000000800 */
[-C--:B------:R-:W-:Y:S01]  /*a050*/  FMUL.FTZ R109, R109, R156.reuse ;  /* 0x0000009c6d6d7220 */ /* 0x080fe20000410000 */
[----:B-1----:R-:W-:Y:S01]  /*a060*/  F2FP.BF16.F32.PACK_AB R6, R148, R149 ;  /* 0x000000959406723e */ /* 0x002fe200000010ff */
[-C--:B------:R-:W-:Y:S01]  /*a070*/  FMUL.FTZ R110, R110, R155.reuse ;  /* 0x0000009b6e6e7220 */ /* 0x080fe20000410000 */
[----:B------:R-:W1:Y:S01]  /*a080*/  MUFU.EX2 R152, R152 ;  /* 0x0000009800987308 */ /* 0x000e620000000800 */
[-C--:B------:R-:W-:Y:S01]  /*a090*/  FMUL.FTZ R111, R111, R155.reuse ;  /* 0x0000009b6f6f7220 */ /* 0x080fe20000410000 */
[----:B------:R-:W4:Y:S01]  /*a0a0*/  LDSM.16.MT88.4 R112, [R158+0x2000] ;  /* 0x002000009e70783b */ /* 0x000f220000004200 */
        /* <DEDUP_REMOVED lines=94> */
[----:B------:R-:W-:Y:S01]  /*a690*/  MUFU.EX2 R167, R167 ;  /* 0x000000a700a77308 */ /* 0x000fe20000000800 */
[-C--:B------:R-:W-:Y:S01]  /*a6a0*/  FMUL.FTZ R92, R92, R156.reuse ;  /* 0x0000009c5c5c7220 */ /* 0x080fe20000410000 */
[-C--:B------:R-:W-:Y:S01]  /*a6b0*/  FMUL.FTZ R93, R93, R156.reuse ;  /* 0x0000009c5d5d7220 */ /* 0x080fe20000410000 */
[-C--:B------:R-:W-:Y:S01]  /*a6c0*/  FMUL.FTZ R94, R94, R155.reuse ;  /* 0x0000009b5e5e7220 */ /* 0x080fe20000410000 */
[C---:B--2---:R-:W-:Y:S01]  /*a6d0*/  HMMA.16816.F32.BF16 R68, R4.reuse, R104, R68 ;  /* 0x000000680444723c */ /* 0x044fe20000041844 */
[----:B------:R2:W4:Y:S01]  /*a6e0*/  MUFU.EX2 R168, R138 ;  /* 0x0000008a00a87308 */ /* 0x0005220000000800 */
[-C--:B------:R-:W-:Y:S01]  /*a6f0*/  FMUL.FTZ R95, R95, R155.reuse ;  /* 0x0000009b5f5f7220 */ /* 0x080fe20000410000 */
[-C--:B------:R-:W-:Y:S01]  /*a700*/  FMUL.FTZ R96, R96, R156.reuse ;  /* 0x0000009c60607220 */ /* 0x080fe20000410000 */
[-C--:B------:R-:W-:Y:S01]  /*a710*/  FMUL.FTZ R97, R97, R156.reuse ;  /* 0x0000009c61617220 */ /* 0x080fe20000410000 */
[----:B------:R-:W-:Y:S01]  /*a720*/  MUFU.EX2 R169, R169 ;  /* 0x000000a900a97308 */ /* 0x000fe20000000800 */
[-C--:B------:R-:W-:Y:S01]  /*a730*/  FMUL.FTZ R98, R98, R155.reuse ;  /* 0x0000009b62627220 */ /* 0x080fe20000410000 */
[-C--:B------:R-:W-:Y:S01]  /*a740*/  FMUL.FTZ R99, R99, R155.reuse ;  /* 0x0000009b63637220 */ /* 0x080fe20000410000 */
[C---:B------:R-:W-:Y:S01]  /*a750*/  HMMA.16816.F32.BF16 R72, R4.reuse, R106, R72 ;  /* 0x0000006a0448723c */ /* 0x040fe20000041848 */
[----:B------:R-:W5:Y:S01]  /*a760*/  LDSM.16.MT88.4 R104, [R157+0x4000] ;  /* 0x004000009d68783b */ /* 0x000f620000004200 */
[----:B------:R-:W-:Y:S01]  /*a770*/  MUFU.EX2 R166, R166 ;  /* 0x000000a600a67308 */ /* 0x000fe20000000800 */
[--C-:B------:R-:W-:Y:S01]  /*a780*/  FFMA.FTZ R180, R175, UR4, -R160.reuse ;  /* 0x00000004afb47c23 */ /* 0x100fe200080108a0 */
[--C-:B------:R-:W-:Y:S01]  /*a790*/  FFMA.FTZ R179, R179, UR4, -R160.reuse ;  /* 0x00000004b3b37c23 */ /* 0x100fe200080108a0 */
[----:B------:R-:W-:Y:S01]  /*a7a0*/  LDSM.16.MT88.4 R128, [R162+0xe800] ;  /* 0x00e80000a280783b */ /* 0x000fe20000004200 */
[----:B------:R-:W-:Y:S01]  /*a7b0*/  MUFU.EX2 R172, R172 ;  /* 0x000000ac00ac7308 */ /* 0x000fe20000000800 */
[----:B------:R-:W-:Y:S01]  /*a7c0*/  FFMA.FTZ R161, R161, UR4, -R160 ;  /* 0x00000004a1a17c23 */ /* 0x000fe200080108a0 */
[C---:B------:R-:W-:Y:S01]  /*a7d0*/  HMMA.16816.F32.BF16 R32, R4.reuse, R120, R32 ;  /* 0x000000780420723c */ /* 0x040fe20000041820 */
[----:B--2---:R-:W-:Y:S01]  /*a7e0*/  LDSM.16.MT88.4 R136, [R158+0x800] ;  /* 0x000800009e88783b */ /* 0x004fe20000004200 */
[----:B------:R-:W2:Y:S01]  /*a7f0*/  MUFU.EX2 R171, R171 ;  /* 0x000000ab00ab7308 */ /* 0x000ea20000000800 */
[--C-:B------:R-:W-:Y:S01]  /*a800*/  FFMA.FTZ R182, R141, UR4, -R143.reuse ;  /* 0x000000048db67c23 */ /* 0x100fe2000801088f */
[----:B------:R-:W-:Y:S01]  /*a810*/  FFMA.FTZ R184, R142, UR4, -R143 ;  /* 0x000000048eb87c23 */ /* 0x000fe2000801088f */
[----:B------:R-:W-:Y:S01]  /*a820*/  FFMA.FTZ R153, R212, R156, R153 ;  /* 0x0000009cd4997223 */ /* 0x000fe20000010099 */
[----:B------:R-:W-:Y:S01]  /*a830*/  MUFU.EX2 R170, R170 ;  /* 0x000000aa00aa7308 */ /* 0x000fe20000000800 */
[----:B------:R-:W-:Y:S01]  /*a840*/  FFMA.FTZ R154, R217, R155, R154 ;  /* 0x0000009bd99a7223 */ /* 0x000fe2000001009a */
[C---:B------:R-:W-:Y:S01]  /*a850*/  HMMA.16816.F32.BF16 R100, R4.reuse, R122, R100 ;  /* 0x0000007a0464723c */ /* 0x040fe20000041864 */
[----:B------:R-:W-:Y:S01]  /*a860*/  LDSM.16.MT88.4 R120, [R189+0xe800] ;  /* 0x00e80000bd78783b */ /* 0x000fe20000004200 */
[----:B------:R-:W2:Y:S01]  /*a870*/  MUFU.EX2 R173, R173 ;  /* 0x000000ad00ad7308 */ /* 0x000ea20000000800 */
[----:B------:R-:W-:Y:S01]  /*a880*/  FADD.FTZ R146, R146, R153 ;  /* 0x0000009992927221 */ /* 0x000fe20000010000 */
[----:B------:R-:W-:Y:S01]  /*a890*/  FADD.FTZ R154, R147, R154 ;  /* 0x0000009a939a7221 */ /* 0x000fe20000010000 */
[----:B------:R-:W-:Y:S01]  /*a8a0*/  ISETP.GT.AND P2, PT, R145, R202, PT ;  /* 0x000000ca9100720c */ /* 0x000fe20003f44270 */
[----:B------:R-:W-:Y:S01]  /*a8b0*/  MUFU.EX2 R183, R183 ;  /* 0x000000b700b77308 */ /* 0x000fe20000000800 */
[----:B------:R-:W-:Y:S01]  /*a8c0*/  FADD.FTZ R149, R149, R146 ;  /* 0x0000009295957221 */ /* 0x000fe20000010000 */
[C---:B-1----:R-:W-:Y:S01]  /*a8d0*/  HMMA.16816.F32.BF16 R84, R4.reuse, R108, R84 ;  /* 0x0000006c0454723c */ /* 0x042fe20000041854 */
[----:B------:R-:W-:Y:S01]  /*a8e0*/  FADD.FTZ R151, R151, R154 ;  /* 0x0000009a97977221 */ /* 0x000fe20000010000 */
[----:B------:R-:W-:Y:S01]  /*a8f0*/  MUFU.EX2 R185, R185 ;  /* 0x000000b900b97308 */ /* 0x000fe20000000800 */
[----:B------:R-:W-:Y:S01]  /*a900*/  FADD.FTZ R148, R148, R149 ;  /* 0x0000009594947221 */ /* 0x000fe20000010000 */
[----:B------:R-:W-:Y:S01]  /*a910*/  MOV R149, R145 ;  /* 0x0000009100957202 */ /* 0x000fe20000000f00 */
[----:B------:R-:W-:Y:S01]  /*a920*/  FADD.FTZ R151, R152, R151 ;  /* 0x0000009798977221 */ /* 0x000fe20000010000 */
[----:B------:R-:W-:Y:S02]  /*a930*/  MUFU.EX2 R174, R174 ;  /* 0x000000ae00ae7308 */ /* 0x000fe40000000800 */
[----:B------:R-:W-:Y:S01]  /*a940*/  HMMA.16816.F32.BF16 R88, R4, R110, R88 ;  /* 0x0000006e0458723c */ /* 0x000fe20000041858 */
[----:B------:R-:W1:Y:S01]  /*a950*/  LDSM.16.MT88.4 R108, [R189+0xc800] ;  /* 0x00c80000bd6c783b */ /* 0x000e620000004200 */
[----:B------:R-:W-:Y:S01]  /*a960*/  MUFU.EX2 R180, R180 ;  /* 0x000000b400b47308 */ /* 0x000fe20000000800 */
[----:B------:R-:W-:-:S03]  /*a970*/  @P2 IADD3 R211, PT, PT, R3, -0x3, RZ ;  /* 0xfffffffd03d32810 */ /* 0x000fc60007ffe0ff */
[----:B------:R-:W-:Y:S02]  /*a980*/  MUFU.EX2 R182, R182 ;  /* 0x000000b600b67308 */ /* 0x000fe40000000800 */
[C---:B------:R-:W-:Y:S02]  /*a990*/  HMMA.16816.F32.BF16 R76, R4.reuse, R112, R76 ;  /* 0x00000070044c723c */ /* 0x040fe4000004184c */
[----:B------:R-:W-:Y:S04]  /*a9a0*/  MUFU.EX2 R184, R184 ;  /* 0x000000b800b87308 */ /* 0x000fe80000000800 */
[----:B------:R-:W-:Y:S02]  /*a9b0*/  MUFU.EX2 R161, R161 ;  /* 0x000000a100a17308 */ /* 0x000fe40000000800 */
        /* <DEDUP_REMOVED lines=8> */
[C---:B-----5:R-:W-:Y:S08]  /*aa40*/  HMMA.16816.F32.BF16 R92, R4.reuse, R104, R92 ;  /* 0x00000068045c723c */ /* 0x060ff0000004185c */
[----:B------:R-:W-:Y:S01]  /*aa50*/  HMMA.16816.F32.BF16 R4, R4, R106, R96 ;  /* 0x0000006a0404723c */ /* 0x000fe20000041860 */
[----:B------:R-:W3:Y:S01]  /*aa60*/  LDSM.16.MT88.4 R104, [R189+0x10800] ;  /* 0x01080000bd68783b */ /* 0x000ee20000004200 */
[----:B----4-:R-:W-:Y:S01]  /*aa70*/  F2FP.BF16.F32.PACK_AB R96, R168, R167 ;  /* 0x000000a7a860723e */ /* 0x010fe200000010ff */
[----:B------:R-:W-:Y:S01]  /*aa80*/  FADD.FTZ R167, R167, R148 ;  /* 0x00000094a7a77221 */ /* 0x000fe20000010000 */
[----:B--2---:R-:W-:Y:S01]  /*aa90*/  F2FP.BF16.F32.PACK_AB R97, R171, R172 ;  /* 0x000000acab61723e */ /* 0x004fe200000010ff */
        /* <DEDUP_REMOVED lines=22> */
[----:B------:R-:W-:Y:S01]  /*ac00*/  FFMA.FTZ R109, R178, UR4, -R143 ;  /* 0x00000004b26d7c23 */ /* 0x000fe2000801088f */
[--C-:B------:R-:W-:Y:S01]  /*ac10*/  FFMA.FTZ R178, R181, UR4, -R160.reuse ;  /* 0x00000004b5b27c23 */ /* 0x100fe200080108a0 */
[----:B------:R-:W-:-:S02]  /*ac20*/  FFMA.FTZ R108, R177, UR4, -R160 ;  /* 0x00000004b16c7c23 */ /* 0x000fc400080108a0 */
[----:B------:R-:W1:Y:S03]  /*ac30*/  MUFU.EX2 R176, R109 ;  /* 0x0000006d00b07308 */ /* 0x000e660000000800 */
[C---:B------:R-:W-:Y:S01]  /*ac40*/  HMMA.16816.F32.BF16 R24, R96.reuse, R136, R24 ;  /* 0x000000886018723c */ /* 0x040fe20000041818 */
[----:B------:R-:W-:Y:S04]  /*ac50*/  MUFU.EX2 R178, R178 ;  /* 0x000000b200b27308 */ /* 0x000fe80000000800 */
[----:B------:R5:W1:Y:S03]  /*ac60*/  MUFU.EX2 R177, R179 ;  /* 0x000000b300b17308 */ /* 0x000a660000000800 */
[C---:B------:R-:W-:Y:S01]  /*ac70*/  HMMA.16816.F32.BF16 R28, R96.reuse, R138, R28 ;  /* 0x0000008a601c723c */ /* 0x040fe2000004181c */
[----:B------:R2:W3:Y:S01]  /*ac80*/  MUFU.EX2 R175, R108 ;  /* 0x0000006c00af7308 */ /* 0x0004e20000000800 */
[----:B------:R-:W-:Y:S06]  /*ac90*/  LDSM.16.MT88.4 R136, [R157+0x1000] ;  /* 0x001000009d88783b */ /* 0x000fec0000004200 */
[----:B------:R-:W-:Y:S01]  /*aca0*/  HMMA.16816.F32.BF16 R32, R96, R132, R32 ;  /* 0x000000846020723c */ /* 0x000fe20000041820 */
[----:B-----5:R-:W-:-:S07]  /*acb0*/  FFMA.FTZ R179, R165, UR4, -R143 ;  /* 0x00000004a5b37c23 */ /* 0x020fce000801088f */
[C---:B------:R-:W-:Y:S01]  /*acc0*/  HMMA.16816.F32.BF16 R100, R96.reuse, R134, R100 ;  /* 0x000000866064723c */ /* 0x040fe20000041864 */
[----:B------:R-:W-:Y:S01]  /*acd0*/  LDSM.16.MT88.4 R132, [R158+0x1000] ;  /* 0x001000009e84783b */ /* 0x000fe20000004200 */
[----:B------:R-:W-:Y:S06]  /*ace0*/  MUFU.EX2 R179, R179 ;  /* 0x000000b300b37308 */ /* 0x000fec0000000800 */
        /* <DEDUP_REMOVED lines=13> */
[----:B------:R-:W2:Y:S07]  /*adc0*/  LDSM.16.MT88.4 R112, [R162+0xd000] ;  /* 0x00d00000a270783b */ /* 0x000eae0000004200 */
[C---:B----4-:R-:W-:Y:S08]  /*add0*/  HMMA.16816.F32.BF16 R92, R96.reuse, R120, R92 ;  /* 0x00000078605c723c */ /* 0x050ff0000004185c */
[----:B------:R-:W-:Y:S01]  /*ade0*/  HMMA.16816.F32.BF16 R96, R96, R122, R4 ;  /* 0x0000007a6060723c */ /* 0x000fe20000041804 */
[----:B------:R-:W4:Y:S01]  /*adf0*/  LDSM.16.MT88.4 R120, [R162+0xf000] ;  /* 0x00f00000a278783b */ /* 0x000f220000004200 */
[----:B-1----:R-:W-:Y:S01]  /*ae00*/  F2FP.BF16.F32.PACK_AB R4, R176, R183 ;  /* 0x000000b7b004723e */ /* 0x002fe200000010ff */
[----:B------:R-:W-:Y:S01]  /*ae10*/  FADD.FTZ R183, R183, R166 ;  /* 0x000000a6b7b77221 */ /* 0x000fe20000010000 */
[C---:B------:R-:W-:Y:S01]  /*ae20*/  F2FP.BF16.F32.PACK_AB R5, R177.reuse, R178 ;  /* 0x000000b2b105723e */ /* 0x040fe200000010ff */
        /* <DEDUP_REMOVED lines=15> */
[C---:B----4-:R-:W-:Y:S08]  /*af20*/  HMMA.16816.F32.BF16 R44, R4.reuse, R120, R44 ;  /* 0x00000078042c723c */ /* 0x050ff0000004182c */
        /* <DEDUP_REMOVED lines=13> */
[--C-:B------:R-:W-:Y:S01]  /*b000*/  FFMA.FTZ R163, R164, UR4, -R160.reuse ;  /* 0x00000004a4a37c23 */ /* 0x100fe200080108a0 */
[----:B------:R-:W-:-:S02]  /*b010*/  FFMA.FTZ R160, R159, UR4, -R160 ;  /* 0x000000049fa07c23 */ /* 0x000fc400080108a0 */
[----:B------:R2:W-:Y:S03]  /*b020*/  MUFU.EX2 R164, R132 ;  /* 0x0000008400a47308 */ /* 0x0005e60000000800 */
[C---:B-1----:R-:W-:Y:S01]  /*b030*/  HMMA.16816.F32.BF16 R76, R4.reuse, R104, R76 ;  /* 0x00000068044c723c */ /* 0x042fe2000004184c */
[----:B------:R-:W-:Y:S01]  /*b040*/  FFMA.FTZ R104, R140, UR4, -R143 ;  /* 0x000000048c687c23 */ /* 0x000fe2000801088f */
[----:B------:R-:W-:Y:S01]  /*b050*/  MUFU.EX2 R159, R163 ;  /* 0x000000a3009f7308 */ /* 0x000fe20000000800 */
[----:B------:R-:W-:Y:S03]  /*b060*/  LDSM.16.MT88.4 R140, [R162+0xf800] ;  /* 0x00f80000a28c783b */ /* 0x000fe60000004200 */
[----:B------:R1:W4:Y:S02]  /*b070*/  MUFU.EX2 R165, R104 ;  /* 0x0000006800a57308 */ /* 0x0003240000000800 */
[C---:B------:R-:W-:Y:S02]  /*b080*/  HMMA.16816.F32.BF16 R28, R4.reuse, R134, R28 ;  /* 0x00000086041c723c */ /* 0x040fe4000004181c */
[----:B------:R-:W5:Y:S01]  /*b090*/  MUFU.EX2 R160, R160 ;  /* 0x000000a000a07308 */ /* 0x000f620000000800 */
[----:B--2---:R-:W-:Y:S05]  /*b0a0*/  LDSM.16.MT88.4 R132, [R189+0xf800] ;  /* 0x00f80000bd84783b */ /* 0x004fea0000004200 */
        /* <DEDUP_REMOVED lines=19> */
[----:B-----5:R-:W-:Y:S01]  /*b1e0*/  F2FP.BF16.F32.PACK_AB R7, R160, R159 ;  /* 0x0000009fa007723e */ /* 0x020fe200000010ff */
        /* <DEDUP_REMOVED lines=26> */
[----:B------:R-:W-:Y:S02]  /*b390*/  MOV R133, R144 ;  /* 0x0000009000857202 */ /* 0x000fe40000000f00 */
[----:B------:R-:W-:Y:S02]  /*b3a0*/  @P2 MOV R132, R2 ;  /* 0x0000000200842202 */ /* 0x000fe40000000f00 */
[----:B------:R-:W-:Y:S01]  /*b3b0*/  @P2 MOV R133, R144 ;  /* 0x0000009000852202 */ /* 0x000fe20000000f00 */
[C---:B------:R-:W-:Y:S08]  /*b3c0*/  HMMA.16816.F32.BF16 R40, R4.reuse, R134, R40 ;  /* 0x000000860428723c */ /* 0x040ff00000041828 */
[C---:B--2---:R-:W-:Y:S08]  /*b3d0*/  HMMA.16816.F32.BF16 R60, R4.reuse, R16, R60 ;  /* 0x00000010043c723c */ /* 0x044ff0000004183c */
[C---:B------:R-:W-:Y:S08]  /*b3e0*/  HMMA.16816.F32.BF16 R64, R4.reuse, R18, R64 ;  /* 0x000000120440723c */ /* 0x040ff00000041840 */
[C---:B---3--:R-:W-:Y:S08]  /*b3f0*/  HMMA.16816.F32.BF16 R68, R4.reuse, R20, R68 ;  /* 0x000000140444723c */ /* 0x048ff00000041844 */
[C---:B------:R-:W-:Y:S08]  /*b400*/  HMMA.16816.F32.BF16 R72, R4.reuse, R22, R72 ;  /* 0x000000160448723c */ /* 0x040ff00000041848 */
[C---:B----4-:R-:W-:Y:S08]  /*b410*/  HMMA.16816.F32.BF16 R92, R4.reuse, R8, R92 ;  /* 0x00000008045c723c */ /* 0x050ff0000004185c */
[----:B------:R-:W-:Y:S01]  /*b420*/  HMMA.16816.F32.BF16 R96, R4, R10, R96 ;  /* 0x0000000a0460723c */ /* 0x000fe20000041860 */
[----:B------:R-:W-:-:S04]  /*b430*/  NOP ;  /* 0x0000000000007918 */ /* 0x000fc80000000000 */
[----:B------:R-:W-:-:S15]  /*b440*/  @P2 BRA `(.L_x_2944) ;  /* 0x0000000000042947 */ /* 0x000fde0003800000 */
.L_x_2938:
[----:B------:R-:W-:-:S07]  /*b450*/  IADD3 R211, PT, PT, R149, -0x1, RZ ;  /* 0xffffffff95d37810 */ /* 0x000fce0007ffe0ff */
.L_x_2944:
[----:B------:R-:W-:Y:S02]  /*b460*/  ISETP.GE.AND P2, PT, R211, R202, PT ;  /* 0x000000cad300720c */ /* 0x000fe40003f46270 */
[----:B------:R-:W-:-:S11]  /*b470*/  MOV R184, 0x40 ;  /* 0x0000004000b87802 */ /* 0x000fd60000000f00 */
        /* <DEDUP_REMOVED lines=9> */
[----:B------:R-:W-:Y:S01]  /*b510*/  MOV R208, RZ ;  /* 0x000000ff00d07202 */ /* 0x000fe20000000f00 */
[----:B------:R-:W-:Y:S01]  /*b520*/  VIADD R211, R211, 0x1 ;  /* 0x00000001d3d37836 */ /* 0x000fe20000000000 */
[----:B------:R-:W-:Y:S01]  /*b530*/  LOP3.LUT R209, R5, 0x20, R150, 0xfe, !PT ;  /* 0x0000002005d17812 */ /* 0x000fe200078efe96 */
[----:B------:R-:W-:Y:S01]  /*b540*/  VIADD R199, R189, 0xc000 ;  /* 0x0000c000bdc77836 */ /* 0x000fe20000000000 */
[----:B------:R-:W-:Y:S01]  /*b550*/  PLOP3.LUT P4, PT, PT, PT, UP0, 0x80, 0x8 ;  /* 0x000000000008781c */ /* 0x000fe20003f8f008 */
[----:B------:R-:W-:Y:S01]  /*b560*/  VIADD R210, R5, 0x40 ;  /* 0x0000004005d27836 */ /* 0x000fe20000000000 */
[----:B------:R-:W-:Y:S01]  /*b570*/  IADD3 R185, PT, PT, R4, R189, RZ ;  /* 0x000000bd04b97210 */ /* 0x000fe20007ffe0ff */
[----:B------:R-:W-:Y:S01]  /*b580*/  UMOV UR12, 0x400 ;  /* 0x00000400000c7882 */ /* 0x000fe20000000000 */
[----:B------:R-:W2:Y:S01]  /*b590*/  LDCU UR10, c[0x0][0x440] ;  /* 0x00008800ff0a77ac */ /* 0x000ea20008000800 */
[----:B------:R-:W3:Y:S01]  /*b5a0*/  LDCU UR11, c[0x0][0x50c] ;  /* 0x0000a180ff0b77ac */ /* 0x000ee20008000800 */
[----:B------:R-:W4:Y:S01]  /*b5b0*/  LDCU UR4, c[0x0][0x45c] ;  /* 0x00008b80ff0477ac */ /* 0x000f220008000800 */
[----:B------:R-:W2:Y:S01]  /*b5c0*/  LDCU.64 UR6, c[0x0][0x3a0] ;  /* 0x00007400ff0677ac */ /* 0x000ea20008000a00 */
[----:B------:R-:W2:Y:S01]  /*b5d0*/  LDCU.64 UR8, c[0x0][0x3a8] ;  /* 0x00007500ff0877ac */ /* 0x000ea20008000a00 */
[----:B-1----:R-:W-:-:S12]  /*b5e0*/  ULEA UR5, UR5, UR12, 0x18 ;  /* 0x0000000c05057291 */ /* 0x002fd8000f8ec0ff */
.L_x_2949:
        /* <DEDUP_REMOVED lines=21> */
[----:B------:R-:W-:Y:S02]  /*b740*/  LOP3.LUT R12, R9, 0x40, RZ, 0xfc, !PT ;  /* 0x00000040090c7812 */ /* 0x000fe400078efcff */
        /* <DEDUP_REMOVED lines=76> */
.L_x_2946:
[----:B------:R-:W-:Y:S01]  /*bc10*/  @!PT LDS RZ, [RZ] ;  /* 0x00000000fffff984 */ /* 0x000fe20000000800 */
[----:B------:R-:W-:Y:S01]  /*bc20*/  @!PT LDS RZ, [RZ] ;  /* 0x00000000fffff984 */ /* 0x000fe20000000800 */
[----:B------:R-:W-:Y:S01]  /*bc30*/  @!PT LDS RZ, [RZ] ;  /* 0x00000000fffff984 */ /* 0x000fe20000000800 */
[----:B------:R-:W-:Y:S01]  /*bc40*/  @!P3 LDGSTS.E.BYPASS.LTC128B.128 [R219+0xc000], desc[UR16][R206.64] ;  /* 0x0c000000cedbbfae */ /* 0x000fe2000b981a10 */
[C---:B------:R-:W-:Y:S02]  /*bc50*/  LEA R138, P0, R132.reuse, R206, 0x5 ;  /* 0x000000ce848a7211 */ /* 0x040fe400078028ff */
[C---:B------:R-:W-:Y:S02]  /*bc60*/  SHF.L.U32 R134, R132.reuse, 0x5, RZ ;  /* 0x0000000584867819 */ /* 0x040fe400000006ff */
[----:B------:R-:W-:Y:S01]  /*bc70*/  @P3 STS.128 [R219+0xc000], RZ ;  /* 0x00c000ffdb003388 */ /* 0x000fe20000000c00 */
[C-C-:B------:R-:W-:Y:S02]  /*bc80*/  LEA.HI.X R139, R132.reuse, R207, R135.reuse, 0x5, P0 ;  /* 0x000000cf848b7211 */ /* 0x140fe400000f2c87 */
[----:B------:R-:W-:Y:S02]  /*bc90*/  SHF.L.U64.HI R136, R132, 0x5, R135 ;  /* 0x0000000584887819 */ /* 0x000fe40000010287 */
[----:B------:R-:W-:Y:S01]  /*bca0*/  @!PT LDS RZ, [RZ] ;  /* 0x00000000fffff984 */ /* 0x000fe20000000800 */
[----:B------:R-:W-:Y:S01]  /*bcb0*/  @!PT LDS RZ, [RZ] ;  /* 0x00000000fffff984 */ /* 0x000fe20000000800 */
[----:B------:R-:W-:Y:S01]  /*bcc0*/  @!PT LDS RZ, [RZ] ;  /* 0x00000000fffff984 */ /* 0x000fe20000000800 */
[----:B------:R-:W-:Y:S01]  /*bcd0*/  @!P2 LDGSTS.E.BYPASS.LTC128B.128 [R219+0xe000], desc[UR16][R206.64+0x80] ;  /* 0x0e000080cedbafae */ /* 0x000fe2000b981a10 */
[----:B------:R-:W-:Y:S02]  /*bce0*/  IADD3 R220, P5, PT, R134, R138, RZ ;  /* 0x0000008a86dc7210 */ /* 0x000fe40007fbe0ff */
[----:B------:R-:W-:Y:S02]  /*bcf0*/  LEA R200, R200, UR5, 0x1 ;  /* 0x00000005c8c87c11 */ /* 0x000fe4000f8e08ff */
[----:B------:R-:W-:Y:S01]  /*bd00*/  @P2 STS.128 [R219+0xe000], RZ ;  /* 0x00e000ffdb002388 */ /* 0x000fe20000000c00 */
[----:B------:R-:W-:Y:S02]  /*bd10*/  IADD3.X R221, PT, PT, R136, R139, RZ, P5, !PT ;  /* 0x0000008b88dd7210 */ /* 0x000fe40002ffe4ff */
[----:B------:R-:W-:Y:S02]  /*bd20*/  IADD3 R134, P0, PT, R134, R220, RZ ;  /* 0x000000dc86867210 */ /* 0x000fe40007f1e0ff */
[----:B------:R-:W-:Y:S01]  /*bd30*/  @!PT LDS RZ, [RZ] ;  /* 0x00000000fffff984 */ /* 0x000fe20000000800 */
[----:B------:R-:W-:Y:S01]  /*bd40*/  @!PT LDS RZ, [RZ] ;  /* 0x00000000fffff984 */ /* 0x000fe20000000800 */
[----:B------:R-:W-:Y:S01]  /*bd50*/  @!PT LDS RZ, [RZ] ;  /* 0x00000000fffff984 */ /* 0x000fe20000000800 */
[----:B------:R-:W-:Y:S01]  /*bd60*/  @!P1 LDGSTS.E.BYPASS.LTC128B.128 [R219+0x10000], desc[UR16][R206.64+0x100] ;  /* 0x10000100cedb9fae */ /* 0x000fe2000b981a10 */
[----:B------:R-:W-:Y:S02]  /*bd70*/  IADD3 R194, PT, PT, R198, UR5, RZ ;  /* 0x00000005c6c27c10 */ /* 0x000fe4000fffe0ff */
[----:B------:R-:W-:Y:S02]  /*bd80*/  IADD3.X R135, PT, PT, R136, R221, RZ, P0, !PT ;  /* 0x000000dd88877210 */ /* 0x000fe400007fe4ff */
[----:B------:R-:W-:Y:S01]  /*bd90*/  @P1 STS.128 [R219+0x10000], RZ ;  /* 0x010000ffdb001388 */ /* 0x000fe20000000c00 */
[----:B------:R-:W-:Y:S02]  /*bda0*/  LOP3.LUT P0, RZ, R188, 0x2, RZ, 0xc0, !PT ;  /* 0x00000002bcff7812 */ /* 0x000fe4000780c0ff */
[----:B------:R-:W-:Y:S02]  /*bdb0*/  IADD3 R211, PT, PT, R211, -0x1, RZ ;  /* 0xffffffffd3d37810 */ /* 0x000fe40007ffe0ff */
[----:B------:R-:W-:Y:S01]  /*bdc0*/  @!PT LDS RZ, [RZ] ;  /* 0x00000000fffff984 */ /* 0x000fe20000000800 */
[----:B------:R-:W-:Y:S01]  /*bdd0*/  @!PT LDS RZ, [RZ] ;  /* 0x00000000fffff984 */ /* 0x000fe20000000800 */
[----:B------:R-:W-:Y:S01]  /*bde0*/  @!PT LDS RZ, [RZ] ;  /* 0x00000000fffff984 */ /* 0x000fe20000000800 */
[----:B------:R-:W-:Y:S01]  /*bdf0*/  @!P3 LDGSTS.E.BYPASS.LTC128B.128 [R219+0xc800], desc[UR16][R138.64] ;  /* 0x0c8000008adbbfae */ /* 0x000fe2000b981a10 */
[----:B------:R-:W-:Y:S02]  /*be00*/  SEL R191, R186, 0xffffffe0, !P0 ;  /* 0xffffffe0babf7807 */ /* 0x000fe40004000000 */
[----:B------:R-:W-:Y:S02]  /*be10*/  LOP3.LUT P0, RZ, R188, 0x4, RZ, 0xc0, !PT ;  /* 0x00000004bcff7812 */ /* 0x000fe4000780c0ff */
[----:B------:R-:W-:Y:S01]  /*be20*/  @P3 STS.128 [R219+0xc800], RZ ;  /* 0x00c800ffdb003388 */ /* 0x000fe20000000c00 */
[C---:B------:R-:W-:Y:S02]  /*be30*/  IADD3 R197, PT, PT, R191.reuse, R200, RZ ;  /* 0x000000c8bfc57210 */ /* 0x040fe40007ffe0ff */
[----:B------:R-:W-:Y:S02]  /*be40*/  IADD3 R195, PT, PT, R191, R194, RZ ;  /* 0x000000c2bfc37210 */ /* 0x000fe40007ffe0ff */
[----:B------:R-:W-:Y:S01]  /*be50*/  @!PT LDS RZ, [RZ] ;  /* 0x00000000fffff984 */ /* 0x000fe20000000800 */
[----:B------:R-:W-:Y:S01]  /*be60*/  @!PT LDS RZ, [RZ] ;  /* 0x00000000fffff984 */ /* 0x000fe20000000800 */
[----:B------:R-:W-:Y:S01]  /*be70*/  @!PT LDS RZ, [RZ] ;  /* 0x00000000fffff984 */ /* 0x000fe20000000800 */
[----:B------:R-:W-:Y:S01]  /*be80*/  @!P2 LDGSTS.E.BYPASS.LTC128B.128 [R219+0xe800], desc[UR16][R138.64+0x80] ;  /* 0x0e8000808adbafae */ /* 0x000fe2000b981a10 */
[----:B------:R-:W-:Y:S02]  /*be90*/  SEL R133, R184, 0xffffffc0, !P0 ;  /* 0xffffffc0b8857807 */ /* 0x000fe40004000000 */
[----:B------:R-:W-:Y:S02]  /*bea0*/  ISETP.GT.AND P5, PT, R211, R202, PT ;  /* 0x000000cad300720c */ /* 0x000fe40003fa4270 */
[----:B------:R-:W-:Y:S01]  /*beb0*/  @P2 STS.128 [R219+0xe800], RZ ;  /* 0x00e800ffdb002388 */ /* 0x000fe20000000c00 */
[C---:B------:R-:W-:Y:S02]  /*bec0*/  IADD3 R196, PT, PT, R133.reuse, R200, RZ ;  /* 0x000000c885c47210 */ /* 0x040fe40007ffe0ff */
[----:B------:R-:W-:Y:S02]  /*bed0*/  IADD3 R194, PT, PT, R133, R194, RZ ;  /* 0x000000c285c27210 */ /* 0x000fe40007ffe0ff */
[----:B------:R-:W-:Y:S01]  /*bee0*/  @!PT LDS RZ, [RZ] ;  /* 0x00000000fffff984 */ /* 0x000fe20000000800 */
[----:B------:R-:W-:Y:S01]  /*bef0*/  @!PT LDS RZ, [RZ] ;  /* 0x00000000fffff984 */ /* 0x000fe20000000800 */
[----:B------:R-:W-:Y:S01]  /*bf00*/  @!PT LDS RZ, [RZ] ;  /* 0x00000000fffff984 */ /* 0x000fe20000000800 */
[----:B------:R-:W-:Y:S01]  /*bf10*/  @!P1 LDGSTS.E.BYPASS.LTC128B.128 [R219+0x10800], desc[UR16][R138.64+0x100] ;  /* 0x108001008adb9fae */ /* 0x000fe2000b981a10 */
[C---:B------:R-:W-:Y:S02]  /*bf20*/  IADD3 R193, PT, PT, R191.reuse, R196, RZ ;  /* 0x000000c4bfc17210 */ /* 0x040fe40007ffe0ff */
[----:B------:R-:W-:Y:S02]  /*bf30*/  IADD3 R192, PT, PT, R191, R194, RZ ;  /* 0x000000c2bfc07210 */ /* 0x000fe40007ffe0ff */
        /* <DEDUP_REMOVED lines=34> */
[----:B------:R-:W3:Y:S05]  /*c160*/  LDSM.16.M88.4 R152, [R198+UR5+0x7000] ;  /* 0x00700005c698783b */ /* 0x000eea0008000200 */
[----:B------:R-:W0:Y:S05]  /*c170*/  LDGDEPBAR ;  /* 0x00000000000079af */ /* 0x000e2a0000000000 */
[----:B------:R-:W4:Y:S05]  /*c180*/  LDSM.16.M88.4 R156, [R198+UR5+0x7800] ;  /* 0x00780005c69c783b */ /* 0x000f2a0008000200 */
[----:B------:R-:W-:Y:S05]  /*c190*/  LDSM.16.M88.4 R160, [R197] ;  /* 0x00000000c5a0783b */ /* 0x000fea0000000200 */
[----:B------:R-:W4:Y:S05]  /*c1a0*/  LDSM.16.M88.4 R164, [R195+0x6000] ;  /* 0x00600000c3a4783b */ /* 0x000f2a0000000200 */
[----:B------:R-:W4:Y:S05]  /*c1b0*/  LDSM.16.M88.4 R168, [R195+0x6800] ;  /* 0x00680000c3a8783b */ /* 0x000f2a0000000200 */
[----:B------:R-:W4:Y:S01]  /*c1c0*/  LDSM.16.M88.4 R172, [R195+0x7000] ;  /* 0x00700000c3ac783b */ /* 0x000f220000000200 */
[C---:B--2---:R-:W-:Y:S04]  /*c1d0*/  HMMA.16816.F32.BF16 R4, R140.reuse, R144, RZ ;  /* 0x000000908c04723c */ /* 0x044fe800000418ff */
[----:B------:R-:W-:Y:S04]  /*c1e0*/  LDSM.16.M88.4 R176, [R196] ;  /* 0x00000000c4b0783b */ /* 0x000fe80000000200 */
[C---:B------:R-:W-:Y:S01]  /*c1f0*/  HMMA.16816.F32.BF16 R8, R140.reuse, R146, RZ ;  /* 0x000000928c08723c */ /* 0x040fe200000418ff */
[----:B------:R-:W2:Y:S05]  /*c200*/  LDSM.16.M88.4 R144, [R195+0x7800] ;  /* 0x00780000c390783b */ /* 0x000eaa0000000200 */
[----:B------:R-:W2:Y:S02]  /*c210*/  LDSM.16.M88.4 R180, [R194+0x6000] ;  /* 0x00600000c2b4783b */ /* 0x000ea40000000200 */
[C---:B-----5:R-:W-:Y:S03]  /*c220*/  HMMA.16816.F32.BF16 R12, R140.reuse, R148, RZ ;  /* 0x000000948c0c723c */ /* 0x060fe600000418ff */
[----:B-1----:R-:W-:Y:S05]  /*c230*/  LDSM.16.M88.4 R132, [R192+0x6800] ;  /* 0x00680000c084783b */ /* 0x002fea0000000200 */
[C---:B------:R-:W-:Y:S01]  /*c240*/  HMMA.16816.F32.BF16 R16, R140.reuse, R150, RZ ;  /* 0x000000968c10723c */ /* 0x040fe200000418ff */
[----:B------:R-:W-:Y:S05]  /*c250*/  LDSM.16.M88.4 R148, [R194+0x7000] ;  /* 0x00700000c294783b */ /* 0x000fea0000000200 */
[----:B------:R-:W-:Y:S02]  /*c260*/  LDSM.16.M88.4 R136, [R192+0x7000] ;  /* 0x00700000c088783b */ /* 0x000fe40000000200 */
[C---:B---3--:R-:W-:Y:S08]  /*c270*/  HMMA.16816.F32.BF16 R20, R140.reuse, R152, RZ ;  /* 0x000000988c14723c */ /* 0x048ff000000418ff */
[C---:B------:R-:W-:Y:S01]  /*c280*/  HMMA.16816.F32.BF16 R24, R140.reuse, R154, RZ ;  /* 0x0000009a8c18723c */ /* 0x040fe200000418ff */
[----:B------:R-:W-:Y:S07]  /*c290*/  LDSM.16.M88.4 R152, [R194+0x7800] ;  /* 0x00780000c298783b */ /* 0x000fee0000000200 */
[C---:B----4-:R-:W-:Y:S08]  /*c2a0*/  HMMA.16816.F32.BF16 R28, R140.reuse, R156, RZ ;  /* 0x0000009c8c1c723c */ /* 0x050ff000000418ff */
[----:B------:R-:W-:Y:S01]  /*c2b0*/  HMMA.16816.F32.BF16 R32, R140, R158, RZ ;  /* 0x0000009e8c20723c */ /* 0x000fe200000418ff */
[----:B------:R-:W1:Y:S05]  /*c2c0*/  LDSM.16.M88.4 R140, [R194+0x6800] ;  /* 0x00680000c28c783b */ /* 0x000e6a0000000200 */
[----:B------:R-:W-:Y:S02]  /*c2d0*/  LDSM.16.M88.4 R156, [R193] ;  /* 0x00000000c19c783b */ /* 0x000fe40000000200 */
[C---:B------:R-:W-:Y:S08]  /*c2e0*/  HMMA.16816.F32.BF16 R4, R160.reuse, R164, R4 ;  /* 0x000000a4a004723c */ /* 0x040ff00000041804 */
[C---:B------:R-:W-:Y:S01]  /*c2f0*/  HMMA.16816.F32.BF16 R8, R160.reuse, R166, R8 ;  /* 0x000000a6a008723c */ /* 0x040fe20000041808 */
[----:B------:R-:W3:Y:S07]  /*c300*/  LDSM.16.M88.4 R164, [R192+0x6000] ;  /* 0x00600000c0a4783b */ /* 0x000eee0000000200 */
[C---:B------:R-:W-:Y:S08]  /*c310*/  HMMA.16816.F32.BF16 R12, R160.reuse, R168, R12 ;  /* 0x000000a8a00c723c */ /* 0x040ff0000004180c */
[C---:B------:R-:W-:Y:S01]  /*c320*/  HMMA.16816.F32.BF16 R16, R160.reuse, R170, R16 ;  /* 0x000000aaa010723c */ /* 0x040fe20000041810 */
[----:B------:R-:W-:Y:S07]  /*c330*/  LDSM.16.M88.4 R168, [R198+UR5+0x8000] ;  /* 0x00800005c6a8783b */ /* 0x000fee0008000200 */
[C---:B------:R-:W-:Y:S08]  /*c340*/  HMMA.16816.F32.BF16 R20, R160.reuse, R172, R20 ;  /* 0x000000aca014723c */ /* 0x040ff00000041814 */
[C---:B------:R-:W-:Y:S01]  /*c350*/  HMMA.16816.F32.BF16 R24, R160.reuse, R174, R24 ;  /* 0x000000aea018723c */ /* 0x040fe20000041818 */
[----:B------:R-:W-:Y:S07]  /*c360*/  LDSM.16.M88.4 R172, [R197+0x2000] ;  /* 0x00200000c5ac783b */ /* 0x000fee0000000200 */
[C---:B--2---:R-:W-:Y:S08]  /*c370*/  HMMA.16816.F32.BF16 R28, R160.reuse, R144, R28 ;  /* 0x00000090a01c723c */ /* 0x044ff0000004181c */
[----:B------:R-:W-:Y:S01]  /*c380*/  HMMA.16816.F32.BF16 R32, R160, R146, R32 ;  /* 0x00000092a020723c */ /* 0x000fe20000041820 */
[----:B------:R-:W2:Y:S05]  /*c390*/  LDSM.16.M88.4 R144, [R192+0x7800] ;  /* 0x00780000c090783b */ /* 0x000eaa0000000200 */
        /* <DEDUP_REMOVED lines=13> */
[C---:B---3--:R-:W-:Y:S08]  /*c470*/  HMMA.16816.F32.BF16 R4, R156.reuse, R164, R4 ;  /* 0x000000a49c04723c */ /* 0x048ff00000041804 */
[C---:B------:R-:W-:Y:S01]  /*c480*/  HMMA.16816.F32.BF16 R8, R156.reuse, R166, R8 ;  /* 0x000000a69c08723c */ /* 0x040fe20000041808 */
[----:B------:R-:W-:Y:S07]  /*c490*/  LDSM.16.M88.4 R164, [R194+0x8000] ;  /* 0x00800000c2a4783b */ /* 0x000fee0000000200 */
[C---:B------:R-:W-:Y:S08]  /*c4a0*/  HMMA.16816.F32.BF16 R12, R156.reuse, R132, R12 ;  /* 0x000000849c0c723c */ /* 0x040ff0000004180c */
[C---:B------:R-:W-:Y:S01]  /*c4b0*/  HMMA.16816.F32.BF16 R16, R156.reuse, R134, R16 ;  /* 0x000000869c10723c */ /* 0x040fe20000041810 */
[----:B------:R-:W3:Y:S07]  /*c4c0*/  LDSM.16.M88.4 R132, [R195+0x8800] ;  /* 0x00880000c384783b */ /* 0x000eee0000000200 */
[C---:B------:R-:W-:Y:S08]  /*c4d0*/  HMMA.16816.F32.BF16 R20, R156.reuse, R136, R20 ;  /* 0x000000889c14723c */ /* 0x040ff00000041814 */
[C---:B------:R-:W-:Y:S01]  /*c4e0*/  HMMA.16816.F32.BF16 R24, R156.reuse, R138, R24 ;  /* 0x0000008a9c18723c */ /* 0x040fe20000041818 */
[----:B------:R-:W3:Y:S07]  /*c4f0*/  LDSM.16.M88.4 R136, [R195+0x9000] ;  /* 0x00900000c388783b */ /* 0x000eee0000000200 */
[C---:B--2---:R-:W-:Y:S08]  /*c500*/  HMMA.16816.F32.BF16 R28, R156.reuse, R144, R28 ;  /* 0x000000909c1c723c */ /* 0x044ff0000004181c */
[----:B------:R-:W-:Y:S01]  /*c510*/  HMMA.16816.F32.BF16 R32, R156, R146, R32 ;  /* 0x000000929c20723c */ /* 0x000fe20000041820 */
[----:B------:R-:W2:Y:S05]  /*c520*/  LDSM.16.M88.4 R144, [R195+0x9800] ;  /* 0x00980000c390783b */ /* 0x000eaa0000000200 */
[----:B------:R-:W2:Y:S02]  /*c530*/  LDSM.16.M88.4 R156, [R196+0x2000] ;  /* 0x00200000c49c783b */ /* 0x000ea40000000200 */
        /* <DEDUP_REMOVED lines=16> */
[C---:B---3--:R-:W-:Y:S08]  /*c640*/  HMMA.16816.F32.BF16 R12, R172.reuse, R132, R12 ;  /* 0x00000084ac0c723c */ /* 0x048ff0000004180c */
        /* <DEDUP_REMOVED lines=8> */
[----:B------:R-:W-:Y:S02]  /*c6d0*/  LDSM.16.M88.4 R172, [R198+UR5+0xa000] ;  /* 0x00a00005c6ac783b */ /* 0x000fe40008000200 */
[C---:B------:R-:W-:Y:S08]  /*c6e0*/  HMMA.16816.F32.BF16 R4, R156.reuse, R164, R4 ;  /* 0x000000a49c04723c */ /* 0x040ff00000041804 */
[C---:B------:R-:W-:Y:S01]  /*c6f0*/  HMMA.16816.F32.BF16 R8, R156.reuse, R166, R8 ;  /* 0x000000a69c08723c */ /* 0x040fe20000041808 */
[----:B------:R-:W2:Y:S07]  /*c700*/  LDSM.16.M88.4 R164, [R200+0x4000] ;  /* 0x00400000c8a4783b */ /* 0x000eae0000000200 */
        /* <DEDUP_REMOVED lines=22> */
[----:B------:R-:W-:Y:S02]  /*c870*/  LDSM.16.M88.4 R160, [R196+0x4000] ;  /* 0x00400000c4a0783b */ /* 0x000fe40000000200 */
[C---:B------:R-:W-:Y:S08]  /*c880*/  HMMA.16816.F32.BF16 R4, R164.reuse, R172, R4 ;  /* 0x000000aca404723c */ /* 0x040ff00000041804 */
[C---:B------:R-:W-:Y:S01]  /*c890*/  HMMA.16816.F32.BF16 R8, R164.reuse, R174, R8 ;  /* 0x000000aea408723c */ /* 0x040fe20000041808 */
[----:B------:R-:W2:Y:S07]  /*c8a0*/  LDSM.16.M88.4 R172, [R194+0xa000] ;  /* 0x00a00000c2ac783b */ /* 0x000eae0000000200 */
        /* <DEDUP_REMOVED lines=12> */
[C---:B---3--:R-:W-:Y:S08]  /*c970*/  HMMA.16816.F32.BF16 R12, R156.reuse, R132, R12 ;  /* 0x000000849c0c723c */ /* 0x048ff0000004180c */
[C---:B------:R-:W-:Y:S01]  /*c980*/  HMMA.16816.F32.BF16 R16, R156.reuse, R134, R16 ;  /* 0x000000869c10723c */ /* 0x040fe20000041810 */
[----:B------:R-:W3:Y:S07]  /*c990*/  LDSM.16.M88.4 R132, [R192+0xa800] ;  /* 0x00a80000c084783b */ /* 0x000eee0000000200 */
[C---:B------:R-:W-:Y:S08]  /*c9a0*/  HMMA.16816.F32.BF16 R20, R156.reuse, R136, R20 ;  /* 0x000000889c14723c */ /* 0x040ff00000041814 */
[C---:B------:R-:W-:Y:S01]  /*c9b0*/  HMMA.16816.F32.BF16 R24, R156.reuse, R138, R24 ;  /* 0x0000008a9c18723c */ /* 0x040fe20000041818 */
[----:B------:R-:W3:Y:S07]  /*c9c0*/  LDSM.16.M88.4 R136, [R192+0xb000] ;  /* 0x00b00000c088783b */ /* 0x000eee0000000200 */
[C---:B--2---:R-:W-:Y:S08]  /*c9d0*/  HMMA.16816.F32.BF16 R28, R156.reuse, R144, R28 ;  /* 0x000000909c1c723c */ /* 0x044ff0000004181c */
        /* <DEDUP_REMOVED lines=11> */
[C---:B---3--:R-:W-:Y:S03]  /*ca90*/  HMMA.16816.F32.BF16 R12, R164.reuse, R132, R12 ;  /* 0x00000084a40c723c */ /* 0x048fe6000004180c */
        /* <DEDUP_REMOVED lines=37> */
[----:B------:R-:W-:Y:S01]  /*ccf0*/  FMUL.FTZ R134, R29, UR11 ;  /* 0x0000000b1d867c20 */ /* 0x000fe20008410000 */
[----:B------:R-:W-:Y:S07]  /*cd00*/  FMUL.FTZ R132, R28, UR11 ;  /* 0x0000000b1c847c20 */ /* 0x000fee0008410000 */
        /* <DEDUP_REMOVED lines=13> */
[----:B------:R-:W4:Y:S01]  /*cde0*/  MUFU.TANH R225, R225 ;  /* 0x000000e100e17308 */ /* 0x000f220000002400 */
[----:B--2---:R-:W-:Y:S09]  /*cdf0*/  FMUL.FTZ R216, R25, UR11 ;  /* 0x0000000b19d87c20 */ /* 0x004ff20008410000 */
[----:B------:R-:W2:Y:S01]  /*ce00*/  MUFU.TANH R227, R227 ;  /* 0x000000e300e37308 */ /* 0x000ea20000002400 */
[----:B---3--:R-:W-:Y:S09]  /*ce10*/  FMUL.FTZ R205, R27, UR11 ;  /* 0x0000000b1bcd7c20 */ /* 0x008ff20008410000 */
[----:B------:R-:W3:Y:S10]  /*ce20*/  MUFU.TANH R229, R229 ;  /* 0x000000e500e57308 */ /* 0x000ef40000002400 */
        /* <DEDUP_REMOVED lines=92> */
.L_x_2948:
[----:B-1----:R-:W-:Y:S01]  /*d3f0*/  @!P3 IMAD.MOV.U32 R205, RZ, RZ, R203 ;  /* 0x000000ffffcdb224 */ /* 0x002fe200078e00cb */
        /* <DEDUP_REMOVED lines=71> */
.L_x_2947:
[----:B--2---:R-:W-:Y:S01]  /*d870*/  I2FP.F32.S32 R5, R209 ;  /* 0x000000d100057245 */ /* 0x004fe20000201400 */
[----:B------:R-:W-:Y:S01]  /*d880*/  LDSM.16.MT88.4 R12, [R189+0xc000] ;  /* 0x00c00000bd0c783b */ /* 0x000fe20000004200 */
[C---:B------:R-:W-:Y:S02]  /*d890*/  IADD3 R4, PT, PT, R209.reuse, -0x20, RZ ;  /* 0xffffffe0d1047810 */ /* 0x040fe40007ffe0ff */
[C---:B------:R-:W-:Y:S01]  /*d8a0*/  IADD3 R7, PT, PT, R209.reuse, -0x8, RZ ;  /* 0xfffffff8d1077810 */ /* 0x040fe20007ffe0ff */
[CC--:B-1----:R-:W-:Y:S01]  /*d8b0*/  FFMA.FTZ R161, R0.reuse, R5.reuse, R161 ;  /* 0x0000000500a17223 */ /* 0x0c2fe200000100a1 */
[C---:B------:R-:W-:Y:S01]  /*d8c0*/  FFMA.FTZ R182, R0.reuse, R5, R182 ;  /* 0x0000000500b67223 */ /* 0x040fe200000100b6 */
[C---:B------:R-:W-:Y:S02]  /*d8d0*/  IADD3 R5, PT, PT, R209.reuse, -0xf, RZ ;  /* 0xfffffff1d1057810 */ /* 0x040fe40007ffe0ff */
[----:B------:R-:W-:Y:S01]  /*d8e0*/  I2FP.F32.S32 R4, R4 ;  /* 0x0000000400047245 */ /* 0x000fe20000201400 */
[----:B------:R-:W-:Y:S01]  /*d8f0*/  LDSM.16.MT88.4 R20, [R185+0xc000] ;  /* 0x00c00000b914783b */ /* 0x000fe20000004200 */
[----:B------:R-:W-:Y:S02]  /*d900*/  I2FP.F32.S32 R5, R5 ;  /* 0x0000000500057245 */ /* 0x000fe40000201400 */
[C---:B------:R-:W-:Y:S01]  /*d910*/  IADD3 R8, PT, PT, R209.reuse, -0x1f, RZ ;  /* 0xffffffe1d1087810 */ /* 0x040fe20007ffe0ff */
[CC--:B------:R-:W-:Y:S01]  /*d920*/  FFMA.FTZ R221, R0.reuse, R4.reuse, R221 ;  /* 0x0000000400dd7223 */ /* 0x0c0fe200000100dd */
[C---:B------:R-:W-:Y:S01]  /*d930*/  FFMA.FTZ R225, R0.reuse, R4, R225 ;  /* 0x0000000400e17223 */ /* 0x040fe200000100e1 */
[C---:B------:R-:W-:Y:S01]  /*d940*/  IADD3 R4, PT, PT, R209.reuse, -0x17, RZ ;  /* 0xffffffe9d1047810 */ /* 0x040fe20007ffe0ff */
[CC--:B------:R-:W-:Y:S01]  /*d950*/  FFMA.FTZ R144, R0.reuse, R5.reuse, R144 ;  /* 0x0000000500907223 */ /* 0x0c0fe20000010090 */
[C---:B------:R-:W-:Y:S01]  /*d960*/  FFMA.FTZ R145, R0.reuse, R5, R145 ;  /* 0x0000000500917223 */ /* 0x040fe20000010091 */
[----:B------:R-:W-:Y:S02]  /*d970*/  I2FP.F32.S32 R7, R7 ;  /* 0x0000000700077245 */ /* 0x000fe40000201400 */
[C---:B------:R-:W-:Y:S02]  /*d980*/  IADD3 R5, PT, PT, R209.reuse, 0x1, RZ ;  /* 0x00000001d1057810 */ /* 0x040fe40007ffe0ff */
[----:B------:R-:W-:Y:S01]  /*d990*/  I2FP.F32.S32 R4, R4 ;  /* 0x0000000400047245 */ /* 0x000fe20000201400 */
[CC--:B------:R-:W-:Y:S01]  /*d9a0*/  FFMA.FTZ R142, R0.reuse, R7.reuse, R142 ;  /* 0x00000007008e7223 */ /* 0x0c0fe2000001008e */
[----:B------:R-:W-:Y:S01]  /*d9b0*/  I2FP.F32.S32 R8, R8 ;  /* 0x0000000800087245 */ /* 0x000fe20000201400 */
[C---:B------:R-:W-:Y:S01]  /*d9c0*/  FFMA.FTZ R143, R0.reuse, R7, R143 ;  /* 0x00000007008f7223 */ /* 0x040fe2000001008f */
[C---:B------:R-:W-:Y:S01]  /*d9d0*/  IADD3 R9, PT, PT, R209.reuse, -0x10, RZ ;  /* 0xfffffff0d1097810 */ /* 0x040fe20007ffe0ff */
[CC--:B------:R-:W-:Y:S01]  /*d9e0*/  FFMA.FTZ R231, R0.reuse, R4.reuse, R231 ;  /* 0x0000000400e77223 */ /* 0x0c0fe200000100e7 */
[C---:B------:R-:W-:Y:S01]  /*d9f0*/  IADD3 R6, PT, PT, R209.reuse, -0x18, RZ ;  /* 0xffffffe8d1067810 */ /* 0x040fe20007ffe0ff */
[C---:B------:R-:W-:Y:S01]  /*da00*/  FFMA.FTZ R235, R0.reuse, R4, R235 ;  /* 0x0000000400eb7223 */ /* 0x040fe200000100eb */
[----:B------:R-:W-:Y:S01]  /*da10*/  I2FP.F32.S32 R5, R5 ;  /* 0x0000000500057245 */ /* 0x000fe20000201400 */
[CC--:B------:R-:W-:Y:S01]  /*da20*/  FFMA.FTZ R223, R0.reuse, R8.reuse, R223 ;  /* 0x0000000800df7223 */ /* 0x0c0fe200000100df */
[----:B------:R-:W-:Y:S01]  /*da30*/  I2FP.F32.S32 R9, R9 ;  /* 0x0000000900097245 */ /* 0x000fe20000201400 */
[C---:B------:R-:W-:Y:S01]  /*da40*/  FFMA.FTZ R227, R0.reuse, R8, R227 ;  /* 0x0000000800e37223 */ /* 0x040fe200000100e3 */
[C---:B------:R-:W-:Y:S01]  /*da50*/  IADD3 R7, PT, PT, R209.reuse, 0x9, RZ ;  /* 0x00000009d1077810 */ /* 0x040fe20007ffe0ff */
[CC--:B------:R-:W-:Y:S01]  /*da60*/  FFMA.FTZ R162, R0.reuse, R5.reuse, R162 ;  /* 0x0000000500a27223 */ /* 0x0c0fe200000100a2 */
[----:B------:R-:W-:Y:S01]  /*da70*/  I2FP.F32.S32 R6, R6 ;  /* 0x0000000600067245 */ /* 0x000fe20000201400 */
[C---:B------:R-:W-:Y:S01]  /*da80*/  FFMA.FTZ R159, R0.reuse, R5, R159 ;  /* 0x00000005009f7223 */ /* 0x040fe2000001009f */
[C---:B------:R-:W-:Y:S01]  /*da90*/  IADD3 R4, PT, PT, R209.reuse, 0x10, RZ ;  /* 0x00000010d1047810 */ /* 0x040fe20007ffe0ff */
[C---:B------:R-:W-:Y:S01]  /*daa0*/  FFMA.FTZ R146, R0.reuse, R9, R146 ;  /* 0x0000000900927223 */ /* 0x040fe20000010092 */
[----:B------:R-:W-:Y:S01]  /*dab0*/  I2FP.F32.S32 R7, R7 ;  /* 0x0000000700077245 */ /* 0x000fe20000201400 */
[C---:B------:R-:W-:Y:S01]  /*dac0*/  FFMA.FTZ R147, R0.reuse, R9, R147 ;  /* 0x0000000900937223 */ /* 0x040fe20000010093 */
[C---:B------:R-:W-:Y:S01]  /*dad0*/  IADD3 R11, PT, PT, R209.reuse, -0x7, RZ ;  /* 0xfffffff9d10b7810 */ /* 0x040fe20007ffe0ff */
[C---:B------:R-:W-:Y:S01]  /*dae0*/  FFMA.FTZ R229, R0.reuse, R6, R229 ;  /* 0x0000000600e57223 */ /* 0x040fe200000100e5 */
[----:B------:R-:W-:Y:S01]  /*daf0*/  I2FP.F32.S32 R5, R4 ;  /* 0x0000000400057245 */ /* 0x000fe20000201400 */
[C---:B------:R-:W-:Y:S01]  /*db00*/  FFMA.FTZ R233, R0.reuse, R6, R233 ;  /* 0x0000000600e97223 */ /* 0x040fe200000100e9 */
[----:B------:R-:W-:Y:S01]  /*db10*/  IADD3 R9, PT, PT, R209, 0x8, RZ ;  /* 0x00000008d1097810 */ /* 0x000fe20007ffe0ff */
[----:B------:R-:W-:Y:S01]  /*db20*/  FFMA.FTZ R152, R0, R7, R152 ;  /* 0x0000000700987223 */ /* 0x000fe20000010098 */
[----:B------:R-:W-:Y:S01]  /*db30*/  FMNMX3.FTZ R6, R2, R221, R223, !PT ;  /* 0x000000dd02067276 */ /* 0x000fe200078100df */
[C---:B------:R-:W-:Y:S01]  /*db40*/  FFMA.FTZ R153, R0.reuse, R7, R153 ;  /* 0x0000000700997223 */ /* 0x040fe20000010099 */
[----:B------:R-:W-:Y:S01]  /*db50*/  FMNMX3.FTZ R4, R3, R225, R227, !PT ;  /* 0x000000e103047276 */ /* 0x000fe200078100e3 */
[C---:B------:R-:W-:Y:S01]  /*db60*/  FFMA.FTZ R160, R0.reuse, R5, R160 ;  /* 0x0000000500a07223 */ /* 0x040fe200000100a0 */
[----:B------:R-:W-:Y:S01]  /*db70*/  I2FP.F32.S32 R11, R11 ;  /* 0x0000000b000b7245 */ /* 0x000fe20000201400 */
[----:B------:R-:W-:Y:S01]  /*db80*/  FFMA.FTZ R137, R0, R5, R137 ;  /* 0x0000000500897223 */ /* 0x000fe20000010089 */
[----:B------:R-:W-:Y:S02]  /*db90*/  I2FP.F32.S32 R9, R9 ;  /* 0x0000000900097245 */ /* 0x000fe40000201400 */
        /* <DEDUP_REMOVED lines=11> */
[----:B------:R-:W-:Y:S02]  /*dc50*/  I2FP.F32.S32 R9, R9 ;  /* 0x0000000900097245 */ /* 0x000fe40000201400 */
[C---:B------:R-:W-:Y:S02]  /*dc60*/  IADD3 R5, PT, PT, R209.reuse, 0x19, RZ ;  /* 0x00000019d1057810 */ /* 0x040fe40007ffe0ff */
[----:B------:R-:W-:Y:S01]  /*dc70*/  IADD3 R6, PT, PT, R209, 0x18, RZ ;  /* 0x00000018d1067810 */ /* 0x000fe20007ffe0ff */
[CC--:B------:R-:W-:Y:S01]  /*dc80*/  FFMA.FTZ R158, R0.reuse, R9.reuse, R158 ;  /* 0x00000009009e7223 */ /* 0x0c0fe2000001009e */
[----:B------:R-:W-:Y:S01]  /*dc90*/  FMNMX3.FTZ R7, R7, R182, R162, !PT ;  /* 0x000000b607077276 */ /* 0x000fe200078100a2 */
[----:B------:R-:W-:Y:S01]  /*dca0*/  FFMA.FTZ R136, R0, R9, R136 ;  /* 0x0000000900887223 */ /* 0x000fe20000010088 */
[----:B------:R-:W-:Y:S02]  /*dcb0*/  FMNMX3.FTZ R4, R4, R161, R159, !PT ;  /* 0x000000a104047276 */ /* 0x000fe4000781009f */
[----:B------:R-:W-:Y:S02]  /*dcc0*/  I2FP.F32.S32 R5, R5 ;  /* 0x0000000500057245 */ /* 0x000fe40000201400 */
[----:B------:R-:W-:Y:S02]  /*dcd0*/  I2FP.F32.S32 R6, R6 ;  /* 0x0000000600067245 */ /* 0x000fe40000201400 */
        /* <DEDUP_REMOVED lines=10> */
[----:B------:R-:W-:Y:S01]  /*dd80*/  IADD3 R164, PT, PT, R189, 0xc040, RZ ;  /* 0x0000c040bda47810 */ /* 0x000fe20007ffe0ff */
[----:B------:R-:W1:Y:S01]  /*dd90*/  SHFL.BFLY PT, R8, R9, 0x2, 0x1f ;  /* 0x0c401f0009087f89 */ /* 0x000e6200000e0000 */
[----:B------:R-:W-:Y:S02]  /*dda0*/  @P0 IADD3 R164, PT, PT, R199, -0x40, RZ ;  /* 0xffffffc0c7a40810 */ /* 0x000fe40007ffe0ff */
[----:B------:R-:W-:Y:S05]  /*ddb0*/  IADD3 R210, PT, PT, R210, -0x40, RZ ;  /* 0xffffffc0d2d27810 */ /* 0x000fea0007ffe0ff */
[----:B------:R-:W2:Y:S01]  /*ddc0*/  SHFL.BFLY PT, R4, R7, 0x2, 0x1f ;  /* 0x0c401f0007047f89 */ /* 0x000ea200000e0000 */
[----:B------:R-:W-:Y:S02]  /*ddd0*/  IADD3 R191, PT, PT, R191, R164, RZ ;  /* 0x000000a4bfbf7210 */ /* 0x000fe40007ffe0ff */
[----:B------:R-:W-:Y:S05]  /*dde0*/  IADD3 R209, PT, PT, R209, -0x40, RZ ;  /* 0xffffffc0d1d17810 */ /* 0x000fea0007ffe0ff */
[----:B------:R-:W-:Y:S08]  /*ddf0*/  LDSM.16.MT88.4 R28, [R164] ;  /* 0x00000000a41c783b */ /* 0x000ff00000004200 */
        /* <DEDUP_REMOVED lines=204> */
[----:B------:R-:W-:Y:S01]  /*eac0*/  ISETP.GT.AND P1, PT, R211, R202, PT ;  /* 0x000000cad300720c */ /* 0x000fe20003f24270 */
        /* <DEDUP_REMOVED lines=167> */
.L_x_2945:
[----:B------:R-:W1:Y:S01]  /*f540*/  SHFL.BFLY PT, R3, R212, 0x2, 0x1f ;  /* 0x0c401f00d4037f89 */ /* 0x000e6200000e0000 */
[C---:B------:R-:W-:Y:S01]  /*f550*/  SHF.L.U32 R2, R188.reuse, 0x4, RZ ;  /* 0x00000004bc027819 */ /* 0x040fe200000006ff */
[----:B------:R-:W-:Y:S01]  /*f560*/  S2UR UR8, SR_CTAID.Y ;  /* 0x00000000000879c3 */ /* 0x000fe20000002600 */
[----:B------:R-:W-:Y:S01]  /*f570*/  SHF.L.U32 R12, R188, 0x1, RZ ;  /* 0x00000001bc0c7819 */ /* 0x000fe200000006ff */
[----:B------:R-:W2:Y:S01]  /*f580*/  SHFL.BFLY PT, R0, R217, 0x2, 0x1f ;  /* 0x0c401f00d9007f89 */ /* 0x000ea200000e0000 */
[----:B------:R-:W-:Y:S01]  /*f590*/  LOP3.LUT R9, R2, 0x1c0, RZ, 0xc0, !PT ;  /* 0x000001c002097812 */ /* 0x000fe200078ec0ff */
[----:B------:R-:W3:Y:S01]  /*f5a0*/  LDCU UR4, c[0x0][0x44c] ;  /* 0x00008980ff0477ac */ /* 0x000ee20008000800 */
[----:B------:R-:W-:Y:S01]  /*f5b0*/  R2P PR, R188, 0x18 ;  /* 0x00000018bc007804 */ /* 0x000fe20000000000 */
[----:B------:R-:W-:Y:S01]  /*f5c0*/  BSSY.RECONVERGENT B0, `(.L_x_2950) ;  /* 0x00000fa000007945 */ /* 0x000fe20003800200 */
[--C-:B------:R-:W-:Y:S01]  /*f5d0*/  LOP3.LUT R10, R187, 0x6, R12.reuse, 0xf8, !PT ;  /* 0x00000006bb0a7812 */ /* 0x100fe200078ef80c */
[----:B------:R-:W-:Y:S01]  /*f5e0*/  S2UR UR7, SR_CTAID.Z ;  /* 0x00000000000779c3 */ /* 0x000fe20000002700 */
[----:B------:R-:W-:-:S02]  /*f5f0*/  LOP3.LUT R9, R9, 0x38, R12, 0xf8, !PT ;  /* 0x0000003809097812 */ /* 0x000fc400078ef80c */
[----:B------:R-:W-:Y:S02]  /*f600*/  SHF.L.U32 R6, R188, 0x2, RZ ;  /* 0x00000002bc067819 */ /* 0x000fe400000006ff */
[----:B------:R-:W-:Y:S02]  /*f610*/  LOP3.LUT R9, R10, R9, RZ, 0xfc, !PT ;  /* 0x000000090a097212 */ /* 0x000fe400078efcff */
[----:B------:R-:W-:Y:S01]  /*f620*/  SEL R186, R186, 0xffffffe0, !P0 ;  /* 0xffffffe0baba7807 */ /* 0x000fe20004000000 */
[----:B------:R-:W4:Y:S01]  /*f630*/  LDC R18, c[0x0][0x3e0] ;  /* 0x0000f800ff127b82 */ /* 0x000f220000000800 */
[----:B------:R-:W-:-:S07]  /*f640*/  SEL R184, R184, 0xffffffc0, !P3 ;  /* 0xffffffc0b8b87807 */ /* 0x000fce0005800000 */
[----:B------:R-:W-:Y:S01]  /*f650*/  BAR.SYNC.DEFER_BLOCKING 0x0 ;  /* 0x0000000000007b1d */ /* 0x000fe20000010000 */
[----:B------:R-:W-:Y:S02]  /*f660*/  LOP3.LUT P6, RZ, R188, 0x3, RZ, 0xc0, !PT ;  /* 0x00000003bcff7812 */ /* 0x000fe400078cc0ff */
[----:B------:R-:W-:Y:S01]  /*f670*/  LEA R9, R9, UR5, 0x2 ;  /* 0x0000000509097c11 */ /* 0x000fe2000f8e10ff */
[----:B-1----:R-:W-:Y:S01]  /*f680*/  FADD.FTZ R4, R3, R212 ;  /* 0x000000d403047221 */ /* 0x002fe20000010000 */
[----:B------:R-:W-:-:S03]  /*f690*/  LOP3.LUT R3, R190, 0x30, RZ, 0xc0, !PT ;  /* 0x00000030be037812 */ /* 0x000fc600078ec0ff */
[----:B------:R-:W1:Y:S01]  /*f6a0*/  S2UR UR6, SR_CTAID.X ;  /* 0x00000000000679c3 */ /* 0x000e620000002500 */
[----:B------:R-:W-:Y:S01]  /*f6b0*/  LOP3.LUT R10, R2, 0x10, RZ, 0xc0, !PT ;  /* 0x00000010020a7812 */ /* 0x000fe200078ec0ff */
[----:B--2---:R-:W-:Y:S01]  /*f6c0*/  FADD.FTZ R5, R0, R217 ;  /* 0x000000d900057221 */ /* 0x004fe20000010000 */
[----:B------:R-:W2:Y:S01]  /*f6d0*/  SHFL.BFLY PT, R7, R4, 0x1, 0x1f ;  /* 0x0c201f0004077f89 */ /* 0x000ea200000e0000 */
[--C-:B------:R-:W-:Y:S02]  /*f6e0*/  SHF.R.U32.HI R0, RZ, 0x2, R188.reuse ;  /* 0x00000002ff007819 */ /* 0x100fe400000116bc */
[----:B------:R-:W-:Y:S01]  /*f6f0*/  SHF.R.U32.HI R188, RZ, 0x4, R188 ;  /* 0x00000004ffbc7819 */ /* 0x000fe200000116bc */
[----:B------:R-:W5:Y:S01]  /*f700*/  SHFL.BFLY PT, R8, R5, 0x1, 0x1f ;  /* 0x0c201f0005087f89 */ /* 0x000f6200000e0000 */
[----:B------:R-:W-:Y:S02]  /*f710*/  LOP3.LUT R0, R3, 0x7, R0, 0xf8, !PT ;  /* 0x0000000703007812 */ /* 0x000fe400078ef800 */
[----:B------:R-:W-:-:S02]  /*f720*/  LOP3.LUT R3, R6, 0x1f8, RZ, 0xc0, !PT ;  /* 0x000001f806037812 */ /* 0x000fc400078ec0ff */
[C---:B------:R-:W-:Y:S02]  /*f730*/  IADD3 R12, PT, PT, R188.reuse, 0x18, RZ ;  /* 0x00000018bc0c7810 */ /* 0x040fe40007ffe0ff */
[----:B------:R-:W-:Y:S02]  /*f740*/  LOP3.LUT R3, R3, 0x38, R190, 0x78, !PT ;  /* 0x0000003803037812 */ /* 0x000fe400078e78be */
[C---:B------:R-:W-:Y:S02]  /*f750*/  IADD3 R11, PT, PT, R9.reuse, 0x80, RZ ;  /* 0x00000080090b7810 */ /* 0x040fe40007ffe0ff */
[C---:B------:R-:W-:Y:S02]  /*f760*/  @P4 IADD3 R11, PT, PT, R9.reuse, -0x80, RZ ;  /* 0xffffff80090b4810 */ /* 0x040fe40007ffe0ff */
[----:B------:R-:W-:Y:S02]  /*f770*/  IADD3 R13, PT, PT, R9, R184, RZ ;  /* 0x000000b8090d7210 */ /* 0x000fe40007ffe0ff */
[----:B------:R-:W-:-:S02]  /*f780*/  IADD3 R16, PT, PT, R188, 0x8, RZ ;  /* 0x00000008bc107810 */ /* 0x000fc40007ffe0ff */
[----:B------:R-:W-:Y:S01]  /*f790*/  LEA R3, R3, R10, 0x2 ;  /* 0x0000000a03037211 */ /* 0x000fe200078e10ff */
[----:B-1----:R-:W-:Y:S01]  /*f7a0*/  USHF.L.U32 UR6, UR6, 0x6, URZ ;  /* 0x0000000606067899 */ /* 0x002fe200080006ff */
[----:B------:R-:W-:Y:S01]  /*f7b0*/  IADD3 R10, PT, PT, R9, R186, RZ ;  /* 0x000000ba090a7210 */ /* 0x000fe20007ffe0ff */
[----:B--2---:R-:W-:Y:S01]  /*f7c0*/  FADD.FTZ R7, R4, R7 ;  /* 0x0000000704077221 */ /* 0x004fe20000010000 */
[----:B------:R-:W-:Y:S02]  /*f7d0*/  ISETP.GE.AND P1, PT, R12, R201, PT ;  /* 0x000000c90c00720c */ /* 0x000fe40003f26270 */
[----:B------:R-:W-:Y:S01]  /*f7e0*/  IADD3 R12, PT, PT, R186, R13, RZ ;  /* 0x0000000dba0c7210 */ /* 0x000fe20007ffe0ff */
[----:B-----5:R-:W-:Y:S01]  /*f7f0*/  FADD.FTZ R8, R5, R8 ;  /* 0x0000000805087221 */ /* 0x020fe20000010000 */
[----:B------:R-:W1:Y:S01]  /*f800*/  MUFU.RCP R4, R7 ;  /* 0x0000000700047308 */ /* 0x000e620000001000 */
[----:B------:R-:W-:Y:S02]  /*f810*/  FSETP.NE.FTZ.AND P3, PT, R7, RZ, PT ;  /* 0x000000ff0700720b */ /* 0x000fe40003f75000 */
[----:B------:R-:W-:-:S02]  /*f820*/  IADD3 R17, PT, PT, R184, R11, RZ ;  /* 0x0000000bb8117210 */ /* 0x000fc40007ffe0ff */
[----:B------:R-:W-:Y:S02]  /*f830*/  FSETP.NE.FTZ.AND P0, PT, R8, RZ, PT ;  /* 0x000000ff0800720b */ /* 0x000fe40003f15000 */
[----:B------:R-:W-:Y:S01]  /*f840*/  ISETP.GE.AND P5, PT, R16, R201, PT ;  /* 0x000000c91000720c */ /* 0x000fe20003fa6270 */
[----:B------:R-:W2:Y:S01]  /*f850*/  MUFU.RCP R5, R8 ;  /* 0x0000000800057308 */ /* 0x000ea20000001000 */
[C---:B------:R-:W-:Y:S02]  /*f860*/  IADD3 R16, PT, PT, R186.reuse, R11, RZ ;  /* 0x0000000bba107210 */ /* 0x040fe40007ffe0ff */
[----:B------:R-:W-:Y:S02]  /*f870*/  IADD3 R186, PT, PT, R186, R17, RZ ;  /* 0x00000011baba7210 */ /* 0x000fe40007ffe0ff */
[C---:B------:R-:W-:Y:S01]  /*f880*/  IADD3 R14, PT, PT, R188.reuse, 0x10, RZ ;  /* 0x00000010bc0e7810 */ /* 0x040fe20007ffe0ff */
[----:B------:R-:W5:Y:S01]  /*f890*/  @P3 LDC R20, c[0x0][0x458] ;  /* 0x00011600ff143b82 */ /* 0x000f620000000800 */
[----:B------:R-:W-:Y:S01]  /*f8a0*/  IADD3 R2, PT, PT, R188, 0x20, RZ ;  /* 0x00000020bc027810 */ /* 0x000fe20007ffe0ff */
[----:B------:R-:W3:Y:S01]  /*f8b0*/  @P3 MUFU.LG2 R7, R7 ;  /* 0x0000000700073308 */ /* 0x000ee20000000c00 */
[----:B------:R-:W-:-:S02]  /*f8c0*/  ISETP.GE.AND P2, PT, R14, R201, PT ;  /* 0x000000c90e00720c */ /* 0x000fc40003f46270 */
[----:B-1----:R-:W-:Y:S02]  /*f8d0*/  FSEL R4, R4, 1, P3 ;  /* 0x3f80000004047808 */ /* 0x002fe40001800000 */
[----:B------:R-:W-:Y:S01]  /*f8e0*/  ISETP.GE.AND P4, PT, R2, R201, PT ;  /* 0x000000c90200720c */ /* 0x000fe20003f86270 */
[----:B------:R-:W1:Y:S02]  /*f8f0*/  LDC.64 R14, c[0x0][0x430] ;  /* 0x00010c00ff0e7b82 */ /* 0x000e640000000a00 */
        /* <DEDUP_REMOVED lines=112> */
[----:B------:R-:W-:Y:S01]  /*10000*/  FMUL.FTZ R97, R4, R97 ;  /* 0x0000006104617220 */ /* 0x000fe20000410000 */
        /* <DEDUP_REMOVED lines=9> */
[----:B------:R-:W5:Y:S01]  /*100a0*/  @P0 LDC R19, c[0x0][0x458] ;  /* 0x00011600ff130b82 */ /* 0x000f620000000800 */
[----:B------:R-:W3:Y:S01]  /*100b0*/  @P0 MUFU.LG2 R8, R8 ;  /* 0x0000000800080308 */ /* 0x000ee20000000c00 */
[----:B--2---:R-:W-:Y:S01]  /*100c0*/  MOV R102, 0xff800000 ;  /* 0xff80000000667802 */ /* 0x004fe20000000f00 */
[----:B------:R-:W-:Y:S01]  /*100d0*/  STS.64 [R11+0x4800], R54 ;  /* 0x004800360b007388 */ /* 0x000fe20000000a00 */
[----:B------:R-:W-:-:S02]  /*100e0*/  MOV R100, 0xff800000 ;  /* 0xff80000000647802 */ /* 0x000fc40000000f00 */
[----:B------:R-:W-:Y:S01]  /*100f0*/  LOP3.LUT R101, R6, 0x3c, RZ, 0xc0, !PT ;  /* 0x0000003c06657812 */ /* 0x000fe200078ec0ff */
[----:B------:R-:W-:Y:S01]  /*10100*/  STS.64 [R16+0x4000], R56 ;  /* 0x0040003810007388 */ /* 0x000fe20000000a00 */
[----:B------:R-:W-:Y:S02]  /*10110*/  P2R R2, PR, RZ, 0x10 ;  /* 0x00000010ff027803 */ /* 0x000fe40000000000 */
[----:B------:R-:W-:Y:S01]  /*10120*/  IADD3 R106, PT, PT, R188, 0x28, RZ ;  /* 0x00000028bc6a7810 */ /* 0x000fe20007ffe0ff */
        /* <DEDUP_REMOVED lines=13> */
[----:B--2---:R-:W-:-:S03]  /*10200*/  IADD3 R9, PT, PT, -R213, RZ, RZ ;  /* 0x000000ffd5097210 */ /* 0x004fc60007ffe1ff */
[----:B------:R2:W-:Y:S01]  /*10210*/  STS.64 [R11+0x8000], R84 ;  /* 0x008000540b007388 */ /* 0x0005e20000000a00 */
[----:B-1----:R-:W-:-:S03]  /*10220*/  IMAD R213, R14, UR8, R213 ;  /* 0x000000080ed57c24 */ /* 0x002fc6000f8e02d5 */
[----:B------:R2:W-:Y:S01]  /*10230*/  STS.64 [R11+0x8800], R86 ;  /* 0x008800560b007388 */ /* 0x0005e20000000a00 */
[----:B----4-:R-:W-:Y:S02]  /*10240*/  IMAD R9, R18, R9, UR7 ;  /* 0x0000000712097e24 */ /* 0x010fe4000f8e0209 */
[----:B---3--:R-:W-:Y:S01]  /*10250*/  @P3 FMUL.FTZ R10, R7, 0.69314718246459960938 ;  /* 0x3f317218070a3820 */ /* 0x008fe20000410000 */
[----:B------:R2:W-:Y:S01]  /*10260*/  STS.64 [R16+0x8000], R88 ;  /* 0x0080005810007388 */ /* 0x0005e20000000a00 */
[----:B------:R-:W-:Y:S02]  /*10270*/  IMAD R18, R213, R18, R9 ;  /* 0x00000012d5127224 */ /* 0x000fe400078e0209 */
[----:B------:R-:W-:Y:S01]  /*10280*/  @P0 FMUL.FTZ R7, R8, 0.69314718246459960938 ;  /* 0x3f31721808070820 */ /* 0x000fe20000410000 */
[----:B-----5:R-:W-:Y:S01]  /*10290*/  @P3 FFMA.FTZ R102, R133, R20, R10 ;  /* 0x0000001485663223 */ /* 0x020fe2000001000a */
[----:B------:R2:W-:Y:S01]  /*102a0*/  STS.64 [R16+0x8800], R90 ;  /* 0x0088005a10007388 */ /* 0x0005e20000000a00 */
[----:B------:R-:W-:-:S02]  /*102b0*/  IMAD R103, R18, R15, UR6 ;  /* 0x0000000612677e24 */ /* 0x000fc4000f8e020f */
[----:B------:R-:W-:Y:S01]  /*102c0*/  @P0 FFMA.FTZ R100, R132, R19, R7 ;  /* 0x0000001384640223 */ /* 0x000fe20000010007 */
        /* <DEDUP_REMOVED lines=33> */
[C---:B--2---:R-:W-:Y:S02]  /*104e0*/  IADD3 R3, P0, PT, R103.reuse, R0, RZ ;  /* 0x0000000067037210 */ /* 0x044fe40007f1e0ff */
[-C--:B------:R-:W-:Y:S02]  /*104f0*/  ISETP.GE.AND P4, PT, R0, R201.reuse, PT ;  /* 0x000000c90000720c */ /* 0x080fe40003f86270 */
[----:B------:R-:W-:Y:S02]  /*10500*/  ISETP.GE.AND P3, PT, R108, R201, PT ;  /* 0x000000c96c00720c */ /* 0x000fe40003f66270 */
[----:B------:R-:W-:Y:S02]  /*10510*/  LEA.HI.X.SX32 R0, R103, RZ, 0x1, P0 ;  /* 0x000000ff67007211 */ /* 0x000fe400000f0eff */
[----:B---3--:R-:W-:-:S04]  /*10520*/  LEA R108, P0, R3, UR4, 0x2 ;  /* 0x00000004036c7c11 */ /* 0x008fc8000f8010ff */
[----:B------:R-:W-:-:S05]  /*10530*/  LEA.HI.X R109, R3, UR5, R0, 0x2, P0 ;  /* 0x00000005036d7c11 */ /* 0x000fca00080f1400 */
[----:B------:R3:W-:Y:S04]  /*10540*/  @!P4 STG.E desc[UR16][R108.64], R102 ;  /* 0x000000666c00c986 */ /* 0x0007e8000c101910 */
[----:B------:R3:W-:Y:S02]  /*10550*/  @!P3 STG.E desc[UR16][R108.64+0x20], R100 ;  /* 0x000020646c00b986 */ /* 0x0007e4000c101910 */
.L_x_2951:
[----:B------:R-:W-:Y:S05]  /*10560*/  BSYNC.RECONVERGENT B0 ;  /* 0x0000000000007941 */ /* 0x000fea0003800200 */
.L_x_2950:
[CC--:B------:R-:W-:Y:S01]  /*10570*/  ISETP.GE.AND P3, PT, R188.reuse, R201.reuse, PT ;  /* 0x000000c9bc00720c */ /* 0x0c0fe20003f66270 */
[----:B------:R-:W-:Y:S01]  /*10580*/  IMAD R103, R188, 0xc0, R101 ;  /* 0x000000c0bc677824 */ /* 0x000fe200078e0265 */
[----:B------:R-:W-:Y:S01]  /*10590*/  ISETP.GE.AND P4, PT, R106, R201, PT ;  /* 0x000000c96a00720c */ /* 0x000fe20003f86270 */
[----:B------:R-:W-:Y:S01]  /*105a0*/  BSSY.RECONVERGENT B0, `(.L_x_2952) ;  /* 0x0000012000007945 */ /* 0x000fe20003800200 */
[----:B------:R-:W-:Y:S01]  /*105b0*/  VIADD R106, R188, 0x30 ;  /* 0x00000030bc6a7836 */ /* 0x000fe20000000000 */
[C---:B--2---:R-:W-:Y:S02]  /*105c0*/  LOP3.LUT R3, R101.reuse, 0x40, RZ, 0xfc, !PT ;  /* 0x0000004065037812 */ /* 0x044fe400078efcff */
[----:B------:R-:W-:Y:S02]  /*105d0*/  IADD3 R103, P0, PT, R104, R103, RZ ;  /* 0x0000006768677210 */ /* 0x000fe40007f1e0ff */
[----:B---3--:R-:W-:Y:S02]  /*105e0*/  P2R R102, PR, RZ, 0x10 ;  /* 0x00000010ff667803 */ /* 0x008fe40000000000 */
        /* <DEDUP_REMOVED lines=13> */
.L_x_2953:
[----:B------:R-:W-:Y:S05]  /*106c0*/  BSYNC.RECONVERGENT B0 ;  /* 0x0000000000007941 */ /* 0x000fea0003800200 */
.L_x_2952:
        /* <DEDUP_REMOVED lines=8> */
[----:B-12---:R-:W1:Y:S02]  /*10750*/  @!P5 LDC.64 R32, c[0x0][0x3f8] ;  /* 0x0000fe00ff20db82 */ /* 0x006e640000000a00 */
        /* <DEDUP_REMOVED lines=11> */
.L_x_2955:
[----:B------:R-:W-:Y:S05]  /*10810*/  BSYNC.RECONVERGENT B0 ;  /* 0x0000000000007941 */ /* 0x000fea0003800200 */
.L_x_2954:
[----:B------:R-:W-:Y:S01]  /*10820*/  BSSY.RECONVERGENT B0, `(.L_x_2956) ;  /* 0x0000013000007945 */ /* 0x000fe20003800200 */
[----:B------:R-:W-:-:S03]  /*10830*/  ISETP.GE.AND P5, PT, R188, R201, PT ;  /* 0x000000c9bc00720c */ /* 0x000fc60003fa6270 */
[----:B------:R-:W-:Y:S10]  /*10840*/  @P2 BRA `(.L_x_2957) ;  /* 0x0000000000402947 */ /* 0x000ff40003800000 */
[----:B------:R-:W4:Y:S02]  /*10850*/  LDCU UR4, c[0x0][0x440] ;  /* 0x00008800ff0477ac */ /* 0x000f240008000800 */
[----:B----4-:R-:W-:Y:S02]  /*10860*/  ISETP.GE.AND P4, PT, R101, UR4, PT ;  /* 0x0000000465007c0c */ /* 0x010fe4000bf86270 */
[----:B------:R-:W-:Y:S02]  /*10870*/  ISETP.GE.AND P3, PT, R3, UR4, PT ;  /* 0x0000000403007c0c */ /* 0x000fe4000bf66270 */
[----:B------:R-:W-:-:S09]  /*10880*/  ISETP.GE.AND P2, PT, R0, UR4, PT ;  /* 0x0000000400007c0c */ /* 0x000fd2000bf46270 */
[----:B-1-3--:R-:W1:Y:S02]  /*10890*/  @!P4 LDC.64 R28, c[0x0][0x3f8] ;  /* 0x0000fe00ff1ccb82 */ /* 0x00ae640000000a00 */
[----:B-1----:R-:W-:-:S04]  /*108a0*/  @!P4 LEA R30, P0, R103, R28, 0x2 ;  /* 0x0000001c671ec211 */ /* 0x002fc800078010ff */
[C---:B------:R-:W-:Y:S02]  /*108b0*/  @!P4 LEA.HI.X R31, R103.reuse, R29, R100, 0x2, P0 ;  /* 0x0000001d671fc211 */ /* 0x040fe400000f1464 */
[----:B------:R-:W2:Y:S03]  /*108c0*/  @!P3 LDC.64 R28, c[0x0][0x3f8] ;  /* 0x0000fe00ff1cbb82 */ /* 0x000ea60000000a00 */
[----:B------:R4:W-:Y:S01]  /*108d0*/  @!P4 STG.E.128 desc[UR16][R30.64+0x3000], R88 ;  /* 0x003000581e00c986 */ /* 0x0009e2000c101d10 */
[----:B--2---:R-:W-:-:S04]  /*108e0*/  @!P3 LEA R32, P0, R103, R28, 0x2 ;  /* 0x0000001c6720b211 */ /* 0x004fc800078010ff */
[C---:B------:R-:W-:Y:S02]  /*108f0*/  @!P3 LEA.HI.X R33, R103.reuse, R29, R100, 0x2, P0 ;  /* 0x0000001d6721b211 */ /* 0x040fe400000f1464 */
[----:B------:R-:W1:Y:S03]  /*10900*/  @!P2 LDC.64 R28, c[0x0][0x3f8] ;  /* 0x0000fe00ff1cab82 */ /* 0x000e660000000a00 */
[----:B------:R4:W-:Y:S01]  /*10910*/  @!P3 STG.E.128 desc[UR16][R32.64+0x3100], R56 ;  /* 0x003100382000b986 */ /* 0x0009e2000c101d10 */
[----:B-1----:R-:W-:-:S04]  /*10920*/  @!P2 LEA R28, P0, R103, R28, 0x2 ;  /* 0x0000001c671ca211 */ /* 0x002fc800078010ff */
[----:B------:R-:W-:-:S05]  /*10930*/  @!P2 LEA.HI.X R29, R103, R29, R100, 0x2, P0 ;  /* 0x0000001d671da211 */ /* 0x000fca00000f1464 */
[----:B------:R4:W-:Y:S04]  /*10940*/  @!P2 STG.E.128 desc[UR16][R28.64+0x3200], R24 ;  /* 0x003200181c00a986 */ /* 0x0009e8000c101d10 */
.L_x_2957:
[----:B------:R-:W-:Y:S05]  /*10950*/  BSYNC.RECONVERGENT B0 ;  /* 0x0000000000007941 */ /* 0x000fea0003800200 */
.L_x_2956:
[----:B------:R-:W-:Y:S04]  /*10960*/  BSSY.RECONVERGENT B0, `(.L_x_2958) ;  /* 0x0000012000007945 */ /* 0x000fe80003800200 */
[----:B------:R-:W-:Y:S05]  /*10970*/  @P1 BRA `(.L_x_2959) ;  /* 0x0000000000401947 */ /* 0x000fea0003800000 */
[----:B------:R-:W5:Y:S02]  /*10980*/  LDCU UR4, c[0x0][0x440] ;  /* 0x00008800ff0477ac */ /* 0x000f640008000800 */
[----:B-----5:R-:W-:Y:S02]  /*10990*/  ISETP.GE.AND P3, PT, R101, UR4, PT ;  /* 0x0000000465007c0c */ /* 0x020fe4000bf66270 */
[----:B------:R-:W-:Y:S02]  /*109a0*/  ISETP.GE.AND P2, PT, R3, UR4, PT ;  /* 0x0000000403007c0c */ /* 0x000fe4000bf46270 */
[----:B------:R-:W-:-:S09]  /*109b0*/  ISETP.GE.AND P1, PT, R0, UR4, PT ;  /* 0x0000000400007c0c */ /* 0x000fd2000bf26270 */
[----:B-1--4-:R-:W1:Y:S08]  /*109c0*/  @!P3 LDC.64 R26, c[0x0][0x3f8] ;  /* 0x0000fe00ff1abb82 */ /* 0x012e700000000a00 */
        /* <DEDUP_REMOVED lines=11> */
.L_x_2959:
[----:B------:R-:W-:Y:S05]  /*10a80*/  BSYNC.RECONVERGENT B0 ;  /* 0x0000000000007941 */ /* 0x000fea0003800200 */
.L_x_2958:
[----:B------:R-:W-:Y:S01]  /*10a90*/  ISETP.NE.AND P0, PT, R2, RZ, PT ;  /* 0x000000ff0200720c */ /* 0x000fe20003f05270 */
[----:B------:R-:W-:-:S12]  /*10aa0*/  BSSY.RECONVERGENT B0, `(.L_x_2960) ;  /* 0x0000012000007945 */ /* 0x000fd80003800200 */
[----:B------:R-:W-:Y:S05]  /*10ab0*/  @P0 BRA `(.L_x_2961) ;  /* 0x0000000000400947 */ /* 0x000fea0003800000 */
[----:B------:R-:W5:Y:S02]  /*10ac0*/  LDCU UR4, c[0x0][0x440] ;  /* 0x00008800ff0477ac */ /* 0x000f640008000800 */
[----:B-----5:R-:W-:Y:S02]  /*10ad0*/  ISETP.GE.AND P3, PT, R101, UR4, PT ;  /* 0x0000000465007c0c */ /* 0x020fe4000bf66270 */
[----:B------:R-:W-:Y:S02]  /*10ae0*/  ISETP.GE.AND P2, PT, R3, UR4, PT ;  /* 0x0000000403007c0c */ /* 0x000fe4000bf46270 */
[----:B------:R-:W-:-:S09]  /*10af0*/  ISETP.GE.AND P1, PT, R0, UR4, PT ;  /* 0x0000000400007c0c */ /* 0x000fd2000bf26270 */
[----:B-1--4-:R-:W1:Y:S08]  /*10b00*/  @!P3 LDC.64 R24, c[0x0][0x3f8] ;  /* 0x0000fe00ff18bb82 */ /* 0x012e700000000a00 */
[----:B------:R-:W4:Y:S08]  /*10b10*/  @!P2 LDC.64 R22, c[0x0][0x3f8] ;  /* 0x0000fe00ff16ab82 */ /* 0x000f300000000a00 */
[----:B------:R-:W5:Y:S01]  /*10b20*/  @!P1 LDC.64 R20, c[0x0][0x3f8] ;  /* 0x0000fe00ff149b82 */ /* 0x000f620000000a00 */
[----:B-1----:R-:W-:-:S04]  /*10b30*/  @!P3 LEA R24, P0, R103, R24, 0x2 ;  /* 0x000000186718b211 */ /* 0x002fc800078010ff */
[C---:B------:R-:W-:Y:S02]  /*10b40*/  @!P3 LEA.HI.X R25, R103.reuse, R25, R100, 0x2, P0 ;  /* 0x000000196719b211 */ /* 0x040fe400000f1464 */
[----:B----4-:R-:W-:-:S03]  /*10b50*/  @!P2 LEA R22, P0, R103, R22, 0x2 ;  /* 0x000000166716a211 */ /* 0x010fc600078010ff */
[----:B------:R1:W-:Y:S01]  /*10b60*/  @!P3 STG.E.128 desc[UR16][R24.64+0x6000], R80 ;  /* 0x006000501800b986 */ /* 0x0003e2000c101d10 */
[C---:B------:R-:W-:Y:S02]  /*10b70*/  @!P2 LEA.HI.X R23, R103.reuse, R23, R100, 0x2, P0 ;  /* 0x000000176717a211 */ /* 0x040fe400000f1464 */
[----:B-----5:R-:W-:-:S03]  /*10b80*/  @!P1 LEA R20, P0, R103, R20, 0x2 ;  /* 0x0000001467149211 */ /* 0x020fc600078010ff */
[----:B------:R1:W-:Y:S01]  /*10b90*/  @!P2 STG.E.128 desc[UR16][R22.64+0x6100], R48 ;  /* 0x006100301600a986 */ /* 0x0003e2000c101d10 */
[----:B------:R-:W-:-:S05]  /*10ba0*/  @!P1 LEA.HI.X R21, R103, R21, R100, 0x2, P0 ;  /* 0x0000001567159211 */ /* 0x000fca00000f1464 */
[----:B------:R1:W-:Y:S04]  /*10bb0*/  @!P1 STG.E.128 desc[UR16][R20.64+0x6200], R16 ;  /* 0x0062001014009986 */ /* 0x0003e8000c101d10 */
.L_x_2961:
[----:B------:R-:W-:Y:S05]  /*10bc0*/  BSYNC.RECONVERGENT B0 ;  /* 0x0000000000007941 */ /* 0x000fea0003800200 */
.L_x_2960:
        /* <DEDUP_REMOVED lines=9> */
[----:B------:R-:W2:Y:S01]  /*10c60*/  @!P1 LDC.64 R16, c[0x0][0x3f8] ;  /* 0x0000fe00ff109b82 */ /* 0x000ea20000000a00 */
[----:B-1----:R-:W-:-:S04]  /*10c70*/  @!P4 LEA R20, P0, R103, R20, 0x2 ;  /* 0x000000146714c211 */ /* 0x002fc800078010ff */
[C---:B------:R-:W-:Y:S02]  /*10c80*/  @!P4 LEA.HI.X R21, R103.reuse, R21, R100, 0x2, P0 ;  /* 0x000000156715c211 */ /* 0x040fe400000f1464 */
[----:B-----5:R-:W-:-:S03]  /*10c90*/  @!P3 LEA R18, P2, R103, R18, 0x2 ;  /* 0x000000126712b211 */ /* 0x020fc600078410ff */
[----:B------:R1:W-:Y:S01]  /*10ca0*/  @!P4 STG.E.128 desc[UR16][R20.64+0x7800], R76 ;  /* 0x0078004c1400c986 */ /* 0x0003e2000c101d10 */
[C---:B------:R-:W-:Y:S02]  /*10cb0*/  @!P3 LEA.HI.X R19, R103.reuse, R19, R100, 0x2, P2 ;  /* 0x000000136713b211 */ /* 0x040fe400010f1464 */
[----:B--2---:R-:W-:-:S03]  /*10cc0*/  @!P1 LEA R16, P0, R103, R16, 0x2 ;  /* 0x0000001067109211 */ /* 0x004fc600078010ff */
[----:B------:R1:W-:Y:S01]  /*10cd0*/  @!P3 STG.E.128 desc[UR16][R18.64+0x7900], R44 ;  /* 0x0079002c1200b986 */ /* 0x0003e2000c101d10 */
[----:B------:R-:W-:-:S05]  /*10ce0*/  @!P1 LEA.HI.X R17, R103, R17, R100, 0x2, P0 ;  /* 0x0000001167119211 */ /* 0x000fca00000f1464 */
[----:B------:R1:W-:Y:S04]  /*10cf0*/  @!P1 STG.E.128 desc[UR16][R16.64+0x7a00], R12 ;  /* 0x007a000c10009986 */ /* 0x0003e8000c101d10 */
.L_x_2963:
[----:B------:R-:W-:Y:S05]  /*10d00*/  BSYNC.RECONVERGENT B0 ;  /* 0x0000000000007941 */ /* 0x000fea0003800200 */
.L_x_2962:
        /* <DEDUP_REMOVED lines=18> */
.L_x_2965:
[----:B------:R-:W-:Y:S05]  /*10e30*/  BSYNC.RECONVERGENT B0 ;  /* 0x0000000000007941 */ /* 0x000fea0003800200 */
.L_x_2964:
[----:B------:R-:W-:Y:S05]  /*10e40*/  @P5 EXIT ;  /* 0x000000000000594d */ /* 0x000fea0003800000 */
[----:B------:R-:W5:Y:S02]  /*10e50*/  LDCU UR4, c[0x0][0x440] ;  /* 0x00008800ff0477ac */ /* 0x000f640008000800 */
[----:B-----5:R-:W-:Y:S02]  /*10e60*/  ISETP.GE.AND P4, PT, R101, UR4, PT ;  /* 0x0000000465007c0c */ /* 0x020fe4000bf86270 */
[----:B------:R-:W-:Y:S02]  /*10e70*/  ISETP.GE.AND P2, PT, R3, UR4, PT ;  /* 0x0000000403007c0c */ /* 0x000fe4000bf46270 */
[----:B------:R-:W-:-:S09]  /*10e80*/  ISETP.GE.AND P0, PT, R0, UR4, PT ;  /* 0x0000000400007c0c */ /* 0x000fd2000bf06270 */
[----:B-1----:R-:W1:Y:S08]  /*10e90*/  @!P4 LDC.64 R8, c[0x0][0x3f8] ;  /* 0x0000fe00ff08cb82 */ /* 0x002e700000000a00 */
[----:B------:R-:W5:Y:S01]  /*10ea0*/  @!P2 LDC.64 R2, c[0x0][0x3f8] ;  /* 0x0000fe00ff02ab82 */ /* 0x000f620000000a00 */
[----:B-1----:R-:W-:-:S04]  /*10eb0*/  @!P4 LEA R8, P3, R103, R8, 0x2 ;  /* 0x000000086708c211 */ /* 0x002fc800078610ff */
[C---:B------:R-:W-:Y:S02]  /*10ec0*/  @!P4 LEA.HI.X R9, R103.reuse, R9, R100, 0x2, P3 ;  /* 0x000000096709c211 */ /* 0x040fe400018f1464 */
[----:B-----5:R-:W-:-:S03]  /*10ed0*/  @!P2 LEA R2, P1, R103, R2, 0x2 ;  /* 0x000000026702a211 */ /* 0x020fc600078210ff */
        /* <DEDUP_REMOVED lines=9> */
.L_x_2966:
        /* <DEDUP_REMOVED lines=9> */
.L_x_3756:


//--------------------- .text._ZN5flash24flash_fwd_splitkv_kernelI23Flash_fwd_kernel_traitsILi192ELi64ELi64ELi4ELb0ELb0EN7cutlass10bfloat16_tE19Flash_kernel_traitsILi192ELi64ELi64ELi4ES3_EELb1ELb0ELb0ELb0ELb1ELb0ELb1ELb1EEEvNS_16Flash_fwd_paramsE --------------------------
	.section	.text._ZN5flash24flash_fwd_splitkv_kernelI23Flash_fwd_kernel_traitsILi192ELi64ELi64ELi4ELb0ELb0EN7cutlass10bfloat16_tE19Flash_kernel_traitsILi192ELi64ELi64ELi4ES3_EELb1ELb0ELb0ELb0ELb1ELb0ELb1ELb1EEEvNS_16Flash_fwd_paramsE,"ax",@progbits
	.align	128
        .global         _ZN5flash24flash_fwd_splitkv_kernelI23Flash_fwd_kernel_traitsILi192ELi64ELi64ELi4ELb0ELb0EN7cutlass10bfloat16_tE19Flash_kernel_traitsILi192ELi64ELi64ELi4ES3_EELb1ELb0ELb0ELb0ELb1ELb0ELb1ELb1EEEvNS_16Flash_fwd_paramsE
        .type           _ZN5flash24flash_fwd_splitkv_kernelI23Flash_fwd_kernel_traitsILi192ELi64ELi64ELi4ELb0ELb0EN7cutlass10bfloat16_tE19Flash_kernel_traitsILi192ELi64ELi64ELi4ES3_EELb1ELb0ELb0ELb0ELb1ELb0ELb1ELb1EEEvNS_16Flash_fwd_paramsE,@function
        .size           _ZN5flash24flash_fwd_splitkv_kernelI23Flash_fwd_kernel_traitsILi192ELi64ELi64ELi4ELb0ELb0EN7cutlass10bfloat16_tE19Flash_kernel_traitsILi192ELi64ELi64ELi4ES3_EELb1ELb0ELb0ELb0ELb1ELb0ELb1ELb1EEEvNS_16Flash_fwd_paramsE,(.L_x_3757 - _ZN5flash24flash_fwd_splitkv_kernelI23Flash_fwd_kernel_traitsILi192ELi64ELi64ELi4ELb0ELb0EN7cutlass10bfloat16_tE19Flash_kernel_traitsILi192ELi64ELi64ELi4ES3_EELb1ELb0ELb0ELb0ELb1ELb0ELb1ELb1EEEvNS_16Flash_fwd_paramsE)
        .other          _ZN5flash24flash_fwd_splitkv_kernelI23Flash_fwd_kernel_traitsILi192ELi64ELi64ELi4ELb0ELb0EN7cutlass10bfloat16_tE19Flash_kernel_traitsILi192ELi64ELi64ELi4ES3_EELb1ELb0ELb0ELb0ELb1ELb0ELb1ELb1EEEvNS_16Flash_fwd_paramsE,@"STO_CUDA_ENTRY STV_DEFAULT"
_ZN5flash24flash_fwd_splitkv_kernelI23Flash_fwd_kernel_traitsILi192ELi64ELi64ELi4ELb0ELb0EN7cutlass10bfloat16_tE19Flash_kernel_traitsILi192ELi64ELi64ELi4ES3_EELb1ELb0ELb0ELb0ELb1ELb0ELb1ELb1EEEvNS_16Flash_fwd_paramsE:
.text._ZN5flash24flash_fwd_splitkv_kernelI23Flash_fwd_kernel_traitsILi192ELi64ELi64ELi4ELb0ELb0EN7cutlass10bfloat16_tE19Flash_kernel_traitsILi192ELi64ELi64ELi4ES3_EELb1ELb0ELb0ELb0ELb1ELb0ELb1ELb1EEEvNS_16Flash_fwd_paramsE:
[----:B------:R-:W-:Y:S08]  /*0000*/  LDC R1, c[0x0][0x37c] ;  /* 0x0000df00ff017b82 */ /* 0x000ff00000000800 */
[----:B------:R-:W1:Y:S01]  /*0010*/  LDC R4, c[0x0][0x3e0] ;  /* 0x0000f800ff047b82 */ /* 0x000e620000000800 */
[----:B------:R-:W2:Y:S01]  /*0020*/  S2R R9, SR_CTAID.Z ;  /* 0x0000000000097919 */ /* 0x000ea20000002700 */
[----:B------:R-:W-:Y:S01]  /*0030*/  IMAD.MOV.U32 R2, RZ, RZ, RZ ;  /* 0x000000ffff027224 */ /* 0x000fe200078e00ff */
[----:B------:R-:W3:Y:S01]  /*0040*/  LDCU.64 UR6, c[0x0][0x358] ;  /* 0x00006b00ff0677ac */ /* 0x000ee20008000a00 */
[----:B------:R-:W-:Y:S01]  /*0050*/  IMAD.MOV.U32 R12, RZ, RZ, -0x1 ;  /* 0xffffffffff0c7424 */ /* 0x000fe200078e00ff */
[----:B------:R-:W4:Y:S03]  /*0060*/  LDCU.64 UR4, c[0x0][0x470] ;  /* 0x00008e00ff0477ac */ /* 0x000f260008000a00 */
[----:B------:R-:W3:Y:S01]  /*0070*/  LDC.64 R10, c[0x0][0x460] ;  /* 0x00011800ff0a7b82 */ /* 0x000ee20000000a00 */
[----:B-1----:R-:W1:Y:S01]  /*0080*/  I2F.U32.RP R6, R4 ;  /* 0x0000000400067306 */ /* 0x002e620000209000 */
[----:B------:R-:W-:-:S07]  /*0090*/  ISETP.NE.U32.AND P2, PT, R4, RZ, PT ;  /* 0x000000ff0400720c */ /* 0x000fce0003f45070 */
[----:B-1----:R-:W1:Y:S02]  /*00a0*/  MUFU.RCP R3, R6 ;  /* 0x0000000600037308 */ /* 0x002e640000001000 */
[----:B-1----:R-:W-:Y:S01]  /*00b0*/  VIADD R3, R3, 0xffffffe ;  /* 0x0ffffffe03037836 */ /* 0x002fe20000000000 */
[----:B------:R-:W1:Y:S05]  /*00c0*/  LDC.64 R6, c[0x0][0x460] ;  /* 0x00011800ff067b82 */ /* 0x000e6a0000000a00 */
[----:B------:R-:W4:Y:S02]  /*00d0*/  F2I.FTZ.U32.TRUNC.NTZ R3, R3 ;  /* 0x0000000300037305 */ /* 0x000f24000021f000 */
[----:B----4-:R-:W-:-:S04]  /*00e0*/  IMAD.MOV R0, RZ, RZ, -R3 ;  /* 0x000000ffff007224 */ /* 0x010fc800078e0a03 */
[----:B------:R-:W-:Y:S01]  /*00f0*/  IMAD R5, R0, R4, RZ ;  /* 0x0000000400057224 */ /* 0x000fe200078e02ff */
[----:B-1----:R-:W-:-:S03]  /*0100*/  ISETP.NE.U32.AND P0, PT, R6, RZ, PT ;  /* 0x000000ff0600720c */ /* 0x002fc60003f05070 */
[----:B------:R-:W-:Y:S01]  /*0110*/  IMAD.HI.U32 R2, R3, R5, R2 ;  /* 0x0000000503027227 */ /* 0x000fe200078e0002 */
[----:B------:R-:W-:-:S05]  /*0120*/  ISETP.NE.AND.EX P0, PT, R7, RZ, PT, P0 ;  /* 0x000000ff0700720c */ /* 0x000fca0003f05300 */
[----:B--2---:R-:W-:Y:S02]  /*0130*/  IMAD.HI.U32 R201, R2, R9, RZ ;  /* 0x0000000902c97227 */ /* 0x004fe400078e00ff */
[----:B------:R-:W1:Y:S02]  /*0140*/  LDC.64 R2, c[0x0][0x478] ;  /* 0x00011e00ff027b82 */ /* 0x000e640000000a00 */
[----:B------:R-:W-:-:S04]  /*0150*/  IMAD.MOV R5, RZ, RZ, -R201 ;  /* 0x000000ffff057224 */ /* 0x000fc800078e0ac9 */
[----:B------:R-:W-:-:S05]  /*0160*/  IMAD R5, R4, R5, R9 ;  /* 0x0000000504057224 */ /* 0x000fca00078e0209 */
[----:B------:R-:W-:-:S13]  /*0170*/  ISETP.GE.U32.AND P3, PT, R5, R4, PT ;  /* 0x000000040500720c */ /* 0x000fda0003f66070 */
[----:B------:R-:W-:Y:S02]  /*0180*/  @P3 IMAD.IADD R5, R5, 0x1, -R4 ;  /* 0x0000000105053824 */ /* 0x000fe400078e0a04 */
[----:B------:R-:W-:Y:S01]  /*0190*/  @P3 VIADD R201, R201, 0x1 ;  /* 0x00000001c9c93836 */ /* 0x000fe20000000000 */
[----:B------:R-:W-:Y:S02]  /*01a0*/  ISETP.NE.U32.AND P3, PT, R6, RZ, PT ;  /* 0x000000ff0600720c */ /* 0x000fe40003f65070 */
[----:B------:R-:W-:Y:S02]  /*01b0*/  ISETP.GE.U32.AND P1, PT, R5, R4, PT ;  /* 0x000000040500720c */ /* 0x000fe40003f26070 */
[----:B------:R-:W-:-:S11]  /*01c0*/  ISETP.NE.AND.EX P3, PT, R7, RZ, PT, P3 ;  /* 0x000000ff0700720c */ /* 0x000fd60003f65330 */
[----:B------:R-:W-:Y:S01]  /*01d0*/  @P1 VIADD R201, R201, 0x1 ;  /* 0x00000001c9c91836 */ /* 0x000fe20000000000 */
[----:B-1----:R-:W-:Y:S02]  /*01e0*/  ISETP.NE.U32.AND P1, PT, R2, RZ, PT ;  /* 0x000000ff0200720c */ /* 0x002fe40003f25070 */
[----:B------:R-:W-:Y:S02]  /*01f0*/  @!P2 LOP3.LUT R201, RZ, R4, RZ, 0x33, !PT ;  /* 0x00000004ffc9a212 */ /* 0x000fe400078e33ff */
[----:B------:R-:W-:-:S03]  /*0200*/  ISETP.NE.AND.EX P1, PT, R3, RZ, PT, P1 ;  /* 0x000000ff0300720c */ /* 0x000fc60003f25310 */
[----:B---3--:R-:W-:-:S04]  /*0210*/  IMAD.WIDE.U32 R16, R201, 0x4, R10 ;  /* 0x00000004c9107825 */ /* 0x008fc800078e000a */
[----:B------:R-:W-:Y:S01]  /*0220*/  IMAD.SHL.U32 R5, R201, 0x4, RZ ;  /* 0x00000004c9057824 */ /* 0x000fe200078e00ff */
[----:B------:R-:W2:Y:S01]  /*0230*/  @P0 LDG.E R12, desc[UR6][R16.64] ;  /* 0x00000006100c0981 */ /* 0x000ea2000c1e1900 */
[----:B------:R-:W-:Y:S02]  /*0240*/  SHF.R.U32.HI R6, RZ, 0x1e, R201 ;  /* 0x0000001eff067819 */ /* 0x000fe400000116c9 */
[----:B------:R-:W-:Y:S01]  /*0250*/  ISETP.NE.U32.AND P2, PT, RZ, UR4, PT ;  /* 0x00000004ff007c0c */ /* 0x000fe2000bf45070 */
[----:B------:R1:W2:Y:S01]  /*0260*/  @P3 LDG.E R15, desc[UR6][R16.64+0x4] ;  /* 0x00000406100f3981 */ /* 0x0002a2000c1e1900 */
[C---:B------:R-:W-:Y:S01]  /*0270*/  @P1 IADD3 R10, P0, PT, R5.reuse, R2, RZ ;  /* 0x00000002050a1210 */ /* 0x040fe20007f1e0ff */
[----:B------:R-:W-:Y:S01]  /*0280*/  IMAD.MOV.U32 R0, RZ, RZ, RZ ;  /* 0x000000ffff007224 */ /* 0x000fe200078e00ff */
[----:B------:R-:W-:Y:S02]  /*0290*/  IADD3 R136, P4, PT, R5, UR4, RZ ;  /* 0x0000000405887c10 */ /* 0x000fe4000ff9e0ff */
[----:B------:R-:W-:Y:S01]  /*02a0*/  ISETP.NE.AND.EX P2, PT, RZ, UR5, PT, P2 ;  /* 0x00000005ff007c0c */ /* 0x000fe2000bf45320 */
[C---:B------:R-:W-:Y:S01]  /*02b0*/  @P1 IMAD.X R11, R6.reuse, 0x1, R3, P0 ;  /* 0x00000001060b1824 */ /* 0x040fe200000e0603 */
[----:B------:R-:W3:Y:S01]  /*02c0*/  LDCU.U8 UR4, c[0x0][0x532] ;  /* 0x0000a640ff0477ac */ /* 0x000ee20008000000 */
[----:B------:R-:W4:Y:S01]  /*02d0*/  LDC.64 R2, c[0x0][0x468] ;  /* 0x00011a00ff027b82 */ /* 0x000f220000000a00 */
[----:B------:R-:W-:Y:S01]  /*02e0*/  IADD3.X R137, PT, PT, R6, UR5, RZ, P4, !PT ;  /* 0x0000000506897c10 */ /* 0x000fe2000a7fe4ff */
[----:B------:R-:W-:-:S02]  /*02f0*/  IMAD.MOV.U32 R7, RZ, RZ, -0x1 ;  /* 0xffffffffff077424 */ /* 0x000fc400078e00ff */
[----:B------:R1:W5:Y:S06]  /*0300*/  @P1 LDG.E R11, desc[UR6][R10.64] ;  /* 0x000000060a0b1981 */ /* 0x00036c000c1e1900 */
[----:B------:R1:W5:Y:S01]  /*0310*/  @P2 LDG.E R0, desc[UR6][R136.64] ;  /* 0x0000000688002981 */ /* 0x000362000c1e1900 */
[----:B---3--:R-:W-:Y:S02]  /*0320*/  ISETP.NE.AND P4, PT, RZ, UR4, PT ;  /* 0x00000004ff007c0c */ /* 0x008fe4000bf85270 */
[----:B----4-:R-:W-:Y:S02]  /*0330*/  ISETP.EQ.U32.AND P5, PT, R2, RZ, PT ;  /* 0x000000ff0200720c */ /* 0x010fe40003fa2070 */
[----:B-1----:R-:W-:-:S02]  /*0340*/  IADD3 R16, P0, PT, R5, R2, RZ ;  /* 0x0000000205107210 */ /* 0x002fc40007f1e0ff */
[----:B------:R-:W-:-:S03]  /*0350*/  ISETP.EQ.OR.EX P5, PT, R3, RZ, !P4, P5 ;  /* 0x000000ff0300720c */ /* 0x000fc600067a2750 */
[----:B------:R-:W-:-:S10]  /*0360*/  IMAD.X R17, R6, 0x1, R3, P0 ;  /* 0x0000000106117824 */ /* 0x000fd400000e0603 */
[----:B------:R1:W5:Y:S01]  /*0370*/  @!P5 LDG.E R7, desc[UR6][R16.64] ;  /* 0x000000061007d981 */ /* 0x000362000c1e1900 */
[----:B------:R-:W3:Y:S01]  /*0380*/  @!P3 LDC R200, c[0x0][0x434] ;  /* 0x00010d00ffc8bb82 */ /* 0x000ee20000000800 */
[----:B------:R-:W-:Y:S01]  /*0390*/  ISETP.NE.U32.AND P0, PT, R2, RZ, PT ;  /* 0x000000ff0200720c */ /* 0x000fe20003f05070 */
[----:B------:R-:W4:Y:S03]  /*03a0*/  S2R R13, SR_CTAID.X ;  /* 0x00000000000d7919 */ /* 0x000f260000002500 */
[----:B------:R-:W-:Y:S01]  /*03b0*/  ISETP.NE.AND.EX P0, PT, R3, RZ, PT, P0 ;  /* 0x000000ff0300720c */ /* 0x000fe20003f05300 */
[----:B----4-:R-:W-:Y:S02]  /*03c0*/  IMAD.SHL.U32 R79, R13, 0x40, RZ ;  /* 0x000000400d4f7824 */ /* 0x010fe400078e00ff */
[----:B--2---:R-:W-:-:S10]  /*03d0*/  @P3 IMAD.IADD R200, R15, 0x1, -R12 ;  /* 0x000000010fc83824 */ /* 0x004fd400078e0a0c */
[----:B------:R-:W2:Y:S01]  /*03e0*/  @!P0 LDC R15, c[0x0][0x438] ;  /* 0x00010e00ff0f8b82 */ /* 0x000ea20000000800 */
[----:B---3--:R-:W-:Y:S01]  /*03f0*/  ISETP.GT.AND P3, PT, R200, R79, PT ;  /* 0x0000004fc800720c */ /* 0x008fe20003f64270 */
[----:B-1----:R-:W-:-:S12]  /*0400*/  @!P0 BRA `(.L_x_2967) ;  /* 0x00000000000c8947 */ /* 0x002fd80003800000 */
[----:B------:R-:W2:Y:S02]  /*0410*/  @P4 LDG.E R2, desc[UR6][R16.64+0x4] ;  /* 0x0000040610024981 */ /* 0x000ea4000c1e1900 */
[----:B--2--5:R-:W-:-:S06]  /*0420*/  @P4 IADD3 R15, PT, PT, R2, -R7, RZ ;  /* 0x80000007020f4210 */ /* 0x024fcc0007ffe0ff */
[----:B------:R1:W5:Y:S02]  /*0430*/  @!P4 LDG.E R15, desc[UR6][R16.64] ;  /* 0x00000006100fc981 */ /* 0x000364000c1e1900 */
.L_x_2967:
[----:B------:R-:W-:Y:S05]  /*0440*/  @!P3 EXIT ;  /* 0x000000000000b94d */ /* 0x000fea0003800000 */
[----:B------:R-:W1:Y:S01]  /*0450*/  LDC R8, c[0x0][0x374] ;  /* 0x0000dd00ff087b82 */ /* 0x000e620000000800 */
[--C-:B--2--5:R-:W-:Y:S01]  /*0460*/  IMAD.IADD R88, R15, 0x1, -R0.reuse ;  /* 0x000000010f587824 */ /* 0x124fe200078e0a00 */
[----:B------:R-:W2:Y:S01]  /*0470*/  S2R R76, SR_TID.X ;  /* 0x00000000004c7919 */ /* 0x000ea20000002100 */
[----:B------:R-:W-:-:S05]  /*0480*/  @P1 IMAD.IADD R80, R11, 0x1, -R0 ;  /* 0x000000010b501824 */ /* 0x000fca00078e0a00 */
[----:B------:R-:W3:Y:S01]  /*0490*/  LDC R2, c[0x0][0x438] ;  /* 0x00010e00ff027b82 */ /* 0x000ee20000000800 */
[-C--:B-1----:R-:W-:Y:S02]  /*04a0*/  IABS R16, R8.reuse ;  /* 0x0000000800107213 */ /* 0x082fe40000000000 */
[----:B------:R-:W-:Y:S02]  /*04b0*/  IABS R19, R8 ;  /* 0x0000000800137213 */ /* 0x000fe40000000000 */
[----:B------:R-:W1:Y:S03]  /*04c0*/  I2F.RP R10, R16 ;  /* 0x00000010000a7306 */ /* 0x000e660000209400 */
[----:B------:R-:W-:Y:S02]  /*04d0*/  IMAD.MOV R19, RZ, RZ, -R19 ;  /* 0x000000ffff137224 */ /* 0x000fe400078e0a13 */
[----:B---3--:R-:W-:-:S05]  /*04e0*/  VIADD R2, R2, 0x3f ;  /* 0x0000003f02027836 */ /* 0x008fca0000000000 */
        /* <DEDUP_REMOVED lines=8> */
[----:B-1----:R-:W-:-:S06]  /*0570*/  VIADD R3, R3, 0xffffffe ;  /* 0x0ffffffe03037836 */ /* 0x002fcc0000000000 */
[----:B------:R-:W1:Y:S02]  /*0580*/  F2I.FTZ.U32.TRUNC.NTZ R3, R3 ;  /* 0x0000000300037305 */ /* 0x000e64000021f000 */
[----:B-1----:R-:W-:-:S04]  /*0590*/  IMAD.MOV R17, RZ, RZ, -R3 ;  /* 0x000000ffff117224 */ /* 0x002fc800078e0a03 */
[----:B------:R-:W-:-:S04]  /*05a0*/  IMAD R17, R17, R16, RZ ;  /* 0x0000001011117224 */ /* 0x000fc800078e02ff */
[----:B------:R-:W-:Y:S02]  /*05b0*/  IMAD.HI.U32 R17, R3, R17, R2 ;  /* 0x0000001103117227 */ /* 0x000fe400078e0002 */
[----:B------:R-:W1:Y:S04]  /*05c0*/  @!P1 LDC.64 R2, c[0x0][0x488] ;  /* 0x00012200ff029b82 */ /* 0x000e680000000a00 */
[----:B------:R-:W-:-:S04]  /*05d0*/  IMAD.HI.U32 R10, R17, R14, RZ ;  /* 0x0000000e110a7227 */ /* 0x000fc800078e00ff */
[----:B------:R-:W3:Y:S01]  /*05e0*/  @!P1 LDC R17, c[0x0][0x43c] ;  /* 0x00010f00ff119b82 */ /* 0x000ee20000000800 */
[----:B------:R-:W-:-:S05]  /*05f0*/  IMAD R19, R10, R19, R14 ;  /* 0x000000130a137224 */ /* 0x000fca00078e020e */
[----:B------:R-:W-:Y:S02]  /*0600*/  ISETP.GT.U32.AND P3, PT, R16, R19, PT ;  /* 0x000000131000720c */ /* 0x000fe40003f64070 */
[----:B------:R-:W4:Y:S01]  /*0610*/  LDC R14, c[0x0][0x508] ;  /* 0x00014200ff0e7b82 */ /* 0x000f220000000800 */
[----:B-1----:R-:W-:Y:S02]  /*0620*/  @!P1 ISETP.NE.U32.AND P0, PT, R2, RZ, PT ;  /* 0x000000ff0200920c */ /* 0x002fe40003f05070 */
[----:B------:R-:W1:Y:S08]  /*0630*/  S2R R2, SR_CTAID.Y ;  /* 0x0000000000027919 */ /* 0x000e700000002600 */
[----:B------:R-:W-:Y:S01]  /*0640*/  @!P3 IMAD.IADD R19, R19, 0x1, -R16 ;  /* 0x000000011313b824 */ /* 0x000fe200078e0a10 */
[----:B------:R-:W-:Y:S01]  /*0650*/  @!P1 ISETP.NE.AND.EX P0, PT, R3, RZ, PT, P0 ;  /* 0x000000ff0300920c */ /* 0x000fe20003f05300 */
[----:B------:R-:W-:-:S02]  /*0660*/  VIADD R3, R13, 0x1 ;  /* 0x000000010d037836 */ /* 0x000fc40000000000 */
[----:B------:R-:W-:Y:S01]  /*0670*/  @!P3 VIADD R10, R10, 0x1 ;  /* 0x000000010a0ab836 */ /* 0x000fe20000000000 */
[----:B---3--:R-:W-:Y:S01]  /*0680*/  @!P1 SEL R17, R17, RZ, P0 ;  /* 0x000000ff11119207 */ /* 0x008fe20000000000 */
[----:B------:R-:W-:Y:S01]  /*0690*/  IMAD R3, R3, 0x40, -R200 ;  /* 0x0000004003037824 */ /* 0x000fe200078e0ac8 */
[----:B------:R-:W-:Y:S02]  /*06a0*/  ISETP.GE.U32.AND P4, PT, R19, R16, PT ;  /* 0x000000101300720c */ /* 0x000fe40003f86070 */
[----:B------:R-:W-:Y:S01]  /*06b0*/  ISETP.GE.AND P0, PT, R21, RZ, PT ;  /* 0x000000ff1500720c */ /* 0x000fe20003f06270 */
[----:B------:R-:W-:Y:S01]  /*06c0*/  @!P1 IMAD.IADD R80, R88, 0x1, R17 ;  /* 0x0000000158509824 */ /* 0x000fe200078e0211 */
[----:B------:R-:W-:-:S03]  /*06d0*/  ISETP.NE.AND P1, PT, R8, RZ, PT ;  /* 0x000000ff0800720c */ /* 0x000fc60003f25270 */
[----:B------:R-:W-:-:S05]  /*06e0*/  VIADD R11, R80, 0x3f ;  /* 0x0000003f500b7836 */ /* 0x000fca0000000000 */
[----:B----4-:R-:W-:Y:S01]  /*06f0*/  IADD3 R14, PT, PT, R11, R14, R3 ;  /* 0x0000000e0b0e7210 */ /* 0x010fe20007ffe003 */
[----:B------:R-:W-:Y:S01]  /*0700*/  @P4 VIADD R10, R10, 0x1 ;  /* 0x000000010a0a4836 */ /* 0x000fe20000000000 */
[----:B------:R-:W-:Y:S02]  /*0710*/  SHF.R.S32.HI R16, RZ, 0x1f, R11 ;  /* 0x0000001fff107819 */ /* 0x000fe4000001140b */
[----:B------:R-:W-:Y:S01]  /*0720*/  SHF.R.S32.HI R3, RZ, 0x1f, R14 ;  /* 0x0000001fff037819 */ /* 0x000fe2000001140e */
[----:B------:R-:W-:Y:S01]  /*0730*/  @!P0 IMAD.MOV R10, RZ, RZ, -R10 ;  /* 0x000000ffff0a8224 */ /* 0x000fe200078e0a0a */
[----:B------:R-:W-:Y:S02]  /*0740*/  @!P1 LOP3.LUT R10, RZ, R8, RZ, 0x33, !PT ;  /* 0x00000008ff0a9212 */ /* 0x000fe400078e33ff */
        /* <DEDUP_REMOVED lines=10> */
[----:B--2---:R-:W-:Y:S05]  /*07f0*/  @!P0 BRA `(.L_x_2968) ;  /* 0x0000000400648947 */ /* 0x004fea0003800000 */
[----:B------:R-:W1:Y:S01]  /*0800*/  LDC.64 R6, c[0x0][0x430] ;  /* 0x00010c00ff067b82 */ /* 0x000e620000000a00 */
[----:B------:R-:W2:Y:S01]  /*0810*/  LDCU UR4, c[0x0][0x44c] ;  /* 0x00008980ff0477ac */ /* 0x000ea20008000800 */
[C---:B------:R-:W-:Y:S01]  /*0820*/  IMAD.SHL.U32 R3, R76.reuse, 0x4, RZ ;  /* 0x000000044c037824 */ /* 0x040fe200078e00ff */
[----:B------:R-:W-:Y:S01]  /*0830*/  SHF.R.U32.HI R0, RZ, 0x4, R76 ;  /* 0x00000004ff007819 */ /* 0x000fe2000001164c */
[----:B------:R-:W3:Y:S01]  /*0840*/  LDCU.64 UR8, c[0x0][0x3f8] ;  /* 0x00007f00ff0877ac */ /* 0x000ee20008000a00 */
[----:B------:R-:W-:Y:S02]  /*0850*/  LOP3.LUT P6, R76, R76, 0xf, RZ, 0xc0, !PT ;  /* 0x0000000f4c4c7812 */ /* 0x000fe400078cc0ff */
[----:B------:R-:W-:Y:S01]  /*0860*/  LOP3.LUT R3, R3, 0x3c, RZ, 0xc0, !PT ;  /* 0x0000003c03037812 */ /* 0x000fe200078ec0ff */
[----:B------:R-:W-:-:S04]  /*0870*/  VIADD R8, R0, 0x10 ;  /* 0x0000001000087836 */ /* 0x000fc80000000000 */
[----:B------:R-:W-:Y:S02]  /*0880*/  IMAD R3, R0, 0xc0, R3 ;  /* 0x000000c000037824 */ /* 0x000fe400078e0203 */
[----:B-1----:R-:W-:-:S04]  /*0890*/  IMAD R6, R2, R6, R201 ;  /* 0x0000000602067224 */ /* 0x002fc800078e02c9 */
[----:B------:R-:W-:Y:S02]  /*08a0*/  IMAD R4, R6, R4, R9 ;  /* 0x0000000406047224 */ /* 0x000fe400078e0209 */
[----:B------:R-:W-:Y:S02]  /*08b0*/  VIADD R6, R0, 0x18 ;  /* 0x0000001800067836 */ /* 0x000fe40000000000 */
[--C-:B------:R-:W-:Y:S02]  /*08c0*/  IMAD R7, R4, R7, R79.reuse ;  /* 0x0000000704077224 */ /* 0x100fe400078e024f */
[----:B------:R-:W-:Y:S02]  /*08d0*/  IMAD.IADD R79, R200, 0x1, -R79 ;  /* 0x00000001c84f7824 */ /* 0x000fe400078e0a4f */
[----:B--2---:R-:W-:Y:S01]  /*08e0*/  IMAD R2, R7, UR4, RZ ;  /* 0x0000000407027c24 */ /* 0x004fe2000f8e02ff */
[----:B------:R-:W1:Y:S01]  /*08f0*/  LDCU.64 UR4, c[0x0][0x428] ;  /* 0x00008500ff0477ac */ /* 0x000e620008000a00 */
[C---:B------:R-:W-:Y:S01]  /*0900*/  VIADD R4, R0.reuse, 0x8 ;  /* 0x0000000800047836 */ /* 0x040fe20000000000 */
[----:B------:R-:W-:-:S02]  /*0910*/  ISETP.GE.AND P2, PT, R0, R79, PT ;  /* 0x0000004f0000720c */ /* 0x000fc40003f46270 */
[----:B------:R-:W-:Y:S02]  /*0920*/  IADD3 R3, P0, PT, R2, R3, RZ ;  /* 0x0000000302037210 */ /* 0x000fe40007f1e0ff */
[-C--:B------:R-:W-:Y:S01]  /*0930*/  ISETP.GE.AND P1, PT, R4, R79.reuse, PT ;  /* 0x0000004f0400720c */ /* 0x080fe20003f26270 */
[----:B------:R-:W-:Y:S01]  /*0940*/  VIADD R4, R0, 0x20 ;  /* 0x0000002000047836 */ /* 0x000fe20000000000 */
[----:B------:R-:W-:Y:S02]  /*0950*/  LEA.HI.X.SX32 R2, R2, RZ, 0x1, P0 ;  /* 0x000000ff02027211 */ /* 0x000fe400000f0eff */
[C---:B---3--:R-:W-:Y:S02]  /*0960*/  LEA R10, P0, R3.reuse, UR8, 0x2 ;  /* 0x00000008030a7c11 */ /* 0x048fe4000f8010ff */
[----:B------:R-:W-:Y:S02]  /*0970*/  ISETP.GE.AND P5, PT, R8, R79, PT ;  /* 0x0000004f0800720c */ /* 0x000fe40003fa6270 */
[----:B------:R-:W-:-:S02]  /*0980*/  LEA.HI.X R11, R3, UR9, R2, 0x2, P0 ;  /* 0x00000009030b7c11 */ /* 0x000fc400080f1402 */
[C---:B------:R-:W-:Y:S02]  /*0990*/  IADD3 R2, P0, PT, R7.reuse, R0, RZ ;  /* 0x0000000007027210 */ /* 0x040fe40007f1e0ff */
[-C--:B------:R-:W-:Y:S01]  /*09a0*/  ISETP.GE.AND P4, PT, R6, R79.reuse, PT ;  /* 0x0000004f0600720c */ /* 0x080fe20003f86270 */
[----:B------:R-:W-:Y:S01]  /*09b0*/  VIADD R6, R0, 0x30 ;  /* 0x0000003000067836 */ /* 0x000fe20000000000 */
[----:B------:R-:W-:Y:S01]  /*09c0*/  LEA.HI.X.SX32 R7, R7, RZ, 0x1, P0 ;  /* 0x000000ff07077211 */ /* 0x000fe200000f0eff */
[----:B------:R-:W-:Y:S01]  /*09d0*/  @!P2 STG.E.128 desc[UR6][R10.64], RZ ;  /* 0x000000ff0a00a986 */ /* 0x000fe2000c101d06 */
[----:B-1----:R-:W-:Y:S02]  /*09e0*/  LEA R8, P0, R2, UR4, 0x2 ;  /* 0x0000000402087c11 */ /* 0x002fe4000f8010ff */
[----:B------:R-:W-:Y:S01]  /*09f0*/  ISETP.GE.AND P3, PT, R4, R79, PT ;  /* 0x0000004f0400720c */ /* 0x000fe20003f66270 */
[----:B------:R-:W-:Y:S01]  /*0a00*/  VIADD R4, R0, 0x28 ;  /* 0x0000002800047836 */ /* 0x000fe20000000000 */
[----:B------:R-:W-:Y:S01]  /*0a10*/  LEA.HI.X R9, R2, UR5, R7, 0x2, P0 ;  /* 0x0000000502097c11 */ /* 0x000fe200080f1407 */
[----:B------:R-:W-:Y:S01]  /*0a20*/  VIADD R2, R0, 0x38 ;  /* 0x0000003800027836 */ /* 0x000fe20000000000 */
[----:B------:R-:W-:Y:S01]  /*0a30*/  P2R R3, PR, RZ, 0x40 ;  /* 0x00000040ff037803 */ /* 0x000fe20000000000 */
[----:B------:R-:W-:Y:S01]  /*0a40*/  @!P2 STG.E.128 desc[UR6][R10.64+0x100], RZ ;  /* 0x000100ff0a00a986 */ /* 0x000fe2000c101d06 */
[----:B------:R-:W-:-:S02]  /*0a50*/  ISETP.NE.OR P6, PT, R76, RZ, P1 ;  /* 0x000000ff4c00720c */ /* 0x000fc40000fc5670 */
[-C--:B------:R-:W-:Y:S01]  /*0a60*/  ISETP.GE.AND P0, PT, R2, R79.reuse, PT ;  /* 0x0000004f0200720c */ /* 0x080fe20003f06270 */
[----:B------:R-:W-:Y:S01]  /*0a70*/  @!P2 STG.E.128 desc[UR6][R10.64+0x200], RZ ;  /* 0x000200ff0a00a986 */ /* 0x000fe2000c101d06 */
[----:B------:R-:W-:-:S03]  /*0a80*/  ISETP.GE.AND P2, PT, R4, R79, PT ;  /* 0x0000004f0400720c */ /* 0x000fc60003f46270 */
[----:B------:R-:W-:Y:S04]  /*0a90*/  @!P1 STG.E.128 desc[UR6][R10.64+0x1800], RZ ;  /* 0x001800ff0a009986 */ /* 0x000fe8000c101d06 */
[----:B------:R-:W-:Y:S02]  /*0aa0*/  @!P1 STG.E.128 desc[UR6][R10.64+0x1900], RZ ;  /* 0x001900ff0a009986 */ /* 0x000fe4000c101d06 */
[----:B------:R-:W-:Y:S02]  /*0ab0*/  @!P6 IMAD.MOV.U32 R5, RZ, RZ, -0x800000 ;  /* 0xff800000ff05e424 */ /* 0x000fe400078e00ff */
        /* <DEDUP_REMOVED lines=45> */
.L_x_2968:
[----:B------:R-:W1:Y:S01]  /*0d90*/  LDCU.64 UR4, c[0x0][0x4d8] ;  /* 0x00009b00ff0477ac */ /* 0x000e620008000a00 */
[----:B------:R-:W-:Y:S01]  /*0da0*/  MOV R8, R201 ;  /* 0x000000c900087202 */ /* 0x000fe20000000f00 */
[----:B------:R-:W2:Y:S01]  /*0db0*/  LDCU.64 UR12, c[0x0][0x4e0] ;  /* 0x00009c00ff0c77ac */ /* 0x000ea20008000a00 */
[----:B-1----:R-:W-:-:S04]  /*0dc0*/  UISETP.NE.U32.AND UP0, UPT, UR4, URZ, UPT ;  /* 0x000000ff0400728c */ /* 0x002fc8000bf05070 */
[----:B------:R-:W-:-:S09]  /*0dd0*/  UISETP.NE.AND.EX UP0, UPT, UR5, URZ, UPT, UP0 ;  /* 0x000000ff0500728c */ /* 0x000fd2000bf05300 */
[----:B--2---:R-:W-:Y:S05]  /*0de0*/  BRA.U !UP0, `(.L_x_2969) ;  /* 0x00000001080c7547 */ /* 0x004fea000b800000 */
[----:B------:R-:W-:-:S04]  /*0df0*/  IADD3 R2, P0, PT, R5, UR4, RZ ;  /* 0x0000000405027c10 */ /* 0x000fc8000ff1e0ff */
[----:B------:R-:W-:-:S05]  /*0e00*/  IADD3.X R3, PT, PT, R6, UR5, RZ, P0, !PT ;  /* 0x0000000506037c10 */ /* 0x000fca00087fe4ff */
[----:B------:R1:W5:Y:S04]  /*0e10*/  LDG.E R8, desc[UR6][R2.64] ;  /* 0x0000000602087981 */ /* 0x000368000c1e1900 */
.L_x_2969:
[----:B------:R-:W-:-:S04]  /*0e20*/  UISETP.NE.U32.AND UP0, UPT, UR12, URZ, UPT ;  /* 0x000000ff0c00728c */ /* 0x000fc8000bf05070 */
[----:B------:R-:W-:-:S09]  /*0e30*/  UISETP.NE.AND.EX UP0, UPT, UR13, URZ, UPT, UP0 ;  /* 0x000000ff0d00728c */ /* 0x000fd2000bf05300 */
[----:B------:R-:W-:Y:S05]  /*0e40*/  BRA.U !UP0, `(.L_x_2970) ;  /* 0x0000000508987547 */ /* 0x000fea000b800000 */
[----:B------:R-:W1:Y:S01]  /*0e50*/  LDC R5, c[0x0][0x4f0] ;  /* 0x00013c00ff057b82 */ /* 0x000e620000000800 */
[----:B------:R-:W-:Y:S01]  /*0e60*/  LEA R6, R135, 0xffffffc0, 0x6 ;  /* 0xffffffc087067811 */ /* 0x000fe200078e30ff */
[----:B------:R-:W2:Y:S03]  /*0e70*/  LDCU.64 UR4, c[0x0][0x4e8] ;  /* 0x00009d00ff0477ac */ /* 0x000ea60008000a00 */
[----:B------:R-:W-:Y:S01]  /*0e80*/  IABS R0, R6 ;  /* 0x0000000600007213 */ /* 0x000fe20000000000 */
[----:B------:R-:W3:Y:S02]  /*0e90*/  LDCU.64 UR8, c[0x0][0x3a0] ;  /* 0x00007400ff0877ac */ /* 0x000ee40008000a00 */
[----:B-----5:R-:W4:Y:S01]  /*0ea0*/  LDC R8, c[0x0][0x3e8] ;  /* 0x0000fa00ff087b82 */ /* 0x020f220000000800 */
        /* <DEDUP_REMOVED lines=30> */
[----:B------:R-:W-:-:S06]  /*1090*/  IMAD.WIDE R10, R3, 0x4, R202 ;  /* 0x00000004030a7825 */ /* 0x000fcc00078e02ca */
[----:B------:R2:W2:Y:S01]  /*10a0*/  LDG.E R10, desc[UR6][R10.64] ;  /* 0x000000060a0a7981 */ /* 0x0004a2000c1e1900 */
[----:B----4-:R-:W-:Y:S02]  /*10b0*/  IABS R2, R8 ;  /* 0x0000000800027213 */ /* 0x010fe40000000000 */
[----:B------:R-:W-:Y:S02]  /*10c0*/  IADD3 R3, PT, PT, -R3, RZ, RZ ;  /* 0x000000ff03037210 */ /* 0x000fe40007ffe1ff */
[----:B------:R-:W4:Y:S03]  /*10d0*/  I2F.RP R7, R2 ;  /* 0x0000000200077306 */ /* 0x000f260000209400 */
[----:B------:R-:W-:Y:S02]  /*10e0*/  IMAD R6, R5, R3, R6 ;  /* 0x0000000305067224 */ /* 0x000fe400078e0206 */
[----:B---3--:R-:W-:-:S03]  /*10f0*/  IMAD.U32 R5, RZ, RZ, UR15 ;  /* 0x0000000fff057e24 */ /* 0x008fc6000f8e00ff */
        /* <DEDUP_REMOVED lines=11> */
[----:B--2---:R-:W-:Y:S01]  /*11b0*/  IMAD R11, R2, R7, R4 ;  /* 0x00000007020b7224 */ /* 0x004fe200078e0204 */
        /* <DEDUP_REMOVED lines=9> */
[----:B------:R-:W-:Y:S02]  /*1250*/  LOP3.LUT R8, RZ, R8, RZ, 0x33, !PT ;  /* 0x00000008ff087212 */ /* 0x000fe400078e33ff */
[----:B------:R-:W-:Y:S01]  /*1260*/  SHF.R.S32.HI R7, RZ, 0x1f, R10 ;  /* 0x0000001fff077819 */ /* 0x000fe2000001140a */
[----:B------:R-:W-:-:S04]  /*1270*/  IMAD.WIDE.U32 R18, R10, UR8, RZ ;  /* 0x000000080a127c25 */ /* 0x000fc8000f8e00ff */
[C---:B------:R-:W-:Y:S02]  /*1280*/  IMAD R11, R7.reuse, UR8, RZ ;  /* 0x00000008070b7c24 */ /* 0x040fe4000f8e02ff */
[----:B-1----:R-:W-:Y:S02]  /*1290*/  IMAD R7, R7, UR4, RZ ;  /* 0x0000000407077c24 */ /* 0x002fe4000f8e02ff */
[C---:B------:R-:W-:Y:S01]  /*12a0*/  IMAD R16, R10.reuse, UR9, R11 ;  /* 0x000000090a107c24 */ /* 0x040fe2000f8e020b */
[----:B------:R-:W1:Y:S01]  /*12b0*/  LDCU.128 UR8, c[0x0][0x3d0] ;  /* 0x00007a00ff0877ac */ /* 0x000e620008000c00 */
[C---:B------:R-:W-:Y:S01]  /*12c0*/  IMAD R14, R10.reuse, UR5, R7 ;  /* 0x000000050a0e7c24 */ /* 0x040fe2000f8e0207 */
[----:B------:R-:W-:Y:S01]  /*12d0*/  SHF.R.S32.HI R7, RZ, 0x1f, R6 ;  /* 0x0000001fff077819 */ /* 0x000fe20000011406 */
        /* <DEDUP_REMOVED lines=29> */
.L_x_2970:
        /* <DEDUP_REMOVED lines=15> */
.L_x_2972:
[----:B------:R-:W2:Y:S01]  /*15a0*/  LDC.64 R4, c[0x0][0x3b8] ;  /* 0x0000ee00ff047b82 */ /* 0x000ea20000000a00 */
[----:B-1----:R-:W-:-:S05]  /*15b0*/  IADD3 R2, PT, PT, R0, R7, RZ ;  /* 0x0000000700027210 */ /* 0x002fca0007ffe0ff */
[C---:B--2---:R-:W-:Y:S02]  /*15c0*/  IMAD R19, R2.reuse, R5, RZ ;  /* 0x0000000502137224 */ /* 0x044fe400078e02ff */
[----:B------:R-:W-:-:S05]  /*15d0*/  IMAD.WIDE.U32 R2, R2, R4, RZ ;  /* 0x0000000402027225 */ /* 0x000fca00078e00ff */
[----:B------:R-:W-:Y:S02]  /*15e0*/  IADD3 R19, PT, PT, R3, R19, RZ ;  /* 0x0000001303137210 */ /* 0x000fe40007ffe0ff */
[----:B------:R-:W-:Y:S02]  /*15f0*/  MOV R18, R2 ;  /* 0x0000000200127202 */ /* 0x000fe40000000f00 */
.L_x_2973:
        /* <DEDUP_REMOVED lines=14> */
.L_x_2974:
[----:B------:R-:W1:Y:S01]  /*16e0*/  LDC.64 R2, c[0x0][0x3c0] ;  /* 0x0000f000ff027b82 */ /* 0x000e620000000a00 */
[----:B------:R-:W-:-:S05]  /*16f0*/  IADD3 R0, PT, PT, R0, R7, RZ ;  /* 0x0000000700007210 */ /* 0x000fca0007ffe0ff */
[C---:B-1----:R-:W-:Y:S02]  /*1700*/  IMAD R21, R0.reuse, R3, RZ ;  /* 0x0000000300157224 */ /* 0x042fe400078e02ff */
[----:B------:R-:W-:-:S05]  /*1710*/  IMAD.WIDE.U32 R6, R0, R2, RZ ;  /* 0x0000000200067225 */ /* 0x000fca00078e00ff */
[----:B------:R-:W-:Y:S02]  /*1720*/  IADD3 R21, PT, PT, R7, R21, RZ ;  /* 0x0000001507157210 */ /* 0x000fe40007ffe0ff */
[----:B------:R-:W-:-:S07]  /*1730*/  MOV R20, R6 ;  /* 0x0000000600147202 */ /* 0x000fce0000000f00 */
.L_x_2975:
[----:B-----5:R-:W1:Y:S01]  /*1740*/  LDC R8, c[0x0][0x3e8] ;  /* 0x0000fa00ff087b82 */ /* 0x020e620000000800 */
[----:B------:R-:W-:Y:S02]  /*1750*/  MOV R10, RZ ;  /* 0x000000ff000a7202 */ /* 0x000fe40000000f00 */
[----:B------:R-:W-:Y:S02]  /*1760*/  CS2R R202, SRZ ;  /* 0x0000000000ca7805 */ /* 0x000fe4000001ff00 */
[----:B-1----:R-:W-:-:S04]  /*1770*/  IABS R6, R8 ;  /* 0x0000000800067213 */ /* 0x002fc80000000000 */
[----:B------:R-:W1:Y:S08]  /*1780*/  I2F.RP R14, R6 ;  /* 0x00000006000e7306 */ /* 0x000e700000209400 */
[----:B-1----:R-:W1:Y:S02]  /*1790*/  MUFU.RCP R11, R14 ;  /* 0x0000000e000b7308 */ /* 0x002e640000001000 */
[----:B-1----:R-:W-:-:S02]  /*17a0*/  IADD3 R11, PT, PT, R11, 0xffffffe, RZ ;  /* 0x0ffffffe0b0b7810 */ /* 0x002fc40007ffe0ff */
[----:B------:R-:W-:-:S04]  /*17b0*/  LEA R14, R135, 0xffffffc0, 0x6 ;  /* 0xffffffc0870e7811 */ /* 0x000fc800078e30ff */
[----:B------:R-:W1:Y:S01]  /*17c0*/  F2I.FTZ.U32.TRUNC.NTZ R11, R11 ;  /* 0x0000000b000b7305 */ /* 0x000e62000021f000 */
[----:B------:R-:W-:Y:S01]  /*17d0*/  SHF.R.S32.HI R15, RZ, 0x1f, R14 ;  /* 0x0000001fff0f7819 */ /* 0x000fe2000001140e */
[----:B------:R-:W-:-:S04]  /*17e0*/  IMAD.WIDE.U32 R22, R14, R4, R18 ;  /* 0x000000040e167225 */ /* 0x000fc800078e0012 */
[C---:B------:R-:W-:Y:S02]  /*17f0*/  IMAD R16, R15.reuse, R2, RZ ;  /* 0x000000020f107224 */ /* 0x040fe400078e02ff */
[----:B------:R-:W-:Y:S02]  /*1800*/  IMAD R15, R15, R4, RZ ;  /* 0x000000040f0f7224 */ /* 0x000fe400078e02ff */
[----:B------:R-:W-:-:S04]  /*1810*/  IMAD.WIDE.U32 R20, R14, R2, R20 ;  /* 0x000000020e147225 */ /* 0x000fc800078e0014 */
[C---:B------:R-:W-:Y:S02]  /*1820*/  IMAD R19, R14.reuse, R3, R16 ;  /* 0x000000030e137224 */ /* 0x040fe400078e0210 */
[----:B-1----:R-:W-:Y:S02]  /*1830*/  IMAD.MOV R0, RZ, RZ, -R11 ;  /* 0x000000ffff007224 */ /* 0x002fe400078e0a0b */
[----:B------:R-:W-:Y:S02]  /*1840*/  IMAD R15, R14, R5, R15 ;  /* 0x000000050e0f7224 */ /* 0x000fe400078e020f */
[----:B------:R-:W-:Y:S01]  /*1850*/  IMAD R7, R0, R6, RZ ;  /* 0x0000000600077224 */ /* 0x000fe200078e02ff */
[----:B------:R-:W-:Y:S01]  /*1860*/  IABS R0, R9 ;  /* 0x0000000900007213 */ /* 0x000fe20000000000 */
[----:B------:R-:W-:Y:S01]  /*1870*/  IMAD.IADD R21, R21, 0x1, R19 ;  /* 0x0000000115157824 */ /* 0x000fe200078e0213 */
[----:B------:R-:W-:Y:S01]  /*1880*/  IADD3 R23, PT, PT, R23, R15, RZ ;  /* 0x0000000f17177210 */ /* 0x000fe20007ffe0ff */
        /* <DEDUP_REMOVED lines=8> */
[----:B------:R-:W-:-:S04]  /*1910*/  @!P0 IADD3 R0, PT, PT, R0, 0x1, RZ ;  /* 0x0000000100008810 */ /* 0x000fc80007ffe0ff */
[----:B------:R-:W-:Y:S02]  /*1920*/  ISETP.GE.U32.AND P1, PT, R7, R6, PT ;  /* 0x000000060700720c */ /* 0x000fe40003f26070 */
[----:B------:R-:W-:-:S04]  /*1930*/  LOP3.LUT R6, R9, R8, RZ, 0x3c, !PT ;  /* 0x0000000809067212 */ /* 0x000fc800078e3cff */
[----:B------:R-:W-:Y:S02]  /*1940*/  ISETP.GE.AND P0, PT, R6, RZ, PT ;  /* 0x000000ff0600720c */ /* 0x000fe40003f06270 */
[----:B------:R-:W2:Y:S05]  /*1950*/  LDC.64 R6, c[0x0][0x3d0] ;  /* 0x0000f400ff067b82 */ /* 0x000eaa0000000a00 */
[----:B------:R-:W-:Y:S01]  /*1960*/  @P1 VIADD R0, R0, 0x1 ;  /* 0x0000000100001836 */ /* 0x000fe20000000000 */
[----:B------:R-:W-:Y:S02]  /*1970*/  ISETP.NE.AND P1, PT, R8, RZ, PT ;  /* 0x000000ff0800720c */ /* 0x000fe40003f25270 */
[----:B------:R-:W-:-:S02]  /*1980*/  LOP3.LUT R8, RZ, R8, RZ, 0x33, !PT ;  /* 0x00000008ff087212 */ /* 0x000fc400078e33ff */
[----:B------:R-:W-:-:S04]  /*1990*/  MOV R17, R0 ;  /* 0x0000000000117202 */ /* 0x000fc80000000f00 */
[----:B------:R-:W-:-:S04]  /*19a0*/  @!P0 IADD3 R17, PT, PT, -R17, RZ, RZ ;  /* 0x000000ff11118210 */ /* 0x000fc80007ffe1ff */
[----:B------:R-:W-:-:S04]  /*19b0*/  SEL R14, R8, R17, !P1 ;  /* 0x00000011080e7207 */ /* 0x000fc80004800000 */
        /* <DEDUP_REMOVED lines=11> */
.L_x_2971:
[----:B------:R-:W-:Y:S01]  /*1a70*/  IMAD.MOV.U32 R64, RZ, RZ, RZ ;  /* 0x000000ffff407224 */ /* 0x000fe200078e00ff */
[----:B------:R-:W1:Y:S01]  /*1a80*/  LDC.64 R128, c[0x0][0x3b0] ;  /* 0x0000ec00ff807b82 */ /* 0x000e620000000a00 */
[----:B------:R-:W2:Y:S04]  /*1a90*/  LDCU.64 UR4, c[0x0][0x3c8] ;  /* 0x00007900ff0477ac */ /* 0x000ea80008000a00 */
[----:B------:R3:W5:Y:S01]  /*1aa0*/  @P2 LDG.E R64, desc[UR6][R136.64] ;  /* 0x0000000688402981 */ /* 0x000762000c1e1900 */
[----:B------:R-:W-:Y:S01]  /*1ab0*/  ISETP.NE.AND P2, PT, R12, -0x1, PT ;  /* 0xffffffff0c00780c */ /* 0x000fe20003f45270 */
[C---:B------:R-:W-:Y:S01]  /*1ac0*/  IMAD.SHL.U32 R124, R76.reuse, 0x8, RZ ;  /* 0x000000084c7c7824 */ /* 0x040fe200078e00ff */
[----:B------:R-:W-:Y:S01]  /*1ad0*/  SHF.R.S32.HI R15, RZ, 0x1f, R9 ;  /* 0x0000001fff0f7819 */ /* 0x000fe20000011409 */
[----:B------:R-:W4:Y:S01]  /*1ae0*/  LDCU.64 UR8, c[0x0][0x388] ;  /* 0x00007100ff0877ac */ /* 0x000f220008000a00 */
[--C-:B------:R-:W-:Y:S01]  /*1af0*/  SHF.R.U32.HI R130, RZ, 0x3, R76.reuse ;  /* 0x00000003ff827819 */ /* 0x100fe2000001164c */
[----:B------:R-:W-:Y:S01]  /*1b00*/  IMAD.SHL.U32 R121, R76, 0x4, RZ ;  /* 0x000000044c797824 */ /* 0x000fe200078e00ff */
[----:B------:R-:W-:Y:S01]  /*1b10*/  LOP3.LUT R30, R124, 0x38, RZ, 0xc0, !PT ;  /* 0x000000387c1e7812 */ /* 0x000fe200078ec0ff */
[----:B------:R-:W-:Y:S01]  /*1b20*/  IMAD.MOV.U32 R131, RZ, RZ, RZ ;  /* 0x000000ffff837224 */ /* 0x000fe200078e00ff */
[----:B------:R-:W-:Y:S01]  /*1b30*/  SHF.L.U64.HI R82, R2, 0x4, R3 ;  /* 0x0000000402527819 */ /* 0x000fe20000010203 */
[----:B------:R-:W-:Y:S01]  /*1b40*/  IMAD.SHL.U32 R85, R76, 0x40, RZ ;  /* 0x000000404c557824 */ /* 0x000fe200078e00ff */
[----:B------:R-:W-:Y:S01]  /*1b50*/  IADD3 R16, P3, PT, R30, R16, RZ ;  /* 0x000000101e107210 */ /* 0x000fe20007f7e0ff */
[----:B------:R-:W-:Y:S01]  /*1b60*/  IMAD.SHL.U32 R81, R2, 0x10, RZ ;  /* 0x0000001002517824 */ /* 0x000fe200078e00ff */
[----:B------:R-:W-:Y:S01]  /*1b70*/  LOP3.LUT R121, R121, 0x1c, RZ, 0xc0, !PT ;  /* 0x0000001c79797812 */ /* 0x000fe200078ec0ff */
[----:B------:R-:W2:Y:S01]  /*1b80*/  @!P2 LDC.64 R6, c[0x0][0x398] ;  /* 0x0000e600ff06ab82 */ /* 0x000ea20000000a00 */
[----:B------:R-:W-:Y:S01]  /*1b90*/  LOP3.LUT R85, R85, 0x1c0, RZ, 0xc0, !PT ;  /* 0x000001c055557812 */ /* 0x000fe200078ec0ff */
[----:B------:R-:W-:Y:S01]  /*1ba0*/  IMAD.X R17, RZ, RZ, R11, P3 ;  /* 0x000000ffff117224 */ /* 0x000fe200018e060b */
[----:B------:R-:W-:Y:S01]  /*1bb0*/  IADD3 R67, PT, PT, R135, -0x1, RZ ;  /* 0xffffffff87437810 */ /* 0x000fe20007ffe0ff */
[----:B-1----:R-:W-:Y:S01]  /*1bc0*/  @P2 IMAD.WIDE.U32 R18, R12, R128, RZ ;  /* 0x000000800c122225 */ /* 0x002fe200078e00ff */
[----:B------:R-:W-:-:S02]  /*1bd0*/  SHF.R.U32.HI R78, RZ, 0x1, R76 ;  /* 0x00000001ff4e7819 */ /* 0x000fc4000001164c */
[----:B------:R-:W-:Y:S01]  /*1be0*/  LOP3.LUT R85, R85, 0x38, R124, 0xf8, !PT ;  /* 0x0000003855557812 */ /* 0x000fe200078ef87c */
[----:B------:R-:W-:Y:S01]  /*1bf0*/  IMAD.SHL.U32 R133, R67, 0x40, RZ ;  /* 0x0000004043857824 */ /* 0x000fe200078e00ff */
[C---:B------:R-:W-:Y:S02]  /*1c00*/  SHF.L.U64.HI R66, R4.reuse, 0x4, R5 ;  /* 0x0000000404427819 */ /* 0x040fe40000010205 */
[----:B------:R-:W-:Y:S02]  /*1c10*/  SHF.L.U32 R77, R4, 0x4, RZ ;  /* 0x00000004044d7819 */ /* 0x000fe400000006ff */
[----:B------:R-:W-:Y:S01]  /*1c20*/  LOP3.LUT R83, R85, 0x8, R78, 0x78, !PT ;  /* 0x0000000855537812 */ /* 0x000fe200078e784e */
[----:B--2---:R-:W-:-:S04]  /*1c30*/  @!P2 IMAD.WIDE.U32 R20, R201, R6, RZ ;  /* 0x00000006c914a225 */ /* 0x004fc800078e00ff */
[----:B------:R-:W-:Y:S01]  /*1c40*/  @!P2 IMAD.MOV.U32 R6, RZ, RZ, R20 ;  /* 0x000000ffff06a224 */ /* 0x000fe200078e0014 */
[----:B------:R-:W-:Y:S01]  /*1c50*/  @P2 MOV R6, R18 ;  /* 0x0000001200062202 */ /* 0x000fe20000000f00 */
[----:B------:R-:W-:Y:S02]  /*1c60*/  @!P2 IMAD R7, R201, R7, R21 ;  /* 0x00000007c907a224 */ /* 0x000fe400078e0215 */
[----:B------:R-:W-:Y:S01]  /*1c70*/  @P2 IMAD R7, R12, R129, R19 ;  /* 0x000000810c072224 */ /* 0x000fe200078e0213 */
[----:B------:R-:W-:Y:S01]  /*1c80*/  IADD3 R18, P2, PT, R30, R6, RZ ;  /* 0x000000061e127210 */ /* 0x000fe20007f5e0ff */
[----:B------:R-:W-:Y:S02]  /*1c90*/  IMAD R6, R15, UR4, RZ ;  /* 0x000000040f067c24 */ /* 0x000fe4000f8e02ff */
[----:B------:R-:W-:-:S04]  /*1ca0*/  IMAD.WIDE.U32 R12, R13, 0x40, R130 ;  /* 0x000000400d0c7825 */ /* 0x000fc800078e0082 */
[----:B------:R-:W-:Y:S01]  /*1cb0*/  IMAD.X R19, RZ, RZ, R7, P2 ;  /* 0x000000ffff137224 */ /* 0x000fe200010e0607 */
[----:B------:R-:W-:Y:S01]  /*1cc0*/  IADD3 R20, P2, PT, R30, R14, RZ ;  /* 0x0000000e1e147210 */ /* 0x000fe20007f5e0ff */
[C---:B------:R-:W-:Y:S02]  /*1cd0*/  IMAD R7, R9.reuse, UR5, R6 ;  /* 0x0000000509077c24 */ /* 0x040fe4000f8e0206 */
[----:B------:R-:W1:Y:S01]  /*1ce0*/  LDC R6, c[0x0][0x450] ;  /* 0x00011400ff067b82 */ /* 0x000e620000000800 */
[----:B------:R-:W-:Y:S01]  /*1cf0*/  IADD3.X R21, PT, PT, RZ, R10, RZ, P2, !PT ;  /* 0x0000000aff157210 */ /* 0x000fe200017fe4ff */
[----:B------:R-:W-:Y:S01]  /*1d00*/  IMAD.WIDE.U32 R14, R9, UR4, R18 ;  /* 0x00000004090e7c25 */ /* 0x000fe2000f8e0012 */
[----:B------:R-:W2:Y:S03]  /*1d10*/  LDCU.64 UR4, c[0x0][0x390] ;  /* 0x00007200ff0477ac */ /* 0x000ea60008000a00 */
[----:B------:R-:W-:-:S04]  /*1d20*/  IMAD.WIDE.U32 R18, R130, R4, R16 ;  /* 0x0000000482127225 */ /* 0x000fc800078e0010 */
[----:B------:R-:W-:-:S04]  /*1d30*/  IMAD.WIDE.U32 R16, R130, R2, R20 ;  /* 0x0000000282107225 */ /* 0x000fc800078e0014 */
[C---:B------:R-:W-:Y:S01]  /*1d40*/  IMAD R87, R130.reuse, R3, R17 ;  /* 0x0000000382577224 */ /* 0x040fe200078e0211 */
[----:B------:R-:W-:Y:S01]  /*1d50*/  SHF.R.S32.HI R3, RZ, 0x1f, R88 ;  /* 0x0000001fff037819 */ /* 0x000fe20000011458 */
[----:B------:R-:W-:Y:S02]  /*1d60*/  IMAD R89, R130, R5, R19 ;  /* 0x0000000582597224 */ /* 0x000fe400078e0213 */
[----:B------:R-:W-:Y:S01]  /*1d70*/  IMAD.SHL.U32 R92, R18, 0x2, RZ ;  /* 0x00000002125c7824 */ /* 0x000fe200078e00ff */
[----:B------:R-:W-:Y:S01]  /*1d80*/  LEA.HI R3, R3, R88, RZ, 0x6 ;  /* 0x0000005803037211 */ /* 0x000fe200078f30ff */
[----:B------:R-:W-:Y:S01]  /*1d90*/  IMAD.SHL.U32 R90, R16, 0x2, RZ ;  /* 0x00000002105a7824 */ /* 0x000fe200078e00ff */
[----:B------:R-:W-:Y:S01]  /*1da0*/  SHF.L.U64.HI R89, R18, 0x1, R89 ;  /* 0x0000000112597819 */ /* 0x000fe20000010259 */
[-C--:B------:R-:W-:Y:S01]  /*1db0*/  IMAD R10, R13, R128.reuse, RZ ;  /* 0x000000800d0a7224 */ /* 0x080fe200078e02ff */
[----:B----4-:R-:W-:Y:S01]  /*1dc0*/  IADD3 R92, P2, PT, R92, UR8, RZ ;  /* 0x000000085c5c7c10 */ /* 0x010fe2000ff5e0ff */
[----:B------:R-:W-:Y:S01]  /*1dd0*/  IMAD.IADD R15, R15, 0x1, R7 ;  /* 0x000000010f0f7824 */ /* 0x000fe200078e0207 */
[----:B------:R-:W-:Y:S01]  /*1de0*/  SHF.R.S32.HI R3, RZ, 0x6, R3 ;  /* 0x00000006ff037819 */ /* 0x000fe20000011403 */
[C---:B------:R-:W-:Y:S01]  /*1df0*/  IMAD R7, R12.reuse, R129, R10 ;  /* 0x000000810c077224 */ /* 0x040fe200078e020a */
[----:B------:R-:W-:Y:S01]  /*1e00*/  IADD3.X R89, PT, PT, R89, UR9, RZ, P2, !PT ;  /* 0x0000000959597c10 */ /* 0x000fe200097fe4ff */
[----:B------:R-:W-:Y:S01]  /*1e10*/  IMAD.WIDE.U32 R128, R12, R128, R14 ;  /* 0x000000800c807225 */ /* 0x000fe200078e000e */
[----:B------:R-:W-:-:S02]  /*1e20*/  SHF.L.U64.HI R87, R16, 0x1, R87 ;  /* 0x0000000110577819 */ /* 0x000fc40000010257 */
[----:B--2---:R-:W-:Y:S01]  /*1e30*/  IADD3 R90, P2, PT, R90, UR4, RZ ;  /* 0x000000045a5a7c10 */ /* 0x004fe2000ff5e0ff */
[----:B------:R-:W-:Y:S01]  /*1e40*/  IMAD.MOV.U32 R195, RZ, RZ, R89 ;  /* 0x000000ffffc37224 */ /* 0x000fe200078e0059 */
[----:B------:R-:W-:Y:S01]  /*1e50*/  VIMNMX R84, PT, PT, R194, R3, !PT ;  /* 0x00000003c2547248 */ /* 0x000fe20007fe0100 */
[----:B------:R-:W-:Y:S01]  /*1e60*/  IMAD.IADD R86, R129, 0x1, R7 ;  /* 0x0000000181567824 */ /* 0x000fe200078e0207 */
[----:B-1----:R-:W-:Y:S01]  /*1e70*/  LEA.HI R123, R6, R6, RZ, 0x1 ;  /* 0x00000006067b7211 */ /* 0x002fe200078f08ff */
[----:B------:R-:W-:Y:S01]  /*1e80*/  IMAD.MOV.U32 R198, RZ, RZ, R90 ;  /* 0x000000ffffc67224 */ /* 0x000fe200078e005a */
[----:B------:R-:W-:Y:S02]  /*1e90*/  IADD3.X R87, PT, PT, R87, UR5, RZ, P2, !PT ;  /* 0x0000000557577c10 */ /* 0x000fe400097fe4ff */
[----:B------:R-:W-:Y:S02]  /*1ea0*/  ISETP.GT.AND P2, PT, R135, R84, PT ;  /* 0x000000548700720c */ /* 0x000fe40003f44270 */
[----:B------:R-:W-:-:S02]  /*1eb0*/  SHF.R.S32.HI R123, RZ, 0x1, R123 ;  /* 0x00000001ff7b7819 */ /* 0x000fc4000001147b */
[----:B------:R-:W-:Y:S02]  /*1ec0*/  MOV R196, R92 ;  /* 0x0000005c00c47202 */ /* 0x000fe40000000f00 */
[----:B------:R-:W-:Y:S01]  /*1ed0*/  MOV R199, R87 ;  /* 0x0000005700c77202 */ /* 0x000fe20000000f00 */
[----:B------:R-:W-:-:S04]  /*1ee0*/  IMAD R122, R130, R123, R121 ;  /* 0x0000007b827a7224 */ /* 0x000fc800078e0279 */
[--C-:B------:R-:W-:Y:S01]  /*1ef0*/  IMAD.IADD R121, R121, 0x1, R122.reuse ;  /* 0x0000000179797824 */ /* 0x100fe200078e027a */
[----:B------:R-:W-:-:S04]  /*1f00*/  SHF.R.S32.HI R110, RZ, 0x1f, R122 ;  /* 0x0000001fff6e7819 */ /* 0x000fc8000001147a */
[----:B------:R-:W-:Y:S01]  /*1f10*/  SHF.R.S32.HI R108, RZ, 0x1f, R121 ;  /* 0x0000001fff6c7819 */ /* 0x000fe20000011479 */
[----:B---3--:R-:W-:Y:S06]  /*1f20*/  @!P2 BRA `(.L_x_2976) ;  /* 0x000000780094a947 */ /* 0x008fec0003800000 */
[----:B------:R-:W1:Y:S01]  /*1f30*/  LDC.64 R2, c[0x0][0x4a0] ;  /* 0x00012800ff027b82 */ /* 0x000e620000000a00 */
[----:B------:R-:W2:Y:S01]  /*1f40*/  LDCU.128 UR16, c[0x0][0x4b0] ;  /* 0x00009600ff1077ac */ /* 0x000ea20008000c00 */
[----:B------:R-:W-:Y:S01]  /*1f50*/  IMAD.MOV.U32 R120, RZ, RZ, R133 ;  /* 0x000000ffff787224 */ /* 0x000fe200078e0085 */
[----:B------:R-:W-:Y:S01]  /*1f60*/  @!P0 IADD3 R0, PT, PT, -R0, RZ, RZ ;  /* 0x000000ff00008210 */ /* 0x000fe20007ffe1ff */
[----:B------:R-:W-:Y:S01]  /*1f70*/  IMAD.MOV.U32 R31, RZ, RZ, RZ ;  /* 0x000000ffff1f7224 */ /* 0x000fe200078e00ff */
[----:B------:R-:W3:Y:S01]  /*1f80*/  LDCU.128 UR12, c[0x0][0x4c0] ;  /* 0x00009800ff0c77ac */ /* 0x000ee20008000c00 */
[----:B-----5:R-:W-:Y:S01]  /*1f90*/  IMAD.IADD R64, R133, 0x1, R64 ;  /* 0x0000000185407824 */ /* 0x020fe200078e0240 */
[----:B------:R-:W-:Y:S01]  /*1fa0*/  SHF.R.S32.HI R5, RZ, 0x1f, R120 ;  /* 0x0000001fff057819 */ /* 0x000fe20000011478 */
[----:B------:R-:W4:Y:S01]  /*1fb0*/  LDC.64 R106, c[0x0][0x4a8] ;  /* 0x00012a00ff6a7b82 */ /* 0x000f220000000a00 */
[----:B------:R-:W-:Y:S01]  /*1fc0*/  SEL R8, R8, R0, !P1 ;  /* 0x0000000008087207 */ /* 0x000fe20004800000 */
[----:B------:R-:W3:Y:S01]  /*1fd0*/  LDCU.128 UR8, c[0x0][0x490] ;  /* 0x00009200ff0877ac */ /* 0x000ee20008000c00 */
[--C-:B------:R-:W-:Y:S01]  /*1fe0*/  SHF.R.S32.HI R29, RZ, 0x1f, R88.reuse ;  /* 0x0000001fff1d7819 */ /* 0x100fe20000011458 */
[----:B------:R-:W-:Y:S01]  /*1ff0*/  IMAD R64, R64, R123, RZ ;  /* 0x0000007b40407224 */ /* 0x000fe200078e02ff */
[C---:B------:R-:W-:Y:S01]  /*2000*/  SHF.L.U32 R119, R123.reuse, 0x4, RZ ;  /* 0x000000047b777819 */ /* 0x040fe200000006ff */
[----:B------:R-:W3:Y:S01]  /*2010*/  LDCU.64 UR4, c[0x0][0x488] ;  /* 0x00009100ff0477ac */ /* 0x000ee20008000a00 */
[C---:B------:R-:W-:Y:S01]  /*2020*/  IMAD R115, R123.reuse, 0x30, RZ ;  /* 0x000000307b737824 */ /* 0x040fe200078e02ff */
[----:B------:R-:W-:Y:S01]  /*2030*/  SHF.L.U32 R114, R123, 0x5, RZ ;  /* 0x000000057b727819 */ /* 0x000fe200000006ff */
[C---:B------:R-:W-:Y:S01]  /*2040*/  VIADD R118, R130.reuse, 0x10 ;  /* 0x0000001082767836 */ /* 0x040fe20000000000 */
[C---:B------:R-:W-:Y:S01]  /*2050*/  IADD3 R117, PT, PT, R130.reuse, 0x20, RZ ;  /* 0x0000002082757810 */ /* 0x040fe20007ffe0ff */
[----:B------:R-:W-:Y:S01]  /*2060*/  VIADD R116, R130, 0x30 ;  /* 0x0000003082747836 */ /* 0x000fe20000000000 */
[C---:B------:R-:W-:Y:S01]  /*2070*/  LOP3.LUT R26, R30.reuse, 0x40, RZ, 0xfc, !PT ;  /* 0x000000401e1a7812 */ /* 0x040fe200078efcff */
[C---:B------:R-:W-:Y:S01]  /*2080*/  IMAD R113, R135.reuse, -0x40, R88 ;  /* 0xffffffc087717824 */ /* 0x040fe200078e0258 */
[----:B------:R-:W-:Y:S01]  /*2090*/  LOP3.LUT R25, R30, 0x80, RZ, 0xfc, !PT ;  /* 0x000000801e197812 */ /* 0x000fe200078efcff */
[----:B------:R-:W-:Y:S01]  /*20a0*/  IMAD R112, R135, -0x40, R80 ;  /* 0xffffffc087707824 */ /* 0x000fe200078e0250 */
[----:B------:R-:W-:Y:S01]  /*20b0*/  SHF.R.S32.HI R104, RZ, 0x1f, R114 ;  /* 0x0000001fff687819 */ /* 0x000fe20000011472 */
[----:B-1----:R-:W-:Y:S01]  /*20c0*/  IMAD.WIDE.U32 R6, R201, R2, R30 ;  /* 0x00000002c9067225 */ /* 0x002fe200078e001e */
[----:B------:R-:W-:-:S02]  /*20d0*/  IADD3 R2, P0, PT, -R88, R130, RZ ;  /* 0x0000008258027210 */ /* 0x000fc40007f1e1ff */
[----:B------:R-:W-:Y:S01]  /*20e0*/  SHF.R.S32.HI R102, RZ, 0x1f, R115 ;  /* 0x0000001fff667819 */ /* 0x000fe20000011473 */
[----:B------:R-:W-:Y:S02]  /*20f0*/  IMAD R7, R201, R3, R7 ;  /* 0x00000003c9077224 */ /* 0x000fe400078e0207 */
[----:B--2---:R-:W-:Y:S01]  /*2100*/  IMAD R3, R5, UR16, RZ ;  /* 0x0000001005037c24 */ /* 0x004fe2000f8e02ff */
[----:B----4-:R-:W-:Y:S01]  /*2110*/  SHF.L.U32 R109, R106, 0x4, RZ ;  /* 0x000000046a6d7819 */ /* 0x010fe200000006ff */
[----:B------:R-:W-:-:S04]  /*2120*/  IMAD.WIDE.U32 R6, R120, UR16, R6 ;  /* 0x0000001078067c25 */ /* 0x000fc8000f8e0006 */
[----:B------:R-:W-:Y:S01]  /*2130*/  IMAD R0, R120, UR17, R3 ;  /* 0x0000001178007c24 */ /* 0x000fe2000f8e0203 */
[----:B------:R-:W-:Y:S01]  /*2140*/  SHF.R.S32.HI R3, RZ, 0x1f, R8 ;  /* 0x0000001fff037819 */ /* 0x000fe20000011408 */
[----:B------:R-:W-:Y:S02]  /*2150*/  IMAD.MOV.U32 R12, RZ, RZ, R6 ;  /* 0x000000ffff0c7224 */ /* 0x000fe400078e0006 */
[----:B------:R-:W-:Y:S02]  /*2160*/  IMAD.IADD R13, R7, 0x1, R0 ;  /* 0x00000001070d7824 */ /* 0x000fe400078e0200 */
[C---:B---3--:R-:W-:Y:S02]  /*2170*/  IMAD R7, R3.reuse, UR12, RZ ;  /* 0x0000000c03077c24 */ /* 0x048fe4000f8e02ff */
[----:B------:R-:W-:Y:S02]  /*2180*/  IMAD R3, R3, UR18, RZ ;  /* 0x0000001203037c24 */ /* 0x000fe4000f8e02ff */
[----:B------:R-:W-:-:S02]  /*2190*/  IMAD R4, R8, UR13, R7 ;  /* 0x0000000d08047c24 */ /* 0x000fc4000f8e0207 */
[----:B------:R-:W-:Y:S01]  /*21a0*/  IMAD.WIDE.U32 R6, R8, UR12, R12 ;  /* 0x0000000c08067c25 */ /* 0x000fe2000f8e000c */
[----:B------:R-:W1:Y:S03]  /*21b0*/  LDCU.64 UR12, c[0x0][0x4e0] ;  /* 0x00009c00ff0c77ac */ /* 0x000e660008000a00 */
[----:B------:R-:W-:Y:S01]  /*21c0*/  IMAD R0, R5, R106, RZ ;  /* 0x0000006a05007224 */ /* 0x000fe200078e02ff */
[----:B------:R-:W-:Y:S01]  /*21d0*/  IADD3 R5, PT, PT, R7, R4, RZ ;  /* 0x0000000407057210 */ /* 0x000fe20007ffe0ff */
[----:B------:R-:W-:Y:S01]  /*21e0*/  IMAD.WIDE.U32 R10, R201, UR10, R30 ;  /* 0x0000000ac90a7c25 */ /* 0x000fe2000f8e001e */
[----:B------:R-:W-:-:S03]  /*21f0*/  MOV R4, R6 ;  /* 0x0000000600047202 */ /* 0x000fc60000000f00 */
[----:B------:R-:W-:Y:S01]  /*2200*/  IMAD.X R29, RZ, RZ, ~R29, P0 ;  /* 0x000000ffff1d7224 */ /* 0x000fe200000e0e1d */
[----:B------:R-:W-:Y:S01]  /*2210*/  IADD3 R96, P0, PT, R64, R121, RZ ;  /* 0x0000007940607210 */ /* 0x000fe20007f1e0ff */
[----:B------:R-:W-:Y:S01]  /*2220*/  IMAD R6, R8, UR19, R3 ;  /* 0x0000001308067c24 */ /* 0x000fe2000f8e0203 */
[----:B------:R-:W-:Y:S01]  /*2230*/  SHF.R.S32.HI R3, RZ, 0x1f, R64 ;  /* 0x0000001fff037819 */ /* 0x000fe20000011440 */
[----:B------:R-:W-:Y:S01]  /*2240*/  IMAD R11, R201, UR11, R11 ;  /* 0x0000000bc90b7c24 */ /* 0x000fe2000f8e020b */
[----:B------:R-:W-:Y:S01]  /*2250*/  IADD3 R64, P1, PT, R64, R122, RZ ;  /* 0x0000007a40407210 */ /* 0x000fe20007f3e0ff */
[----:B------:R-:W2:Y:S01]  /*2260*/  LDCU.64 UR10, c[0x0][0x4d0] ;  /* 0x00009a00ff0a77ac */ /* 0x000ea20008000a00 */
[C---:B------:R-:W-:Y:S02]  /*2270*/  IMAD R0, R120.reuse, R107, R0 ;  /* 0x0000006b78007224 */ /* 0x040fe400078e0200 */
[----:B------:R-:W-:Y:S01]  /*2280*/  IMAD.WIDE.U32 R10, R120, R106, R10 ;  /* 0x0000006a780a7225 */ /* 0x000fe200078e000a */
[----:B------:R-:W-:-:S03]  /*2290*/  UMOV UR19, URZ ;  /* 0x000000ff00137c82 */ /* 0x000fc60008000000 */
[C---:B------:R-:W-:Y:S01]  /*22a0*/  IMAD.X R97, R3.reuse, 0x1, R108, P0 ;  /* 0x0000000103617824 */ /* 0x040fe200000e066c */
[----:B------:R-:W-:Y:S01]  /*22b0*/  IADD3.X R3, PT, PT, R3, R110, RZ, P1, !PT ;  /* 0x0000006e03037210 */ /* 0x000fe20000ffe4ff */
[----:B------:R-:W-:Y:S02]  /*22c0*/  IMAD.IADD R11, R11, 0x1, R0 ;  /* 0x000000010b0b7824 */ /* 0x000fe400078e0200 */
[----:B------:R-:W-:Y:S01]  /*22d0*/  IMAD R95, R29, UR16, RZ ;  /* 0x000000101d5f7c24 */ /* 0x000fe2000f8e02ff */
[----:B------:R-:W-:Y:S01]  /*22e0*/  SHF.L.U64.HI R0, R64, 0x1, R3 ;  /* 0x0000000140007819 */ /* 0x000fe20000010203 */
[----:B------:R-:W-:Y:S01]  /*22f0*/  IMAD.WIDE.U32 R8, R8, UR18, R10 ;  /* 0x0000001208087c25 */ /* 0x000fe2000f8e000a */
[----:B------:R-:W-:Y:S01]  /*2300*/  SHF.L.U32 R64, R64, 0x1, RZ ;  /* 0x0000000140407819 */ /* 0x000fe200000006ff */
[----:B------:R-:W-:Y:S01]  /*2310*/  USHF.L.U32 UR18, UR16, 0x6, URZ ;  /* 0x0000000610127899 */ /* 0x000fe200080006ff */
[----:B------:R-:W-:Y:S01]  /*2320*/  SHF.L.U64.HI R97, R96, 0x1, R97 ;  /* 0x0000000160617819 */ /* 0x000fe20000010261 */
[----:B------:R-:W-:Y:S01]  /*2330*/  IMAD.WIDE.U32 R4, R2, UR16, R4 ;  /* 0x0000001002047c25 */ /* 0x000fe2000f8e0004 */
[----:B------:R-:W-:Y:S01]  /*2340*/  IADD3 R32, P0, PT, R64, UR14, RZ ;  /* 0x0000000e40207c10 */ /* 0x000fe2000ff1e0ff */
[----:B------:R-:W3:Y:S02]  /*2350*/  LDCU UR16, c[0x0][0x450] ;  /* 0x00008a00ff1077ac */ /* 0x000ee40008000800 */
[----:B------:R-:W-:Y:S01]  /*2360*/  IMAD R95, R2, UR17, R95 ;  /* 0x00000011025f7c24 */ /* 0x000fe2000f8e025f */
[----:B------:R-:W-:Y:S01]  /*2370*/  IADD3.X R33, PT, PT, R0, UR15, RZ, P0, !PT ;  /* 0x0000000f00217c10 */ /* 0x000fe200087fe4ff */
[----:B------:R-:W4:Y:S01]  /*2380*/  LDCU.U8 UR17, c[0x0][0x533] ;  /* 0x0000a660ff1177ac */ /* 0x000f220008000000 */
[----:B--2---:R-:W-:Y:S01]  /*2390*/  IADD3 R64, P0, PT, R64, UR10, RZ ;  /* 0x0000000a40407c10 */ /* 0x004fe2000ff1e0ff */
[----:B------:R-:W-:Y:S01]  /*23a0*/  IMAD.IADD R7, R9, 0x1, R6 ;  /* 0x0000000109077824 */ /* 0x000fe200078e0206 */
[----:B------:R-:W-:Y:S01]  /*23b0*/  LEA R94, P3, R4, UR8, 0x1 ;  /* 0x00000008045e7c11 */ /* 0x000fe2000f8608ff */
[-C--:B------:R-:W-:Y:S01]  /*23c0*/  IMAD R29, R29, R106.reuse, RZ ;  /* 0x0000006a1d1d7224 */ /* 0x080fe200078e02ff */
[----:B------:R-:W-:Y:S01]  /*23d0*/  IADD3.X R65, PT, PT, R0, UR11, RZ, P0, !PT ;  /* 0x0000000b00417c10 */ /* 0x000fe200087fe4ff */
[----:B------:R-:W-:Y:S01]  /*23e0*/  IMAD.MOV.U32 R6, RZ, RZ, R8 ;  /* 0x000000ffff067224 */ /* 0x000fe200078e0008 */
[----:B------:R-:W-:Y:S01]  /*23f0*/  IADD3 R0, P0, PT, RZ, -UR19, RZ ;  /* 0x80000013ff007c10 */ /* 0x000fe2000ff1e0ff */
[----:B------:R-:W-:Y:S01]  /*2400*/  IMAD.SHL.U32 R96, R96, 0x2, RZ ;  /* 0x0000000260607824 */ /* 0x000fe200078e00ff */
[----:B------:R-:W-:Y:S01]  /*2410*/  IADD3 R95, PT, PT, R5, R95, RZ ;  /* 0x0000005f055f7210 */ /* 0x000fe20007ffe0ff */
[----:B------:R-:W-:Y:S01]  /*2420*/  IMAD R29, R2, R107, R29 ;  /* 0x0000006b021d7224 */ /* 0x000fe200078e021d */
[C---:B------:R-:W-:Y:S01]  /*2430*/  SHF.L.U64.HI R107, R106.reuse, 0x4, R107 ;  /* 0x000000046a6b7819 */ /* 0x040fe2000001026b */
[----:B------:R-:W-:Y:S01]  /*2440*/  IMAD.SHL.U32 R103, R106, 0x40, RZ ;  /* 0x000000406a677824 */ /* 0x000fe200078e00ff */
[----:B------:R-:W-:Y:S01]  /*2450*/  IADD3 R98, P1, PT, R96, UR14, RZ ;  /* 0x0000000e60627c10 */ /* 0x000fe2000ff3e0ff */
[----:B------:R-:W-:Y:S01]  /*2460*/  IMAD.WIDE.U32 R2, R2, R106, R6 ;  /* 0x0000006a02027225 */ /* 0x000fe200078e0006 */
[----:B------:R-:W-:-:S02]  /*2470*/  SHF.R.S32.HI R106, RZ, 0x1f, R119 ;  /* 0x0000001fff6a7819 */ /* 0x000fc40000011477 */
[----:B------:R-:W-:Y:S01]  /*2480*/  IADD3.X R99, PT, PT, R97, UR15, RZ, P1, !PT ;  /* 0x0000000f61637c10 */ /* 0x000fe20008ffe4ff */
[----:B------:R-:W-:Y:S01]  /*2490*/  IMAD.X R103, RZ, RZ, ~R103, P0 ;  /* 0x000000ffff677224 */ /* 0x000fe200000e0e67 */
[----:B------:R-:W-:Y:S01]  /*24a0*/  LEA R28, P2, R2, UR4, 0x1 ;  /* 0x00000004021c7c11 */ /* 0x000fe2000f8408ff */
[----:B------:R-:W-:Y:S01]  /*24b0*/  IMAD.IADD R29, R3, 0x1, R29 ;  /* 0x00000001031d7824 */ /* 0x000fe200078e021d */
[----:B------:R-:W-:Y:S01]  /*24c0*/  IADD3.X R3, PT, PT, RZ, ~UR18, RZ, P0, !PT ;  /* 0x80000012ff037c10 */ /* 0x000fe200087fe4ff */
[----:B------:R-:W-:Y:S01]  /*24d0*/  IMAD.MOV.U32 R111, RZ, RZ, R135 ;  /* 0x000000ffff6f7224 */ /* 0x000fe200078e0087 */
[----:B------:R-:W-:Y:S01]  /*24e0*/  IADD3 R96, P1, PT, R96, UR10, RZ ;  /* 0x0000000a60607c10 */ /* 0x000fe2000ff3e0ff */
[----:B------:R-:W2:Y:S01]  /*24f0*/  LDCU.64 UR14, c[0x0][0x3c0] ;  /* 0x00007800ff0e77ac */ /* 0x000ea20008000a00 */
[C---:B------:R-:W-:Y:S02]  /*2500*/  SHF.R.S64 R105, R0.reuse, 0x1f, R103 ;  /* 0x0000001f00697819 */ /* 0x040fe40000001067 */
[----:B---3--:R-:W-:Y:S01]  /*2510*/  MOV R27, UR16 ;  /* 0x00000010001b7c02 */ /* 0x008fe20008000f00 */
[----:B----4-:R-:W-:Y:S01]  /*2520*/  UISETP.NE.AND UP0, UPT, UR17, URZ, UPT ;  /* 0x000000ff1100728c */ /* 0x010fe2000bf05270 */
[----:B------:R-:W-:-:S02]  /*2530*/  SHF.R.S64 R101, R0, 0x1f, R3 ;  /* 0x0000001f00657819 */ /* 0x000fc40000001003 */
[----:B------:R-:W-:Y:S02]  /*2540*/  SHF.R.S32.HI R100, RZ, 0x1f, R3 ;  /* 0x0000001fff647819 */ /* 0x000fe40000011403 */
[----:B------:R-:W-:Y:S02]  /*2550*/  SHF.R.S32.HI R103, RZ, 0x1f, R103 ;  /* 0x0000001fff677819 */ /* 0x000fe40000011467 */
[----:B------:R-:W-:Y:S02]  /*2560*/  LEA.HI.X R95, R4, UR9, R95, 0x1, P3 ;  /* 0x00000009045f7c11 */ /* 0x000fe400098f0c5f */
[----:B------:R-:W-:Y:S01]  /*2570*/  LEA.HI.X R29, R2, UR5, R29, 0x1, P2 ;  /* 0x00000005021d7c11 */ /* 0x000fe200090f0c1d */
[----:B------:R-:W3:Y:S01]  /*2580*/  LDCU.64 UR4, c[0x0][0x3b8] ;  /* 0x00007700ff0477ac */ /* 0x000ee20008000a00 */
[----:B------:R-:W-:Y:S01]  /*2590*/  IADD3.X R97, PT, PT, R97, UR11, RZ, P1, !PT ;  /* 0x0000000b61617c10 */ /* 0x000fe20008ffe4ff */
[----:B-1----:R-:W4:Y:S06]  /*25a0*/  LDCU.128 UR8, c[0x0][0x3a0] ;  /* 0x00007400ff0877ac */ /* 0x002f2c0008000c00 */
.L_x_2998:
[----:B------:R-:W-:Y:S01]  /*25b0*/  VIADD R112, R112, 0x40 ;  /* 0x0000004070707836 */ /* 0x000fe20000000000 */
[----:B------:R-:W-:Y:S01]  /*25c0*/  BSSY.RECONVERGENT B1, `(.L_x_2977) ;  /* 0x00006dc000017945 */ /* 0x000fe20003800200 */
[----:B------:R-:W-:Y:S02]  /*25d0*/  VIADD R113, R113, 0x40 ;  /* 0x0000004071717836 */ /* 0x000fe40000000000 */
[----:B------:R-:W-:Y:S01]  /*25e0*/  VIADD R111, R111, 0xffffffff ;  /* 0xffffffff6f6f7836 */ /* 0x000fe20000000000 */
[-C--:B------:R-:W-:Y:S01]  /*25f0*/  ISETP.GE.AND P0, PT, R130, R112.reuse, PT ;  /* 0x000000708200720c */ /* 0x080fe20003f06270 */
[----:B------:R-:W-:Y:S01]  /*2600*/  IMAD.MOV.U32 R126, RZ, RZ, R120 ;  /* 0x000000ffff7e7224 */ /* 0x000fe200078e0078 */
[-C--:B------:R-:W-:Y:S01]  /*2610*/  ISETP.GE.AND P6, PT, R118, R112.reuse, PT ;  /* 0x000000707600720c */ /* 0x080fe20003fc6270 */
[----:B------:R-:W-:Y:S01]  /*2620*/  VIADD R120, R120, 0xffffffc0 ;  /* 0xffffffc078787836 */ /* 0x000fe20000000000 */
[-C--:B------:R-:W-:Y:S02]  /*2630*/  ISETP.GE.AND P0, PT, R130, R113.reuse, !P0 ;  /* 0x000000718200720c */ /* 0x080fe40004706270 */
[-C--:B------:R-:W-:Y:S02]  /*2640*/  ISETP.GE.AND P6, PT, R118, R113.reuse, !P6 ;  /* 0x000000717600720c */ /* 0x080fe400077c6270 */
[CC--:B------:R-:W-:Y:S02]  /*2650*/  ISETP.GE.AND P5, PT, R117.reuse, R112.reuse, PT ;  /* 0x000000707500720c */ /* 0x0c0fe40003fa6270 */
[C---:B------:R-:W-:Y:S02]  /*2660*/  ISETP.GE.AND P4, PT, R116.reuse, R112, PT ;  /* 0x000000707400720c */ /* 0x040fe40003f86270 */
[-C--:B------:R-:W-:Y:S02]  /*2670*/  ISETP.GE.AND P5, PT, R117, R113.reuse, !P5 ;  /* 0x000000717500720c */ /* 0x080fe40006fa6270 */
[----:B------:R-:W-:Y:S02]  /*2680*/  ISETP.GE.AND P4, PT, R116, R113, !P4 ;  /* 0x000000717400720c */ /* 0x000fe40006786270 */
[----:B------:R-:W-:Y:S01]  /*2690*/  ISETP.GT.AND P3, PT, R111, R84, PT ;  /* 0x000000546f00720c */ /* 0x000fe20003f64270 */
[----:B------:R-:W5:Y:S01]  /*26a0*/  @P0 LDG.E.128 R12, desc[UR6][R94.64] ;  /* 0x000000065e0c0981 */ /* 0x000f62000c1e1d00 */
[----:B------:R-:W-:Y:S01]  /*26b0*/  @P0 IMAD.MOV.U32 R91, RZ, RZ, R87 ;  /* 0x000000ffff5b0224 */ /* 0x000fe200078e0057 */
[----:B------:R-:W1:Y:S04]  /*26c0*/  @P6 LDC.64 R2, c[0x0][0x4b0] ;  /* 0x00012c00ff026b82 */ /* 0x000e680000000a00 */
[----:B-----5:R-:W-:Y:S01]  /*26d0*/  @P0 STG.E.128 desc[UR6][R90.64], R12 ;  /* 0x0000000c5a000986 */ /* 0x020fe2000c101d06 */
[C---:B-1----:R-:W-:Y:S03]  /*26e0*/  @P6 LEA R36, P1, R2.reuse, R94, 0x5 ;  /* 0x0000005e02246211 */ /* 0x042fe600078228ff */
[----:B------:R-:W5:Y:S01]  /*26f0*/  @P0 LDG.E.128 R8, desc[UR6][R94.64+0x80] ;  /* 0x000080065e080981 */ /* 0x000f62000c1e1d00 */
[----:B------:R-:W-:Y:S02]  /*2700*/  @P6 LEA.HI.X R37, R2, R95, R3, 0x5, P1 ;  /* 0x0000005f02256211 */ /* 0x000fe400008f2c03 */
[----:B------:R-:W1:Y:S01]  /*2710*/  @P5 LDC.64 R2, c[0x0][0x4b0] ;  /* 0x00012c00ff025b82 */ /* 0x000e620000000a00 */
[C---:B------:R-:W-:Y:S04]  /*2720*/  @P6 LEA R34, P1, R81.reuse, R90, 0x1 ;  /* 0x0000005a51226211 */ /* 0x040fe800078208ff */
[----:B------:R-:W-:Y:S02]  /*2730*/  @P6 LEA.HI.X R35, R81, R87, R82, 0x1, P1 ;  /* 0x0000005751236211 */ /* 0x000fe400008f0c52 */
[C---:B-1----:R-:W-:Y:S04]  /*2740*/  @P5 LEA R22, P1, R2.reuse, R94, 0x6 ;  /* 0x0000005e02165211 */ /* 0x042fe800078230ff */
[----:B------:R-:W-:Y:S02]  /*2750*/  @P5 LEA.HI.X R23, R2, R95, R3, 0x6, P1 ;  /* 0x0000005f02175211 */ /* 0x000fe400008f3403 */
[----:B------:R-:W1:Y:S02]  /*2760*/  @P5 LDC.64 R2, c[0x0][0x3c0] ;  /* 0x0000f000ff025b82 */ /* 0x000e640000000a00 */
[C---:B-1----:R-:W-:Y:S04]  /*2770*/  @P5 LEA R20, P1, R2.reuse, R90, 0x6 ;  /* 0x0000005a02145211 */ /* 0x042fe800078230ff */
[----:B------:R-:W-:Y:S02]  /*2780*/  @P5 LEA.HI.X R21, R2, R87, R3, 0x6, P1 ;  /* 0x0000005702155211 */ /* 0x000fe400008f3403 */
[----:B------:R-:W1:Y:S01]  /*2790*/  @P4 LDC.64 R2, c[0x0][0x4b0] ;  /* 0x00012c00ff024b82 */ /* 0x000e620000000a00 */
[----:B------:R-:W-:Y:S01]  /*27a0*/  ISETP.NE.AND P1, PT, R27, RZ, PT ;  /* 0x000000ff1b00720c */ /* 0x000fe20003f25270 */
[----:B-1----:R-:W-:Y:S01]  /*27b0*/  @P4 IMAD R3, R3, 0x60, RZ ;  /* 0x0000006003034824 */ /* 0x002fe200078e02ff */
[----:B-----5:R1:W-:Y:S04]  /*27c0*/  @P0 STG.E.128 desc[UR6][R90.64+0x80], R8 ;  /* 0x000080085a000986 */ /* 0x0203e8000c101d06 */
[----:B------:R-:W5:Y:S04]  /*27d0*/  @P0 LDG.E.128 R4, desc[UR6][R94.64+0x100] ;  /* 0x000100065e040981 */ /* 0x000f68000c1e1d00 */
[----:B-----5:R5:W-:Y:S04]  /*27e0*/  @P0 STG.E.128 desc[UR6][R90.64+0x100], R4 ;  /* 0x000100045a000986 */ /* 0x020be8000c101d06 */
[----:B------:R-:W2:Y:S04]  /*27f0*/  @P6 LDG.E.128 R16, desc[UR6][R36.64] ;  /* 0x0000000624106981 */ /* 0x000ea8000c1e1d00 */
[----:B--2---:R-:W-:Y:S04]  /*2800*/  @P6 STG.E.128 desc[UR6][R34.64], R16 ;  /* 0x0000001022006986 */ /* 0x004fe8000c101d06 */
[----:B-1----:R-:W2:Y:S04]  /*2810*/  @P6 LDG.E.128 R8, desc[UR6][R36.64+0x80] ;  /* 0x0000800624086981 */ /* 0x002ea8000c1e1d00 */
[----:B--2---:R-:W-:Y:S04]  /*2820*/  @P6 STG.E.128 desc[UR6][R34.64+0x80], R8 ;  /* 0x0000800822006986 */ /* 0x004fe8000c101d06 */
[----:B------:R-:W2:Y:S04]  /*2830*/  @P6 LDG.E.128 R12, desc[UR6][R36.64+0x100] ;  /* 0x00010006240c6981 */ /* 0x000ea8000c1e1d00 */
[----:B--2---:R1:W-:Y:S04]  /*2840*/  @P6 STG.E.128 desc[UR6][R34.64+0x100], R12 ;  /* 0x0001000c22006986 */ /* 0x0043e8000c101d06 */
[----:B-----5:R-:W2:Y:S01]  /*2850*/  @P5 LDG.E.128 R4, desc[UR6][R22.64] ;  /* 0x0000000616045981 */ /* 0x020ea2000c1e1d00 */
[----:B-1----:R-:W-:Y:S04]  /*2860*/  @P4 IMAD.WIDE.U32 R34, R2, 0x60, R94 ;  /* 0x0000006002224825 */ /* 0x002fe800078e005e */
[----:B------:R-:W-:Y:S02]  /*2870*/  @P4 IMAD.IADD R35, R35, 0x1, R3 ;  /* 0x0000000123234824 */ /* 0x000fe400078e0203 */
[----:B------:R-:W1:Y:S01]  /*2880*/  @P4 LDC.64 R2, c[0x0][0x3c0] ;  /* 0x0000f000ff024b82 */ /* 0x000e620000000a00 */
[----:B------:R-:W-:Y:S02]  /*2890*/  @P4 IMAD.MOV.U32 R91, RZ, RZ, R87 ;  /* 0x000000ffff5b4224 */ /* 0x000fe400078e0057 */
[----:B-1----:R-:W-:Y:S01]  /*28a0*/  @P4 IMAD R3, R3, 0x60, RZ ;  /* 0x0000006003034824 */ /* 0x002fe200078e02ff */
[----:B--2---:R-:W-:Y:S04]  /*28b0*/  @P5 STG.E.128 desc[UR6][R20.64], R4 ;  /* 0x0000000414005986 */ /* 0x004fe8000c101d06 */
[----:B------:R-:W2:Y:S04]  /*28c0*/  @P5 LDG.E.128 R16, desc[UR6][R22.64+0x80] ;  /* 0x0000800616105981 */ /* 0x000ea8000c1e1d00 */
[----:B--2---:R1:W-:Y:S04]  /*28d0*/  @P5 STG.E.128 desc[UR6][R20.64+0x80], R16 ;  /* 0x0000801014005986 */ /* 0x0043e8000c101d06 */
[----:B------:R-:W2:Y:S01]  /*28e0*/  @P5 LDG.E.128 R8, desc[UR6][R22.64+0x100] ;  /* 0x0001000616085981 */ /* 0x000ea2000c1e1d00 */
[----:B-1----:R-:W-:Y:S04]  /*28f0*/  @P4 IMAD.WIDE.U32 R16, R2, 0x60, R90 ;  /* 0x0000006002104825 */ /* 0x002fe800078e005a */
[----:B------:R-:W-:Y:S01]  /*2900*/  @P4 IMAD.IADD R17, R17, 0x1, R3 ;  /* 0x0000000111114824 */ /* 0x000fe200078e0203 */
[----:B--2---:R1:W-:Y:S04]  /*2910*/  @P5 STG.E.128 desc[UR6][R20.64+0x100], R8 ;  /* 0x0001000814005986 */ /* 0x0043e8000c101d06 */
[----:B------:R-:W2:Y:S04]  /*2920*/  @P4 LDG.E.128 R4, desc[UR6][R34.64] ;  /* 0x0000000622044981 */ /* 0x000ea8000c1e1d00 */
[----:B--2---:R2:W-:Y:S04]  /*2930*/  @P4 STG.E.128 desc[UR6][R16.64], R4 ;  /* 0x0000000410004986 */ /* 0x0045e8000c101d06 */
[----:B------:R-:W5:Y:S04]  /*2940*/  @P4 LDG.E.128 R12, desc[UR6][R34.64+0x80] ;  /* 0x00008006220c4981 */ /* 0x000f68000c1e1d00 */
[----:B-----5:R2:W-:Y:S04]  /*2950*/  @P4 STG.E.128 desc[UR6][R16.64+0x80], R12 ;  /* 0x0000800c10004986 */ /* 0x0205e8000c101d06 */
[----:B-1----:R-:W5:Y:S04]  /*2960*/  @P4 LDG.E.128 R8, desc[UR6][R34.64+0x100] ;  /* 0x0001000622084981 */ /* 0x002f68000c1e1d00 */
[----:B-----5:R2:W-:Y:S01]  /*2970*/  @P4 STG.E.128 desc[UR6][R16.64+0x100], R8 ;  /* 0x0001000810004986 */ /* 0x0205e2000c101d06 */
[----:B------:R-:W-:Y:S05]  /*2980*/  @P1 BRA `(.L_x_2978) ;  /* 0x0000000000bc1947 */ /* 0x000fea0003800000 */
[----:B--2---:R-:W2:Y:S01]  /*2990*/  @P0 LDG.E.128 R12, desc[UR6][R28.64] ;  /* 0x000000061c0c0981 */ /* 0x004ea2000c1e1d00 */
[----:B------:R-:W-:Y:S01]  /*29a0*/  @P0 IMAD.MOV.U32 R93, RZ, RZ, R89 ;  /* 0x000000ffff5d0224 */ /* 0x000fe200078e0059 */
[----:B------:R-:W1:Y:S01]  /*29b0*/  @P5 LDC.64 R2, c[0x0][0x4a8] ;  /* 0x00012a00ff025b82 */ /* 0x000e620000000a00 */
        /* <DEDUP_REMOVED lines=9> */
[----:B------:R-:W4:Y:S01]  /*2a50*/  @P6 LDG.E.128 R16, desc[UR6][R36.64] ;  /* 0x0000000624106981 */ /* 0x000f22000c1e1d00 */
[----:B------:R-:W-:Y:S02]  /*2a60*/  @P6 LEA.HI.X R35, R77, R89, R66, 0x1, P0 ;  /* 0x000000594d236211 */ /* 0x000fe400000f0c42 */
[C---:B-1----:R-:W-:Y:S04]  /*2a70*/  @P5 LEA R20, P0, R2.reuse, R28, 0x6 ;  /* 0x0000001c02145211 */ /* 0x042fe800078030ff */
[----:B------:R-:W-:Y:S02]  /*2a80*/  @P5 LEA.HI.X R21, R2, R29, R3, 0x6, P0 ;  /* 0x0000001d02155211 */ /* 0x000fe400000f3403 */
[----:B------:R-:W1:Y:S02]  /*2a90*/  @P5 LDC.64 R2, c[0x0][0x3b8] ;  /* 0x0000ee00ff025b82 */ /* 0x000e640000000a00 */
[C---:B-1----:R-:W-:Y:S04]  /*2aa0*/  @P5 LEA R22, P0, R2.reuse, R92, 0x6 ;  /* 0x0000005c02165211 */ /* 0x042fe800078030ff */
[----:B------:R-:W-:Y:S01]  /*2ab0*/  @P5 LEA.HI.X R23, R2, R89, R3, 0x6, P0 ;  /* 0x0000005902175211 */ /* 0x000fe200000f3403 */
[----:B----4-:R1:W-:Y:S04]  /*2ac0*/  @P6 STG.E.128 desc[UR6][R34.64], R16 ;  /* 0x0000001022006986 */ /* 0x0103e8000c101d06 */
[----:B--2---:R-:W2:Y:S04]  /*2ad0*/  @P6 LDG.E.128 R12, desc[UR6][R36.64+0x80] ;  /* 0x00008006240c6981 */ /* 0x004ea8000c1e1d00 */
[----:B--2---:R2:W-:Y:S04]  /*2ae0*/  @P6 STG.E.128 desc[UR6][R34.64+0x80], R12 ;  /* 0x0000800c22006986 */ /* 0x0045e8000c101d06 */
[----:B-----5:R-:W4:Y:S04]  /*2af0*/  @P6 LDG.E.128 R8, desc[UR6][R36.64+0x100] ;  /* 0x0001000624086981 */ /* 0x020f28000c1e1d00 */
[----:B----4-:R4:W-:Y:S04]  /*2b00*/  @P6 STG.E.128 desc[UR6][R34.64+0x100], R8 ;  /* 0x0001000822006986 */ /* 0x0109e8000c101d06 */
[----:B---3--:R-:W3:Y:S04]  /*2b10*/  @P5 LDG.E.128 R4, desc[UR6][R20.64] ;  /* 0x0000000614045981 */ /* 0x008ee8000c1e1d00 */
[----:B---3--:R4:W-:Y:S04]  /*2b20*/  @P5 STG.E.128 desc[UR6][R22.64], R4 ;  /* 0x0000000416005986 */ /* 0x0089e8000c101d06 */
[----:B-1----:R-:W3:Y:S04]  /*2b30*/  @P5 LDG.E.128 R16, desc[UR6][R20.64+0x80] ;  /* 0x0000800614105981 */ /* 0x002ee8000c1e1d00 */
[----:B---3--:R4:W-:Y:S04]  /*2b40*/  @P5 STG.E.128 desc[UR6][R22.64+0x80], R16 ;  /* 0x0000801016005986 */ /* 0x0089e8000c101d06 */
[----:B--2---:R-:W2:Y:S04]  /*2b50*/  @P5 LDG.E.128 R12, desc[UR6][R20.64+0x100] ;  /* 0x00010006140c5981 */ /* 0x004ea8000c1e1d00 */
[----:B--2---:R4:W-:Y:S01]  /*2b60*/  @P5 STG.E.128 desc[UR6][R22.64+0x100], R12 ;  /* 0x0001000c16005986 */ /* 0x0049e2000c101d06 */
[----:B------:R-:W-:Y:S05]  /*2b70*/  @!P4 BRA `(.L_x_2979) ;  /* 0x000000680000c947 */ /* 0x000fea0003800000 */
[----:B------:R-:W1:Y:S01]  /*2b80*/  LDC.64 R2, c[0x0][0x4a8] ;  /* 0x00012a00ff027b82 */ /* 0x000e620000000a00 */
[----:B------:R-:W-:Y:S01]  /*2b90*/  MOV R93, R89 ;  /* 0x00000059005d7202 */ /* 0x000fe20000000f00 */
[----:B-1----:R-:W-:Y:S02]  /*2ba0*/  IMAD R3, R3, 0x60, RZ ;  /* 0x0000006003037824 */ /* 0x002fe400078e02ff */
[----:B----4-:R-:W-:Y:S05]  /*2bb0*/  IMAD.WIDE.U32 R16, R2, 0x60, R28 ;  /* 0x0000006002107825 */ /* 0x010fea00078e001c */
[----:B------:R-:W-:Y:S02]  /*2bc0*/  IADD3 R17, PT, PT, R17, R3, RZ ;  /* 0x0000000311117210 */ /* 0x000fe40007ffe0ff */
[----:B------:R-:W1:Y:S03]  /*2bd0*/  LDC.64 R2, c[0x0][0x3b8] ;  /* 0x0000ee00ff027b82 */ /* 0x000e660000000a00 */
[----:B------:R-:W2:Y:S01]  /*2be0*/  LDG.E.128 R4, desc[UR6][R16.64] ;  /* 0x0000000610047981 */ /* 0x000ea2000c1e1d00 */
[----:B-1----:R-:W-:Y:S04]  /*2bf0*/  IMAD.WIDE.U32 R18, R2, 0x60, R92 ;  /* 0x0000006002127825 */ /* 0x002fe800078e005c */
[----:B------:R-:W-:Y:S05]  /*2c00*/  IMAD R3, R3, 0x60, RZ ;  /* 0x0000006003037824 */ /* 0x000fea00078e02ff */
[----:B------:R-:W-:Y:S05]  /*2c10*/  IADD3 R19, PT, PT, R19, R3, RZ ;  /* 0x0000000313137210 */ /* 0x000fea0007ffe0ff */
[----:B--2---:R1:W-:Y:S04]  /*2c20*/  STG.E.128 desc[UR6][R18.64], R4 ;  /* 0x0000000412007986 */ /* 0x0043e8000c101d06 */
[----:B------:R-:W2:Y:S04]  /*2c30*/  LDG.E.128 R12, desc[UR6][R16.64+0x80] ;  /* 0x00008006100c7981 */ /* 0x000ea8000c1e1d00 */
[----:B--2---:R1:W-:Y:S04]  /*2c40*/  STG.E.128 desc[UR6][R18.64+0x80], R12 ;  /* 0x0000800c12007986 */ /* 0x0043e8000c101d06 */
[----:B------:R-:W2:Y:S04]  /*2c50*/  LDG.E.128 R8, desc[UR6][R16.64+0x100] ;  /* 0x0001000610087981 */ /* 0x000ea8000c1e1d00 */
[----:B--2---:R1:W-:Y:S01]  /*2c60*/  STG.E.128 desc[UR6][R18.64+0x100], R8 ;  /* 0x0001000812007986 */ /* 0x0043e2000c101d06 */
[----:B------:R-:W-:Y:S05]  /*2c70*/  BRA `(.L_x_2979) ;  /* 0x0000006400c07947 */ /* 0x000fea0003800000 */
.L_x_2978:
[----:B------:R-:W-:Y:S05]  /*2c80*/  BRA.U !UP0, `(.L_x_2980) ;  /* 0x00000025084c7547 */ /* 0x000fea000b800000 */
[C---:B------:R-:W-:Y:S01]  /*2c90*/  SHF.L.U64.HI R3, R119.reuse, 0x1, R106 ;  /* 0x0000000177037819 */ /* 0x040fe2000001026a */
[----:B--2---:R-:W-:Y:S01]  /*2ca0*/  IMAD.SHL.U32 R5, R119, 0x2, RZ ;  /* 0x0000000277057824 */ /* 0x004fe200078e00ff */
[----:B------:R-:W1:Y:S01]  /*2cb0*/  LDC R52, c[0x0][0x450] ;  /* 0x00011400ff347b82 */ /* 0x000e620000000800 */
[----:B------:R-:W-:Y:S03]  /*2cc0*/  BSSY.RECONVERGENT B0, `(.L_x_2981) ;  /* 0x000008e000007945 */ /* 0x000fe60003800200 */
[-C--:B------:R-:W-:Y:S02]  /*2cd0*/  IADD3 R14, P2, PT, R32, R5.reuse, RZ ;  /* 0x00000005200e7210 */ /* 0x080fe40007f5e0ff */
[----:B------:R-:W-:Y:S03]  /*2ce0*/  IADD3 R48, P1, PT, R64, R5, RZ ;  /* 0x0000000540307210 */ /* 0x000fe60007f3e0ff */
[--C-:B------:R-:W-:Y:S02]  /*2cf0*/  IMAD.X R15, R33, 0x1, R3.reuse, P2 ;  /* 0x00000001210f7824 */ /* 0x100fe400010e0603 */
[----:B------:R-:W-:Y:S01]  /*2d00*/  IMAD.X R49, R65, 0x1, R3, P1 ;  /* 0x0000000141317824 */ /* 0x000fe200008e0603 */
[----:B------:R-:W-:Y:S07]  /*2d10*/  @!P0 BRA `(.L_x_2982) ;  /* 0x0000000800208947 */ /* 0x000fee0003800000 */
[-C--:B------:R-:W-:Y:S01]  /*2d20*/  ISETP.GE.AND P0, PT, R30, R27.reuse, PT ;  /* 0x0000001b1e00720c */ /* 0x080fe20003f06270 */
[----:B------:R-:W2:Y:S01]  /*2d30*/  LDG.E.128 R20, desc[UR6][R28.64] ;  /* 0x000000061c147981 */ /* 0x000ea2000c1e1d00 */
[----:B------:R-:W-:Y:S02]  /*2d40*/  ISETP.GE.AND P1, PT, R26, R27, PT ;  /* 0x0000001b1a00720c */ /* 0x000fe40003f26270 */
[----:B------:R-:W-:Y:S09]  /*2d50*/  MOV R93, R89 ;  /* 0x00000059005d7202 */ /* 0x000ff20000000f00 */
[----:B------:R-:W5:Y:S06]  /*2d60*/  @!P0 LDG.E.64 R46, desc[UR6][R64.64] ;  /* 0x00000006402e8981 */ /* 0x000f6c000c1e1b00 */
[----:B------:R-:W3:Y:S01]  /*2d70*/  @!P0 LDG.E.64 R16, desc[UR6][R32.64] ;  /* 0x0000000620108981 */ /* 0x000ee2000c1e1b00 */
[C---:B--2---:R-:W-:Y:S01]  /*2d80*/  @!P0 LOP3.LUT R19, R20.reuse, 0xffff0000, RZ, 0xc0, !PT ;  /* 0xffff000014138812 */ /* 0x044fe200078ec0ff */
[----:B------:R-:W-:Y:S01]  /*2d90*/  @!P0 IMAD.U32 R43, R20, 0x10000, RZ ;  /* 0x00010000142b8824 */ /* 0x000fe200078e00ff */
[----:B------:R-:W-:Y:S01]  /*2da0*/  @!P0 LOP3.LUT R35, R21, 0xffff0000, RZ, 0xc0, !PT ;  /* 0xffff000015238812 */ /* 0x000fe200078ec0ff */
[----:B------:R-:W-:Y:S01]  /*2db0*/  @!P0 IMAD.U32 R42, R23, 0x10000, RZ ;  /* 0x00010000172a8824 */ /* 0x000fe200078e00ff */
[C---:B------:R-:W-:Y:S02]  /*2dc0*/  @!P0 LOP3.LUT R24, R22.reuse, 0xffff0000, RZ, 0xc0, !PT ;  /* 0xffff000016188812 */ /* 0x040fe400078ec0ff */
[----:B------:R-:W-:Y:S02]  /*2dd0*/  @!P0 SHF.L.U32 R40, R22, 0x10, RZ ;  /* 0x0000001016288819 */ /* 0x000fe400000006ff */
[C---:B-----5:R-:W-:Y:S02]  /*2de0*/  @!P0 SHF.L.U32 R41, R46.reuse, 0x10, RZ ;  /* 0x000000102e298819 */ /* 0x060fe400000006ff */
[----:B------:R-:W-:Y:S02]  /*2df0*/  @!P0 SHF.L.U32 R34, R47, 0x10, RZ ;  /* 0x000000102f228819 */ /* 0x000fe400000006ff */
[----:B------:R-:W-:Y:S01]  /*2e00*/  @!P0 LOP3.LUT R45, R46, 0xffff0000, RZ, 0xc0, !PT ;  /* 0xffff00002e2d8812 */ /* 0x000fe200078ec0ff */
[----:B------:R-:W-:Y:S01]  /*2e10*/  @!P0 FMUL.FTZ R51, R19, R41 ;  /* 0x0000002913338220 */ /* 0x000fe20000410000 */
[C---:B---3--:R-:W-:Y:S01]  /*2e20*/  @!P0 SHF.L.U32 R18, R16.reuse, 0x10, RZ ;  /* 0x0000001010128819 */ /* 0x048fe200000006ff */
[----:B------:R-:W-:Y:S01]  /*2e30*/  @!P0 IMAD.U32 R13, R17, 0x10000, RZ ;  /* 0x00010000110d8824 */ /* 0x000fe200078e00ff */
        /* <DEDUP_REMOVED lines=31> */
[----:B------:R-:W5:Y:S08]  /*3030*/  LDG.E.128 R36, desc[UR6][R28.64+0x80] ;  /* 0x000080061c247981 */ /* 0x000f70000c1e1d00 */
[----:B------:R-:W4:Y:S01]  /*3040*/  @!P1 LDG.E.64 R16, desc[UR6][R32.64+0x40] ;  /* 0x0000400620109981 */ /* 0x000f22000c1e1b00 */
[C---:B---3--:R-:W-:Y:S01]  /*3050*/  @!P1 SHF.L.U32 R34, R44.reuse, 0x10, RZ ;  /* 0x000000102c229819 */ /* 0x048fe200000006ff */
[C---:B------:R-:W-:Y:S01]  /*3060*/  @!P1 IMAD.U32 R40, R45.reuse, 0x10000, RZ ;  /* 0x000100002d289824 */ /* 0x040fe200078e00ff */
[----:B------:R-:W-:Y:S02]  /*3070*/  @!P1 LOP3.LUT R43, R44, 0xffff0000, RZ, 0xc0, !PT ;  /* 0xffff00002c2b9812 */ /* 0x000fe400078ec0ff */
[----:B------:R-:W-:Y:S02]  /*3080*/  @!P1 LOP3.LUT R45, R45, 0xffff0000, RZ, 0xc0, !PT ;  /* 0xffff00002d2d9812 */ /* 0x000fe400078ec0ff */
[C---:B-----5:R-:W-:Y:S02]  /*3090*/  @!P1 LOP3.LUT R19, R36.reuse, 0xffff0000, RZ, 0xc0, !PT ;  /* 0xffff000024139812 */ /* 0x060fe400078ec0ff */
[----:B------:R-:W-:Y:S02]  /*30a0*/  @!P1 SHF.L.U32 R41, R36, 0x10, RZ ;  /* 0x0000001024299819 */ /* 0x000fe400000006ff */
[----:B--2---:R-:W-:Y:S01]  /*30b0*/  @!P1 LOP3.LUT R20, R38, 0xffff0000, RZ, 0xc0, !PT ;  /* 0xffff000026149812 */ /* 0x004fe200078ec0ff */
[----:B------:R-:W-:Y:S01]  /*30c0*/  @!P1 FMUL.FTZ R50, R19, R34 ;  /* 0x0000002213329220 */ /* 0x000fe20000410000 */
[----:B------:R-:W-:Y:S02]  /*30d0*/  @!P1 SHF.L.U32 R42, R39, 0x10, RZ ;  /* 0x00000010272a9819 */ /* 0x000fe400000006ff */
[C---:B----4-:R-:W-:Y:S01]  /*30e0*/  @!P1 SHF.L.U32 R13, R17.reuse, 0x10, RZ ;  /* 0x00000010110d9819 */ /* 0x050fe200000006ff */
        /* <DEDUP_REMOVED lines=75> */
.L_x_2982:
[----:B---34-:R-:W-:Y:S05]  /*35a0*/  BSYNC.RECONVERGENT B0 ;  /* 0x0000000000007941 */ /* 0x018fea0003800200 */
.L_x_2981:
[----:B------:R-:W-:Y:S04]  /*35b0*/  BSSY.RECONVERGENT B0, `(.L_x_2983) ;  /* 0x000008d000007945 */ /* 0x000fe80003800200 */
[----:B------:R-:W-:Y:S05]  /*35c0*/  @!P6 BRA `(.L_x_2984) ;  /* 0x00000008002ce947 */ /* 0x000fea0003800000 */
[----:B------:R-:W-:Y:S02]  /*35d0*/  ISETP.GE.AND P0, PT, R30, R27, PT ;  /* 0x0000001b1e00720c */ /* 0x000fe40003f06270 */
[----:B------:R-:W-:Y:S02]  /*35e0*/  LEA R50, P1, R109, R28, 0x1 ;  /* 0x0000001c6d327211 */ /* 0x000fe400078208ff */
[----:B------:R-:W-:Y:S02]  /*35f0*/  LEA R46, P2, R77, R92, 0x1 ;  /* 0x0000005c4d2e7211 */ /* 0x000fe400078408ff */
[----:B------:R-:W-:Y:S02]  /*3600*/  LEA.HI.X R51, R109, R29, R107, 0x1, P1 ;  /* 0x0000001d6d337211 */ /* 0x000fe400008f0c6b */
[----:B------:R-:W-:Y:S03]  /*3610*/  ISETP.GE.AND P1, PT, R26, R27, PT ;  /* 0x0000001b1a00720c */ /* 0x000fe60003f26270 */
[----:B--2---:R-:W2:Y:S08]  /*3620*/  LDG.E.128 R20, desc[UR6][R50.64] ;  /* 0x0000000632147981 */ /* 0x004eb0000c1e1d00 */
[----:B------:R-:W3:Y:S06]  /*3630*/  @!P0 LDG.E.64 R44, desc[UR6][R48.64] ;  /* 0x00000006302c8981 */ /* 0x000eec000c1e1b00 */
[----:B------:R-:W4:Y:S01]  /*3640*/  @!P0 LDG.E.64 R16, desc[UR6][R14.64] ;  /* 0x000000060e108981 */ /* 0x000f22000c1e1b00 */
[C---:B--2---:R-:W-:Y:S01]  /*3650*/  @!P0 LOP3.LUT R19, R20.reuse, 0xffff0000, RZ, 0xc0, !PT ;  /* 0xffff000014138812 */ /* 0x044fe200078ec0ff */
[----:B------:R-:W-:Y:S01]  /*3660*/  @!P0 IMAD.U32 R42, R23, 0x10000, RZ ;  /* 0x00010000172a8824 */ /* 0x000fe200078e00ff */
[----:B------:R-:W-:Y:S02]  /*3670*/  @!P0 SHF.L.U32 R41, R20, 0x10, RZ ;  /* 0x0000001014298819 */ /* 0x000fe400000006ff */
[C---:B------:R-:W-:Y:S02]  /*3680*/  @!P0 LOP3.LUT R24, R22.reuse, 0xffff0000, RZ, 0xc0, !PT ;  /* 0xffff000016188812 */ /* 0x040fe400078ec0ff */
[----:B------:R-:W-:Y:S02]  /*3690*/  @!P0 SHF.L.U32 R40, R22, 0x10, RZ ;  /* 0x0000001016288819 */ /* 0x000fe400000006ff */
[C---:B---3--:R-:W-:Y:S01]  /*36a0*/  @!P0 SHF.L.U32 R35, R44.reuse, 0x10, RZ ;  /* 0x000000102c238819 */ /* 0x048fe200000006ff */
[C---:B------:R-:W-:Y:S01]  /*36b0*/  @!P0 IMAD.U32 R34, R45.reuse, 0x10000, RZ ;  /* 0x000100002d228824 */ /* 0x040fe200078e00ff */
[----:B------:R-:W-:Y:S02]  /*36c0*/  @!P0 LOP3.LUT R43, R44, 0xffff0000, RZ, 0xc0, !PT ;  /* 0xffff00002c2b8812 */ /* 0x000fe400078ec0ff */
[----:B------:R-:W-:Y:S01]  /*36d0*/  @!P0 LOP3.LUT R45, R45, 0xffff0000, RZ, 0xc0, !PT ;  /* 0xffff00002d2d8812 */ /* 0x000fe200078ec0ff */
[----:B------:R-:W-:Y:S01]  /*36e0*/  @!P0 FMUL.FTZ R47, R19, R35 ;  /* 0x00000023132f8220 */ /* 0x000fe20000410000 */
[C---:B----4-:R-:W-:Y:S01]  /*36f0*/  @!P0 SHF.L.U32 R18, R16.reuse, 0x10, RZ ;  /* 0x0000001010128819 */ /* 0x050fe200000006ff */
        /* <DEDUP_REMOVED lines=42> */
[----:B--2---:R-:W-:Y:S01]  /*39a0*/  @!P1 LOP3.LUT R20, R38, 0xffff0000, RZ, 0xc0, !PT ;  /* 0xffff000026149812 */ /* 0x004fe200078ec0ff */
        /* <DEDUP_REMOVED lines=34> */
[----:B------:R-:W4:Y:S08]  /*3bd0*/  LDG.E.128 R20, desc[UR6][R50.64+0x100] ;  /* 0x0001000632147981 */ /* 0x000f30000c1e1d00 */
[----:B------:R-:W5:Y:S01]  /*3be0*/  @!P0 LDG.E.64 R16, desc[UR6][R14.64+0x80] ;  /* 0x000080060e108981 */ /* 0x000f62000c1e1b00 */
[C---:B--2---:R-:W-:Y:S01]  /*3bf0*/  @!P0 SHF.L.U32 R34, R42.reuse, 0x10, RZ ;  /* 0x000000102a228819 */ /* 0x044fe200000006ff */
        /* <DEDUP_REMOVED lines=40> */
.L_x_2984:
[----:B------:R-:W-:Y:S05]  /*3e80*/  BSYNC.RECONVERGENT B0 ;  /* 0x0000000000007941 */ /* 0x000fea0003800200 */
.L_x_2983:
[----:B------:R-:W-:Y:S04]  /*3e90*/  BSSY.RECONVERGENT B0, `(.L_x_2985) ;  /* 0x0000093000007945 */ /* 0x000fe80003800200 */
[----:B------:R-:W-:Y:S05]  /*3ea0*/  @!P5 BRA `(.L_x_2986) ;  /* 0x000000080044d947 */ /* 0x000fea0003800000 */
[C---:B------:R-:W-:Y:S01]  /*3eb0*/  LEA R18, P2, R123.reuse, R14, 0x5 ;  /* 0x0000000e7b127211 */ /* 0x040fe200078428ff */
[----:B------:R-:W4:Y:S01]  /*3ec0*/  LDC.64 R54, c[0x0][0x4a8] ;  /* 0x00012a00ff367b82 */ /* 0x000f220000000a00 */
[----:B------:R-:W-:Y:S02]  /*3ed0*/  ISETP.GE.AND P0, PT, R30, R27, PT ;  /* 0x0000001b1e00720c */ /* 0x000fe40003f06270 */
[C---:B------:R-:W-:Y:S02]  /*3ee0*/  LEA.HI.X.SX32 R19, R123.reuse, R15, 0x5, P2 ;  /* 0x0000000f7b137211 */ /* 0x040fe400010f2eff */
[C---:B------:R-:W-:Y:S04]  /*3ef0*/  LEA R50, P1, R123.reuse, R48, 0x5 ;  /* 0x000000307b327211 */ /* 0x040fe800078228ff */
[----:B------:R-:W-:Y:S02]  /*3f00*/  LEA.HI.X.SX32 R51, R123, R49, 0x5, P1 ;  /* 0x000000317b337211 */ /* 0x000fe400008f2eff */
[----:B------:R-:W-:Y:S03]  /*3f10*/  ISETP.GE.AND P1, PT, R26, R27, PT ;  /* 0x0000001b1a00720c */ /* 0x000fe60003f26270 */
[----:B---3--:R-:W3:Y:S06]  /*3f20*/  @!P0 LDG.E.64 R46, desc[UR6][R50.64] ;  /* 0x00000006322e8981 */ /* 0x008eec000c1e1b00 */
[----:B------:R-:W5:Y:S01]  /*3f30*/  @!P0 LDG.E.64 R16, desc[UR6][R18.64] ;  /* 0x0000000612108981 */ /* 0x000f62000c1e1b00 */
[C---:B----4-:R-:W-:Y:S04]  /*3f40*/  LEA R56, P2, R54.reuse, R28, 0x6 ;  /* 0x0000001c36387211 */ /* 0x050fe800078430ff */
[----:B------:R-:W-:Y:S02]  /*3f50*/  LEA.HI.X R57, R54, R29, R55, 0x6, P2 ;  /* 0x0000001d36397211 */ /* 0x000fe400010f3437 */
[----:B------:R-:W4:Y:S03]  /*3f60*/  LDC.64 R54, c[0x0][0x3b8] ;  /* 0x0000ee00ff367b82 */ /* 0x000f260000000a00 */
[----:B--2---:R-:W2:Y:S01]  /*3f70*/  LDG.E.128 R20, desc[UR6][R56.64] ;  /* 0x0000000638147981 */ /* 0x004ea2000c1e1d00 */
[----:B----4-:R-:W-:Y:S02]  /*3f80*/  LEA R58, P2, R54, R92, 0x6 ;  /* 0x0000005c363a7211 */ /* 0x010fe400078430ff */
[C---:B---3--:R-:W-:Y:S01]  /*3f90*/  @!P0 SHF.L.U32 R41, R46.reuse, 0x10, RZ ;  /* 0x000000102e298819 */ /* 0x048fe200000006ff */
[C---:B------:R-:W-:Y:S01]  /*3fa0*/  @!P0 IMAD.U32 R40, R47.reuse, 0x10000, RZ ;  /* 0x000100002f288824 */ /* 0x040fe200078e00ff */
[----:B------:R-:W-:Y:S02]  /*3fb0*/  @!P0 LOP3.LUT R45, R46, 0xffff0000, RZ, 0xc0, !PT ;  /* 0xffff00002e2d8812 */ /* 0x000fe400078ec0ff */
[----:B------:R-:W-:Y:S02]  /*3fc0*/  @!P0 LOP3.LUT R47, R47, 0xffff0000, RZ, 0xc0, !PT ;  /* 0xffff00002f2f8812 */ /* 0x000fe400078ec0ff */
[C---:B-----5:R-:W-:Y:S01]  /*3fd0*/  @!P0 SHF.L.U32 R24, R16.reuse, 0x10, RZ ;  /* 0x0000001010188819 */ /* 0x060fe200000006ff */
[C---:B------:R-:W-:Y:S01]  /*3fe0*/  @!P0 IMAD.U32 R13, R17.reuse, 0x10000, RZ ;  /* 0x00010000110d8824 */ /* 0x040fe200078e00ff */
[----:B------:R-:W-:Y:S02]  /*3ff0*/  @!P0 LOP3.LUT R16, R16, 0xffff0000, RZ, 0xc0, !PT ;  /* 0xffff000010108812 */ /* 0x000fe400078ec0ff */
[----:B------:R-:W-:Y:S02]  /*4000*/  @!P0 LOP3.LUT R17, R17, 0xffff0000, RZ, 0xc0, !PT ;  /* 0xffff000011118812 */ /* 0x000fe400078ec0ff */
[C---:B--2---:R-:W-:Y:S01]  /*4010*/  @!P0 LOP3.LUT R35, R20.reuse, 0xffff0000, RZ, 0xc0, !PT ;  /* 0xffff000014238812 */ /* 0x044fe200078ec0ff */
        /* <DEDUP_REMOVED lines=34> */
[----:B------:R-:W3:Y:S06]  /*4240*/  @!P1 LDG.E.64 R16, desc[UR6][R18.64+0x40] ;  /* 0x0000400612109981 */ /* 0x000eec000c1e1b00 */
[----:B------:R-:W4:Y:S06]  /*4250*/  @!P1 LDG.E.64 R44, desc[UR6][R50.64+0x40] ;  /* 0x00004006322c9981 */ /* 0x000f2c000c1e1b00 */
[----:B------:R-:W5:Y:S01]  /*4260*/  LDG.E.128 R36, desc[UR6][R56.64+0x80] ;  /* 0x0000800638247981 */ /* 0x000f62000c1e1d00 */
[C---:B---3--:R-:W-:Y:S01]  /*4270*/  @!P1 SHF.L.U32 R24, R16.reuse, 0x10, RZ ;  /* 0x0000001010189819 */ /* 0x048fe200000006ff */
[C---:B------:R-:W-:Y:S01]  /*4280*/  @!P1 IMAD.U32 R13, R17.reuse, 0x10000, RZ ;  /* 0x00010000110d9824 */ /* 0x040fe200078e00ff */
[----:B------:R-:W-:Y:S02]  /*4290*/  @!P1 LOP3.LUT R16, R16, 0xffff0000, RZ, 0xc0, !PT ;  /* 0xffff000010109812 */ /* 0x000fe400078ec0ff */
[----:B------:R-:W-:Y:S02]  /*42a0*/  @!P1 LOP3.LUT R17, R17, 0xffff0000, RZ, 0xc0, !PT ;  /* 0xffff000011119812 */ /* 0x000fe400078ec0ff */
[C---:B----4-:R-:W-:Y:S01]  /*42b0*/  @!P1 SHF.L.U32 R40, R44.reuse, 0x10, RZ ;  /* 0x000000102c289819 */ /* 0x050fe200000006ff */
[C---:B------:R-:W-:Y:S01]  /*42c0*/  @!P1 IMAD.U32 R42, R45.reuse, 0x10000, RZ ;  /* 0x000100002d2a9824 */ /* 0x040fe200078e00ff */
[----:B------:R-:W-:Y:S02]  /*42d0*/  @!P1 LOP3.LUT R43, R44, 0xffff0000, RZ, 0xc0, !PT ;  /* 0xffff00002c2b9812 */ /* 0x000fe400078ec0ff */
[----:B------:R-:W-:Y:S02]  /*42e0*/  @!P1 LOP3.LUT R45, R45, 0xffff0000, RZ, 0xc0, !PT ;  /* 0xffff00002d2d9812 */ /* 0x000fe400078ec0ff */
[C---:B-----5:R-:W-:Y:S01]  /*42f0*/  @!P1 LOP3.LUT R35, R36.reuse, 0xffff0000, RZ, 0xc0, !PT ;  /* 0xffff000024239812 */ /* 0x060fe200078ec0ff */
[----:B------:R-:W-:Y:S01]  /*4300*/  @!P1 IMAD.U32 R44, R39, 0x10000, RZ ;  /* 0x00010000272c9824 */ /* 0x000fe200078e00ff */
[----:B------:R-:W-:Y:S02]  /*4310*/  @!P1 SHF.L.U32 R41, R36, 0x10, RZ ;  /* 0x0000001024299819 */ /* 0x000fe400000006ff */
[----:B--2---:R-:W-:Y:S01]  /*4320*/  @!P1 LOP3.LUT R21, R37, 0xffff0000, RZ, 0xc0, !PT ;  /* 0xffff000025159812 */ /* 0x004fe200078ec0ff */
        /* <DEDUP_REMOVED lines=30> */
[----:B------:R-:W3:Y:S08]  /*4510*/  LDG.E.128 R20, desc[UR6][R56.64+0x100] ;  /* 0x0001000638147981 */ /* 0x000ef0000c1e1d00 */
[----:B------:R5:W4:Y:S01]  /*4520*/  @!P0 LDG.E.64 R16, desc[UR6][R18.64+0x80] ;  /* 0x0000800612108981 */ /* 0x000b22000c1e1b00 */
[C---:B--2---:R-:W-:Y:S01]  /*4530*/  @!P0 SHF.L.U32 R40, R50.reuse, 0x10, RZ ;  /* 0x0000001032288819 */ /* 0x044fe200000006ff */
[C---:B------:R-:W-:Y:S01]  /*4540*/  @!P0 IMAD.U32 R42, R51.reuse, 0x10000, RZ ;  /* 0x00010000332a8824 */ /* 0x040fe200078e00ff */
[----:B------:R-:W-:Y:S02]  /*4550*/  @!P0 LOP3.LUT R43, R50, 0xffff0000, RZ, 0xc0, !PT ;  /* 0xffff0000322b8812 */ /* 0x000fe400078ec0ff */
[----:B------:R-:W-:Y:S02]  /*4560*/  @!P0 LOP3.LUT R45, R51, 0xffff0000, RZ, 0xc0, !PT ;  /* 0xffff0000332d8812 */ /* 0x000fe400078ec0ff */
[C---:B---3--:R-:W-:Y:S01]  /*4570*/  @!P0 LOP3.LUT R35, R20.reuse, 0xffff0000, RZ, 0xc0, !PT ;  /* 0xffff000014238812 */ /* 0x048fe200078ec0ff */
[----:B------:R-:W-:Y:S01]  /*4580*/  @!P0 IMAD.U32 R44, R23, 0x10000, RZ ;  /* 0x00010000172c8824 */ /* 0x000fe200078e00ff */
[----:B------:R-:W-:Y:S02]  /*4590*/  @!P0 SHF.L.U32 R41, R20, 0x10, RZ ;  /* 0x0000001014298819 */ /* 0x000fe400000006ff */
[----:B-----5:R-:W-:Y:S01]  /*45a0*/  @!P0 LOP3.LUT R19, R21, 0xffff0000, RZ, 0xc0, !PT ;  /* 0xffff000015138812 */ /* 0x020fe200078ec0ff */
[----:B------:R-:W-:Y:S01]  /*45b0*/  @!P0 FMUL.FTZ R54, R35, R40 ;  /* 0x0000002823368220 */ /* 0x000fe20000410000 */
[----:B------:R-:W-:Y:S02]  /*45c0*/  @!P0 LOP3.LUT R18, R23, 0xffff0000, RZ, 0xc0, !PT ;  /* 0xffff000017128812 */ /* 0x000fe400078ec0ff */
[C---:B----4-:R-:W-:Y:S01]  /*45d0*/  @!P0 SHF.L.U32 R24, R16.reuse, 0x10, RZ ;  /* 0x0000001010188819 */ /* 0x050fe200000006ff */
        /* <DEDUP_REMOVED lines=30> */
.L_x_2986:
[----:B------:R-:W-:Y:S05]  /*47c0*/  BSYNC.RECONVERGENT B0 ;  /* 0x0000000000007941 */ /* 0x000fea0003800200 */
.L_x_2985:
[----:B------:R-:W-:Y:S04]  /*47d0*/  BSSY.RECONVERGENT B0, `(.L_x_2987) ;  /* 0x0000097000007945 */ /* 0x000fe80003800200 */
[----:B------:R-:W-:Y:S05]  /*47e0*/  @!P4 BRA `(.L_x_2988) ;  /* 0x000000080054c947 */ /* 0x000fea0003800000 */
[----:B------:R-:W-:Y:S01]  /*47f0*/  ISETP.GE.AND P0, PT, R30, R27, PT ;  /* 0x0000001b1e00720c */ /* 0x000fe20003f06270 */
[----:B---3--:R-:W3:Y:S01]  /*4800*/  LDC.64 R46, c[0x0][0x4a8] ;  /* 0x00012a00ff2e7b82 */ /* 0x008ee20000000a00 */
[C---:B------:R-:W-:Y:S01]  /*4810*/  LEA R44, P1, R123.reuse, R48, 0x6 ;  /* 0x000000307b2c7211 */ /* 0x040fe200078230ff */
[----:B--2---:R-:W-:Y:S01]  /*4820*/  IMAD.MOV.U32 R93, RZ, RZ, R89 ;  /* 0x000000ffff5d7224 */ /* 0x004fe200078e0059 */
[C---:B------:R-:W-:Y:S02]  /*4830*/  LEA R34, P2, R123.reuse, R14, 0x6 ;  /* 0x0000000e7b227211 */ /* 0x040fe400078430ff */
[C---:B------:R-:W-:Y:S02]  /*4840*/  LEA.HI.X.SX32 R45, R123.reuse, R49, 0x6, P1 ;  /* 0x000000317b2d7211 */ /* 0x040fe400008f36ff */
[----:B------:R-:W-:Y:S02]  /*4850*/  LEA.HI.X.SX32 R35, R123, R15, 0x6, P2 ;  /* 0x0000000f7b237211 */ /* 0x000fe400010f36ff */
[----:B------:R-:W-:Y:S03]  /*4860*/  ISETP.GE.AND P1, PT, R26, R27, PT ;  /* 0x0000001b1a00720c */ /* 0x000fe60003f26270 */
[----:B------:R-:W2:Y:S06]  /*4870*/  @!P0 LDG.E.64 R42, desc[UR6][R44.64] ;  /* 0x000000062c2a8981 */ /* 0x000eac000c1e1b00 */
[----:B------:R-:W5:Y:S01]  /*4880*/  @!P0 LDG.E.64 R14, desc[UR6][R34.64] ;  /* 0x00000006220e8981 */ /* 0x000f62000c1e1b00 */
[----:B--2---:R-:W-:Y:S01]  /*4890*/  @!P0 SHF.L.U32 R36, R43, 0x10, RZ ;  /* 0x000000102b248819 */ /* 0x004fe200000006ff */
[----:B---3--:R-:W-:Y:S01]  /*48a0*/  IMAD R47, R47, 0x60, RZ ;  /* 0x000000602f2f7824 */ /* 0x008fe200078e02ff */
        /* <DEDUP_REMOVED lines=8> */
[----:B------:R-:W2:Y:S01]  /*4930*/  LDC.64 R46, c[0x0][0x3b8] ;  /* 0x0000ee00ff2e7b82 */ /* 0x000ea20000000a00 */
[----:B------:R-:W-:Y:S01]  /*4940*/  @!P0 LOP3.LUT R15, R15, 0xffff0000, RZ, 0xc0, !PT ;  /* 0xffff00000f0f8812 */ /* 0x000fe200078ec0ff */
[----:B----4-:R-:W3:Y:S01]  /*4950*/  LDG.E.128 R20, desc[UR6][R50.64] ;  /* 0x0000000632147981 */ /* 0x010ee2000c1e1d00 */
[----:B--2---:R-:W-:Y:S04]  /*4960*/  IMAD.WIDE.U32 R60, R46, 0x60, R92 ;  /* 0x000000602e3c7825 */ /* 0x004fe800078e005c */
[----:B------:R-:W-:Y:S01]  /*4970*/  IMAD R56, R47, 0x60, RZ ;  /* 0x000000602f387824 */ /* 0x000fe200078e02ff */
[----:B------:R-:W-:Y:S04]  /*4980*/  MOV R46, R60 ;  /* 0x0000003c002e7202 */ /* 0x000fe80000000f00 */
[----:B------:R-:W-:Y:S02]  /*4990*/  IADD3 R47, PT, PT, R61, R56, RZ ;  /* 0x000000383d2f7210 */ /* 0x000fe40007ffe0ff */
[C---:B---3--:R-:W-:Y:S01]  /*49a0*/  @!P0 LOP3.LUT R17, R20.reuse, 0xffff0000, RZ, 0xc0, !PT ;  /* 0xffff000014118812 */ /* 0x048fe200078ec0ff */
[----:B------:R-:W-:Y:S01]  /*49b0*/  @!P0 IMAD.U32 R39, R20, 0x10000, RZ ;  /* 0x0001000014278824 */ /* 0x000fe200078e00ff */
[C---:B------:R-:W-:Y:S01]  /*49c0*/  @!P0 LOP3.LUT R18, R22.reuse, 0xffff0000, RZ, 0xc0, !PT ;  /* 0xffff000016128812 */ /* 0x040fe200078ec0ff */
[----:B------:R-:W-:Y:S01]  /*49d0*/  @!P0 IMAD.U32 R38, R22, 0x10000, RZ ;  /* 0x0001000016268824 */ /* 0x000fe200078e00ff */
[----:B------:R-:W-:Y:S01]  /*49e0*/  @!P0 SHF.L.U32 R40, R23, 0x10, RZ ;  /* 0x0000001017288819 */ /* 0x000fe200000006ff */
[C---:B------:R-:W-:Y:S01]  /*49f0*/  @!P0 FMUL.FTZ R53, R17.reuse, R37 ;  /* 0x0000002511358220 */ /* 0x040fe20000410000 */
[----:B------:R-:W-:Y:S01]  /*4a00*/  @!P0 FMUL.FTZ R0, R17, R16 ;  /* 0x0000001011008220 */ /* 0x000fe20000410000 */
[----:B------:R-:W-:Y:S01]  /*4a10*/  @!P0 LOP3.LUT R17, R21, 0xffff0000, RZ, 0xc0, !PT ;  /* 0xffff000015118812 */ /* 0x000fe200078ec0ff */
[C---:B------:R-:W-:Y:S01]  /*4a20*/  @!P0 FMUL.FTZ R54, R18.reuse, R36 ;  /* 0x0000002412368220 */ /* 0x040fe20000410000 */
        /* <DEDUP_REMOVED lines=8> */
[C---:B------:R-:W-:Y:S01]  /*4ab0*/  @!P0 FMUL.FTZ R57, R16.reuse, R43 ;  /* 0x0000002b10398220 */ /* 0x040fe20000410000 */
[----:B------:R-:W-:Y:S01]  /*4ac0*/  @!P0 FMUL.FTZ R4, R16, R15 ;  /* 0x0000000f10048220 */ /* 0x000fe20000410000 */
[----:B------:R-:W-:Y:S01]  /*4ad0*/  @!P0 FFMA.FTZ R2, R41, R37, R2 ;  /* 0x0000002529028223 */ /* 0x000fe20000010002 */
[----:B------:R-:W-:Y:S01]  /*4ae0*/  @!P0 FFMA.FTZ R54, R38, R13, -R54 ;  /* 0x0000000d26368223 */ /* 0x000fe20000010836 */
[----:B------:R-:W-:Y:S01]  /*4af0*/  @!P0 FFMA.FTZ R3, R36, R38, R3 ;  /* 0x0000002624038223 */ /* 0x000fe20000010003 */
[----:B------:R-:W-:Y:S01]  /*4b00*/  @!P0 FFMA.FTZ R55, R37, R14, -R55 ;  /* 0x0000000e25378223 */ /* 0x000fe20000010837 */
[----:B------:R-:W-:Y:S01]  /*4b10*/  @!P0 FFMA.FTZ R57, R40, R15, -R57 ;  /* 0x0000000f28398223 */ /* 0x000fe20000010839 */
[----:B------:R-:W-:Y:S01]  /*4b20*/  @!P0 FFMA.FTZ R4, R43, R40, R4 ;  /* 0x000000282b048223 */ /* 0x000fe20000010004 */
[----:B------:R-:W-:Y:S01]  /*4b30*/  @!P0 IMAD.MOV.U32 R20, RZ, RZ, R53 ;  /* 0x000000ffff148224 */ /* 0x000fe200078e0035 */
[----:B------:R-:W-:Y:S02]  /*4b40*/  @!P0 F2FP.BF16.F32.PACK_AB R54, R3, R54 ;  /* 0x000000360336823e */ /* 0x000fe400000010ff */
[----:B------:R-:W-:Y:S02]  /*4b50*/  @!P0 F2FP.BF16.F32.PACK_AB R58, R2, R55 ;  /* 0x00000037023a823e */ /* 0x000fe400000010ff */
[----:B------:R-:W-:Y:S01]  /*4b60*/  @!P0 F2FP.BF16.F32.PACK_AB R57, R4, R57 ;  /* 0x000000390439823e */ /* 0x000fe200000010ff */
[----:B------:R-:W-:Y:S01]  /*4b70*/  @!P0 IMAD.MOV.U32 R22, RZ, RZ, R54 ;  /* 0x000000ffff168224 */ /* 0x000fe200078e0036 */
[----:B------:R-:W-:Y:S02]  /*4b80*/  @!P0 MOV R21, R58 ;  /* 0x0000003a00158202 */ /* 0x000fe40000000f00 */
        /* <DEDUP_REMOVED lines=12> */
[----:B--2---:R-:W-:Y:S01]  /*4c50*/  @!P1 LOP3.LUT R21, R17, 0xffff0000, RZ, 0xc0, !PT ;  /* 0xffff000011159812 */ /* 0x004fe200078ec0ff */
        /* <DEDUP_REMOVED lines=78> */
.L_x_2988:
[----:B------:R-:W-:Y:S05]  /*5140*/  BSYNC.RECONVERGENT B0 ;  /* 0x0000000000007941 */ /* 0x000fea0003800200 */
.L_x_2987:
[----:B------:R-:W2:Y:S01]  /*5150*/  LDC R27, c[0x0][0x450] ;  /* 0x00011400ff1b7b82 */ /* 0x000ea20000000800 */
[----:B-1----:R-:W-:Y:S05]  /*5160*/  IMAD.U32 R3, R52, -0x20, RZ ;  /* 0xffffffe034037824 */ /* 0x002fea00078e00ff */
[C---:B------:R-:W-:Y:S02]  /*5170*/  LEA R32, P1, R3.reuse, R32, 0x1 ;  /* 0x0000002003207211 */ /* 0x040fe400078208ff */
[C---:B------:R-:W-:Y:S02]  /*5180*/  LEA R64, P0, R3.reuse, R64, 0x1 ;  /* 0x0000004003407211 */ /* 0x040fe400078008ff */
[C---:B------:R-:W-:Y:S02]  /*5190*/  LEA.HI.X.SX32 R33, R3.reuse, R33, 0x1, P1 ;  /* 0x0000002103217211 */ /* 0x040fe400008f0eff */
[----:B------:R-:W-:Y:S01]  /*51a0*/  LEA.HI.X.SX32 R65, R3, R65, 0x1, P0 ;  /* 0x0000004103417211 */ /* 0x000fe200000f0eff */
[----:B------:R-:W-:Y:S05]  /*51b0*/  BRA `(.L_x_2979) ;  /* 0x0000004000707947 */ /* 0x000fea0003800000 */
.L_x_2980:
[----:B------:R-:W-:Y:S01]  /*51c0*/  LEA.HI R34, R27, R27, RZ, 0x1 ;  /* 0x0000001b1b227211 */ /* 0x000fe200078f08ff */
[----:B------:R-:W1:Y:S01]  /*51d0*/  LDC R91, c[0x0][0x450] ;  /* 0x00011400ff5b7b82 */ /* 0x000e620000000800 */
        /* <DEDUP_REMOVED lines=37> */
[----:B------:R-:W-:Y:S01]  /*5430*/  @!P0 LOP3.LUT R51, R140, 0xffff0000, RZ, 0xc0, !PT ;  /* 0xffff00008c338812 */ /* 0x000fe200078ec0ff */
[----:B------:R-:W-:Y:S01]  /*5440*/  @!P0 IMAD.U32 R38, R143, 0x10000, RZ ;  /* 0x000100008f268824 */ /* 0x000fe200078e00ff */
[C---:B------:R-:W-:Y:S01]  /*5450*/  @!P0 SHF.L.U32 R49, R141.reuse, 0x10, RZ ;  /* 0x000000108d318819 */ /* 0x040fe200000006ff */
[----:B------:R-:W-:Y:S01]  /*5460*/  @!P1 FADD.FTZ R42, -R42, -RZ ;  /* 0x800000ff2a2a9221 */ /* 0x000fe20000010100 */
[----:B------:R-:W-:Y:S01]  /*5470*/  @!P0 LOP3.LUT R48, R141, 0xffff0000, RZ, 0xc0, !PT ;  /* 0xffff00008d308812 */ /* 0x000fe200078ec0ff */
[----:B------:R-:W-:Y:S01]  /*5480*/  @!P0 IMAD.U32 R50, R140, 0x10000, RZ ;  /* 0x000100008c328824 */ /* 0x000fe200078e00ff */
        /* <DEDUP_REMOVED lines=46> */
[----:B------:R-:W-:Y:S01]  /*5770*/  @!P1 SEL R134, R134, RZ, P2 ;  /* 0x000000ff86869207 */ /* 0x000fe20001000000 */
[----:B------:R-:W-:Y:S01]  /*5780*/  IMAD.MOV.U32 R93, RZ, RZ, R89 ;  /* 0x000000ffff5d7224 */ /* 0x000fe200078e0059 */
[----:B------:R-:W-:Y:S02]  /*5790*/  @!P0 F2FP.BF16.F32.PACK_AB R139, R8, R7 ;  /* 0x00000007088b823e */ /* 0x000fe400000010ff */
[----:B------:R-:W-:Y:S02]  /*57a0*/  @!P0 F2FP.BF16.F32.PACK_AB R138, R6, R5 ;  /* 0x00000005068a823e */ /* 0x000fe400000010ff */
[C---:B------:R-:W-:Y:S01]  /*57b0*/  @!P1 SHF.L.U64.HI R132, R127.reuse, 0x1, R134 ;  /* 0x000000017f849819 */ /* 0x040fe20000010286 */
[----:B------:R-:W-:Y:S01]  /*57c0*/  @!P1 IMAD.SHL.U32 R127, R127, 0x2, RZ ;  /* 0x000000027f7f9824 */ /* 0x000fe200078e00ff */
[----:B------:R-:W-:Y:S01]  /*57d0*/  @!P0 MOV R70, R138 ;  /* 0x0000008a00468202 */ /* 0x000fe20000000f00 */
[----:B------:R-:W-:Y:S01]  /*57e0*/  @!P0 IMAD.MOV.U32 R71, RZ, RZ, R139 ;  /* 0x000000ffff478224 */ /* 0x000fe200078e008b */
[----:B------:R-:W-:Y:S02]  /*57f0*/  @!P1 SEL R37, R35, R34, !P2 ;  /* 0x0000002223259207 */ /* 0x000fe40005000000 */
[----:B------:R-:W-:Y:S02]  /*5800*/  @!P1 IADD3 R140, P0, PT, R127, R96, RZ ;  /* 0x000000607f8c9210 */ /* 0x000fe40007f1e0ff */
[----:B------:R2:W-:Y:S01]  /*5810*/  STG.E.128 desc[UR6][R92.64], R68 ;  /* 0x000000445c007986 */ /* 0x0005e2000c101d06 */
[----:B------:R-:W-:Y:S01]  /*5820*/  @!P1 IMAD.WIDE R38, R37, 0x2, R28 ;  /* 0x0000000225269825 */ /* 0x000fe200078e021c */
[C---:B------:R-:W-:Y:S02]  /*5830*/  @!P1 IADD3.X R141, PT, PT, R132.reuse, R97, RZ, P0, !PT ;  /* 0x00000061848d9210 */ /* 0x040fe400007fe4ff */
[----:B------:R-:W-:Y:S04]  /*5840*/  @!P1 IADD3 R52, P0, PT, R127, R98, RZ ;  /* 0x000000627f349210 */ /* 0x000fe80007f1e0ff */
[----:B------:R-:W3:Y:S01]  /*5850*/  @!P1 LDG.E.128 R40, desc[UR6][R38.64+0x80] ;  /* 0x0000800626289981 */ /* 0x000ee2000c1e1d00 */
[----:B------:R-:W-:Y:S01]  /*5860*/  @!P1 IMAD.X R53, R132, 0x1, R99, P0 ;  /* 0x0000000184359824 */ /* 0x000fe200000e0663 */
[----:B------:R-:W-:Y:S06]  /*5870*/  ISETP.GE.U32.OR P0, PT, R26, R35, P1 ;  /* 0x000000231a00720c */ /* 0x000fec0000f06470 */
[----:B------:R-:W4:Y:S08]  /*5880*/  @!P1 LDG.E.128 R140, desc[UR6][R140.64] ;  /* 0x000000068c8c9981 */ /* 0x000f30000c1e1d00 */
[----:B------:R-:W5:Y:S08]  /*5890*/  @!P1 LDG.E.128 R72, desc[UR6][R52.64] ;  /* 0x0000000634489981 */ /* 0x000f70000c1e1d00 */
[----:B------:R-:W2:Y:S01]  /*58a0*/  LDG.E.128 R60, desc[UR6][R28.64+0x80] ;  /* 0x000080061c3c7981 */ /* 0x000ea2000c1e1d00 */
[C---:B---3--:R-:W-:Y:S01]  /*58b0*/  @!P1 LOP3.LUT R46, R40.reuse, 0xffff0000, RZ, 0xc0, !PT ;  /* 0xffff0000282e9812 */ /* 0x048fe200078ec0ff */
[----:B------:R-:W-:Y:S01]  /*58c0*/  @!P1 IMAD.U32 R47, R40, 0x10000, RZ ;  /* 0x00010000282f9824 */ /* 0x000fe200078e00ff */
[----:B------:R-:W-:Y:S01]  /*58d0*/  @!P1 SHF.L.U32 R44, R41, 0x10, RZ ;  /* 0x00000010292c9819 */ /* 0x000fe200000006ff */
[----:B------:R-:W-:Y:S01]  /*58e0*/  @!P1 IMAD.U32 R39, R43, 0x10000, RZ ;  /* 0x000100002b279824 */ /* 0x000fe200078e00ff */
[----:B------:R-:W-:Y:S01]  /*58f0*/  @!P1 LOP3.LUT R45, R41, 0xffff0000, RZ, 0xc0, !PT ;  /* 0xffff0000292d9812 */ /* 0x000fe200078ec0ff */
[C---:B------:R-:W-:Y:S01]  /*5900*/  @!P1 IMAD.U32 R41, R42.reuse, 0x10000, RZ ;  /* 0x000100002a299824 */ /* 0x040fe200078e00ff */
[----:B------:R-:W-:Y:S02]  /*5910*/  @!P1 LOP3.LUT R37, R43, 0xffff0000, RZ, 0xc0, !PT ;  /* 0xffff00002b259812 */ /* 0x000fe400078ec0ff */
[----:B------:R-:W-:Y:S01]  /*5920*/  @!P1 LOP3.LUT R40, R42, 0xffff0000, RZ, 0xc0, !PT ;  /* 0xffff00002a289812 */ /* 0x000fe200078ec0ff */
[----:B----4-:R-:W-:Y:S01]  /*5930*/  @!P1 IMAD.U32 R49, R141, 0x10000, RZ ;  /* 0x000100008d319824 */ /* 0x010fe200078e00ff */
[----:B------:R-:W-:Y:S01]  /*5940*/  @!P1 SHF.L.U32 R50, R140, 0x10, RZ ;  /* 0x000000108c329819 */ /* 0x000fe200000006ff */
[----:B------:R-:W-:Y:S01]  /*5950*/  @!P1 IMAD.U32 R42, R142, 0x10000, RZ ;  /* 0x000100008e2a9824 */ /* 0x000fe200078e00ff */
[----:B------:R-:W-:Y:S01]  /*5960*/  @!P1 LOP3.LUT R51, R140, 0xffff0000, RZ, 0xc0, !PT ;  /* 0xffff00008c339812 */ /* 0x000fe200078ec0ff */
        /* <DEDUP_REMOVED lines=45> */
[----:B------:R-:W-:Y:S01]  /*5c40*/  @!P0 IMAD.X R134, RZ, RZ, R125, P2 ;  /* 0x000000ffff868224 */ /* 0x000fe200010e067d */
[----:B------:R-:W-:Y:S01]  /*5c50*/  @!P0 ISETP.GE.U32.AND P2, PT, R25, R35, PT ;  /* 0x000000231900820c */ /* 0x000fe20003f46070 */
[----:B------:R-:W-:Y:S01]  /*5c60*/  @!P1 FFMA.FTZ R14, R53, R54, R14 ;  /* 0x00000036350e9223 */ /* 0x000fe2000001000e */
[----:B------:R-:W-:Y:S01]  /*5c70*/  @!P1 MOV R61, R132 ;  /* 0x00000084003d9202 */ /* 0x000fe20000000f00 */
[----:B------:R-:W-:Y:S01]  /*5c80*/  @!P1 FFMA.FTZ R15, R52, R55, R15 ;  /* 0x00000037340f9223 */ /* 0x000fe2000001000f */
[----:B------:R-:W-:Y:S01]  /*5c90*/  @!P0 SEL R138, R138, 0x80, P2 ;  /* 0x000000808a8a8807 */ /* 0x000fe20001000000 */
[----:B------:R-:W-:Y:S01]  /*5ca0*/  @!P1 FFMA.FTZ R16, R57, R56, R16 ;  /* 0x0000003839109223 */ /* 0x000fe20000010010 */
[----:B------:R-:W-:Y:S01]  /*5cb0*/  @!P0 SEL R139, R134, RZ, P2 ;  /* 0x000000ff868b8207 */ /* 0x000fe20001000000 */
[----:B------:R-:W-:Y:S01]  /*5cc0*/  @!P1 IMAD.MOV.U32 R60, RZ, RZ, R127 ;  /* 0x000000ffff3c9224 */ /* 0x000fe200078e007f */
[----:B------:R-:W-:Y:S02]  /*5cd0*/  @!P1 F2FP.BF16.F32.PACK_AB R140, R14, R13 ;  /* 0x0000000d0e8c923e */ /* 0x000fe400000010ff */
[----:B------:R-:W-:Y:S02]  /*5ce0*/  @!P1 F2FP.BF16.F32.PACK_AB R141, R16, R15 ;  /* 0x0000000f108d923e */ /* 0x000fe400000010ff */
[C---:B------:R-:W-:Y:S01]  /*5cf0*/  @!P0 SHF.L.U64.HI R134, R138.reuse, 0x1, R139 ;  /* 0x000000018a868819 */ /* 0x040fe2000001028b */
[----:B------:R-:W-:Y:S01]  /*5d00*/  @!P1 IMAD.MOV.U32 R62, RZ, RZ, R140 ;  /* 0x000000ffff3e9224 */ /* 0x000fe200078e008c */
[----:B------:R-:W-:Y:S02]  /*5d10*/  @!P0 SHF.L.U32 R139, R138, 0x1, RZ ;  /* 0x000000018a8b8819 */ /* 0x000fe400000006ff */
[----:B------:R-:W-:Y:S02]  /*5d20*/  @!P1 MOV R63, R141 ;  /* 0x0000008d003f9202 */ /* 0x000fe40000000f00 */
[----:B------:R-:W-:Y:S02]  /*5d30*/  @!P0 IADD3 R142, P1, PT, R139, R96, RZ ;  /* 0x000000608b8e8210 */ /* 0x000fe40007f3e0ff */
[----:B------:R-:W-:Y:S01]  /*5d40*/  @!P0 SEL R37, R35, R34, !P2 ;  /* 0x0000002223258207 */ /* 0x000fe20005000000 */
[----:B------:R2:W-:Y:S02]  /*5d50*/  STG.E.128 desc[UR6][R92.64+0x80], R60 ;  /* 0x0000803c5c007986 */ /* 0x0005e4000c101d06 */
[C---:B------:R-:W-:Y:S01]  /*5d60*/  @!P0 IMAD.X R143, R134.reuse, 0x1, R97, P1 ;  /* 0x00000001868f8824 */ /* 0x040fe200008e0661 */
[----:B------:R-:W-:Y:S01]  /*5d70*/  @!P0 IADD3 R52, P1, PT, R139, R98, RZ ;  /* 0x000000628b348210 */ /* 0x000fe20007f3e0ff */
[----:B------:R-:W-:Y:S03]  /*5d80*/  @!P0 IMAD.WIDE R38, R37, 0x2, R28 ;  /* 0x0000000225268825 */ /* 0x000fe600078e021c */
[----:B------:R-:W-:Y:S01]  /*5d90*/  @!P0 IADD3.X R53, PT, PT, R134, R99, RZ, P1, !PT ;  /* 0x0000006386358210 */ /* 0x000fe20000ffe4ff */
[----:B------:R-:W3:Y:S01]  /*5da0*/  @!P0 LDG.E.128 R140, desc[UR6][R142.64] ;  /* 0x000000068e8c8981 */ /* 0x000ee2000c1e1d00 */
[----:B------:R-:W-:Y:S07]  /*5db0*/  ISETP.GE.U32.OR P1, PT, R25, R35, P0 ;  /* 0x000000231900720c */ /* 0x000fee0000726470 */
[----:B------:R4:W5:Y:S08]  /*5dc0*/  @!P0 LDG.E.128 R40, desc[UR6][R38.64+0x100] ;  /* 0x0001000626288981 */ /* 0x000970000c1e1d00 */
[----:B------:R-:W2:Y:S08]  /*5dd0*/  @!P0 LDG.E.128 R72, desc[UR6][R52.64] ;  /* 0x0000000634488981 */ /* 0x000eb0000c1e1d00 */
[----:B------:R-:W2:Y:S01]  /*5de0*/  LDG.E.128 R68, desc[UR6][R28.64+0x100] ;  /* 0x000100061c447981 */ /* 0x000ea2000c1e1d00 */
[C---:B---3--:R-:W-:Y:S01]  /*5df0*/  @!P0 LOP3.LUT R51, R140.reuse, 0xffff0000, RZ, 0xc0, !PT ;  /* 0xffff00008c338812 */ /* 0x048fe200078ec0ff */
[----:B------:R-:W-:Y:S01]  /*5e00*/  @!P0 IMAD.U32 R50, R140, 0x10000, RZ ;  /* 0x000100008c328824 */ /* 0x000fe200078e00ff */
[C---:B------:R-:W-:Y:S02]  /*5e10*/  @!P0 SHF.L.U32 R49, R141.reuse, 0x10, RZ ;  /* 0x000000108d318819 */ /* 0x040fe400000006ff */
[----:B------:R-:W-:Y:S01]  /*5e20*/  @!P0 LOP3.LUT R48, R141, 0xffff0000, RZ, 0xc0, !PT ;  /* 0xffff00008d308812 */ /* 0x000fe200078ec0ff */
[----:B------:R-:W-:Y:S01]  /*5e30*/  @!P1 FADD.FTZ R50, -R50, -RZ ;  /* 0x800000ff32329221 */ /* 0x000fe20000010100 */
[----:B----4-:R-:W-:Y:S01]  /*5e40*/  @!P0 SHF.L.U32 R38, R143, 0x10, RZ ;  /* 0x000000108f268819 */ /* 0x010fe200000006ff */
        /* <DEDUP_REMOVED lines=16> */
[----:B------:R-:W-:Y:S01]  /*5f50*/  @!P0 FMUL.FTZ R19, R44, R49 ;  /* 0x000000312c138220 */ /* 0x000fe20000410000 */
[----:B------:R-:W-:Y:S01]  /*5f60*/  @!P0 LOP3.LUT R54, R72, 0xffff0000, RZ, 0xc0, !PT ;  /* 0xffff000048368812 */ /* 0x000fe200078ec0ff */
[C---:B------:R-:W-:Y:S01]  /*5f70*/  @!P0 IMAD.U32 R52, R68.reuse, 0x10000, RZ ;  /* 0x0001000044348824 */ /* 0x040fe200078e00ff */
[----:B------:R-:W-:Y:S01]  /*5f80*/  @!P0 LOP3.LUT R55, R68, 0xffff0000, RZ, 0xc0, !PT ;  /* 0xffff000044378812 */ /* 0x000fe200078ec0ff */
[----:B------:R-:W-:Y:S01]  /*5f90*/  @!P1 FADD.FTZ R48, -R48, -RZ ;  /* 0x800000ff30309221 */ /* 0x000fe20000010100 */
[----:B------:R-:W-:Y:S01]  /*5fa0*/  @!P0 SHF.L.U32 R57, R73, 0x10, RZ ;  /* 0x0000001049398819 */ /* 0x000fe200000006ff */
[----:B------:R-:W-:Y:S01]  /*5fb0*/  @!P0 FFMA.FTZ R17, R52, R53, R17 ;  /* 0x0000003534118223 */ /* 0x000fe20000010011 */
[----:B------:R-:W-:Y:S01]  /*5fc0*/  @!P0 SHF.L.U32 R56, R69, 0x10, RZ ;  /* 0x0000001045388819 */ /* 0x000fe200000006ff */
[----:B------:R-:W-:Y:S01]  /*5fd0*/  @!P1 FADD.FTZ R42, -R42, -RZ ;  /* 0x800000ff2a2a9221 */ /* 0x000fe20000010100 */
        /* <DEDUP_REMOVED lines=8> */
[----:B------:R-:W-:Y:S01]  /*6060*/  @!P0 SHF.L.U32 R61, R75, 0x10, RZ ;  /* 0x000000104b3d8819 */ /* 0x000fe200000006ff */
[----:B------:R-:W-:Y:S01]  /*6070*/  @!P1 FADD.FTZ R36, -R36, -RZ ;  /* 0x800000ff24249221 */ /* 0x000fe20000010100 */
[----:B------:R-:W-:Y:S01]  /*6080*/  @!P0 SHF.L.U32 R54, R71, 0x10, RZ ;  /* 0x0000001047368819 */ /* 0x000fe200000006ff */
[----:B------:R-:W-:Y:S01]  /*6090*/  @!P0 IMAD.U32 R52, R70, 0x10000, RZ ;  /* 0x0001000046348824 */ /* 0x000fe200078e00ff */
[----:B------:R-:W-:Y:S01]  /*60a0*/  @!P0 LOP3.LUT R62, R75, 0xffff0000, RZ, 0xc0, !PT ;  /* 0xffff00004b3e8812 */ /* 0x000fe200078ec0ff */
[----:B------:R-:W-:Y:S01]  /*60b0*/  @!P0 FMUL.FTZ R21, R41, R42 ;  /* 0x0000002a29158220 */ /* 0x000fe20000410000 */
[----:B------:R-:W-:Y:S01]  /*60c0*/  @!P0 F2FP.BF16.F32.PACK_AB R127, R18, R17 ;  /* 0x00000011127f823e */ /* 0x000fe200000010ff */
        /* <DEDUP_REMOVED lines=19> */
.L_x_2990:
[----:B---34-:R-:W-:Y:S05]  /*6200*/  BSYNC.RECONVERGENT B0 ;  /* 0x0000000000007941 */ /* 0x018fea0003800200 */
.L_x_2989:
[----:B------:R-:W-:Y:S04]  /*6210*/  BSSY.RECONVERGENT B0, `(.L_x_2991) ;  /* 0x0000102000007945 */ /* 0x000fe80003800200 */
[----:B------:R-:W-:Y:S05]  /*6220*/  @!P6 BRA `(.L_x_2992) ;  /* 0x000000100000e947 */ /* 0x000fea0003800000 */
[C---:B------:R-:W-:Y:S02]  /*6230*/  ISETP.GE.AND P0, PT, R30.reuse, R27, PT ;  /* 0x0000001b1e00720c */ /* 0x040fe40003f06270 */
[C---:B--2---:R-:W-:Y:S04]  /*6240*/  LEA R14, P2, R109.reuse, R28, 0x1 ;  /* 0x0000001c6d0e7211 */ /* 0x044fe800078408ff */
[----:B------:R-:W-:Y:S05]  /*6250*/  LEA.HI.X R15, R109, R29, R107, 0x1, P2 ;  /* 0x0000001d6d0f7211 */ /* 0x000fea00010f0c6b */
[----:B------:R-:W2:Y:S02]  /*6260*/  LDG.E.128 R48, desc[UR6][R14.64] ;  /* 0x000000060e307981 */ /* 0x000ea4000c1e1d00 */
        /* <DEDUP_REMOVED lines=11> */
[----:B------:R-:W3:Y:S01]  /*6320*/  @!P0 LDG.E.128 R16, desc[UR6][R18.64] ;  /* 0x0000000612108981 */ /* 0x000ee2000c1e1d00 */
[C---:B------:R-:W-:Y:S02]  /*6330*/  @!P0 IADD3.X R7, PT, PT, R0.reuse, R97, RZ, P1, !PT ;  /* 0x0000006100078210 */ /* 0x040fe40000ffe4ff */
[----:B------:R-:W-:Y:S05]  /*6340*/  @!P0 IADD3 R38, P1, PT, R3, R98, RZ ;  /* 0x0000006203268210 */ /* 0x000fea0007f3e0ff */
[----:B------:R-:W4:Y:S01]  /*6350*/  @!P0 LDG.E.128 R4, desc[UR6][R6.64] ;  /* 0x0000000606048981 */ /* 0x000f22000c1e1d00 */
[----:B------:R-:W-:Y:S01]  /*6360*/  @!P0 IMAD.X R39, R0, 0x1, R99, P1 ;  /* 0x0000000100278824 */ /* 0x000fe200008e0663 */
[----:B------:R-:W-:Y:S06]  /*6370*/  ISETP.GE.AND P1, PT, R26, R27, PT ;  /* 0x0000001b1a00720c */ /* 0x000fec0003f26270 */
[----:B------:R2:W5:Y:S02]  /*6380*/  @!P0 LDG.E.128 R44, desc[UR6][R38.64] ;  /* 0x00000006262c8981 */ /* 0x000564000c1e1d00 */
[C---:B--2---:R-:W-:Y:S01]  /*6390*/  @!P0 SHF.L.U32 R39, R48.reuse, 0x10, RZ ;  /* 0x0000001030278819 */ /* 0x044fe200000006ff */
[C---:B------:R-:W-:Y:S01]  /*63a0*/  @!P0 IMAD.U32 R40, R49.reuse, 0x10000, RZ ;  /* 0x0001000031288824 */ /* 0x040fe200078e00ff */
[----:B------:R-:W-:Y:S02]  /*63b0*/  @!P0 LOP3.LUT R41, R48, 0xffff0000, RZ, 0xc0, !PT ;  /* 0xffff000030298812 */ /* 0x000fe400078ec0ff */
[----:B------:R-:W-:Y:S02]  /*63c0*/  @!P0 LOP3.LUT R43, R49, 0xffff0000, RZ, 0xc0, !PT ;  /* 0xffff0000312b8812 */ /* 0x000fe400078ec0ff */
[C---:B---3--:R-:W-:Y:S01]  /*63d0*/  @!P0 LOP3.LUT R9, R19.reuse, 0xffff0000, RZ, 0xc0, !PT ;  /* 0xffff000013098812 */ /* 0x048fe200078ec0ff */
[----:B------:R-:W-:Y:S01]  /*63e0*/  @!P0 IMAD.U32 R11, R19, 0x10000, RZ ;  /* 0x00010000130b8824 */ /* 0x000fe200078e00ff */
[C---:B------:R-:W-:Y:S01]  /*63f0*/  @!P0 LOP3.LUT R21, R16.reuse, 0xffff0000, RZ, 0xc0, !PT ;  /* 0xffff000010158812 */ /* 0x040fe200078ec0ff */
[----:B------:R-:W-:Y:S01]  /*6400*/  @!P0 IMAD.U32 R22, R16, 0x10000, RZ ;  /* 0x0001000010168824 */ /* 0x000fe200078e00ff */
[C---:B------:R-:W-:Y:S01]  /*6410*/  @!P0 SHF.L.U32 R16, R17.reuse, 0x10, RZ ;  /* 0x0000001011108819 */ /* 0x040fe200000006ff */
[----:B------:R-:W-:Y:S01]  /*6420*/  @!P0 IMAD.U32 R13, R18, 0x10000, RZ ;  /* 0x00010000120d8824 */ /* 0x000fe200078e00ff */
[----:B------:R-:W-:Y:S02]  /*6430*/  @!P0 LOP3.LUT R20, R17, 0xffff0000, RZ, 0xc0, !PT ;  /* 0xffff000011148812 */ /* 0x000fe400078ec0ff */
[C---:B----4-:R-:W-:Y:S01]  /*6440*/  @!P0 SHF.L.U32 R37, R4.reuse, 0x10, RZ ;  /* 0x0000001004258819 */ /* 0x050fe200000006ff */
[C---:B------:R-:W-:Y:S01]  /*6450*/  @!P0 IMAD.U32 R23, R5.reuse, 0x10000, RZ ;  /* 0x0001000005178824 */ /* 0x040fe200078e00ff */
[----:B------:R-:W-:Y:S02]  /*6460*/  @!P0 LOP3.LUT R24, R4, 0xffff0000, RZ, 0xc0, !PT ;  /* 0xffff000004188812 */ /* 0x000fe400078ec0ff */
[----:B------:R-:W-:Y:S01]  /*6470*/  @!P0 LOP3.LUT R19, R5, 0xffff0000, RZ, 0xc0, !PT ;  /* 0xffff000005138812 */ /* 0x000fe200078ec0ff */
[----:B------:R-:W-:Y:S01]  /*6480*/  @!P2 FADD.FTZ R37, -R37, -RZ ;  /* 0x800000ff2525a221 */ /* 0x000fe20000010100 */
[----:B------:R-:W-:Y:S01]  /*6490*/  @!P0 LOP3.LUT R12, R18, 0xffff0000, RZ, 0xc0, !PT ;  /* 0xffff0000120c8812 */ /* 0x000fe200078ec0ff */
[----:B------:R-:W-:Y:S01]  /*64a0*/  @!P2 FADD.FTZ R24, -R24, -RZ ;  /* 0x800000ff1818a221 */ /* 0x000fe20000010100 */
[----:B-----5:R-:W-:Y:S01]  /*64b0*/  @!P0 LOP3.LUT R38, R44, 0xffff0000, RZ, 0xc0, !PT ;  /* 0xffff00002c268812 */ /* 0x020fe200078ec0ff */
        /* <DEDUP_REMOVED lines=62> */
[----:B------:R-:W3:Y:S08]  /*68a0*/  @!P1 LDG.E.128 R4, desc[UR6][R4.64+0x80] ;  /* 0x0000800604049981 */ /* 0x000ef0000c1e1d00 */
[----:B------:R-:W4:Y:S08]  /*68b0*/  @!P1 LDG.E.128 R40, desc[UR6][R40.64+0x80] ;  /* 0x0000800628289981 */ /* 0x000f30000c1e1d00 */
[----:B------:R-:W5:Y:S08]  /*68c0*/  @!P1 LDG.E.128 R56, desc[UR6][R38.64+0x80] ;  /* 0x0000800626389981 */ /* 0x000f70000c1e1d00 */
[----:B------:R-:W2:Y:S01]  /*68d0*/  LDG.E.128 R52, desc[UR6][R14.64+0x80] ;  /* 0x000080060e347981 */ /* 0x000ea2000c1e1d00 */
[C---:B---3--:R-:W-:Y:S01]  /*68e0*/  @!P1 LOP3.LUT R9, R7.reuse, 0xffff0000, RZ, 0xc0, !PT ;  /* 0xffff000007099812 */ /* 0x048fe200078ec0ff */
[----:B------:R-:W-:Y:S01]  /*68f0*/  @!P1 IMAD.U32 R10, R7, 0x10000, RZ ;  /* 0x00010000070a9824 */ /* 0x000fe200078e00ff */
[C---:B------:R-:W-:Y:S01]  /*6900*/  @!P1 LOP3.LUT R2, R4.reuse, 0xffff0000, RZ, 0xc0, !PT ;  /* 0xffff000004029812 */ /* 0x040fe200078ec0ff */
[----:B------:R-:W-:Y:S01]  /*6910*/  @!P1 IMAD.U32 R0, R4, 0x10000, RZ ;  /* 0x0001000004009824 */ /* 0x000fe200078e00ff */
[C---:B------:R-:W-:Y:S02]  /*6920*/  @!P1 SHF.L.U32 R3, R5.reuse, 0x10, RZ ;  /* 0x0000001005039819 */ /* 0x040fe400000006ff */
[----:B------:R-:W-:Y:S01]  /*6930*/  @!P1 LOP3.LUT R4, R5, 0xffff0000, RZ, 0xc0, !PT ;  /* 0xffff000005049812 */ /* 0x000fe200078ec0ff */
[----:B------:R-:W-:Y:S01]  /*6940*/  @!P1 IMAD.U32 R5, R6, 0x10000, RZ ;  /* 0x0001000006059824 */ /* 0x000fe200078e00ff */
[C---:B----4-:R-:W-:Y:S01]  /*6950*/  @!P1 SHF.L.U32 R19, R40.reuse, 0x10, RZ ;  /* 0x0000001028139819 */ /* 0x050fe200000006ff */
        /* <DEDUP_REMOVED lines=10> */
[----:B------:R-:W-:Y:S01]  /*6a00*/  @!P0 FADD.FTZ R16, -R16, -RZ ;  /* 0x800000ff10108221 */ /* 0x000fe20000010100 */
        /* <DEDUP_REMOVED lines=18> */
[----:B------:R-:W-:Y:S01]  /*6b30*/  @!P1 LOP3.LUT R48, R59, 0xffff0000, RZ, 0xc0, !PT ;  /* 0xffff00003b309812 */ /* 0x000fe200078ec0ff */
        /* <DEDUP_REMOVED lines=43> */
[----:B------:R-:W4:Y:S08]  /*6df0*/  @!P0 LDG.E.128 R4, desc[UR6][R4.64+0x100] ;  /* 0x0001000604048981 */ /* 0x000f30000c1e1d00 */
[----:B------:R-:W5:Y:S08]  /*6e00*/  @!P0 LDG.E.128 R44, desc[UR6][R38.64+0x100] ;  /* 0x00010006262c8981 */ /* 0x000f70000c1e1d00 */
[----:B------:R-:W3:Y:S01]  /*6e10*/  LDG.E.128 R56, desc[UR6][R14.64+0x100] ;  /* 0x000100060e387981 */ /* 0x000ee2000c1e1d00 */
        /* <DEDUP_REMOVED lines=8> */
[C---:B----4-:R-:W-:Y:S01]  /*6ea0*/  @!P0 LOP3.LUT R19, R4.reuse, 0xffff0000, RZ, 0xc0, !PT ;  /* 0xffff000004138812 */ /* 0x050fe200078ec0ff */
        /* <DEDUP_REMOVED lines=8> */
[C---:B-----5:R-:W-:Y:S01]  /*6f30*/  @!P0 IMAD.U32 R36, R44.reuse, 0x10000, RZ ;  /* 0x000100002c248824 */ /* 0x060fe200078e00ff */
[----:B------:R-:W-:Y:S01]  /*6f40*/  @!P0 LOP3.LUT R38, R44, 0xffff0000, RZ, 0xc0, !PT ;  /* 0xffff00002c268812 */ /* 0x000fe200078ec0ff */
[----:B------:R-:W-:Y:S01]  /*6f50*/  @!P0 FMUL.FTZ R3, R4, R3 ;  /* 0x0000000304038220 */ /* 0x000fe20000410000 */
[----:B------:R-:W-:Y:S01]  /*6f60*/  @!P0 LOP3.LUT R17, R6, 0xffff0000, RZ, 0xc0, !PT ;  /* 0xffff000006118812 */ /* 0x000fe200078ec0ff */
[----:B------:R-:W-:Y:S01]  /*6f70*/  @!P0 IMAD.U32 R44, R46, 0x10000, RZ ;  /* 0x000100002e2c8824 */ /* 0x000fe200078e00ff */
[----:B------:R-:W-:Y:S01]  /*6f80*/  @!P0 SHF.L.U32 R12, R7, 0x10, RZ ;  /* 0x00000010070c8819 */ /* 0x000fe200000006ff */
[----:B------:R-:W-:Y:S01]  /*6f90*/  @!P1 FADD.FTZ R13, -R13, -RZ ;  /* 0x800000ff0d0d9221 */ /* 0x000fe20000010100 */
[C---:B---3--:R-:W-:Y:S01]  /*6fa0*/  @!P0 LOP3.LUT R41, R56.reuse, 0xffff0000, RZ, 0xc0, !PT ;  /* 0xffff000038298812 */ /* 0x048fe200078ec0ff */
        /* <DEDUP_REMOVED lines=40> */
.L_x_2992:
[----:B------:R-:W-:Y:S05]  /*7230*/  BSYNC.RECONVERGENT B0 ;  /* 0x0000000000007941 */ /* 0x000fea0003800200 */
.L_x_2991:
[----:B------:R-:W-:Y:S04]  /*7240*/  BSSY.RECONVERGENT B0, `(.L_x_2993) ;  /* 0x0000105000007945 */ /* 0x000fe80003800200 */
[----:B------:R-:W-:Y:S05]  /*7250*/  @!P5 BRA `(.L_x_2994) ;  /* 0x00000010000cd947 */ /* 0x000fea0003800000 */
[C---:B------:R-:W-:Y:S01]  /*7260*/  ISETP.GE.AND P0, PT, R30.reuse, R27, PT ;  /* 0x0000001b1e00720c */ /* 0x040fe20003f06270 */
[----:B------:R-:W4:Y:S11]  /*7270*/  LDC.64 R2, c[0x0][0x4a8] ;  /* 0x00012a00ff027b82 */ /* 0x000f360000000a00 */
[----:B------:R-:W-:Y:S01]  /*7280*/  @!UPT UIADD3 URZ, UPT, UPT, URZ, URZ, URZ ;  /* 0x000000fffffff290 */ /* 0x000fe2000fffe0ff */
[----:B------:R-:W-:Y:S04]  /*7290*/  @!P0 ISETP.GE.U32.AND P1, PT, R30, R35, PT ;  /* 0x000000231e00820c */ /* 0x000fe80003f26070 */
[----:B--2---:R-:W-:Y:S02]  /*72a0*/  @!P0 SEL R7, R34, RZ, P1 ;  /* 0x000000ff22078207 */ /* 0x004fe40000800000 */
[----:B------:R-:W-:Y:S02]  /*72b0*/  @!P0 SEL R9, R125, RZ, P1 ;  /* 0x000000ff7d098207 */ /* 0x000fe40000800000 */
[C---:B----4-:R-:W-:Y:S04]  /*72c0*/  LEA R14, P2, R2.reuse, R28, 0x6 ;  /* 0x0000001c020e7211 */ /* 0x050fe800078430ff */
[----:B------:R-:W-:Y:S02]  /*72d0*/  LEA.HI.X R15, R2, R29, R3, 0x6, P2 ;  /* 0x0000001d020f7211 */ /* 0x000fe400010f3403 */
[----:B------:R-:W-:Y:S02]  /*72e0*/  @!P0 IADD3 R7, P2, PT, R114, R7, RZ ;  /* 0x0000000772078210 */ /* 0x000fe40007f5e0ff */
[----:B------:R-:W-:Y:S01]  /*72f0*/  @!P0 SEL R3, R35, R34, !P1 ;  /* 0x0000002223038207 */ /* 0x000fe20004800000 */
[----:B------:R-:W2:Y:S02]  /*7300*/  LDG.E.128 R20, desc[UR6][R14.64] ;  /* 0x000000060e147981 */ /* 0x000ea4000c1e1d00 */
        /* <DEDUP_REMOVED lines=22> */
[----:B-1----:R-:W-:Y:S01]  /*7470*/  @!P0 IMAD.U32 R12, R42, 0x10000, RZ ;  /* 0x000100002a0c8824 */ /* 0x002fe200078e00ff */
        /* <DEDUP_REMOVED lines=20> */
[----:B--2---:R-:W-:Y:S02]  /*75c0*/  @!P0 IMAD.U32 R11, R20, 0x10000, RZ ;  /* 0x00010000140b8824 */ /* 0x004fe400078e00ff */
        /* <DEDUP_REMOVED lines=8> */
[----:B------:R-:W1:Y:S01]  /*7650*/  LDC.64 R36, c[0x0][0x3b8] ;  /* 0x0000ee00ff247b82 */ /* 0x000e620000000a00 */
        /* <DEDUP_REMOVED lines=25> */
[----:B-1----:R-:W-:Y:S01]  /*77f0*/  LEA R48, P5, R36, R92, 0x6 ;  /* 0x0000005c24307211 */ /* 0x002fe200078a30ff */
        /* <DEDUP_REMOVED lines=14> */
[----:B------:R-:W2:Y:S04]  /*78e0*/  LDG.E.128 R36, desc[UR6][R14.64+0x80] ;  /* 0x000080060e247981 */ /* 0x000ea8000c1e1d00 */
[----:B------:R-:W-:Y:S01]  /*78f0*/  @!P1 IMAD.X R13, R0, 0x1, R99, P0 ;  /* 0x00000001000d9824 */ /* 0x000fe200000e0663 */
[----:B------:R-:W-:Y:S03]  /*7900*/  ISETP.GE.U32.OR P0, PT, R26, R35, P1 ;  /* 0x000000231a00720c */ /* 0x000fe60000f06470 */
[----:B------:R-:W3:Y:S08]  /*7910*/  @!P1 LDG.E.128 R4, desc[UR6][R4.64+0x80] ;  /* 0x0000800604049981 */ /* 0x000ef0000c1e1d00 */
[----:B------:R-:W4:Y:S08]  /*7920*/  @!P1 LDG.E.128 R44, desc[UR6][R44.64+0x80] ;  /* 0x000080062c2c9981 */ /* 0x000f30000c1e1d00 */
[----:B------:R5:W1:Y:S01]  /*7930*/  @!P1 LDG.E.128 R40, desc[UR6][R12.64+0x80] ;  /* 0x000080060c289981 */ /* 0x000a62000c1e1d00 */
        /* <DEDUP_REMOVED lines=10> */
[C---:B-----5:R-:W-:Y:S01]  /*79e0*/  @!P1 IMAD.U32 R12, R46.reuse, 0x10000, RZ ;  /* 0x000100002e0c9824 */ /* 0x060fe200078e00ff */
[----:B------:R-:W-:Y:S01]  /*79f0*/  @!P1 LOP3.LUT R13, R45, 0xffff0000, RZ, 0xc0, !PT ;  /* 0xffff00002d0d9812 */ /* 0x000fe200078ec0ff */
[----:B------:R-:W-:Y:S01]  /*7a00*/  @!P0 FADD.FTZ R19, -R19, -RZ ;  /* 0x800000ff13138221 */ /* 0x000fe20000010100 */
[----:B------:R-:W-:Y:S01]  /*7a10*/  @!P1 LOP3.LUT R11, R46, 0xffff0000, RZ, 0xc0, !PT ;  /* 0xffff00002e0b9812 */ /* 0x000fe200078ec0ff */
[----:B------:R-:W-:Y:S01]  /*7a20*/  @!P0 FADD.FTZ R17, -R17, -RZ ;  /* 0x800000ff11118221 */ /* 0x000fe20000010100 */
[----:B------:R-:W-:Y:S01]  /*7a30*/  @!P1 SHF.L.U32 R7, R47, 0x10, RZ ;  /* 0x000000102f079819 */ /* 0x000fe200000006ff */
[----:B-1----:R-:W-:Y:S01]  /*7a40*/  @!P1 IMAD.U32 R21, R43, 0x10000, RZ ;  /* 0x000100002b159824 */ /* 0x002fe200078e00ff */
        /* <DEDUP_REMOVED lines=20> */
[C---:B--2---:R-:W-:Y:S01]  /*7b90*/  @!P1 LOP3.LUT R11, R36.reuse, 0xffff0000, RZ, 0xc0, !PT ;  /* 0xffff0000240b9812 */ /* 0x044fe200078ec0ff */
        /* <DEDUP_REMOVED lines=43> */
[----:B------:R-:W3:Y:S08]  /*7e50*/  @!P0 LDG.E.128 R4, desc[UR6][R4.64+0x100] ;  /* 0x0001000604048981 */ /* 0x000ef0000c1e1d00 */
[----:B------:R-:W5:Y:S08]  /*7e60*/  @!P0 LDG.E.128 R44, desc[UR6][R16.64+0x100] ;  /* 0x00010006102c8981 */ /* 0x000f70000c1e1d00 */
[----:B------:R3:W4:Y:S01]  /*7e70*/  LDG.E.128 R40, desc[UR6][R14.64+0x100] ;  /* 0x000100060e287981 */ /* 0x000722000c1e1d00 */
        /* <DEDUP_REMOVED lines=9> */
[C---:B---3--:R-:W-:Y:S01]  /*7f10*/  @!P0 IMAD.U32 R14, R6.reuse, 0x10000, RZ ;  /* 0x00010000060e8824 */ /* 0x048fe200078e00ff */
        /* <DEDUP_REMOVED lines=17> */
[----:B----4-:R-:W-:Y:S01]  /*8030*/  @!P0 IMAD.U32 R9, R40, 0x10000, RZ ;  /* 0x0001000028098824 */ /* 0x010fe200078e00ff */
        /* <DEDUP_REMOVED lines=37> */
.L_x_2994:
[----:B------:R-:W-:Y:S05]  /*8290*/  BSYNC.RECONVERGENT B0 ;  /* 0x0000000000007941 */ /* 0x000fea0003800200 */
.L_x_2993:
[----:B------:R-:W-:Y:S04]  /*82a0*/  BSSY.RECONVERGENT B0, `(.L_x_2995) ;  /* 0x0000107000007945 */ /* 0x000fe80003800200 */
[----:B------:R-:W-:Y:S05]  /*82b0*/  @!P4 BRA `(.L_x_2996) ;  /* 0x000000100014c947 */ /* 0x000fea0003800000 */
[C---:B------:R-:W-:Y:S01]  /*82c0*/  ISETP.GE.AND P0, PT, R30.reuse, R27, PT ;  /* 0x0000001b1e00720c */ /* 0x040fe20003f06270 */
[----:B--2---:R-:W2:Y:S01]  /*82d0*/  LDC.64 R10, c[0x0][0x4a8] ;  /* 0x00012a00ff0a7b82 */ /* 0x004ea20000000a00 */
[----:B------:R-:W-:Y:S11]  /*82e0*/  MOV R93, R89 ;  /* 0x00000059005d7202 */ /* 0x000ff60000000f00 */
[-C--:B------:R-:W-:Y:S04]  /*82f0*/  @!P0 ISETP.GE.U32.AND P1, PT, R30, R35.reuse, PT ;  /* 0x000000231e00820c */ /* 0x080fe80003f26070 */
[----:B------:R-:W-:Y:S02]  /*8300*/  @!P0 SEL R0, R34, RZ, P1 ;  /* 0x000000ff22008207 */ /* 0x000fe40000800000 */
[----:B------:R-:W-:Y:S02]  /*8310*/  @!P0 SEL R9, R125, RZ, P1 ;  /* 0x000000ff7d098207 */ /* 0x000fe40000800000 */
[----:B------:R-:W-:Y:S01]  /*8320*/  @!P0 IADD3 R5, P2, PT, R115, R0, RZ ;  /* 0x0000000073058210 */ /* 0x000fe20007f5e0ff */
[----:B--2---:R-:W-:Y:S02]  /*8330*/  IMAD R3, R11, 0x60, RZ ;  /* 0x000000600b037824 */ /* 0x004fe400078e02ff */
[----:B------:R-:W-:Y:S04]  /*8340*/  IMAD.WIDE.U32 R10, R10, 0x60, R28 ;  /* 0x000000600a0a7825 */ /* 0x000fe800078e001c */
[----:B------:R-:W-:Y:S01]  /*8350*/  @!P0 IMAD.X R0, R102, 0x1, R9, P2 ;  /* 0x0000000166008824 */ /* 0x000fe200010e0609 */
[----:B------:R-:W-:Y:S01]  /*8360*/  @!P0 SHF.L.U32 R9, R5, 0x1, RZ ;  /* 0x0000000105098819 */ /* 0x000fe200000006ff */
[----:B------:R-:W-:Y:S01]  /*8370*/  IMAD.IADD R11, R11, 0x1, R3 ;  /* 0x000000010b0b7824 */ /* 0x000fe200078e0203 */
[----:B------:R-:W-:Y:S02]  /*8380*/  @!P0 SEL R3, R35, R34, !P1 ;  /* 0x0000002223038207 */ /* 0x000fe40004800000 */
[----:B------:R-:W-:Y:S02]  /*8390*/  @!P0 SHF.L.U64.HI R0, R5, 0x1, R0 ;  /* 0x0000000105008819 */ /* 0x000fe40000010200 */
[----:B----4-:R-:W-:Y:S01]  /*83a0*/  @!P0 IADD3 R40, P1, PT, R9, R96, RZ ;  /* 0x0000006009288210 */ /* 0x010fe20007f3e0ff */
[----:B------:R-:W-:Y:S01]  /*83b0*/  @!P0 IMAD.WIDE R6, R3, 0x2, R10 ;  /* 0x0000000203068825 */ /* 0x000fe200078e020a */
[----:B------:R-:W2:Y:S03]  /*83c0*/  LDG.E.128 R20, desc[UR6][R10.64] ;  /* 0x000000060a147981 */ /* 0x000ea6000c1e1d00 */
        /* <DEDUP_REMOVED lines=14> */
[----:B-1----:R-:W-:Y:S01]  /*84b0*/  @!P0 SHF.L.U32 R14, R42, 0x10, RZ ;  /* 0x000000102a0e8819 */ /* 0x002fe200000006ff */
        /* <DEDUP_REMOVED lines=21> */
[----:B--2---:R-:W-:Y:S02]  /*8610*/  @!P0 IMAD.U32 R9, R20, 0x10000, RZ ;  /* 0x0001000014098824 */ /* 0x004fe400078e00ff */
        /* <DEDUP_REMOVED lines=12> */
[----:B------:R-:W-:Y:S02]  /*86e0*/  @!P0 IMAD.U32 R12, R21, 0x10000, RZ ;  /* 0x00010000150c8824 */ /* 0x000fe400078e00ff */
[----:B------:R-:W-:Y:S01]  /*86f0*/  @!P0 FFMA.FTZ R2, R13, R14, R2 ;  /* 0x0000000e0d028223 */ /* 0x000fe20000010002 */
[----:B------:R-:W-:Y:S01]  /*8700*/  @!P0 LOP3.LUT R13, R38, 0xffff0000, RZ, 0xc0, !PT ;  /* 0xffff0000260d8812 */ /* 0x000fe200078ec0ff */
[----:B------:R-:W1:Y:S01]  /*8710*/  LDC.64 R18, c[0x0][0x3b8] ;  /* 0x0000ee00ff127b82 */ /* 0x000e620000000a00 */
        /* <DEDUP_REMOVED lines=15> */
[----:B------:R-:W-:Y:S01]  /*8810*/  @!P0 FFMA.FTZ R7, R0, R14, R7 ;  /* 0x0000000e00078223 */ /* 0x000fe20000010007 */
[----:B------:R-:W-:Y:S02]  /*8820*/  @!P1 SEL R0, R34, RZ, P2 ;  /* 0x000000ff22009207 */ /* 0x000fe40001000000 */
[----:B------:R-:W-:Y:S01]  /*8830*/  @!P0 FFMA.FTZ R8, R3, R15, R8 ;  /* 0x0000000f03088223 */ /* 0x000fe20000010008 */
[----:B------:R-:W-:Y:S02]  /*8840*/  @!P1 SEL R3, R125, RZ, P2 ;  /* 0x000000ff7d039207 */ /* 0x000fe40001000000 */
[----:B------:R-:W-:Y:S02]  /*8850*/  @!P1 IADD3 R13, P4, PT, R115, R0, RZ ;  /* 0x00000000730d9210 */ /* 0x000fe40007f9e0ff */
[----:B------:R-:W-:Y:S01]  /*8860*/  @!P0 F2FP.BF16.F32.PACK_AB R6, R6, R5 ;  /* 0x000000050606823e */ /* 0x000fe200000010ff */
[----:B-1----:R-:W-:Y:S01]  /*8870*/  IMAD.WIDE.U32 R48, R18, 0x60, R92 ;  /* 0x0000006012307825 */ /* 0x002fe200078e005c */
[----:B------:R-:W-:Y:S03]  /*8880*/  @!P0 F2FP.BF16.F32.PACK_AB R7, R8, R7 ;  /* 0x000000070807823e */ /* 0x000fe600000010ff */
[----:B------:R-:W-:Y:S01]  /*8890*/  @!P1 IMAD.X R0, R102, 0x1, R3, P4 ;  /* 0x0000000166009824 */ /* 0x000fe200020e0603 */
[----:B------:R-:W-:Y:S01]  /*88a0*/  @!P0 MOV R23, R7 ;  /* 0x0000000700178202 */ /* 0x000fe20000000f00 */
[----:B------:R-:W-:Y:S01]  /*88b0*/  IMAD R19, R19, 0x60, RZ ;  /* 0x0000006013137824 */ /* 0x000fe200078e02ff */
[----:B------:R-:W-:Y:S01]  /*88c0*/  @!P1 SEL R3, R35, R34, !P2 ;  /* 0x0000002223039207 */ /* 0x000fe20005000000 */
[----:B------:R-:W-:Y:S01]  /*88d0*/  @!P0 IMAD.MOV.U32 R22, RZ, RZ, R6 ;  /* 0x000000ffff168224 */ /* 0x000fe200078e0006 */
[----:B------:R-:W-:Y:S01]  /*88e0*/  @!P1 SHF.L.U64.HI R0, R13, 0x1, R0 ;  /* 0x000000010d009819 */ /* 0x000fe20000010200 */
[----:B------:R-:W-:Y:S01]  /*88f0*/  IMAD.IADD R49, R49, 0x1, R19 ;  /* 0x0000000131317824 */ /* 0x000fe200078e0213 */
[----:B------:R-:W-:Y:S01]  /*8900*/  @!P1 SHF.L.U32 R13, R13, 0x1, RZ ;  /* 0x000000010d0d9819 */ /* 0x000fe200000006ff */
[----:B------:R-:W-:Y:S01]  /*8910*/  @!P1 IMAD.WIDE R4, R3, 0x2, R10 ;  /* 0x0000000203049825 */ /* 0x000fe200078e020a */
[----:B------:R-:W-:Y:S02]  /*8920*/  ISETP.GE.U32.OR P2, PT, R26, R35, P1 ;  /* 0x000000231a00720c */ /* 0x000fe40000f46470 */
[C---:B------:R-:W-:Y:S01]  /*8930*/  @!P1 IADD3 R44, P0, PT, R13.reuse, R96, RZ ;  /* 0x000000600d2c9210 */ /* 0x040fe20007f1e0ff */
[----:B------:R1:W-:Y:S04]  /*8940*/  STG.E.128 desc[UR6][R48.64], R20 ;  /* 0x0000001430007986 */ /* 0x0003e8000c101d06 */
[C---:B------:R-:W-:Y:S01]  /*8950*/  @!P1 IMAD.X R45, R0.reuse, 0x1, R97, P0 ;  /* 0x00000001002d9824 */ /* 0x040fe200000e0661 */
[----:B------:R-:W-:Y:S03]  /*8960*/  @!P1 IADD3 R12, P0, PT, R13, R98, RZ ;  /* 0x000000620d0c9210 */ /* 0x000fe60007f1e0ff */
[----:B------:R-:W2:Y:S01]  /*8970*/  @!P1 LDG.E.128 R4, desc[UR6][R4.64+0x80] ;  /* 0x0000800604049981 */ /* 0x000ea2000c1e1d00 */
[----:B------:R-:W-:Y:S02]  /*8980*/  @!P1 IADD3.X R13, PT, PT, R0, R99, RZ, P0, !PT ;  /* 0x00000063000d9210 */ /* 0x000fe400007fe4ff */
[----:B------:R-:W-:Y:S05]  /*8990*/  ISETP.GE.AND P0, PT, R25, R27, PT ;  /* 0x0000001b1900720c */ /* 0x000fea0003f06270 */
[----:B------:R-:W3:Y:S08]  /*89a0*/  @!P1 LDG.E.128 R44, desc[UR6][R44.64+0x80] ;  /* 0x000080062c2c9981 */ /* 0x000ef0000c1e1d00 */
[----:B------:R4:W5:Y:S08]  /*89b0*/  @!P1 LDG.E.128 R40, desc[UR6][R12.64+0x80] ;  /* 0x000080060c289981 */ /* 0x000970000c1e1d00 */
[----:B------:R-:W5:Y:S01]  /*89c0*/  LDG.E.128 R36, desc[UR6][R10.64+0x80] ;  /* 0x000080060a247981 */ /* 0x000f62000c1e1d00 */
[C---:B--2---:R-:W-:Y:S01]  /*89d0*/  @!P1 SHF.L.U32 R8, R7.reuse, 0x10, RZ ;  /* 0x0000001007089819 */ /* 0x044fe200000006ff */
[C---:B------:R-:W-:Y:S01]  /*89e0*/  @!P1 IMAD.U32 R0, R4.reuse, 0x10000, RZ ;  /* 0x0001000004009824 */ /* 0x040fe200078e00ff */
[----:B----4-:R-:W-:Y:S02]  /*89f0*/  @!P1 LOP3.LUT R12, R7, 0xffff0000, RZ, 0xc0, !PT ;  /* 0xffff0000070c9812 */ /* 0x010fe400078ec0ff */
[----:B------:R-:W-:Y:S02]  /*8a00*/  @!P1 LOP3.LUT R2, R4, 0xffff0000, RZ, 0xc0, !PT ;  /* 0xffff000004029812 */ /* 0x000fe400078ec0ff */
[----:B------:R-:W-:Y:S02]  /*8a10*/  @!P1 SHF.L.U32 R3, R5, 0x10, RZ ;  /* 0x0000001005039819 */ /* 0x000fe400000006ff */
[C---:B---3--:R-:W-:Y:S01]  /*8a20*/  @!P1 SHF.L.U32 R7, R47.reuse, 0x10, RZ ;  /* 0x000000102f079819 */ /* 0x048fe200000006ff */
[C---:B------:R-:W-:Y:S01]  /*8a30*/  @!P1 IMAD.U32 R14, R46.reuse, 0x10000, RZ ;  /* 0x000100002e0e9824 */ /* 0x040fe200078e00ff */
[----:B------:R-:W-:Y:S01]  /*8a40*/  @!P1 LOP3.LUT R13, R46, 0xffff0000, RZ, 0xc0, !PT ;  /* 0xffff00002e0d9812 */ /* 0x000fe200078ec0ff */
[----:B------:R-:W-:Y:S01]  /*8a50*/  @!P1 IMAD.U32 R19, R44, 0x10000, RZ ;  /* 0x000100002c139824 */ /* 0x000fe200078e00ff */
[----:B------:R-:W-:Y:S01]  /*8a60*/  @!P1 LOP3.LUT R9, R47, 0xffff0000, RZ, 0xc0, !PT ;  /* 0xffff00002f099812 */ /* 0x000fe200078ec0ff */
[----:B------:R-:W-:Y:S01]  /*8a70*/  @!P2 FADD.FTZ R14, -R14, -RZ ;  /* 0x800000ff0e0ea221 */ /* 0x000fe20000010100 */
[----:B------:R-:W-:Y:S01]  /*8a80*/  @!P1 LOP3.LUT R4, R5, 0xffff0000, RZ, 0xc0, !PT ;  /* 0xffff000005049812 */ /* 0x000fe200078ec0ff */
[----:B------:R-:W-:Y:S01]  /*8a90*/  @!P1 IMAD.U32 R5, R6, 0x10000, RZ ;  /* 0x0001000006059824 */ /* 0x000fe200078e00ff */
[----:B------:R-:W-:Y:S01]  /*8aa0*/  @!P1 LOP3.LUT R17, R44, 0xffff0000, RZ, 0xc0, !PT ;  /* 0xffff00002c119812 */ /* 0x000fe200078ec0ff */
[----:B------:R-:W-:Y:S01]  /*8ab0*/  @!P2 FADD.FTZ R19, -R19, -RZ ;  /* 0x800000ff1313a221 */ /* 0x000fe20000010100 */
[----:B------:R-:W-:Y:S01]  /*8ac0*/  @!P1 SHF.L.U32 R16, R45, 0x10, RZ ;  /* 0x000000102d109819 */ /* 0x000fe200000006ff */
[----:B------:R-:W-:Y:S01]  /*8ad0*/  @!P1 FMUL.FTZ R5, R5, R14 ;  /* 0x0000000e05059220 */ /* 0x000fe20000410000 */
[----:B------:R-:W-:Y:S01]  /*8ae0*/  @!P1 LOP3.LUT R15, R45, 0xffff0000, RZ, 0xc0, !PT ;  /* 0xffff00002d0f9812 */ /* 0x000fe200078ec0ff */
[----:B------:R-:W-:Y:S01]  /*8af0*/  @!P1 FMUL.FTZ R0, R0, R19 ;  /* 0x0000001300009220 */ /* 0x000fe20000410000 */
[----:B------:R-:W-:Y:S01]  /*8b00*/  @!P1 LOP3.LUT R6, R6, 0xffff0000, RZ, 0xc0, !PT ;  /* 0xffff000006069812 */ /* 0x000fe200078ec0ff */
[----:B------:R-:W-:Y:S01]  /*8b10*/  @!P2 FADD.FTZ R7, -R7, -RZ ;  /* 0x800000ff0707a221 */ /* 0x000fe20000010100 */
[----:B-----5:R-:W-:Y:S01]  /*8b20*/  @!P1 LOP3.LUT R14, R40, 0xffff0000, RZ, 0xc0, !PT ;  /* 0xffff0000280e9812 */ /* 0x020fe200078ec0ff */
[----:B------:R-:W-:Y:S01]  /*8b30*/  @!P2 FADD.FTZ R13, -R13, -RZ ;  /* 0x800000ff0d0da221 */ /* 0x000fe20000010100 */
[----:B------:R-:W-:Y:S01]  /*8b40*/  @!P1 LOP3.LUT R18, R41, 0xffff0000, RZ, 0xc0, !PT ;  /* 0xffff000029129812 */ /* 0x000fe200078ec0ff */
[----:B------:R-:W-:Y:S01]  /*8b50*/  @!P2 FADD.FTZ R9, -R9, -RZ ;  /* 0x800000ff0909a221 */ /* 0x000fe20000010100 */
[----:B-1----:R-:W-:Y:S01]  /*8b60*/  @!P1 LOP3.LUT R20, R42, 0xffff0000, RZ, 0xc0, !PT ;  /* 0xffff00002a149812 */ /* 0x002fe200078ec0ff */
[----:B------:R-:W-:Y:S01]  /*8b70*/  @!P2 FADD.FTZ R17, -R17, -RZ ;  /* 0x800000ff1111a221 */ /* 0x000fe20000010100 */
[----:B------:R-:W-:Y:S01]  /*8b80*/  @!P1 SHF.L.U32 R21, R43, 0x10, RZ ;  /* 0x000000102b159819 */ /* 0x000fe200000006ff */
[----:B------:R-:W-:Y:S01]  /*8b90*/  @!P2 FADD.FTZ R15, -R15, -RZ ;  /* 0x800000ff0f0fa221 */ /* 0x000fe20000010100 */
[----:B------:R-:W-:Y:S01]  /*8ba0*/  @!P1 LOP3.LUT R22, R43, 0xffff0000, RZ, 0xc0, !PT ;  /* 0xffff00002b169812 */ /* 0x000fe200078ec0ff */
[----:B------:R-:W-:Y:S01]  /*8bb0*/  @!P1 FMUL.FTZ R7, R8, R7 ;  /* 0x0000000708079220 */ /* 0x000fe20000410000 */
[----:B------:R-:W-:Y:S01]  /*8bc0*/  @!P2 FADD.FTZ R16, -R16, -RZ ;  /* 0x800000ff1010a221 */ /* 0x000fe20000010100 */
[----:B------:R-:W-:Y:S01]  /*8bd0*/  @!P0 ISETP.GE.U32.AND P2, PT, R25, R35, PT ;  /* 0x000000231900820c */ /* 0x000fe20003f46070 */
[----:B------:R-:W-:Y:S01]  /*8be0*/  @!P1 FMUL.FTZ R6, R6, R13 ;  /* 0x0000000d06069220 */ /* 0x000fe20000410000 */
[----:B------:R-:W-:Y:S01]  /*8bf0*/  @!P1 LOP3.LUT R13, R36, 0xffff0000, RZ, 0xc0, !PT ;  /* 0xffff0000240d9812 */ /* 0x000fe200078ec0ff */
[----:B------:R-:W-:Y:S01]  /*8c00*/  @!P1 FMUL.FTZ R8, R12, R9 ;  /* 0x000000090c089220 */ /* 0x000fe20000410000 */
[----:B------:R-:W-:Y:S01]  /*8c10*/  @!P0 SEL R125, R125, RZ, P2 ;  /* 0x000000ff7d7d8207 */ /* 0x000fe20001000000 */
[----:B------:R-:W-:Y:S02]  /*8c20*/  @!P1 IMAD.U32 R12, R40, 0x10000, RZ ;  /* 0x00010000280c9824 */ /* 0x000fe400078e00ff */
[----:B------:R-:W-:Y:S01]  /*8c30*/  @!P1 FMUL.FTZ R2, R2, R17 ;  /* 0x0000001102029220 */ /* 0x000fe20000410000 */
[----:B------:R-:W-:Y:S01]  /*8c40*/  @!P1 LOP3.LUT R17, R37, 0xffff0000, RZ, 0xc0, !PT ;  /* 0xffff000025119812 */ /* 0x000fe200078ec0ff */
[----:B------:R-:W-:Y:S02]  /*8c50*/  @!P1 IMAD.U32 R9, R36, 0x10000, RZ ;  /* 0x0001000024099824 */ /* 0x000fe400078e00ff */
[----:B------:R-:W-:Y:S01]  /*8c60*/  @!P1 FMUL.FTZ R3, R3, R16 ;  /* 0x0000001003039220 */ /* 0x000fe20000410000 */
[----:B------:R-:W-:Y:S01]  /*8c70*/  @!P1 SHF.L.U32 R16, R37, 0x10, RZ ;  /* 0x0000001025109819 */ /* 0x000fe200000006ff */
[----:B------:R-:W-:Y:S01]  /*8c80*/  @!P1 FMUL.FTZ R4, R4, R15 ;  /* 0x0000000f04049220 */ /* 0x000fe20000410000 */
[----:B------:R-:W-:Y:S01]  /*8c90*/  @!P1 SHF.L.U32 R15, R41, 0x10, RZ ;  /* 0x00000010290f9819 */ /* 0x000fe200000006ff */
[----:B------:R-:W-:Y:S01]  /*8ca0*/  @!P1 FFMA.FTZ R0, R9, R12, R0 ;  /* 0x0000000c09009223 */ /* 0x000fe20000010000 */
[----:B------:R-:W-:Y:S01]  /*8cb0*/  @!P1 LOP3.LUT R9, R38, 0xffff0000, RZ, 0xc0, !PT ;  /* 0xffff000026099812 */ /* 0x000fe200078ec0ff */
[----:B------:R-:W-:Y:S01]  /*8cc0*/  @!P1 FFMA.FTZ R2, R13, R14, R2 ;  /* 0x0000000e0d029223 */ /* 0x000fe20000010002 */
[----:B------:R-:W-:Y:S01]  /*8cd0*/  @!P0 SEL R14, R34, RZ, P2 ;  /* 0x000000ff220e8207 */ /* 0x000fe20001000000 */
[----:B------:R-:W-:Y:S01]  /*8ce0*/  @!P1 FFMA.FTZ R3, R16, R15, R3 ;  /* 0x0000000f10039223 */ /* 0x000fe20000010003 */
[----:B------:R-:W-:Y:S01]  /*8cf0*/  @!P1 LOP3.LUT R13, R39, 0xffff0000, RZ, 0xc0, !PT ;  /* 0xffff0000270d9812 */ /* 0x000fe200078ec0ff */
[----:B------:R-:W-:Y:S01]  /*8d00*/  @!P1 FFMA.FTZ R4, R17, R18, R4 ;  /* 0x0000001211049223 */ /* 0x000fe20000010004 */
[----:B------:R-:W-:Y:S01]  /*8d10*/  @!P0 IADD3 R17, P4, PT, R115, R14, RZ ;  /* 0x0000000e73118210 */ /* 0x000fe20007f9e0ff */
[----:B------:R-:W-:Y:S01]  /*8d20*/  @!P1 IMAD.U32 R19, R42, 0x10000, RZ ;  /* 0x000100002a139824 */ /* 0x000fe200078e00ff */
[----:B------:R-:W-:Y:S01]  /*8d30*/  @!P1 SHF.L.U32 R14, R39, 0x10, RZ ;  /* 0x00000010270e9819 */ /* 0x000fe200000006ff */
[----:B------:R-:W-:Y:S01]  /*8d40*/  @!P1 IMAD.U32 R12, R38, 0x10000, RZ ;  /* 0x00010000260c9824 */ /* 0x000fe200078e00ff */
[----:B------:R-:W-:Y:S02]  /*8d50*/  @!P1 F2FP.BF16.F32.PACK_AB R3, R4, R3 ;  /* 0x000000030403923e */ /* 0x000fe400000010ff */
[----:B------:R-:W-:Y:S01]  /*8d60*/  @!P1 F2FP.BF16.F32.PACK_AB R0, R2, R0 ;  /* 0x000000000200923e */ /* 0x000fe200000010ff */
[----:B------:R-:W-:Y:S01]  /*8d70*/  @!P1 FFMA.FTZ R5, R12, R19, R5 ;  /* 0x000000130c059223 */ /* 0x000fe20000010005 */
[----:B------:R-:W-:Y:S01]  /*8d80*/  @!P1 FFMA.FTZ R6, R9, R20, R6 ;  /* 0x0000001409069223 */ /* 0x000fe20000010006 */
[----:B------:R-:W-:Y:S01]  /*8d90*/  @!P1 FFMA.FTZ R7, R14, R21, R7 ;  /* 0x000000150e079223 */ /* 0x000fe20000010007 */
[----:B------:R-:W-:Y:S01]  /*8da0*/  @!P1 MOV R36, R0 ;  /* 0x0000000000249202 */ /* 0x000fe20000000f00 */
[----:B------:R-:W-:Y:S01]  /*8db0*/  @!P1 FFMA.FTZ R8, R13, R22, R8 ;  /* 0x000000160d089223 */ /* 0x000fe20000010008 */
[----:B------:R-:W-:Y:S01]  /*8dc0*/  @!P0 IMAD.X R12, R102, 0x1, R125, P4 ;  /* 0x00000001660c8824 */ /* 0x000fe200020e067d */
[----:B------:R-:W-:Y:S01]  /*8dd0*/  @!P1 F2FP.BF16.F32.PACK_AB R6, R6, R5 ;  /* 0x000000050606923e */ /* 0x000fe200000010ff */
[----:B------:R-:W-:Y:S01]  /*8de0*/  @!P1 IMAD.MOV.U32 R37, RZ, RZ, R3 ;  /* 0x000000ffff259224 */ /* 0x000fe200078e0003 */
[----:B------:R-:W-:Y:S02]  /*8df0*/  @!P0 SEL R3, R35, R34, !P2 ;  /* 0x0000002223038207 */ /* 0x000fe40005000000 */
[----:B------:R-:W-:Y:S02]  /*8e00*/  @!P1 F2FP.BF16.F32.PACK_AB R7, R8, R7 ;  /* 0x000000070807923e */ /* 0x000fe400000010ff */
[----:B------:R-:W-:Y:S01]  /*8e10*/  @!P0 SHF.L.U64.HI R12, R17, 0x1, R12 ;  /* 0x00000001110c8819 */ /* 0x000fe2000001020c */
[----:B------:R-:W-:Y:S01]  /*8e20*/  @!P0 IMAD.WIDE R4, R3, 0x2, R10 ;  /* 0x0000000203048825 */ /* 0x000fe200078e020a */
[----:B------:R-:W-:Y:S02]  /*8e30*/  @!P0 SHF.L.U32 R17, R17, 0x1, RZ ;  /* 0x0000000111118819 */ /* 0x000fe400000006ff */
[----:B------:R-:W-:Y:S01]  /*8e40*/  @!P1 MOV R38, R6 ;  /* 0x0000000600269202 */ /* 0x000fe20000000f00 */
[----:B------:R-:W-:Y:S01]  /*8e50*/  @!P1 IMAD.MOV.U32 R39, RZ, RZ, R7 ;  /* 0x000000ffff279224 */ /* 0x000fe200078e0007 */
[C---:B------:R-:W-:Y:S02]  /*8e60*/  @!P0 IADD3 R44, P4, PT, R17.reuse, R96, RZ ;  /* 0x00000060112c8210 */ /* 0x040fe40007f9e0ff */
[----:B------:R-:W-:Y:S02]  /*8e70*/  @!P0 IADD3 R16, P1, PT, R17, R98, RZ ;  /* 0x0000006211108210 */ /* 0x000fe40007f3e0ff */
[----:B------:R1:W-:Y:S01]  /*8e80*/  STG.E.128 desc[UR6][R48.64+0x80], R36 ;  /* 0x0000802430007986 */ /* 0x0003e2000c101d06 */
[C---:B------:R-:W-:Y:S01]  /*8e90*/  @!P0 IMAD.X R45, R12.reuse, 0x1, R97, P4 ;  /* 0x000000010c2d8824 */ /* 0x040fe200020e0661 */
[----:B------:R-:W-:Y:S02]  /*8ea0*/  @!P0 IADD3.X R17, PT, PT, R12, R99, RZ, P1, !PT ;  /* 0x000000630c118210 */ /* 0x000fe40000ffe4ff */
[----:B------:R-:W-:Y:S04]  /*8eb0*/  ISETP.GE.U32.OR P1, PT, R25, R35, P0 ;  /* 0x000000231900720c */ /* 0x000fe80000726470 */
[----:B------:R-:W2:Y:S08]  /*8ec0*/  @!P0 LDG.E.128 R44, desc[UR6][R44.64+0x100] ;  /* 0x000100062c2c8981 */ /* 0x000eb0000c1e1d00 */
[----:B------:R-:W3:Y:S08]  /*8ed0*/  @!P0 LDG.E.128 R4, desc[UR6][R4.64+0x100] ;  /* 0x0001000604048981 */ /* 0x000ef0000c1e1d00 */
[----:B------:R3:W4:Y:S08]  /*8ee0*/  @!P0 LDG.E.128 R40, desc[UR6][R16.64+0x100] ;  /* 0x0001000610288981 */ /* 0x000730000c1e1d00 */
[----:B------:R5:W4:Y:S01]  /*8ef0*/  LDG.E.128 R20, desc[UR6][R10.64+0x100] ;  /* 0x000100060a147981 */ /* 0x000b22000c1e1d00 */
[----:B--2---:R-:W-:Y:S01]  /*8f00*/  @!P0 SHF.L.U32 R9, R47, 0x10, RZ ;  /* 0x000000102f098819 */ /* 0x004fe200000006ff */
        /* <DEDUP_REMOVED lines=11> */
[----:B---3--:R-:W-:Y:S01]  /*8fc0*/  @!P0 LOP3.LUT R17, R4, 0xffff0000, RZ, 0xc0, !PT ;  /* 0xffff000004118812 */ /* 0x008fe200078ec0ff */
[----:B------:R-:W-:Y:S01]  /*8fd0*/  @!P1 FADD.FTZ R14, -R14, -RZ ;  /* 0x800000ff0e0e9221 */ /* 0x000fe20000010100 */
[----:B-----5:R-:W-:Y:S01]  /*8fe0*/  @!P0 SHF.L.U32 R10, R7, 0x10, RZ ;  /* 0x00000010070a8819 */ /* 0x020fe200000006ff */
        /* <DEDUP_REMOVED lines=9> */
[----:B----4-:R-:W-:Y:S01]  /*9080*/  @!P0 SHF.L.U32 R18, R43, 0x10, RZ ;  /* 0x000000102b128819 */ /* 0x010fe200000006ff */
[----:B------:R-:W-:Y:S01]  /*9090*/  @!P1 FADD.FTZ R2, -R2, -RZ ;  /* 0x800000ff02029221 */ /* 0x000fe20000010100 */
[C---:B------:R-:W-:Y:S02]  /*90a0*/  @!P0 IMAD.U32 R9, R20.reuse, 0x10000, RZ ;  /* 0x0001000014098824 */ /* 0x040fe400078e00ff */
        /* <DEDUP_REMOVED lines=38> */
.L_x_2996:
[----:B------:R-:W-:Y:S05]  /*9310*/  BSYNC.RECONVERGENT B0 ;  /* 0x0000000000007941 */ /* 0x000fea0003800200 */
.L_x_2995:
[----:B------:R-:W2:Y:S01]  /*9320*/  LDC R27, c[0x0][0x450] ;  /* 0x00011400ff1b7b82 */ /* 0x000ea20000000800 */
[----:B-1----:R-:W-:Y:S05]  /*9330*/  IMAD.U32 R91, R91, -0x20, RZ ;  /* 0xffffffe05b5b7824 */ /* 0x002fea00078e00ff */
[C---:B------:R-:W-:Y:S02]  /*9340*/  LEA R98, P1, R91.reuse, R98, 0x1 ;  /* 0x000000625b627211 */ /* 0x040fe400078208ff */
[C---:B------:R-:W-:Y:S02]  /*9350*/  LEA R96, P0, R91.reuse, R96, 0x1 ;  /* 0x000000605b607211 */ /* 0x040fe400078008ff */
[C---:B------:R-:W-:Y:S02]  /*9360*/  LEA.HI.X.SX32 R99, R91.reuse, R99, 0x1, P1 ;  /* 0x000000635b637211 */ /* 0x040fe400008f0eff */
[----:B------:R-:W-:Y:S09]  /*9370*/  LEA.HI.X.SX32 R97, R91, R97, 0x1, P0 ;  /* 0x000000615b617211 */ /* 0x000ff200000f0eff */
.L_x_2979:
[----:B------:R-:W-:Y:S05]  /*9380*/  BSYNC.RECONVERGENT B1 ;  /* 0x0000000000017941 */ /* 0x000fea0003800200 */
.L_x_2977:
[----:B------:R-:W-:Y:S04]  /*9390*/  ISETP.NE.U32.AND P2, PT, RZ, UR12, PT ;  /* 0x0000000cff007c0c */ /* 0x000fe8000bf45070 */
[----:B------:R-:W-:Y:S11]  /*93a0*/  ISETP.NE.AND.EX P2, PT, RZ, UR13, PT, P2 ;  /* 0x0000000dff007c0c */ /* 0x000ff6000bf45320 */
[----:B------:R-:W-:Y:S02]  /*93b0*/  @!UPT UIADD3 URZ, UPT, UPT, URZ, URZ, URZ ;  /* 0x000000fffffff290 */ /* 0x000fe4000fffe0ff */
[----:B------:R-:W5:Y:S01]  /*93c0*/  @!P2 LDC R2, c[0x0][0x3c0] ;  /* 0x0000f000ff02ab82 */ /* 0x000f620000000800 */
[----:B------:R-:W-:Y:S07]  /*93d0*/  @!P2 IMAD.MOV.U32 R3, RZ, RZ, RZ ;  /* 0x000000ffff03a224 */ /* 0x000fee00078e00ff */
[----:B------:R-:W3:Y:S01]  /*93e0*/  @!P2 LDC R0, c[0x0][0x3b8] ;  /* 0x0000ee00ff00ab82 */ /* 0x000ee20000000800 */
[----:B------:R-:W-:Y:S01]  /*93f0*/  @!P2 IADD3 R3, P0, PT, RZ, -R3, RZ ;  /* 0x80000003ff03a210 */ /* 0x000fe20007f1e0ff */
[----:B---3--:R-:W-:Y:S02]  /*9400*/  @!P2 IMAD.SHL.U32 R0, R0, 0x40, RZ ;  /* 0x000000400000a824 */ /* 0x008fe400078e00ff */
[----:B-----5:R-:W-:Y:S02]  /*9410*/  @!P2 IMAD.SHL.U32 R2, R2, 0x40, RZ ;  /* 0x000000400202a824 */ /* 0x020fe400078e00ff */
[----:B------:R-:W-:Y:S02]  /*9420*/  @!P2 IMAD.X R0, RZ, RZ, ~R0, P0 ;  /* 0x000000ffff00a224 */ /* 0x000fe400000e0e00 */
[----:B------:R-:W-:Y:S05]  /*9430*/  @!P2 IMAD.X R2, RZ, RZ, ~R2, P0 ;  /* 0x000000ffff02a224 */ /* 0x000fea00000e0e02 */
[C---:B-12-4-:R-:W-:Y:S02]  /*9440*/  @!P2 SHF.R.S64 R5, R3.reuse, 0x1f, R2 ;  /* 0x0000001f0305a819 */ /* 0x056fe40000001002 */
        /* <DEDUP_REMOVED lines=10> */
[----:B------:R-:W-:Y:S02]  /*94f0*/  MOV R8, RZ ;  /* 0x000000ff00087202 */ /* 0x000fe40000000f00 */
[----:B------:R-:W-:Y:S02]  /*9500*/  IABS R4, R126 ;  /* 0x0000007e00047213 */ /* 0x000fe40000000000 */
[----:B-1----:R-:W-:Y:S04]  /*9510*/  IABS R0, R3 ;  /* 0x0000000300007213 */ /* 0x002fe80000000000 */
[----:B------:R-:W1:Y:S10]  /*9520*/  I2F.RP R7, R0 ;  /* 0x0000000000077306 */ /* 0x000e740000209400 */
[----:B-1----:R-:W1:Y:S02]  /*9530*/  MUFU.RCP R2, R7 ;  /* 0x0000000700027308 */ /* 0x002e640000001000 */
[----:B-1----:R-:W-:Y:S08]  /*9540*/  VIADD R6, R2, 0xffffffe ;  /* 0x0ffffffe02067836 */ /* 0x002ff00000000000 */
[----:B------:R-:W1:Y:S02]  /*9550*/  F2I.FTZ.U32.TRUNC.NTZ R9, R6 ;  /* 0x0000000600097305 */ /* 0x000e64000021f000 */
[--C-:B-1----:R-:W-:Y:S04]  /*9560*/  IMAD.MOV R2, RZ, RZ, -R9.reuse ;  /* 0x000000ffff027224 */ /* 0x102fe800078e0a09 */
        /* <DEDUP_REMOVED lines=60> */
.L_x_2997:
[----:B------:R-:W-:Y:S02]  /*9930*/  IADD3 R94, P1, PT, R94, R101, RZ ;  /* 0x000000655e5e7210 */ /* 0x000fe40007f3e0ff */
[----:B------:R-:W-:Y:S03]  /*9940*/  IADD3 R28, P0, PT, R28, R105, RZ ;  /* 0x000000691c1c7210 */ /* 0x000fe60007f1e0ff */
[----:B------:R-:W-:Y:S02]  /*9950*/  IMAD.X R95, R95, 0x1, R100, P1 ;  /* 0x000000015f5f7824 */ /* 0x000fe400008e0664 */
[----:B------:R-:W-:Y:S01]  /*9960*/  IMAD.X R29, R29, 0x1, R103, P0 ;  /* 0x000000011d1d7824 */ /* 0x000fe200000e0667 */
[----:B------:R-:W-:Y:S07]  /*9970*/  @P3 BRA `(.L_x_2998) ;  /* 0xffffff8c000c3947 */ /* 0x000fee000383ffff */
.L_x_2976:
        /* <DEDUP_REMOVED lines=17> */
[----:B------:R-:W-:Y:S01]  /*9a90*/  BSSY.RECONVERGENT B0, `(.L_x_3001) ;  /* 0x000001e000007945 */ /* 0x000fe20003800200 */
[C---:B------:R-:W-:Y:S02]  /*9aa0*/  VIADD R38, R130.reuse, 0x10 ;  /* 0x0000001082267836 */ /* 0x040fe40000000000 */
[C---:B------:R-:W-:Y:S01]  /*9ab0*/  VIADD R42, R130.reuse, 0x20 ;  /* 0x00000020822a7836 */ /* 0x040fe20000000000 */
[CC--:B------:R-:W-:Y:S01]  /*9ac0*/  ISETP.GE.AND P2, PT, R130.reuse, R7.reuse, PT ;  /* 0x000000078200720c */ /* 0x0c0fe20003f46270 */
[----:B------:R-:W-:Y:S01]  /*9ad0*/  VIADD R44, R130, 0x30 ;  /* 0x00000030822c7836 */ /* 0x000fe20000000000 */
[----:B------:R-:W-:Y:S02]  /*9ae0*/  ISETP.GE.AND P1, PT, R38, R7, PT ;  /* 0x000000072600720c */ /* 0x000fe40003f26270 */
[----:B-1----:R-:W-:-:S04]  /*9af0*/  LEA R8, P0, R128, UR8, 0x1 ;  /* 0x0000000880087c11 */ /* 0x002fc8000f8008ff */
[----:B------:R-:W-:-:S07]  /*9b00*/  LEA.HI.X R9, R128, UR9, R86, 0x1, P0 ;  /* 0x0000000980097c11 */ /* 0x000fce00080f0c56 */
[C---:B------:R-:W-:Y:S01]  /*9b10*/  @!P1 LEA R10, P0, R45.reuse, R8, 0x1 ;  /* 0x000000082d0a9211 */ /* 0x040fe200078008ff */
[----:B------:R-:W-:Y:S01]  /*9b20*/  @!PT LDS RZ, [RZ] ;  /* 0x00000000fffff984 */ /* 0x000fe20000000800 */
[----:B------:R-:W-:Y:S01]  /*9b30*/  @!PT LDS RZ, [RZ] ;  /* 0x00000000fffff984 */ /* 0x000fe20000000800 */
[----:B------:R-:W-:Y:S01]  /*9b40*/  @!PT LDS RZ, [RZ] ;  /* 0x00000000fffff984 */ /* 0x000fe20000000800 */
[----:B------:R1:W-:Y:S03]  /*9b50*/  @!P2 LDGSTS.E.BYPASS.LTC128B.128 [R3], desc[UR6][R8.64] ;  /* 0x000000000803afae */ /* 0x0003e6000b981a06 */
[----:B------:R-:W-:Y:S02]  /*9b60*/  @!P1 LEA.HI.X R11, R45, R9, R43, 0x1, P0 ;  /* 0x000000092d0b9211 */ /* 0x000fe400000f0c2b */
        /* <DEDUP_REMOVED lines=16> */
.L_x_3002:
[----:B------:R-:W-:Y:S05]  /*9c70*/  BSYNC.RECONVERGENT B0 ;  /* 0x0000000000007941 */ /* 0x000fea0003800200 */
.L_x_3001:
        /* <DEDUP_REMOVED lines=11> */
.L_x_3000:
        /* <DEDUP_REMOVED lines=25> */
[----:B------:R1:W5:Y:S01]  /*9ec0*/  LDG.E.128 R12, desc[UR6][R40.64+0x100] ;  /* 0x00010006280c7981 */ /* 0x000362000c1e1d00 */
        /* <DEDUP_REMOVED lines=13> */
[C---:B-----5:R-:W-:Y:S01]  /*9fa0*/  SHF.L.U32 R2, R25.reuse, 0x10, RZ ;  /* 0x0000001019027819 */ /* 0x060fe200000006ff */
[----:B------:R-:W-:Y:S01]  /*9fb0*/  IMAD.U32 R33, R26, 0x10000, RZ ;  /* 0x000100001a217824 */ /* 0x000fe200078e00ff */
[----:B------:R-:W-:Y:S02]  /*9fc0*/  LOP3.LUT R0, R25, 0xffff0000, RZ, 0xc0, !PT ;  /* 0xffff000019007812 */ /* 0x000fe400078ec0ff */
[C---:B------:R-:W-:Y:S02]  /*9fd0*/  SHF.L.U32 R22, R24.reuse, 0x10, RZ ;  /* 0x0000001018167819 */ /* 0x040fe400000006ff */
[----:B------:R-:W-:-:S02]  /*9fe0*/  LOP3.LUT R34, R24, 0xffff0000, RZ, 0xc0, !PT ;  /* 0xffff000018227812 */ /* 0x000fc400078ec0ff */
[C---:B------:R-:W-:Y:S02]  /*9ff0*/  LOP3.LUT R28, R27.reuse, 0xffff0000, RZ, 0xc0, !PT ;  /* 0xffff00001b1c7812 */ /* 0x040fe400078ec0ff */
[----:B------:R-:W-:Y:S02]  /*a000*/  SHF.L.U32 R32, R27, 0x10, RZ ;  /* 0x000000101b207819 */ /* 0x000fe400000006ff */
[----:B------:R-:W-:Y:S02]  /*a010*/  LOP3.LUT R26, R26, 0xffff0000, RZ, 0xc0, !PT ;  /* 0xffff00001a1a7812 */ /* 0x000fe400078ec0ff */
[----:B--2---:R-:W-:Y:S02]  /*a020*/  LOP3.LUT R25, R8, 0xffff0000, RZ, 0xc0, !PT ;  /* 0xffff000008197812 */ /* 0x004fe400078ec0ff */
[C---:B------:R-:W-:Y:S01]  /*a030*/  LOP3.LUT R24, R9.reuse, 0xffff0000, RZ, 0xc0, !PT ;  /* 0xffff000009187812 */ /* 0x040fe200078ec0ff */
[----:B------:R-:W-:Y:S01]  /*a040*/  IMAD.U32 R9, R9, 0x10000, RZ ;  /* 0x0001000009097824 */ /* 0x000fe200078e00ff */
[----:B---3--:R-:W-:Y:S01]  /*a050*/  LOP3.LUT R29, R10, 0xffff0000, RZ, 0xc0, !PT ;  /* 0xffff00000a1d7812 */ /* 0x008fe200078ec0ff */
[----:B------:R-:W-:Y:S01]  /*a060*/  FMUL.FTZ R23, R0, R25 ;  /* 0x0000001900177220 */ /* 0x000fe20000410000 */
[C---:B------:R-:W-:Y:S01]  /*a070*/  LOP3.LUT R27, R11.reuse, 0xffff0000, RZ, 0xc0, !PT ;  /* 0xffff00000b1b7812 */ /* 0x040fe200078ec0ff */
[-C--:B------:R-:W-:Y:S01]  /*a080*/  FMUL.FTZ R35, R28, R24.reuse ;  /* 0x000000181c237220 */ /* 0x080fe20000410000 */
[----:B------:R-:W-:Y:S01]  /*a090*/  SHF.L.U32 R11, R11, 0x10, RZ ;  /* 0x000000100b0b7819 */ /* 0x000fe200000006ff */
[-C--:B------:R-:W-:Y:S01]  /*a0a0*/  FMUL.FTZ R0, R0, R29.reuse ;  /* 0x0000001d00007220 */ /* 0x080fe20000410000 */
[----:B------:R-:W-:Y:S01]  /*a0b0*/  FFMA.FTZ R23, R2, R29, -R23 ;  /* 0x0000001d02177223 */ /* 0x000fe20000010817 */
[----:B------:R-:W-:Y:S01]  /*a0c0*/  FFMA.FTZ R35, R32, R27, -R35 ;  /* 0x0000001b20237223 */ /* 0x000fe20000010823 */
[----:B------:R-:W-:Y:S01]  /*a0d0*/  SHF.L.U32 R29, R10, 0x10, RZ ;  /* 0x000000100a1d7819 */ /* 0x000fe200000006ff */
[----:B------:R-:W-:Y:S01]  /*a0e0*/  FFMA.FTZ R0, R2, R25, R0 ;  /* 0x0000001902007223 */ /* 0x000fe20000010000 */
[----:B------:R-:W-:Y:S01]  /*a0f0*/  FMUL.FTZ R25, R28, R27 ;  /* 0x0000001b1c197220 */ /* 0x000fe20000410000 */
[----:B------:R-:W-:Y:S01]  /*a100*/  SHF.L.U32 R27, R8, 0x10, RZ ;  /* 0x00000010081b7819 */ /* 0x000fe200000006ff */
[C---:B------:R-:W-:Y:S01]  /*a110*/  FMUL.FTZ R2, R26.reuse, R9 ;  /* 0x000000091a027220 */ /* 0x040fe20000410000 */
[----:B------:R-:W-:Y:S01]  /*a120*/  FMUL.FTZ R26, R26, R11 ;  /* 0x0000000b1a1a7220 */ /* 0x000fe20000410000 */
[----:B------:R-:W-:Y:S01]  /*a130*/  FFMA.FTZ R24, R32, R24, R25 ;  /* 0x0000001820187223 */ /* 0x000fe20000010019 */
[----:B------:R-:W-:Y:S01]  /*a140*/  F2FP.BF16.F32.PACK_AB R0, R0, R23 ;  /* 0x000000170000723e */ /* 0x000fe200000010ff */
[C---:B------:R-:W-:Y:S01]  /*a150*/  FMUL.FTZ R25, R34.reuse, R27 ;  /* 0x0000001b22197220 */ /* 0x040fe20000410000 */
[----:B------:R-:W-:Y:S01]  /*a160*/  FMUL.FTZ R34, R34, R29 ;  /* 0x0000001d22227220 */ /* 0x000fe20000410000 */
[C---:B------:R-:W-:Y:S01]  /*a170*/  FFMA.FTZ R2, R33.reuse, R11, -R2 ;  /* 0x0000000b21027223 */ /* 0x040fe20000010802 */
[----:B------:R-:W-:Y:S01]  /*a180*/  FFMA.FTZ R9, R33, R9, R26 ;  /* 0x0000000921097223 */ /* 0x000fe2000001001a */
[C---:B------:R-:W-:Y:S01]  /*a190*/  FFMA.FTZ R25, R22.reuse, R29, -R25 ;  /* 0x0000001d16197223 */ /* 0x040fe20000010819 */
[----:B------:R-:W-:Y:S01]  /*a1a0*/  FFMA.FTZ R34, R22, R27, R34 ;  /* 0x0000001b16227223 */ /* 0x000fe20000010022 */
[----:B------:R-:W-:-:S02]  /*a1b0*/  F2FP.BF16.F32.PACK_AB R27, R24, R35 ;  /* 0x00000023181b723e */ /* 0x000fc400000010ff */
[----:B------:R-:W-:Y:S02]  /*a1c0*/  F2FP.BF16.F32.PACK_AB R26, R9, R2 ;  /* 0x00000002091a723e */ /* 0x000fe400000010ff */
[----:B------:R-:W-:Y:S02]  /*a1d0*/  F2FP.BF16.F32.PACK_AB R24, R34, R25 ;  /* 0x000000192218723e */ /* 0x000fe400000010ff */
[----:B------:R-:W-:Y:S02]  /*a1e0*/  MOV R25, R0 ;  /* 0x0000000000197202 */ /* 0x000fe40000000f00 */
.L_x_3008:
[----:B------:R-:W-:Y:S05]  /*a1f0*/  BSYNC.RECONVERGENT B0 ;  /* 0x0000000000007941 */ /* 0x000fea0003800200 */
.L_x_3007:
        /* <DEDUP_REMOVED lines=8> */
[----:B--2---:R-:W-:Y:S01]  /*a280*/  IMAD.U32 R24, R18, 0x10000, RZ ;  /* 0x0001000012187824 */ /* 0x004fe200078e00ff */
[----:B------:R-:W-:Y:S02]  /*a290*/  SHF.L.U32 R2, R17, 0x10, RZ ;  /* 0x0000001011027819 */ /* 0x000fe400000006ff */
[C---:B------:R-:W-:Y:S02]  /*a2a0*/  SHF.L.U32 R17, R16.reuse, 0x10, RZ ;  /* 0x0000001010117819 */ /* 0x040fe400000006ff */
[----:B------:R-:W-:-:S02]  /*a2b0*/  LOP3.LUT R26, R16, 0xffff0000, RZ, 0xc0, !PT ;  /* 0xffff0000101a7812 */ /* 0x000fc400078ec0ff */
[C---:B------:R-:W-:Y:S02]  /*a2c0*/  SHF.L.U32 R29, R19.reuse, 0x10, RZ ;  /* 0x00000010131d7819 */ /* 0x040fe400000006ff */
[----:B------:R-:W-:Y:S02]  /*a2d0*/  LOP3.LUT R27, R19, 0xffff0000, RZ, 0xc0, !PT ;  /* 0xffff0000131b7812 */ /* 0x000fe400078ec0ff */
[----:B------:R-:W-:Y:S02]  /*a2e0*/  LOP3.LUT R28, R18, 0xffff0000, RZ, 0xc0, !PT ;  /* 0xffff0000121c7812 */ /* 0x000fe400078ec0ff */
[----:B---3--:R-:W-:Y:S02]  /*a2f0*/  LOP3.LUT R23, R8, 0xffff0000, RZ, 0xc0, !PT ;  /* 0xffff000008177812 */ /* 0x008fe400078ec0ff */
        /* <DEDUP_REMOVED lines=27> */
.L_x_3010:
[----:B------:R-:W-:Y:S05]  /*a4b0*/  BSYNC.RECONVERGENT B0 ;  /* 0x0000000000007941 */ /* 0x000fea0003800200 */
.L_x_3009:
        /* <DEDUP_REMOVED lines=8> */
[----:B---3--:R-:W-:Y:S01]  /*a540*/  IMAD.U32 R18, R14, 0x10000, RZ ;  /* 0x000100000e127824 */ /* 0x008fe200078e00ff */
[----:B------:R-:W-:Y:S02]  /*a550*/  SHF.L.U32 R2, R13, 0x10, RZ ;  /* 0x000000100d027819 */ /* 0x000fe400000006ff */
[C---:B------:R-:W-:Y:S02]  /*a560*/  SHF.L.U32 R13, R12.reuse, 0x10, RZ ;  /* 0x000000100c0d7819 */ /* 0x040fe400000006ff */
[----:B------:R-:W-:-:S02]  /*a570*/  LOP3.LUT R22, R12, 0xffff0000, RZ, 0xc0, !PT ;  /* 0xffff00000c167812 */ /* 0x000fc400078ec0ff */
[C---:B--2---:R-:W-:Y:S02]  /*a580*/  SHF.L.U32 R25, R15.reuse, 0x10, RZ ;  /* 0x000000100f197819 */ /* 0x044fe400000006ff */
[----:B------:R-:W-:Y:S02]  /*a590*/  LOP3.LUT R23, R15, 0xffff0000, RZ, 0xc0, !PT ;  /* 0xffff00000f177812 */ /* 0x000fe400078ec0ff */
[----:B------:R-:W-:Y:S02]  /*a5a0*/  LOP3.LUT R24, R14, 0xffff0000, RZ, 0xc0, !PT ;  /* 0xffff00000e187812 */ /* 0x000fe400078ec0ff */
[----:B----4-:R-:W-:Y:S02]  /*a5b0*/  LOP3.LUT R17, R8, 0xffff0000, RZ, 0xc0, !PT ;  /* 0xffff000008117812 */ /* 0x010fe400078ec0ff */
[----:B------:R-:W-:Y:S02]  /*a5c0*/  LOP3.LUT R12, R9, 0xffff0000, RZ, 0xc0, !PT ;  /* 0xffff0000090c7812 */ /* 0x000fe400078ec0ff */
        /* <DEDUP_REMOVED lines=26> */
.L_x_3012:
[----:B------:R-:W-:Y:S05]  /*a770*/  BSYNC.RECONVERGENT B0 ;  /* 0x0000000000007941 */ /* 0x000fea0003800200 */
.L_x_3011:
[----:B------:R4:W-:Y:S02]  /*a780*/  STS.128 [R3+0x4000], R12 ;  /* 0x0040000c03007388 */ /* 0x0009e40000000c00 */
.L_x_3006:
[----:B------:R-:W-:Y:S05]  /*a790*/  BSYNC.RECONVERGENT B1 ;  /* 0x0000000000017941 */ /* 0x000fea0003800200 */
.L_x_3005:
[----:B------:R-:W-:Y:S01]  /*a7a0*/  IADD3 R38, PT, PT, R130, 0x10, RZ ;  /* 0x0000001082267810 */ /* 0x000fe20007ffe0ff */
[----:B------:R-:W-:Y:S03]  /*a7b0*/  BSSY.RECONVERGENT B1, `(.L_x_3013) ;  /* 0x00000aa000017945 */ /* 0x000fe60003800200 */
[----:B------:R-:W-:-:S13]  /*a7c0*/  ISETP.GE.AND P0, PT, R38, R21, PT ;  /* 0x000000152600720c */ /* 0x000fda0003f06270 */
[----:B------:R-:W-:Y:S05]  /*a7d0*/  @P0 BRA `(.L_x_3014) ;  /* 0x00000008009c0947 */ /* 0x000fea0003800000 */
[----:B------:R-:W-:-:S04]  /*a7e0*/  LEA R8, P0, R45, R40, 0x1 ;  /* 0x000000282d087211 */ /* 0x000fc800078008ff */
[----:B------:R-:W-:-:S05]  /*a7f0*/  LEA.HI.X R9, R45, R41, R43, 0x1, P0 ;  /* 0x000000292d097211 */ /* 0x000fca00000f0c2b */
[----:B---3--:R3:W5:Y:S04]  /*a800*/  LDG.E.128 R16, desc[UR6][R8.64+0x80] ;  /* 0x0000800608107981 */ /* 0x008768000c1e1d00 */
[----:B----4-:R3:W5:Y:S04]  /*a810*/  LDG.E.128 R12, desc[UR6][R8.64+0x100] ;  /* 0x00010006080c7981 */ /* 0x010768000c1e1d00 */
        /* <DEDUP_REMOVED lines=53> */
.L_x_3016:
[----:B------:R-:W-:Y:S05]  /*ab70*/  BSYNC.RECONVERGENT B0 ;  /* 0x0000000000007941 */ /* 0x000fea0003800200 */
.L_x_3015:
        /* <DEDUP_REMOVED lines=19> */
[C---:B------:R-:W-:Y:S01]  /*acb0*/  SHF.L.U32 R17, R16.reuse, 0x10, RZ ;  /* 0x0000001010117819 */ /* 0x040fe200000006ff */
[C---:B------:R-:W-:Y:S01]  /*acc0*/  IMAD.U32 R29, R19.reuse, 0x10000, RZ ;  /* 0x00010000131d7824 */ /* 0x040fe200078e00ff */
[----:B--2---:R-:W-:Y:S02]  /*acd0*/  LOP3.LUT R26, R16, 0xffff0000, RZ, 0xc0, !PT ;  /* 0xffff0000101a7812 */ /* 0x004fe400078ec0ff */
[----:B------:R-:W-:-:S02]  /*ace0*/  LOP3.LUT R27, R19, 0xffff0000, RZ, 0xc0, !PT ;  /* 0xffff0000131b7812 */ /* 0x000fc400078ec0ff */
[C---:B------:R-:W-:Y:S02]  /*acf0*/  SHF.L.U32 R24, R18.reuse, 0x10, RZ ;  /* 0x0000001012187819 */ /* 0x040fe400000006ff */
[----:B------:R-:W-:Y:S02]  /*ad00*/  LOP3.LUT R28, R18, 0xffff0000, RZ, 0xc0, !PT ;  /* 0xffff0000121c7812 */ /* 0x000fe400078ec0ff */
[C---:B---3--:R-:W-:Y:S01]  /*ad10*/  LOP3.LUT R23, R8.reuse, 0xffff0000, RZ, 0xc0, !PT ;  /* 0xffff000008177812 */ /* 0x048fe200078ec0ff */
[----:B------:R-:W-:Y:S01]  /*ad20*/  IMAD.U32 R8, R8, 0x10000, RZ ;  /* 0x0001000008087824 */ /* 0x000fe200078e00ff */
[C---:B------:R-:W-:Y:S01]  /*ad30*/  LOP3.LUT R16, R9.reuse, 0xffff0000, RZ, 0xc0, !PT ;  /* 0xffff000009107812 */ /* 0x040fe200078ec0ff */
[----:B------:R-:W-:Y:S01]  /*ad40*/  IMAD.U32 R9, R9, 0x10000, RZ ;  /* 0x0001000009097824 */ /* 0x000fe200078e00ff */
[----:B----4-:R-:W-:Y:S01]  /*ad50*/  LOP3.LUT R25, R10, 0xffff0000, RZ, 0xc0, !PT ;  /* 0xffff00000a197812 */ /* 0x010fe200078ec0ff */
        /* <DEDUP_REMOVED lines=23> */
.L_x_3018:
[----:B------:R-:W-:Y:S05]  /*aed0*/  BSYNC.RECONVERGENT B0 ;  /* 0x0000000000007941 */ /* 0x000fea0003800200 */
.L_x_3017:
[----:B------:R4:W-:Y:S01]  /*aee0*/  STS.128 [R3+0x2800], R16 ;  /* 0x0028001003007388 */ /* 0x0009e20000000c00 */
[----:B------:R-:W-:Y:S01]  /*aef0*/  LOP3.LUT R0, R30, 0x80, RZ, 0xfc, !PT ;  /* 0x000000801e007812 */ /* 0x000fe200078efcff */
[----:B------:R-:W-:Y:S03]  /*af00*/  BSSY.RECONVERGENT B0, `(.L_x_3019) ;  /* 0x0000033000007945 */ /* 0x000fe60003800200 */
[----:B------:R-:W-:-:S13]  /*af10*/  ISETP.GE.AND P0, PT, R0, R7, PT ;  /* 0x000000070000720c */ /* 0x000fda0003f06270 */
[----:B------:R-:W-:Y:S05]  /*af20*/  @P0 BRA `(.L_x_3020) ;  /* 0x0000000000c00947 */ /* 0x000fea0003800000 */
[----:B------:R-:W3:Y:S01]  /*af30*/  LDCU.64 UR8, c[0x0][0x4d0] ;  /* 0x00009a00ff0877ac */ /* 0x000ee20008000a00 */
[C---:B------:R-:W-:Y:S01]  /*af40*/  IADD3 R0, P0, PT, R39.reuse, R6, RZ ;  /* 0x0000000627007210 */ /* 0x040fe20007f1e0ff */
[----:B------:R-:W5:Y:S03]  /*af50*/  LDCU.64 UR10, c[0x0][0x4c8] ;  /* 0x00009900ff0a77ac */ /* 0x000f660008000a00 */
[----:B------:R-:W-:Y:S01]  /*af60*/  LEA.HI.X.SX32 R39, R39, R20, 0x1, P0 ;  /* 0x0000001427277211 */ /* 0x000fe200000f0eff */
[----:B------:R-:W-:-:S03]  /*af70*/  IMAD.SHL.U32 R2, R0, 0x2, RZ ;  /* 0x0000000200027824 */ /* 0x000fc600078e00ff */
[----:B------:R-:W-:Y:S02]  /*af80*/  SHF.L.U64.HI R39, R0, 0x1, R39 ;  /* 0x0000000100277819 */ /* 0x000fe40000010227 */
[C---:B---3--:R-:W-:Y:S02]  /*af90*/  IADD3 R8, P0, PT, R2.reuse, UR8, RZ ;  /* 0x0000000802087c10 */ /* 0x048fe4000ff1e0ff */
[----:B-----5:R-:W-:Y:S02]  /*afa0*/  IADD3 R10, P1, PT, R2, UR10, RZ ;  /* 0x0000000a020a7c10 */ /* 0x020fe4000ff3e0ff */
[C---:B------:R-:W-:Y:S02]  /*afb0*/  IADD3.X R9, PT, PT, R39.reuse, UR9, RZ, P0, !PT ;  /* 0x0000000927097c10 */ /* 0x040fe400087fe4ff */
[----:B------:R-:W-:-:S04]  /*afc0*/  IADD3.X R11, PT, PT, R39, UR11, RZ, P1, !PT ;  /* 0x0000000b270b7c10 */ /* 0x000fc80008ffe4ff */
[----:B------:R-:W3:Y:S04]  /*afd0*/  LDG.E.64 R8, desc[UR6][R8.64+0x80] ;  /* 0x0000800608087981 */ /* 0x000ee8000c1e1b00 */
[----:B------:R-:W5:Y:S01]  /*afe0*/  LDG.E.64 R10, desc[UR6][R10.64+0x80] ;  /* 0x000080060a0a7981 */ /* 0x000f62000c1e1b00 */
[C---:B------:R-:W-:Y:S01]  /*aff0*/  LOP3.LUT R0, R13.reuse, 0xffff0000, RZ, 0xc0, !PT ;  /* 0xffff00000d007812 */ /* 0x040fe200078ec0ff */
[----:B------:R-:W-:Y:S01]  /*b000*/  IMAD.U32 R2, R13, 0x10000, RZ ;  /* 0x000100000d027824 */ /* 0x000fe200078e00ff */
[C---:B------:R-:W-:Y:S01]  /*b010*/  SHF.L.U32 R13, R12.reuse, 0x10, RZ ;  /* 0x000000100c0d7819 */ /* 0x040fe200000006ff */
[C---:B--2---:R-:W-:Y:S01]  /*b020*/  IMAD.U32 R25, R15.reuse, 0x10000, RZ ;  /* 0x000100000f197824 */ /* 0x044fe200078e00ff */
[----:B------:R-:W-:Y:S02]  /*b030*/  LOP3.LUT R22, R12, 0xffff0000, RZ, 0xc0, !PT ;  /* 0xffff00000c167812 */ /* 0x000fe400078ec0ff */
[----:B------:R-:W-:-:S02]  /*b040*/  LOP3.LUT R23, R15, 0xffff0000, RZ, 0xc0, !PT ;  /* 0xffff00000f177812 */ /* 0x000fc400078ec0ff */
[C---:B----4-:R-:W-:Y:S02]  /*b050*/  SHF.L.U32 R18, R14.reuse, 0x10, RZ ;  /* 0x000000100e127819 */ /* 0x050fe400000006ff */
[----:B------:R-:W-:Y:S02]  /*b060*/  LOP3.LUT R24, R14, 0xffff0000, RZ, 0xc0, !PT ;  /* 0xffff00000e187812 */ /* 0x000fe400078ec0ff */
[C---:B---3--:R-:W-:Y:S01]  /*b070*/  LOP3.LUT R17, R8.reuse, 0xffff0000, RZ, 0xc0, !PT ;  /* 0xffff000008117812 */ /* 0x048fe200078ec0ff */
[----:B------:R-:W-:Y:S01]  /*b080*/  IMAD.U32 R8, R8, 0x10000, RZ ;  /* 0x0001000008087824 */ /* 0x000fe200078e00ff */
[C---:B------:R-:W-:Y:S01]  /*b090*/  LOP3.LUT R12, R9.reuse, 0xffff0000, RZ, 0xc0, !PT ;  /* 0xffff0000090c7812 */ /* 0x040fe200078ec0ff */
[----:B------:R-:W-:Y:S01]  /*b0a0*/  IMAD.U32 R9, R9, 0x10000, RZ ;  /* 0x0001000009097824 */ /* 0x000fe200078e00ff */
[----:B-----5:R-:W-:Y:S01]  /*b0b0*/  LOP3.LUT R19, R10, 0xffff0000, RZ, 0xc0, !PT ;  /* 0xffff00000a137812 */ /* 0x020fe200078ec0ff */
        /* <DEDUP_REMOVED lines=23> */
.L_x_3020:
[----:B------:R-:W-:Y:S05]  /*b230*/  BSYNC.RECONVERGENT B0 ;  /* 0x0000000000007941 */ /* 0x000fea0003800200 */
.L_x_3019:
[----:B------:R1:W-:Y:S02]  /*b240*/  STS.128 [R3+0x4800], R12 ;  /* 0x0048000c03007388 */ /* 0x0003e40000000c00 */
.L_x_3014:
[----:B------:R-:W-:Y:S05]  /*b250*/  BSYNC.RECONVERGENT B1 ;  /* 0x0000000000017941 */ /* 0x000fea0003800200 */
.L_x_3013:
[----:B------:R-:W-:Y:S01]  /*b260*/  IADD3 R42, PT, PT, R130, 0x20, RZ ;  /* 0x00000020822a7810 */ /* 0x000fe20007ffe0ff */
[----:B------:R-:W-:Y:S03]  /*b270*/  BSSY.RECONVERGENT B1, `(.L_x_3021) ;  /* 0x00000aa000017945 */ /* 0x000fe60003800200 */
[----:B------:R-:W-:-:S13]  /*b280*/  ISETP.GE.AND P0, PT, R42, R21, PT ;  /* 0x000000152a00720c */ /* 0x000fda0003f06270 */
[----:B------:R-:W-:Y:S05]  /*b290*/  @P0 BRA `(.L_x_3022) ;  /* 0x00000008009c0947 */ /* 0x000fea0003800000 */
[----:B---3--:R-:W-:-:S04]  /*b2a0*/  LEA R8, P0, R4, R40, 0x6 ;  /* 0x0000002804087211 */ /* 0x008fc800078030ff */
[----:B------:R-:W-:-:S05]  /*b2b0*/  LEA.HI.X R9, R4, R41, R5, 0x6, P0 ;  /* 0x0000002904097211 */ /* 0x000fca00000f3405 */
[----:B----4-:R3:W5:Y:S04]  /*b2c0*/  LDG.E.128 R16, desc[UR6][R8.64+0x80] ;  /* 0x0000800608107981 */ /* 0x010768000c1e1d00 */
[----:B-1----:R3:W5:Y:S04]  /*b2d0*/  LDG.E.128 R12, desc[UR6][R8.64+0x100] ;  /* 0x00010006080c7981 */ /* 0x002768000c1e1d00 */
        /* <DEDUP_REMOVED lines=53> */
.L_x_3024:
[----:B------:R-:W-:Y:S05]  /*b630*/  BSYNC.RECONVERGENT B0 ;  /* 0x0000000000007941 */ /* 0x000fea0003800200 */
.L_x_3023:
        /* <DEDUP_REMOVED lines=18> */
[----:B------:R-:W-:Y:S01]  /*b760*/  IMAD.U32 R2, R17, 0x10000, RZ ;  /* 0x0001000011027824 */ /* 0x000fe200078e00ff */
[C---:B------:R-:W-:Y:S01]  /*b770*/  SHF.L.U32 R17, R16.reuse, 0x10, RZ ;  /* 0x0000001010117819 */ /* 0x040fe200000006ff */
[C---:B------:R-:W-:Y:S01]  /*b780*/  IMAD.U32 R33, R19.reuse, 0x10000, RZ ;  /* 0x0001000013217824 */ /* 0x040fe200078e00ff */
[----:B-1----:R-:W-:Y:S02]  /*b790*/  LOP3.LUT R26, R16, 0xffff0000, RZ, 0xc0, !PT ;  /* 0xffff0000101a7812 */ /* 0x002fe400078ec0ff */
[----:B------:R-:W-:-:S02]  /*b7a0*/  LOP3.LUT R29, R19, 0xffff0000, RZ, 0xc0, !PT ;  /* 0xffff0000131d7812 */ /* 0x000fc400078ec0ff */
[C---:B------:R-:W-:Y:S02]  /*b7b0*/  SHF.L.U32 R24, R18.reuse, 0x10, RZ ;  /* 0x0000001012187819 */ /* 0x040fe400000006ff */
[----:B------:R-:W-:Y:S02]  /*b7c0*/  LOP3.LUT R28, R18, 0xffff0000, RZ, 0xc0, !PT ;  /* 0xffff0000121c7812 */ /* 0x000fe400078ec0ff */
[C---:B--2---:R-:W-:Y:S01]  /*b7d0*/  LOP3.LUT R25, R8.reuse, 0xffff0000, RZ, 0xc0, !PT ;  /* 0xffff000008197812 */ /* 0x044fe200078ec0ff */
        /* <DEDUP_REMOVED lines=27> */
.L_x_3026:
[----:B------:R-:W-:Y:S05]  /*b990*/  BSYNC.RECONVERGENT B0 ;  /* 0x0000000000007941 */ /* 0x000fea0003800200 */
.L_x_3025:
[----:B------:R2:W-:Y:S01]  /*b9a0*/  STS.128 [R3+0x3000], R16 ;  /* 0x0030001003007388 */ /* 0x0005e20000000c00 */
[----:B------:R-:W-:Y:S01]  /*b9b0*/  LOP3.LUT R0, R30, 0x80, RZ, 0xfc, !PT ;  /* 0x000000801e007812 */ /* 0x000fe200078efcff */
[----:B------:R-:W-:Y:S03]  /*b9c0*/  BSSY.RECONVERGENT B0, `(.L_x_3027) ;  /* 0x0000033000007945 */ /* 0x000fe60003800200 */
[----:B------:R-:W-:-:S13]  /*b9d0*/  ISETP.GE.AND P0, PT, R0, R7, PT ;  /* 0x000000070000720c */ /* 0x000fda0003f06270 */
        /* <DEDUP_REMOVED lines=13> */
[C---:B------:R-:W-:Y:S01]  /*bab0*/  LOP3.LUT R0, R13.reuse, 0xffff0000, RZ, 0xc0, !PT ;  /* 0xffff00000d007812 */ /* 0x040fe200078ec0ff */
[----:B------:R-:W-:Y:S01]  /*bac0*/  IMAD.U32 R2, R13, 0x10000, RZ ;  /* 0x000100000d027824 */ /* 0x000fe200078e00ff */
[C---:B------:R-:W-:Y:S01]  /*bad0*/  SHF.L.U32 R13, R12.reuse, 0x10, RZ ;  /* 0x000000100c0d7819 */ /* 0x040fe200000006ff */
[C---:B-1----:R-:W-:Y:S01]  /*bae0*/  IMAD.U32 R25, R15.reuse, 0x10000, RZ ;  /* 0x000100000f197824 */ /* 0x042fe200078e00ff */
[----:B------:R-:W-:Y:S02]  /*baf0*/  LOP3.LUT R22, R12, 0xffff0000, RZ, 0xc0, !PT ;  /* 0xffff00000c167812 */ /* 0x000fe400078ec0ff */
[----:B------:R-:W-:-:S02]  /*bb00*/  LOP3.LUT R23, R15, 0xffff0000, RZ, 0xc0, !PT ;  /* 0xffff00000f177812 */ /* 0x000fc400078ec0ff */
[C---:B--2---:R-:W-:Y:S02]  /*bb10*/  SHF.L.U32 R18, R14.reuse, 0x10, RZ ;  /* 0x000000100e127819 */ /* 0x044fe400000006ff */
        /* <DEDUP_REMOVED lines=29> */
.L_x_3028:
[----:B------:R-:W-:Y:S05]  /*bcf0*/  BSYNC.RECONVERGENT B0 ;  /* 0x0000000000007941 */ /* 0x000fea0003800200 */
.L_x_3027:
[----:B------:R4:W-:Y:S02]  /*bd00*/  STS.128 [R3+0x5000], R12 ;  /* 0x0050000c03007388 */ /* 0x0009e40000000c00 */
.L_x_3022:
[----:B------:R-:W-:Y:S05]  /*bd10*/  BSYNC.RECONVERGENT B1 ;  /* 0x0000000000017941 */ /* 0x000fea0003800200 */
.L_x_3021:
        /* <DEDUP_REMOVED lines=8> */
[----:B------:R1:W5:Y:S04]  /*bda0*/  LDG.E.128 R12, desc[UR6][R4.64+0x100] ;  /* 0x00010006040c7981 */ /* 0x000368000c1e1d00 */
        /* <DEDUP_REMOVED lines=36> */
[-C--:B------:R-:W-:Y:S01]  /*bff0*/  FFMA.FTZ R33, R28, R22.reuse, -R33 ;  /* 0x000000161c217223 */ /* 0x080fe20000010821 */
[C---:B------:R-:W-:Y:S01]  /*c000*/  FFMA.FTZ R11, R2.reuse, R25, -R11 ;  /* 0x00000019020b7223 */ /* 0x040fe2000001080b */
[----:B------:R-:W-:Y:S01]  /*c010*/  FFMA.FTZ R0, R2, R23, R0 ;  /* 0x0000001702007223 */ /* 0x000fe20000010000 */
[----:B------:R-:W-:Y:S01]  /*c020*/  FMUL.FTZ R23, R24, R22 ;  /* 0x0000001618177220 */ /* 0x000fe20000410000 */
[C---:B------:R-:W-:Y:S01]  /*c030*/  FMUL.FTZ R2, R26.reuse, R5 ;  /* 0x000000051a027220 */ /* 0x040fe20000410000 */
[----:B------:R-:W-:-:S02]  /*c040*/  FMUL.FTZ R26, R26, R9 ;  /* 0x000000091a1a7220 */ /* 0x000fc40000410000 */
[----:B------:R-:W-:Y:S01]  /*c050*/  FFMA.FTZ R28, R28, R21, R23 ;  /* 0x000000151c1c7223 */ /* 0x000fe20000010017 */
[C---:B------:R-:W-:Y:S01]  /*c060*/  FMUL.FTZ R21, R29.reuse, R4 ;  /* 0x000000041d157220 */ /* 0x040fe20000410000 */
[-C--:B------:R-:W-:Y:S01]  /*c070*/  FMUL.FTZ R29, R29, R8.reuse ;  /* 0x000000081d1d7220 */ /* 0x080fe20000410000 */
[C---:B------:R-:W-:Y:S01]  /*c080*/  FFMA.FTZ R2, R27.reuse, R9, -R2 ;  /* 0x000000091b027223 */ /* 0x040fe20000010802 */
[----:B------:R-:W-:Y:S01]  /*c090*/  FFMA.FTZ R5, R27, R5, R26 ;  /* 0x000000051b057223 */ /* 0x000fe2000001001a */
[C---:B------:R-:W-:Y:S01]  /*c0a0*/  FFMA.FTZ R21, R10.reuse, R8, -R21 ;  /* 0x000000080a157223 */ /* 0x040fe20000010815 */
[----:B------:R-:W-:Y:S01]  /*c0b0*/  FFMA.FTZ R4, R10, R4, R29 ;  /* 0x000000040a047223 */ /* 0x000fe2000001001d */
[----:B------:R-:W-:Y:S02]  /*c0c0*/  F2FP.BF16.F32.PACK_AB R25, R0, R11 ;  /* 0x0000000b0019723e */ /* 0x000fe400000010ff */
[----:B------:R-:W-:Y:S02]  /*c0d0*/  F2FP.BF16.F32.PACK_AB R27, R28, R33 ;  /* 0x000000211c1b723e */ /* 0x000fe400000010ff */
[----:B------:R-:W-:-:S02]  /*c0e0*/  F2FP.BF16.F32.PACK_AB R24, R4, R21 ;  /* 0x000000150418723e */ /* 0x000fc400000010ff */
[----:B------:R-:W-:Y:S02]  /*c0f0*/  F2FP.BF16.F32.PACK_AB R26, R5, R2 ;  /* 0x00000002051a723e */ /* 0x000fe400000010ff */
.L_x_3030:
[----:B------:R-:W-:Y:S05]  /*c100*/  BSYNC.RECONVERGENT B0 ;  /* 0x0000000000007941 */ /* 0x000fea0003800200 */
.L_x_3029:
        /* <DEDUP_REMOVED lines=16> */
[----:B------:R-:W4:Y:S01]  /*c210*/  LDG.E.64 R8, desc[UR6][R8.64+0x40] ;  /* 0x0000400608087981 */ /* 0x000f22000c1e1b00 */
[C---:B------:R-:W-:Y:S01]  /*c220*/  IMAD.U32 R2, R17.reuse, 0x10000, RZ ;  /* 0x0001000011027824 */ /* 0x040fe200078e00ff */
[----:B------:R-:W-:Y:S01]  /*c230*/  LOP3.LUT R0, R17, 0xffff0000, RZ, 0xc0, !PT ;  /* 0xffff000011007812 */ /* 0x000fe200078ec0ff */
[----:B------:R-:W-:Y:S01]  /*c240*/  IMAD.U32 R23, R19, 0x10000, RZ ;  /* 0x0001000013177824 */ /* 0x000fe200078e00ff */
[C---:B------:R-:W-:Y:S02]  /*c250*/  SHF.L.U32 R10, R16.reuse, 0x10, RZ ;  /* 0x00000010100a7819 */ /* 0x040fe400000006ff */
[----:B--2---:R-:W-:-:S02]  /*c260*/  LOP3.LUT R25, R16, 0xffff0000, RZ, 0xc0, !PT ;  /* 0xffff000010197812 */ /* 0x004fc400078ec0ff */
[----:B------:R-:W-:Y:S02]  /*c270*/  LOP3.LUT R22, R19, 0xffff0000, RZ, 0xc0, !PT ;  /* 0xffff000013167812 */ /* 0x000fe400078ec0ff */
        /* <DEDUP_REMOVED lines=32> */
.L_x_3032:
[----:B------:R-:W-:Y:S05]  /*c480*/  BSYNC.RECONVERGENT B0 ;  /* 0x0000000000007941 */ /* 0x000fea0003800200 */
.L_x_3031:
        /* <DEDUP_REMOVED lines=18> */
[----:B------:R-:W-:Y:S01]  /*c5b0*/  LOP3.LUT R0, R13, 0xffff0000, RZ, 0xc0, !PT ;  /* 0xffff00000d007812 */ /* 0x000fe200078ec0ff */
[----:B---3--:R-:W-:Y:S01]  /*c5c0*/  IMAD.U32 R17, R15, 0x10000, RZ ;  /* 0x000100000f117824 */ /* 0x008fe200078e00ff */
[C---:B------:R-:W-:Y:S02]  /*c5d0*/  SHF.L.U32 R8, R12.reuse, 0x10, RZ ;  /* 0x000000100c087819 */ /* 0x040fe400000006ff */
[----:B------:R-:W-:-:S02]  /*c5e0*/  LOP3.LUT R18, R12, 0xffff0000, RZ, 0xc0, !PT ;  /* 0xffff00000c127812 */ /* 0x000fc400078ec0ff */
[----:B------:R-:W-:Y:S02]  /*c5f0*/  LOP3.LUT R15, R15, 0xffff0000, RZ, 0xc0, !PT ;  /* 0xffff00000f0f7812 */ /* 0x000fe400078ec0ff */
[C---:B------:R-:W-:Y:S02]  /*c600*/  SHF.L.U32 R16, R14.reuse, 0x10, RZ ;  /* 0x000000100e107819 */ /* 0x040fe400000006ff */
[----:B------:R-:W-:Y:S02]  /*c610*/  LOP3.LUT R19, R14, 0xffff0000, RZ, 0xc0, !PT ;  /* 0xffff00000e137812 */ /* 0x000fe400078ec0ff */
[----:B----4-:R-:W-:Y:S02]  /*c620*/  LOP3.LUT R11, R4, 0xffff0000, RZ, 0xc0, !PT ;  /* 0xffff0000040b7812 */ /* 0x010fe400078ec0ff */
        /* <DEDUP_REMOVED lines=28> */
.L_x_3034:
[----:B------:R-:W-:Y:S05]  /*c7f0*/  BSYNC.RECONVERGENT B0 ;  /* 0x0000000000007941 */ /* 0x000fea0003800200 */
.L_x_3033:
[----:B------:R4:W-:Y:S01]  /*c800*/  STS.128 [R3+0x5800], R12 ;  /* 0x0058000c03007388 */ /* 0x0009e20000000c00 */
[----:B------:R-:W-:Y:S05]  /*c810*/  BRA `(.L_x_3003) ;  /* 0x0000004000c07947 */ /* 0x000fea0003800000 */
.L_x_3004:
        /* <DEDUP_REMOVED lines=9> */
[----:B------:R1:W5:Y:S04]  /*c8b0*/  LDG.E.128 R12, desc[UR6][R40.64+0x80] ;  /* 0x00008006280c7981 */ /* 0x000368000c1e1d00 */
        /* <DEDUP_REMOVED lines=83> */
.L_x_3038:
[----:B------:R-:W-:Y:S05]  /*cdf0*/  BSYNC.RECONVERGENT B0 ;  /* 0x0000000000007941 */ /* 0x000fea0003800200 */
.L_x_3037:
        /* <DEDUP_REMOVED lines=84> */
.L_x_3040:
[----:B------:R-:W-:Y:S05]  /*d340*/  BSYNC.RECONVERGENT B0 ;  /* 0x0000000000007941 */ /* 0x000fea0003800200 */
.L_x_3039:
        /* <DEDUP_REMOVED lines=85> */
.L_x_3042:
[----:B------:R-:W-:Y:S05]  /*d8a0*/  BSYNC.RECONVERGENT B0 ;  /* 0x0000000000007941 */ /* 0x000fea0003800200 */
.L_x_3041:
[----:B------:R4:W-:Y:S02]  /*d8b0*/  STS.128 [R3+0x4000], R8 ;  /* 0x0040000803007388 */ /* 0x0009e40000000c00 */
.L_x_3036:
[----:B------:R-:W-:Y:S05]  /*d8c0*/  BSYNC.RECONVERGENT B1 ;  /* 0x0000000000017941 */ /* 0x000fea0003800200 */
.L_x_3035:
        /* <DEDUP_REMOVED lines=92> */
.L_x_3046:
[----:B------:R-:W-:Y:S05]  /*de90*/  BSYNC.RECONVERGENT B0 ;  /* 0x0000000000007941 */ /* 0x000fea0003800200 */
.L_x_3045:
        /* <DEDUP_REMOVED lines=86> */
.L_x_3048:
[----:B------:R-:W-:Y:S05]  /*e400*/  BSYNC.RECONVERGENT B0 ;  /* 0x0000000000007941 */ /* 0x000fea0003800200 */
.L_x_3047:
        /* <DEDUP_REMOVED lines=86> */
.L_x_3050:
[----:B------:R-:W-:Y:S05]  /*e970*/  BSYNC.RECONVERGENT B0 ;  /* 0x0000000000007941 */ /* 0x000fea0003800200 */
.L_x_3049:
[----:B------:R1:W-:Y:S02]  /*e980*/  STS.128 [R3+0x4800], R8 ;  /* 0x0048000803007388 */ /* 0x0003e40000000c00 */
.L_x_3044:
[----:B------:R-:W-:Y:S05]  /*e990*/  BSYNC.RECONVERGENT B1 ;  /* 0x0000000000017941 */ /* 0x000fea0003800200 */
.L_x_3043:
[----:B------:R-:W-:Y:S01]  /*e9a0*/  IADD3 R42, PT, PT, R130, 0x20, RZ ;  /* 0x00000020822a7810 */ /* 0x000fe20007ffe0ff */
[----:B------:R-:W-:Y:S03]  /*e9b0*/  BSSY.RECONVERGENT B1, `(.L_x_3051) ;  /* 0x000010a000017945 */ /* 0x000fe60003800200 */
[----:B------:R-:W-:-:S13]  /*e9c0*/  ISETP.GE.AND P0, PT, R42, R29, PT ;  /* 0x0000001d2a00720c */ /* 0x000fda0003f06270 */
[----:B------:R-:W-:Y:S05]  /*e9d0*/  @P0 BRA `(.L_x_3052) ;  /* 0x00000010001c0947 */ /* 0x000fea0003800000 */
[----:B------:R-:W-:-:S04]  /*e9e0*/  LEA R54, P0, R4, R40, 0x6 ;  /* 0x0000002804367211 */ /* 0x000fc800078030ff */
[----:B------:R-:W-:-:S05]  /*e9f0*/  LEA.HI.X R55, R4, R41, R5, 0x6, P0 ;  /* 0x0000002904377211 */ /* 0x000fca00000f3405 */
[----:B---34-:R3:W5:Y:S04]  /*ea00*/  LDG.E.128 R12, desc[UR6][R54.64+0x80] ;  /* 0x00008006360c7981 */ /* 0x018768000c1e1d00 */
        /* <DEDUP_REMOVED lines=61> */
[C---:B---3--:R-:W-:Y:S01]  /*ede0*/  SHF.L.U32 R16, R21.reuse, 0x10, RZ ;  /* 0x0000001015107819 */ /* 0x048fe200000006ff */
        /* <DEDUP_REMOVED lines=23> */
.L_x_3054:
[----:B------:R-:W-:Y:S05]  /*ef60*/  BSYNC.RECONVERGENT B0 ;  /* 0x0000000000007941 */ /* 0x000fea0003800200 */
.L_x_3053:
        /* <DEDUP_REMOVED lines=37> */
[----:B-----5:R-:W-:Y:S01]  /*f1c0*/  IMAD.U32 R48, R24, 0x10000, RZ ;  /* 0x0001000018307824 */ /* 0x020fe200078e00ff */
        /* <DEDUP_REMOVED lines=19> */
[----:B--2---:R-:W-:Y:S01]  /*f300*/  SHF.L.U32 R18, R20, 0x10, RZ ;  /* 0x0000001014127819 */ /* 0x004fe200000006ff */
        /* <DEDUP_REMOVED lines=27> */
.L_x_3056:
[----:B------:R-:W-:Y:S05]  /*f4c0*/  BSYNC.RECONVERGENT B0 ;  /* 0x0000000000007941 */ /* 0x000fea0003800200 */
.L_x_3055:
        /* <DEDUP_REMOVED lines=86> */
.L_x_3058:
[----:B------:R-:W-:Y:S05]  /*fa30*/  BSYNC.RECONVERGENT B0 ;  /* 0x0000000000007941 */ /* 0x000fea0003800200 */
.L_x_3057:
[----:B------:R4:W-:Y:S02]  /*fa40*/  STS.128 [R3+0x5000], R8 ;  /* 0x0050000803007388 */ /* 0x0009e40000000c00 */
.L_x_3052:
[----:B------:R-:W-:Y:S05]  /*fa50*/  BSYNC.RECONVERGENT B1 ;  /* 0x0000000000017941 */ /* 0x000fea0003800200 */
.L_x_3051:
[----:B------:R-:W-:-:S04]  /*fa60*/  IADD3 R44, PT, PT, R130, 0x30, RZ ;  /* 0x00000030822c7810 */ /* 0x000fc80007ffe0ff */
[----:B------:R-:W-:-:S13]  /*fa70*/  ISETP.GE.AND P0, PT, R44, R29, PT ;  /* 0x0000001d2c00720c */ /* 0x000fda0003f06270 */
[----:B------:R-:W-:Y:S05]  /*fa80*/  @P0 BRA `(.L_x_3003) ;  /* 0x0000001000240947 */ /* 0x000fea0003800000 */
[----:B---3--:R-:W-:-:S04]  /*fa90*/  IMAD.WIDE.U32 R50, R4, 0x60, R40 ;  /* 0x0000006004327825 */ /* 0x008fc800078e0028 */
[----:B------:R-:W-:-:S05]  /*faa0*/  IMAD R5, R5, 0x60, RZ ;  /* 0x0000006005057824 */ /* 0x000fca00078e02ff */
[----:B------:R-:W-:-:S05]  /*fab0*/  IADD3 R51, PT, PT, R5, R51, RZ ;  /* 0x0000003305337210 */ /* 0x000fca0007ffe0ff */
[----:B--2-4-:R2:W5:Y:S04]  /*fac0*/  LDG.E.128 R12, desc[UR6][R50.64+0x80] ;  /* 0x00008006320c7981 */ /* 0x014568000c1e1d00 */
        /* <DEDUP_REMOVED lines=25> */
[C---:B-----5:R-:W-:Y:S01]  /*fc60*/  IMAD.U32 R29, R16.reuse, 0x10000, RZ ;  /* 0x00010000101d7824 */ /* 0x060fe200078e00ff */
[----:B------:R-:W-:Y:S01]  /*fc70*/  LOP3.LUT R6, R16, 0xffff0000, RZ, 0xc0, !PT ;  /* 0xffff000010067812 */ /* 0x000fe200078ec0ff */
[C---:B------:R-:W-:Y:S01]  /*fc80*/  IMAD.U32 R43, R19.reuse, 0x10000, RZ ;  /* 0x00010000132b7824 */ /* 0x040fe200078e00ff */
[----:B------:R-:W-:Y:S01]  /*fc90*/  LOP3.LUT R16, R19, 0xffff0000, RZ, 0xc0, !PT ;  /* 0xffff000013107812 */ /* 0x000fe200078ec0ff */
[C---:B------:R-:W-:Y:S01]  /*fca0*/  IMAD.U32 R39, R18.reuse, 0x10000, RZ ;  /* 0x0001000012277824 */ /* 0x040fe200078e00ff */
[C---:B------:R-:W-:Y:S02]  /*fcb0*/  LOP3.LUT R4, R17.reuse, 0xffff0000, RZ, 0xc0, !PT ;  /* 0xffff000011047812 */ /* 0x040fe400078ec0ff */
[----:B------:R-:W-:Y:S02]  /*fcc0*/  SHF.L.U32 R40, R17, 0x10, RZ ;  /* 0x0000001011287819 */ /* 0x000fe400000006ff */
[----:B------:R-:W-:-:S02]  /*fcd0*/  LOP3.LUT R17, R18, 0xffff0000, RZ, 0xc0, !PT ;  /* 0xffff000012117812 */ /* 0x000fc400078ec0ff */
[C---:B---3--:R-:W-:Y:S01]  /*fce0*/  SHF.L.U32 R41, R20.reuse, 0x10, RZ ;  /* 0x0000001014297819 */ /* 0x048fe200000006ff */
[----:B------:R-:W-:Y:S01]  /*fcf0*/  IMAD.U32 R18, R21, 0x10000, RZ ;  /* 0x0001000015127824 */ /* 0x000fe200078e00ff */
[----:B------:R-:W-:Y:S01]  /*fd00*/  LOP3.LUT R19, R20, 0xffff0000, RZ, 0xc0, !PT ;  /* 0xffff000014137812 */ /* 0x000fe200078ec0ff */
[----:B------:R-:W-:Y:S01]  /*fd10*/  IMAD.U32 R45, R22, 0x10000, RZ ;  /* 0x00010000162d7824 */ /* 0x000fe200078e00ff */
[----:B------:R-:W-:Y:S01]  /*fd20*/  SHF.L.U32 R20, R23, 0x10, RZ ;  /* 0x0000001017147819 */ /* 0x000fe200000006ff */
[----:B----4-:R-:W-:Y:S01]  /*fd30*/  IMAD.U32 R48, R32, 0x10000, RZ ;  /* 0x0001000020307824 */ /* 0x010fe200078e00ff */
[----:B------:R-:W-:Y:S01]  /*fd40*/  LOP3.LUT R46, R21, 0xffff0000, RZ, 0xc0, !PT ;  /* 0xffff0000152e7812 */ /* 0x000fe200078ec0ff */
[----:B------:R-:W-:Y:S01]  /*fd50*/  @!P0 FADD.FTZ R18, -R18, -RZ ;  /* 0x800000ff12128221 */ /* 0x000fe20000010100 */
[----:B------:R-:W-:Y:S01]  /*fd60*/  LOP3.LUT R21, R22, 0xffff0000, RZ, 0xc0, !PT ;  /* 0xffff000016157812 */ /* 0x000fe200078ec0ff */
[----:B------:R-:W-:Y:S01]  /*fd70*/  @!P0 FADD.FTZ R20, -R20, -RZ ;  /* 0x800000ff14148221 */ /* 0x000fe20000010100 */
        /* <DEDUP_REMOVED lines=12> */
[----:B------:R-:W-:Y:S01]  /*fe40*/  FMUL.FTZ R20, R33, R20 ;  /* 0x0000001421147220 */ /* 0x000fe20000410000 */
[----:B------:R-:W-:Y:S01]  /*fe50*/  @!P0 FADD.FTZ R41, -R41, -RZ ;  /* 0x800000ff29298221 */ /* 0x000fe20000010100 */
[----:B------:R-:W-:Y:S01]  /*fe60*/  FMUL.FTZ R23, R23, R18 ;  /* 0x0000001217177220 */ /* 0x000fe20000410000 */
[----:B------:R-:W-:Y:S01]  /*fe70*/  @!P0 FADD.FTZ R45, -R45, -RZ ;  /* 0x800000ff2d2d8221 */ /* 0x000fe20000010100 */
[----:B--2---:R-:W-:Y:S01]  /*fe80*/  LOP3.LUT R33, R25, 0xffff0000, RZ, 0xc0, !PT ;  /* 0xffff000019217812 */ /* 0x004fe200078ec0ff */
[----:B------:R-:W-:Y:S01]  /*fe90*/  FMUL.FTZ R47, R47, R46 ;  /* 0x0000002e2f2f7220 */ /* 0x000fe20000410000 */
[----:B------:R-:W-:-:S02]  /*fea0*/  IMAD.U32 R18, R25, 0x10000, RZ ;  /* 0x0001000019127824 */ /* 0x000fc400078e00ff */
[----:B------:R-:W-:Y:S01]  /*feb0*/  FMUL.FTZ R19, R32, R19 ;  /* 0x0000001320137220 */ /* 0x000fe20000410000 */
[----:B------:R-:W-:Y:S01]  /*fec0*/  FMUL.FTZ R34, R34, R21 ;  /* 0x0000001522227220 */ /* 0x000fe20000410000 */
[----:B------:R-:W-:Y:S01]  /*fed0*/  FMUL.FTZ R35, R35, R22 ;  /* 0x0000001623237220 */ /* 0x000fe20000410000 */
[----:B------:R-:W-:Y:S01]  /*fee0*/  SHF.L.U32 R22, R24, 0x10, RZ ;  /* 0x0000001018167819 */ /* 0x000fe200000006ff */
[----:B------:R-:W-:Y:S01]  /*fef0*/  FMUL.FTZ R48, R48, R41 ;  /* 0x0000002930307220 */ /* 0x000fe20000410000 */
[----:B------:R-:W-:Y:S01]  /*ff00*/  LOP3.LUT R21, R24, 0xffff0000, RZ, 0xc0, !PT ;  /* 0xffff000018157812 */ /* 0x000fe200078ec0ff */
[----:B------:R-:W-:Y:S01]  /*ff10*/  FMUL.FTZ R52, R52, R45 ;  /* 0x0000002d34347220 */ /* 0x000fe20000410000 */
[C---:B------:R-:W-:Y:S01]  /*ff20*/  SHF.L.U32 R32, R26.reuse, 0x10, RZ ;  /* 0x000000101a207819 */ /* 0x040fe200000006ff */
[C---:B------:R-:W-:Y:S01]  /*ff30*/  IMAD.U32 R24, R27.reuse, 0x10000, RZ ;  /* 0x000100001b187824 */ /* 0x040fe200078e00ff */
        /* <DEDUP_REMOVED lines=15> */
.L_x_3060:
[----:B------:R-:W-:Y:S05]  /*10030*/  BSYNC.RECONVERGENT B0 ;  /* 0x0000000000007941 */ /* 0x000fea0003800200 */
.L_x_3059:
        /* <DEDUP_REMOVED lines=24> */
[C---:B------:R-:W-:Y:S01]  /*101c0*/  IMAD.U32 R29, R12.reuse, 0x10000, RZ ;  /* 0x000100000c1d7824 */ /* 0x040fe200078e00ff */
[----:B------:R-:W-:Y:S01]  /*101d0*/  LOP3.LUT R6, R12, 0xffff0000, RZ, 0xc0, !PT ;  /* 0xffff00000c067812 */ /* 0x000fe200078ec0ff */
[----:B------:R-:W-:Y:S01]  /*101e0*/  IMAD.U32 R35, R15, 0x10000, RZ ;  /* 0x000100000f237824 */ /* 0x000fe200078e00ff */
[C---:B------:R-:W-:Y:S01]  /*101f0*/  LOP3.LUT R4, R13.reuse, 0xffff0000, RZ, 0xc0, !PT ;  /* 0xffff00000d047812 */ /* 0x040fe200078ec0ff */
[C---:B------:R-:W-:Y:S01]  /*10200*/  IMAD.U32 R32, R14.reuse, 0x10000, RZ ;  /* 0x000100000e207824 */ /* 0x040fe200078e00ff */
[----:B------:R-:W-:Y:S02]  /*10210*/  SHF.L.U32 R33, R13, 0x10, RZ ;  /* 0x000000100d217819 */ /* 0x000fe400000006ff */
[----:B------:R-:W-:Y:S02]  /*10220*/  LOP3.LUT R12, R15, 0xffff0000, RZ, 0xc0, !PT ;  /* 0xffff00000f0c7812 */ /* 0x000fe400078ec0ff */
[----:B------:R-:W-:-:S02]  /*10230*/  LOP3.LUT R13, R14, 0xffff0000, RZ, 0xc0, !PT ;  /* 0xffff00000e0d7812 */ /* 0x000fc400078ec0ff */
[C---:B---3--:R-:W-:Y:S01]  /*10240*/  SHF.L.U32 R34, R16.reuse, 0x10, RZ ;  /* 0x0000001010227819 */ /* 0x048fe200000006ff */
[C---:B------:R-:W-:Y:S01]  /*10250*/  IMAD.U32 R14, R17.reuse, 0x10000, RZ ;  /* 0x00010000110e7824 */ /* 0x040fe200078e00ff */
[----:B------:R-:W-:Y:S01]  /*10260*/  LOP3.LUT R15, R16, 0xffff0000, RZ, 0xc0, !PT ;  /* 0xffff0000100f7812 */ /* 0x000fe200078ec0ff */
[----:B------:R-:W-:Y:S01]  /*10270*/  IMAD.U32 R39, R18, 0x10000, RZ ;  /* 0x0001000012277824 */ /* 0x000fe200078e00ff */
[----:B------:R-:W-:Y:S01]  /*10280*/  LOP3.LUT R40, R17, 0xffff0000, RZ, 0xc0, !PT ;  /* 0xffff000011287812 */ /* 0x000fe200078ec0ff */
[----:B----4-:R-:W-:Y:S01]  /*10290*/  IMAD.U32 R41, R24, 0x10000, RZ ;  /* 0x0001000018297824 */ /* 0x010fe200078e00ff */
[C---:B------:R-:W-:Y:S01]  /*102a0*/  SHF.L.U32 R16, R19.reuse, 0x10, RZ ;  /* 0x0000001013107819 */ /* 0x040fe200000006ff */
        /* <DEDUP_REMOVED lines=18> */
[----:B-----5:R-:W-:Y:S01]  /*103d0*/  LOP3.LUT R25, R21, 0xffff0000, RZ, 0xc0, !PT ;  /* 0xffff000015197812 */ /* 0x020fe200078ec0ff */
[----:B------:R-:W-:Y:S01]  /*103e0*/  @!P0 FADD.FTZ R34, -R34, -RZ ;  /* 0x800000ff22228221 */ /* 0x000fe20000010100 */
[----:B------:R-:W-:Y:S01]  /*103f0*/  FMUL.FTZ R14, R19, R14 ;  /* 0x0000000e130e7220 */ /* 0x000fe20000410000 */
[----:B------:R-:W-:Y:S01]  /*10400*/  FMUL.FTZ R43, R43, R40 ;  /* 0x000000282b2b7220 */ /* 0x000fe20000410000 */
        /* <DEDUP_REMOVED lines=24> */
.L_x_3062:
[----:B------:R-:W-:Y:S05]  /*10590*/  BSYNC.RECONVERGENT B0 ;  /* 0x0000000000007941 */ /* 0x000fea0003800200 */
.L_x_3061:
[----:B------:R3:W-:Y:S01]  /*105a0*/  STS.128 [R3+0x3800], R12 ;  /* 0x0038000c03007388 */ /* 0x0007e20000000c00 */
[----:B------:R-:W-:Y:S01]  /*105b0*/  LOP3.LUT R30, R30, 0x80, RZ, 0xfc, !PT ;  /* 0x000000801e1e7812 */ /* 0x000fe200078efcff */
[----:B------:R-:W-:Y:S03]  /*105c0*/  BSSY.RECONVERGENT B0, `(.L_x_3063) ;  /* 0x0000054000007945 */ /* 0x000fe60003800200 */
[----:B------:R-:W-:-:S13]  /*105d0*/  ISETP.GE.AND P0, PT, R30, R7, PT ;  /* 0x000000071e00720c */ /* 0x000fda0003f06270 */
        /* <DEDUP_REMOVED lines=9> */
[C---:B------:R-:W-:Y:S02]  /*10670*/  IMAD.SHL.U32 R0, R4.reuse, 0x2, RZ ;  /* 0x0000000204007824 */ /* 0x040fe400078e00ff */
[----:B-1----:R-:W-:Y:S01]  /*10680*/  IMAD.WIDE R16, R37, 0x2, R50 ;  /* 0x0000000225107825 */ /* 0x002fe200078e0232 */
[----:B------:R-:W-:Y:S02]  /*10690*/  SHF.L.U64.HI R2, R4, 0x1, R7 ;  /* 0x0000000104027819 */ /* 0x000fe40000010207 */
[----:B----4-:R-:W-:-:S03]  /*106a0*/  IADD3 R4, P1, PT, R0, UR8, RZ ;  /* 0x0000000800047c10 */ /* 0x010fc6000ff3e0ff */
[----:B------:R-:W4:Y:S01]  /*106b0*/  LDG.E.128 R16, desc[UR6][R16.64+0x100] ;  /* 0x0001000610107981 */ /* 0x000f22000c1e1d00 */
[----:B------:R-:W-:Y:S01]  /*106c0*/  IADD3.X R5, PT, PT, R2, UR9, RZ, P1, !PT ;  /* 0x0000000902057c10 */ /* 0x000fe20008ffe4ff */
[----:B------:R-:W3:Y:S05]  /*106d0*/  LDCU.64 UR8, c[0x0][0x4c8] ;  /* 0x00009900ff0877ac */ /* 0x000eea0008000a00 */
[----:B------:R-:W5:Y:S01]  /*106e0*/  LDG.E.128 R4, desc[UR6][R4.64+0x100] ;  /* 0x0001000604047981 */ /* 0x000f62000c1e1d00 */
[----:B---3--:R-:W-:-:S04]  /*106f0*/  IADD3 R12, P1, PT, R0, UR8, RZ ;  /* 0x00000008000c7c10 */ /* 0x008fc8000ff3e0ff */
[----:B------:R-:W-:-:S06]  /*10700*/  IADD3.X R13, PT, PT, R2, UR9, RZ, P1, !PT ;  /* 0x00000009020d7c10 */ /* 0x000fcc0008ffe4ff */
[----:B------:R-:W3:Y:S01]  /*10710*/  LDG.E.128 R12, desc[UR6][R12.64+0x100] ;  /* 0x000100060c0c7981 */ /* 0x000ee2000c1e1d00 */
        /* <DEDUP_REMOVED lines=8> */
[C---:B----4-:R-:W-:Y:S01]  /*107a0*/  IMAD.U32 R10, R17.reuse, 0x10000, RZ ;  /* 0x00010000110a7824 */ /* 0x050fe200078e00ff */
[----:B------:R-:W-:Y:S01]  /*107b0*/  LOP3.LUT R26, R17, 0xffff0000, RZ, 0xc0, !PT ;  /* 0xffff0000111a7812 */ /* 0x000fe200078ec0ff */
[C---:B------:R-:W-:Y:S01]  /*107c0*/  IMAD.U32 R25, R18.reuse, 0x10000, RZ ;  /* 0x0001000012197824 */ /* 0x040fe200078e00ff */
[----:B------:R-:W-:-:S02]  /*107d0*/  LOP3.LUT R17, R18, 0xffff0000, RZ, 0xc0, !PT ;  /* 0xffff000012117812 */ /* 0x000fc400078ec0ff */
[C---:B------:R-:W-:Y:S02]  /*107e0*/  SHF.L.U32 R23, R16.reuse, 0x10, RZ ;  /* 0x0000001010177819 */ /* 0x040fe400000006ff */
[----:B------:R-:W-:Y:S01]  /*107f0*/  LOP3.LUT R11, R16, 0xffff0000, RZ, 0xc0, !PT ;  /* 0xffff0000100b7812 */ /* 0x000fe200078ec0ff */
[----:B-----5:R-:W-:Y:S01]  /*10800*/  IMAD.U32 R18, R4, 0x10000, RZ ;  /* 0x0001000004127824 */ /* 0x020fe200078e00ff */
[----:B------:R-:W-:Y:S02]  /*10810*/  SHF.L.U32 R28, R6, 0x10, RZ ;  /* 0x00000010061c7819 */ /* 0x000fe400000006ff */
        /* <DEDUP_REMOVED lines=14> */
[----:B------:R-:W-:Y:S01]  /*10900*/  @!P0 FADD.FTZ R5, -R5, -RZ ;  /* 0x800000ff05058221 */ /* 0x000fe20000010100 */
[----:B------:R-:W-:Y:S01]  /*10910*/  FMUL.FTZ R11, R11, R4 ;  /* 0x000000040b0b7220 */ /* 0x000fe20000410000 */
[----:B------:R-:W-:Y:S01]  /*10920*/  FMUL.FTZ R19, R10, R19 ;  /* 0x000000130a137220 */ /* 0x000fe20000410000 */
[----:B------:R-:W-:Y:S01]  /*10930*/  FMUL.FTZ R6, R17, R6 ;  /* 0x0000000611067220 */ /* 0x000fe20000410000 */
[----:B------:R-:W-:Y:S01]  /*10940*/  @!P0 FADD.FTZ R28, -R28, -RZ ;  /* 0x800000ff1c1c8221 */ /* 0x000fe20000010100 */
[----:B------:R-:W-:Y:S01]  /*10950*/  @!P0 FADD.FTZ R30, -R30, -RZ ;  /* 0x800000ff1e1e8221 */ /* 0x000fe20000010100 */
[C---:B---3--:R-:W-:Y:S01]  /*10960*/  LOP3.LUT R7, R12.reuse, 0xffff0000, RZ, 0xc0, !PT ;  /* 0xffff00000c077812 */ /* 0x048fe200078ec0ff */
[----:B------:R-:W-:Y:S01]  /*10970*/  IMAD.U32 R10, R12, 0x10000, RZ ;  /* 0x000100000c0a7824 */ /* 0x000fe200078e00ff */
[C---:B------:R-:W-:Y:S01]  /*10980*/  SHF.L.U32 R4, R13.reuse, 0x10, RZ ;  /* 0x000000100d047819 */ /* 0x040fe200000006ff */
[----:B------:R-:W-:Y:S01]  /*10990*/  FMUL.FTZ R29, R26, R29 ;  /* 0x0000001d1a1d7220 */ /* 0x000fe20000410000 */
[----:B------:R-:W-:Y:S01]  /*109a0*/  LOP3.LUT R17, R13, 0xffff0000, RZ, 0xc0, !PT ;  /* 0xffff00000d117812 */ /* 0x000fe200078ec0ff */
[----:B------:R-:W-:Y:S01]  /*109b0*/  FMUL.FTZ R5, R16, R5 ;  /* 0x0000000510057220 */ /* 0x000fe20000410000 */
        /* <DEDUP_REMOVED lines=20> */
.L_x_3064:
[----:B------:R-:W-:Y:S05]  /*10b00*/  BSYNC.RECONVERGENT B0 ;  /* 0x0000000000007941 */ /* 0x000fea0003800200 */
.L_x_3063:
[----:B------:R4:W-:Y:S02]  /*10b10*/  STS.128 [R3+0x5800], R8 ;  /* 0x0058000803007388 */ /* 0x0009e40000000c00 */
.L_x_3003:
[----:B------:R-:W-:Y:S05]  /*10b20*/  BSYNC.RECONVERGENT B2 ;  /* 0x0000000000027941 */ /* 0x000fea0003800200 */
.L_x_2999:
[----:B-1-34-:R-:W-:Y:S01]  /*10b30*/  IMAD.IADD R9, R80, 0x1, -R133 ;  /* 0x0000000150097824 */ /* 0x01afe200078e0a85 */
[--C-:B------:R-:W-:Y:S01]  /*10b40*/  SHF.R.U32.HI R2, RZ, 0x4, R76.reuse ;  /* 0x00000004ff027819 */ /* 0x100fe2000001164c */
[C---:B------:R-:W-:Y:S01]  /*10b50*/  IMAD.SHL.U32 R189, R76.reuse, 0x20, RZ ;  /* 0x000000204cbd7824 */ /* 0x040fe200078e00ff */
[----:B------:R-:W-:Y:S01]  /*10b60*/  LOP3.LUT R149, R85, 0x8, R76, 0x78, !PT ;  /* 0x0000000855957812 */ /* 0x000fe200078e784c */
[----:B------:R-:W-:Y:S01]  /*10b70*/  IMAD.SHL.U32 R148, R76, 0x40, RZ ;  /* 0x000000404c947824 */ /* 0x000fe200078e00ff */
[-C--:B------:R-:W-:Y:S01]  /*10b80*/  ISETP.GE.AND P4, PT, R42, R9.reuse, PT ;  /* 0x000000092a00720c */ /* 0x080fe20003f86270 */
[----:B------:R-:W-:Y:S01]  /*10b90*/  IMAD.SHL.U32 R2, R2, 0x400, RZ ;  /* 0x0000040002027824 */ /* 0x000fe200078e00ff */
[-C--:B------:R-:W-:Y:S01]  /*10ba0*/  ISETP.GE.AND P3, PT, R44, R9.reuse, PT ;  /* 0x000000092c00720c */ /* 0x080fe20003f66270 */
[----:B------:R-:W-:Y:S01]  /*10bb0*/  IMAD.MOV.U32 R188, RZ, RZ, 0x20 ;  /* 0x00000020ffbc7424 */ /* 0x000fe200078e00ff */
[-C--:B------:R-:W-:Y:S01]  /*10bc0*/  ISETP.GE.AND P6, PT, R130, R9.reuse, PT ;  /* 0x000000098200720c */ /* 0x080fe20003fc6270 */
[----:B------:R-:W-:Y:S01]  /*10bd0*/  IMAD.MOV.U32 R187, RZ, RZ, 0x40 ;  /* 0x00000040ffbb7424 */ /* 0x000fe200078e00ff */
[-C--:B------:R-:W-:Y:S01]  /*10be0*/  ISETP.GE.AND P5, PT, R38, R9.reuse, PT ;  /* 0x000000092600720c */ /* 0x080fe20003fa6270 */
[----:B------:R-:W1:Y:S01]  /*10bf0*/  LDCU UR4, c[0x0][0x508] ;  /* 0x0000a100ff0477ac */ /* 0x000e620008000800 */
[----:B------:R-:W-:-:S02]  /*10c00*/  ISETP.GE.AND P1, PT, R42, R9, PT ;  /* 0x000000092a00720c */ /* 0x000fc40003f26270 */
[----:B------:R-:W-:Y:S02]  /*10c10*/  ISETP.GE.AND P2, PT, R38, R9, PT ;  /* 0x000000092600720c */ /* 0x000fe40003f46270 */
[----:B------:R-:W-:Y:S01]  /*10c20*/  LOP3.LUT R189, R189, 0x7c00, RZ, 0xc0, !PT ;  /* 0x00007c00bdbd7812 */ /* 0x000fe200078ec0ff */
[----:B--2---:R-:W2:Y:S01]  /*10c30*/  @!P4 LDC.64 R6, c[0x0][0x3b8] ;  /* 0x0000ee00ff06cb82 */ /* 0x004ea20000000a00 */
[----:B------:R-:W-:Y:S02]  /*10c40*/  LOP3.LUT R2, R2, 0x400, RZ, 0xc0, !PT ;  /* 0x0000040002027812 */ /* 0x000fe400078ec0ff */
[----:B------:R-:W-:Y:S01]  /*10c50*/  LOP3.LUT R0, R189, 0x200, R148, 0xf8, !PT ;  /* 0x00000200bd007812 */ /* 0x000fe200078ef894 */
[----:B------:R-:W-:Y:S01]  /*10c60*/  @!P6 IMAD.MOV.U32 R197, RZ, RZ, R195 ;  /* 0x000000ffffc5e224 */ /* 0x000fe200078e00c3 */
[----:B------:R-:W-:Y:S02]  /*10c70*/  LOP3.LUT R78, R78, 0x1f0, RZ, 0xc0, !PT ;  /* 0x000001f04e4e7812 */ /* 0x000fe400078ec0ff */
[----:B------:R-:W-:Y:S01]  /*10c80*/  @!P5 LEA R10, P0, R77, R196, 0x1 ;  /* 0x000000c44d0ad211 */ /* 0x000fe200078008ff */
[----:B------:R-:W3:Y:S01]  /*10c90*/  @!P3 LDC.64 R4, c[0x0][0x3b8] ;  /* 0x0000ee00ff04bb82 */ /* 0x000ee20000000a00 */
[----:B------:R-:W-:Y:S01]  /*10ca0*/  @!PT LDS RZ, [RZ] ;  /* 0x00000000fffff984 */ /* 0x000fe20000000800 */
[----:B------:R-:W-:Y:S01]  /*10cb0*/  @!PT LDS RZ, [RZ] ;  /* 0x00000000fffff984 */ /* 0x000fe20000000800 */
[----:B------:R-:W-:Y:S01]  /*10cc0*/  @!PT LDS RZ, [RZ] ;  /* 0x00000000fffff984 */ /* 0x000fe20000000800 */
[----:B------:R-:W-:Y:S01]  /*10cd0*/  @!P6 LDGSTS.E.BYPASS.LTC128B.128 [R3+0x6000], desc[UR6][R196.64] ;  /* 0x06000000c403efae */ /* 0x000fe2000b981a06 */
[----:B------:R-:W-:Y:S01]  /*10ce0*/  IMAD.IADD R0, R83, 0x1, R0 ;  /* 0x0000000153007824 */ /* 0x000fe200078e0200 */
[----:B------:R-:W-:Y:S01]  /*10cf0*/  @!P5 LEA.HI.X R11, R77, R195, R66, 0x1, P0 ;  /* 0x000000c34d0bd211 */ /* 0x000fe200000f0c42 */
[----:B------:R-:W-:Y:S01]  /*10d00*/  IMAD R83, R149, 0x2, R2 ;  /* 0x0000000295537824 */ /* 0x000fe200078e0202 */
[----:B------:R-:W-:Y:S01]  /*10d10*/  @!P6 LDGSTS.E.BYPASS.LTC128B.128 [R3+0x8000], desc[UR6][R196.64+0x80] ;  /* 0x08000080c403efae */ /* 0x000fe2000b981a06 */
[----:B------:R-:W-:-:S02]  /*10d20*/  IADD3 R79, PT, PT, R78, 0x1, R79 ;  /* 0x000000014e4f7810 */ /* 0x000fc40007ffe04f */
[----:B------:R-:W-:Y:S01]  /*10d30*/  LEA R96, R0, UR5, 0x1 ;  /* 0x0000000500607c11 */ /* 0x000fe2000f8e08ff */
[----:B------:R4:W-:Y:S01]  /*10d40*/  @!P6 LDGSTS.E.BYPASS.LTC128B.128 [R3+0xa000], desc[UR6][R196.64+0x100] ;  /* 0x0a000100c403efae */ /* 0x0009e2000b981a06 */
[----:B-----5:R-:W-:-:S03]  /*10d50*/  VIADD R64, R83, UR5 ;  /* 0x0000000553407c36 */ /* 0x020fc60008000000 */
[----:B------:R-:W-:Y:S01]  /*10d60*/  @!P5 LDGSTS.E.BYPASS.LTC128B.128 [R3+0x6800], desc[UR6][R10.64] ;  /* 0x068000000a03dfae */ /* 0x000fe2000b981a06 */
[----:B--2---:R-:W-:-:S03]  /*10d70*/  @!P4 LEA R12, P0, R6, R196, 0x6 ;  /* 0x000000c4060cc211 */ /* 0x004fc600078030ff */
[----:B------:R-:W-:Y:S01]  /*10d80*/  @!P5 LDGSTS.E.BYPASS.LTC128B.128 [R3+0x8800], desc[UR6][R10.64+0x80] ;  /* 0x088000800a03dfae */ /* 0x000fe2000b981a06 */
[----:B------:R-:W-:-:S03]  /*10d90*/  @!P4 LEA.HI.X R13, R6, R195, R7, 0x6, P0 ;  /* 0x000000c3060dc211 */ /* 0x000fc600000f3407 */
[----:B------:R2:W-:Y:S01]  /*10da0*/  @!P5 LDGSTS.E.BYPASS.LTC128B.128 [R3+0xa800], desc[UR6][R10.64+0x100] ;  /* 0x0a8001000a03dfae */ /* 0x0005e2000b981a06 */
[----:B------:R-:W-:Y:S01]  /*10db0*/  ISETP.GE.AND P0, PT, R44, R9, PT ;  /* 0x000000092c00720c */ /* 0x000fe20003f06270 */
[----:B---3--:R-:W-:Y:S02]  /*10dc0*/  @!P3 IMAD R5, R5, 0x60, RZ ;  /* 0x000000600505b824 */ /* 0x008fe400078e02ff */
[----:B------:R-:W-:Y:S01]  /*10dd0*/  @!P4 LDGSTS.E.BYPASS.LTC128B.128 [R3+0x7000], desc[UR6][R12.64] ;  /* 0x070000000c03cfae */ /* 0x000fe2000b981a06 */
[----:B------:R-:W-:-:S03]  /*10de0*/  LOP3.LUT P5, RZ, R76, 0x2, RZ, 0xc0, !PT ;  /* 0x000000024cff7812 */ /* 0x000fc600078ac0ff */
[----:B------:R-:W-:Y:S01]  /*10df0*/  @!P4 LDGSTS.E.BYPASS.LTC128B.128 [R3+0x9000], desc[UR6][R12.64+0x80] ;  /* 0x090000800c03cfae */ /* 0x000fe2000b981a06 */
[----:B------:R-:W-:-:S03]  /*10e00*/  SEL R177, R188, 0xffffffe0, !P5 ;  /* 0xffffffe0bcb17807 */ /* 0x000fc60006800000 */
[----:B------:R3:W-:Y:S02]  /*10e10*/  @!P4 LDGSTS.E.BYPASS.LTC128B.128 [R3+0xb000], desc[UR6][R12.64+0x100] ;  /* 0x0b0001000c03cfae */ /* 0x0007e4000b981a06 */
[----:B------:R-:W-:Y:S02]  /*10e20*/  IMAD.IADD R65, R64, 0x1, R177 ;  /* 0x0000000140417824 */ /* 0x000fe400078e02b1 */
[----:B----4-:R-:W-:Y:S02]  /*10e30*/  @!P3 IMAD.MOV.U32 R197, RZ, RZ, R195 ;  /* 0x000000ffffc5b224 */ /* 0x010fe400078e00c3 */
[----:B------:R-:W-:-:S04]  /*10e40*/  @!P3 IMAD.WIDE.U32 R6, R4, 0x60, R196 ;  /* 0x000000600406b825 */ /* 0x000fc800078e00c4 */
[----:B------:R-:W-:Y:S02]  /*10e50*/  @!P3 IMAD.IADD R15, R5, 0x1, R7 ;  /* 0x00000001050fb824 */ /* 0x000fe400078e0207 */
[----:B------:R-:W-:Y:S01]  /*10e60*/  @!P3 IMAD.MOV.U32 R14, RZ, RZ, R6 ;  /* 0x000000ffff0eb224 */ /* 0x000fe200078e0006 */
[----:B------:R-:W4:Y:S04]  /*10e70*/  @!P0 LDC.64 R4, c[0x0][0x3c0] ;  /* 0x0000f000ff048b82 */ /* 0x000f280000000a00 */
[----:B------:R-:W-:Y:S04]  /*10e80*/  @!P3 LDGSTS.E.BYPASS.LTC128B.128 [R3+0x7800], desc[UR6][R14.64] ;  /* 0x078000000e03bfae */ /* 0x000fe8000b981a06 */
[----:B------:R-:W-:Y:S01]  /*10e90*/  @!P3 LDGSTS.E.BYPASS.LTC128B.128 [R3+0x9800], desc[UR6][R14.64+0x80] ;  /* 0x098000800e03bfae */ /* 0x000fe2000b981a06 */
[----:B------:R-:W2:Y:S03]  /*10ea0*/  @!P1 LDC.64 R6, c[0x0][0x3c0] ;  /* 0x0000f000ff069b82 */ /* 0x000ea60000000a00 */
[----:B------:R-:W-:Y:S01]  /*10eb0*/  @!P3 LDGSTS.E.BYPASS.LTC128B.128 [R3+0xb800], desc[UR6][R14.64+0x100] ;  /* 0x0b8001000e03bfae */ /* 0x000fe2000b981a06 */
[----:B------:R-:W-:-:S03]  /*10ec0*/  @!P2 LEA R8, P3, R81, R198, 0x1 ;  /* 0x000000c65108a211 */ /* 0x000fc600078608ff */
[----:B------:R-:W0:Y:S01]  /*10ed0*/  LDGDEPBAR ;  /* 0x00000000000079af */ /* 0x000e220000000000 */
[----:B------:R-:W-:Y:S01]  /*10ee0*/  @!P2 LEA.HI.X R9, R81, R199, R82, 0x1, P3 ;  /* 0x000000c75109a211 */ /* 0x000fe200018f0c52 */
[----:B------:R-:W-:Y:S02]  /*10ef0*/  IMAD.IADD R81, R96, 0x1, R177 ;  /* 0x0000000160517824 */ /* 0x000fe400078e02b1 */
[----:B----4-:R-:W-:Y:S01]  /*10f00*/  @!P0 IMAD R5, R5, 0x60, RZ ;  /* 0x0000006005058824 */ /* 0x010fe200078e02ff */
[----:B--2---:R-:W-:-:S04]  /*10f10*/  @!P1 LEA R10, P3, R6, R198, 0x6 ;  /* 0x000000c6060a9211 */ /* 0x004fc800078630ff */
[----:B------:R-:W-:Y:S01]  /*10f20*/  @!P1 LEA.HI.X R11, R6, R199, R7, 0x6, P3 ;  /* 0x000000c7060b9211 */ /* 0x000fe200018f3407 */
[----:B------:R-:W-:Y:S01]  /*10f30*/  @!P0 IMAD.WIDE.U32 R6, R4, 0x60, R198 ;  /* 0x0000006004068825 */ /* 0x000fe200078e00c6 */
[----:B------:R-:W-:-:S04]  /*10f40*/  DEPBAR.LE SB0, 0x0 ;  /* 0x000080000000791a */ /* 0x000fc80000000000 */
[----:B------:R-:W-:Y:S01]  /*10f50*/  BAR.SYNC.DEFER_BLOCKING 0x0 ;  /* 0x0000000000007b1d */ /* 0x000fe20000010000 */
[----:B---3--:R-:W-:Y:S02]  /*10f60*/  @!P0 IMAD.IADD R13, R5, 0x1, R7 ;  /* 0x00000001050d8824 */ /* 0x008fe400078e0207 */
[----:B------:R-:W-:-:S03]  /*10f70*/  @!P0 IMAD.MOV.U32 R12, RZ, RZ, R6 ;  /* 0x000000ffff0c8224 */ /* 0x000fc600078e0006 */
        /* <DEDUP_REMOVED lines=27> */
[----:B------:R-:W-:-:S03]  /*11130*/  ISETP.GT.AND P1, PT, R67, R194, PT ;  /* 0x000000c24300720c */ /* 0x000fc60003f24270 */
        /* <DEDUP_REMOVED lines=15> */
[--C-:B------:R-:W-:Y:S02]  /*11230*/  IMAD.IADD R82, R96, 0x1, R164.reuse ;  /* 0x0000000160527824 */ /* 0x100fe400078e02a4 */
[----:B------:R-:W1:Y:S01]  /*11240*/  LDSM.16.M88.4 R36, [R83+UR5+0x6800] ;  /* 0x006800055324783b */ /* 0x000e620008000200 */
[----:B------:R-:W-:-:S02]  /*11250*/  IMAD.IADD R64, R64, 0x1, R164 ;  /* 0x0000000140407824 */ /* 0x000fc400078e02a4 */
[C---:B------:R-:W-:Y:S01]  /*11260*/  IMAD.IADD R2, R177.reuse, 0x1, R82 ;  /* 0x00000001b1027824 */ /* 0x040fe200078e0252 */
[----:B------:R-:W1:Y:S01]  /*11270*/  LDSM.16.M88.4 R28, [R83+UR5+0x7000] ;  /* 0x00700005531c783b */ /* 0x000e620008000200 */
[----:B------:R-:W-:-:S03]  /*11280*/  IMAD.IADD R0, R177, 0x1, R64 ;  /* 0x00000001b1007824 */ /* 0x000fc600078e0240 */
[----:B------:R-:W1:Y:S04]  /*11290*/  LDSM.16.M88.4 R4, [R83+UR5+0x7800] ;  /* 0x007800055304783b */ /* 0x000e680008000200 */
[----:B------:R-:W-:Y:S04]  /*112a0*/  LDSM.16.M88.4 R60, [R81] ;  /* 0x00000000513c783b */ /* 0x000fe80000000200 */
[----:B--2---:R-:W2:Y:S04]  /*112b0*/  LDSM.16.M88.4 R8, [R65+0x6800] ;  /* 0x006800004108783b */ /* 0x004ea80000000200 */
[----:B---3--:R-:W3:Y:S04]  /*112c0*/  LDSM.16.M88.4 R12, [R65+0x6000] ;  /* 0x00600000410c783b */ /* 0x008ee80000000200 */
[----:B------:R-:W3:Y:S04]  /*112d0*/  LDSM.16.M88.4 R72, [R65+0x7800] ;  /* 0x007800004148783b */ /* 0x000ee80000000200 */
[----:B------:R-:W-:Y:S04]  /*112e0*/  LDSM.16.M88.4 R16, [R82] ;  /* 0x000000005210783b */ /* 0x000fe80000000200 */
        /* <DEDUP_REMOVED lines=13> */
[C---:B------:R-:W-:Y:S08]  /*113c0*/  HMMA.16816.F32.BF16 R24, R84.reuse, R4, RZ ;  /* 0x000000045418723c */ /* 0x040ff000000418ff */
[----:B------:R-:W-:Y:S01]  /*113d0*/  HMMA.16816.F32.BF16 R84, R84, R6, RZ ;  /* 0x000000065454723c */ /* 0x000fe200000418ff */
[----:B------:R-:W1:Y:S07]  /*113e0*/  LDSM.16.M88.4 R4, [R64+0x6000] ;  /* 0x006000004004783b */ /* 0x000e6e0000000200 */
        /* <DEDUP_REMOVED lines=100> */
[----:B------:R-:W3:Y:S07]  /*11a30*/  LDSM.16.M88.4 R56, [R64+0xb000] ;  /* 0x00b000004038783b */ /* 0x000eee0000000200 */
        /* <DEDUP_REMOVED lines=12> */
[----:B------:R4:W4:Y:S01]  /*11b00*/  LDSM.16.M88.4 R8, [R0+0xb000] ;  /* 0x00b000000008783b */ /* 0x0009220000000200 */
[----:B------:R-:W-:-:S06]  /*11b10*/  DEPBAR.LE SB0, 0x0 ;  /* 0x000080000000791a */ /* 0x000fcc0000000000 */
[----:B------:R-:W-:Y:S08]  /*11b20*/  HMMA.16816.F32.BF16 R84, R88, R94, R84 ;  /* 0x0000005e5854723c */ /* 0x000ff00000041854 */
[C---:B-1----:R-:W-:Y:S08]  /*11b30*/  HMMA.16816.F32.BF16 R24, R72.reuse, R52, R24 ;  /* 0x000000344818723c */ /* 0x042ff00000041818 */
[C---:B------:R-:W-:Y:S08]  /*11b40*/  HMMA.16816.F32.BF16 R48, R72.reuse, R68, R48 ;  /* 0x000000444830723c */ /* 0x040ff00000041830 */
[C---:B------:R-:W-:Y:S08]  /*11b50*/  HMMA.16816.F32.BF16 R44, R72.reuse, R70, R44 ;  /* 0x00000046482c723c */ /* 0x040ff0000004182c */
[C---:B---3--:R-:W-:Y:S08]  /*11b60*/  HMMA.16816.F32.BF16 R40, R72.reuse, R60, R40 ;  /* 0x0000003c4828723c */ /* 0x048ff00000041828 */
[C---:B------:R-:W-:Y:S08]  /*11b70*/  HMMA.16816.F32.BF16 R36, R72.reuse, R62, R36 ;  /* 0x0000003e4824723c */ /* 0x040ff00000041824 */
[C---:B------:R-:W-:Y:S08]  /*11b80*/  HMMA.16816.F32.BF16 R32, R72.reuse, R56, R32 ;  /* 0x000000384820723c */ /* 0x040ff00000041820 */
[C---:B------:R-:W-:Y:S08]  /*11b90*/  HMMA.16816.F32.BF16 R28, R72.reuse, R58, R28 ;  /* 0x0000003a481c723c */ /* 0x040ff0000004181c */
[----:B------:R-:W-:Y:S08]  /*11ba0*/  HMMA.16816.F32.BF16 R84, R72, R54, R84 ;  /* 0x000000364854723c */ /* 0x000ff00000041854 */
[----:B--2---:R-:W-:Y:S01]  /*11bb0*/  HMMA.16816.F32.BF16 R24, R20, R4, R24 ;  /* 0x000000041418723c */ /* 0x004fe20000041818 */
[----:B------:R-:W-:-:S04]  /*11bc0*/  IADD3 R5, PT, PT, -R200, R79, R76 ;  /* 0x0000004fc8057210 */ /* 0x000fc80007ffe14c */
[----:B------:R-:W-:-:S03]  /*11bd0*/  IADD3 R5, PT, PT, R5, UR4, R80 ;  /* 0x0000000405057c10 */ /* 0x000fc6000fffe050 */
[----:B------:R-:W-:Y:S01]  /*11be0*/  HMMA.16816.F32.BF16 R48, R20, R16, R48 ;  /* 0x000000101430723c */ /* 0x000fe20000041830 */
[C---:B----4-:R-:W-:Y:S02]  /*11bf0*/  VIMNMX R0, PT, PT, R5.reuse, R80, PT ;  /* 0x0000005005007248 */ /* 0x050fe40003fe0100 */
[----:B------:R-:W-:-:S05]  /*11c00*/  VIADDMNMX R2, R5, 0x8, R80, PT ;  /* 0x0000000805027846 */ /* 0x000fca0003800150 */
[C---:B------:R-:W-:Y:S08]  /*11c10*/  HMMA.16816.F32.BF16 R44, R20.reuse, R18, R44 ;  /* 0x00000012142c723c */ /* 0x040ff0000004182c */
[C---:B------:R-:W-:Y:S08]  /*11c20*/  HMMA.16816.F32.BF16 R40, R20.reuse, R12, R40 ;  /* 0x0000000c1428723c */ /* 0x040ff00000041828 */
[C---:B------:R-:W-:Y:S08]  /*11c30*/  HMMA.16816.F32.BF16 R36, R20.reuse, R14, R36 ;  /* 0x0000000e1424723c */ /* 0x040ff00000041824 */
        /* <DEDUP_REMOVED lines=17> */
.L_x_3066:
[----:B------:R-:W1:Y:S01]  /*11d50*/  LDC R6, c[0x0][0x4f0] ;  /* 0x00013c00ff067b82 */ /* 0x000e620000000800 */
[----:B------:R-:W-:Y:S01]  /*11d60*/  IADD3 R11, PT, PT, R133, -0x40, RZ ;  /* 0xffffffc0850b7810 */ /* 0x000fe20007ffe0ff */
[----:B------:R-:W2:Y:S01]  /*11d70*/  LDCU.64 UR10, c[0x0][0x3b8] ;  /* 0x00007700ff0a77ac */ /* 0x000ea20008000a00 */
[----:B------:R-:W-:Y:S02]  /*11d80*/  IABS R8, R133 ;  /* 0x0000008500087213 */ /* 0x000fe40000000000 */
[----:B------:R-:W-:Y:S01]  /*11d90*/  IABS R7, R11 ;  /* 0x0000000b00077213 */ /* 0x000fe20000000000 */
[----:B------:R-:W3:Y:S01]  /*11da0*/  LDCU.64 UR8, c[0x0][0x3a0] ;  /* 0x00007400ff0877ac */ /* 0x000ee20008000a00 */
        /* <DEDUP_REMOVED lines=53> */
[----:B------:R-:W-:-:S07]  /*12100*/  LEA.HI.X R195, R8, R195, R5, 0x1, P1 ;  /* 0x000000c308c37211 */ /* 0x000fce00008f0c05 */
.L_x_3067:
[----:B------:R-:W1:Y:S01]  /*12110*/  LDCU UR4, c[0x0][0x3bc] ;  /* 0x00007780ff0477ac */ /* 0x000e620008000800 */
[C---:B------:R-:W-:Y:S01]  /*12120*/  LEA R4, P1, R77.reuse, R196, 0x1 ;  /* 0x000000c44d047211 */ /* 0x040fe200078208ff */
[----:B------:R-:W-:Y:S01]  /*12130*/  IMAD.MOV.U32 R197, RZ, RZ, R195 ;  /* 0x000000ffffc57224 */ /* 0x000fe200078e00c3 */
[----:B------:R-:W-:Y:S02]  /*12140*/  USHF.L.U32 UR8, UR10, 0x5, URZ ;  /* 0x000000050a087899 */ /* 0x000fe400080006ff */
[----:B------:R-:W-:Y:S02]  /*12150*/  LEA.HI.X R5, R77, R195, R66, 0x1, P1 ;  /* 0x000000c34d057211 */ /* 0x000fe400008f0c42 */
[----:B------:R-:W-:Y:S01]  /*12160*/  @!PT LDS RZ, [RZ] ;  /* 0x00000000fffff984 */ /* 0x000fe20000000800 */
[----:B------:R-:W-:Y:S01]  /*12170*/  @!PT LDS RZ, [RZ] ;  /* 0x00000000fffff984 */ /* 0x000fe20000000800 */
[----:B------:R-:W-:Y:S01]  /*12180*/  @!PT LDS RZ, [RZ] ;  /* 0x00000000fffff984 */ /* 0x000fe20000000800 */
[----:B------:R2:W-:Y:S02]  /*12190*/  LDGSTS.E.BYPASS.LTC128B.128 [R3+0x6000], desc[UR6][R196.64] ;  /* 0x06000000c4037fae */ /* 0x0005e4000b981a06 */
[----:B------:R-:W-:Y:S02]  /*121a0*/  IADD3 R8, P1, PT, R4, UR8, RZ ;  /* 0x0000000804087c10 */ /* 0x000fe4000ff3e0ff */
[----:B------:R2:W-:Y:S04]  /*121b0*/  LDGSTS.E.BYPASS.LTC128B.128 [R3+0x8000], desc[UR6][R196.64+0x80] ;  /* 0x08000080c4037fae */ /* 0x0005e8000b981a06 */
[----:B------:R2:W-:Y:S01]  /*121c0*/  LDGSTS.E.BYPASS.LTC128B.128 [R3+0xa000], desc[UR6][R196.64+0x100] ;  /* 0x0a000100c4037fae */ /* 0x0005e2000b981a06 */
[----:B-1----:R-:W-:-:S03]  /*121d0*/  USHF.L.U64.HI UR4, UR10, 0x5, UR4 ;  /* 0x000000050a047899 */ /* 0x002fc60008010204 */
        /* <DEDUP_REMOVED lines=12> */
[----:B------:R-:W0:Y:S02]  /*122a0*/  LDGDEPBAR ;  /* 0x00000000000079af */ /* 0x000e240000000000 */
.L_x_3065:
[----:B------:R-:W2:Y:S01]  /*122b0*/  S2R R186, SR_TID.X ;  /* 0x0000000000ba7919 */ /* 0x000ea20000002100 */
[----:B------:R-:W-:Y:S01]  /*122c0*/  VIADD R161, R135, 0xffffffff ;  /* 0xffffffff87a17836 */ /* 0x000fe20000000000 */
[----:B------:R-:W1:Y:S01]  /*122d0*/  LDCU UR4, c[0x0][0x45c] ;  /* 0x00008b80ff0477ac */ /* 0x000e620008000800 */
[----:B------:R-:W-:Y:S01]  /*122e0*/  LOP3.LUT R150, R148, 0x1c0, RZ, 0xc0, !PT ;  /* 0x000001c094967812 */ /* 0x000fe200078ec0ff */
[C---:B--2---:R-:W-:Y:S01]  /*122f0*/  IMAD.SHL.U32 R4, R186.reuse, 0x2, RZ ;  /* 0x00000002ba047824 */ /* 0x044fe200078e00ff */
[----:B------:R-:W-:Y:S01]  /*12300*/  SHF.R.U32.HI R185, RZ, 0x1, R186 ;  /* 0x00000001ffb97819 */ /* 0x000fe200000116ba */
[----:B------:R-:W-:-:S03]  /*12310*/  IMAD.SHL.U32 R151, R186, 0x8, RZ ;  /* 0x00000008ba977824 */ /* 0x000fc600078e00ff */
[----:B------:R-:W-:Y:S02]  /*12320*/  LOP3.LUT R4, R4, 0x6, RZ, 0xc0, !PT ;  /* 0x0000000604047812 */ /* 0x000fe400078ec0ff */
[----:B------:R-:W-:-:S03]  /*12330*/  LOP3.LUT R150, R150, 0x38, R151, 0xf8, !PT ;  /* 0x0000003896967812 */ /* 0x000fc600078ef897 */
[----:B------:R-:W-:-:S04]  /*12340*/  IMAD R3, R161, 0x40, R4 ;  /* 0x00000040a1037824 */ /* 0x000fc800078e0204 */
[C---:B------:R-:W-:Y:S02]  /*12350*/  VIADD R5, R3.reuse, 0x1 ;  /* 0x0000000103057836 */ /* 0x040fe40000000000 */
[----:B------:R-:W-:-:S03]  /*12360*/  VIADD R7, R3, 0x8 ;  /* 0x0000000803077836 */ /* 0x000fc60000000000 */
[C---:B------:R-:W-:Y:S02]  /*12370*/  ISETP.GE.AND P6, PT, R5.reuse, R0, PT ;  /* 0x000000000500720c */ /* 0x040fe40003fc6270 */
[----:B------:R-:W-:Y:S01]  /*12380*/  ISETP.GE.AND P3, PT, R5, R2, PT ;  /* 0x000000020500720c */ /* 0x000fe20003f66270 */
[----:B------:R-:W-:Y:S01]  /*12390*/  VIADD R5, R3, 0x9 ;  /* 0x0000000903057836 */ /* 0x000fe20000000000 */
[C---:B------:R-:W-:Y:S02]  /*123a0*/  ISETP.GE.AND P2, PT, R7.reuse, R0, PT ;  /* 0x000000000700720c */ /* 0x040fe40003f46270 */
[----:B------:R-:W-:Y:S01]  /*123b0*/  ISETP.GE.AND P1, PT, R7, R2, PT ;  /* 0x000000020700720c */ /* 0x000fe20003f26270 */
[----:B------:R-:W-:Y:S01]  /*123c0*/  VIADD R7, R3, 0x10 ;  /* 0x0000001003077836 */ /* 0x000fe20000000000 */
        /* <DEDUP_REMOVED lines=10> */
[C---:B------:R-:W-:Y:S02]  /*12470*/  ISETP.GE.AND P2, PT, R5.reuse, R0, PT ;  /* 0x000000000500720c */ /* 0x040fe40003f46270 */
[----:B------:R-:W-:Y:S02]  /*12480*/  FSEL R16, R40, -INF , !P1 ;  /* 0xff80000028107808 */ /* 0x000fe40004800000 */
        /* <DEDUP_REMOVED lines=15> */
[----:B------:R-:W-:Y:S02]  /*12580*/  FSEL R220, R32, -INF , !P2 ;  /* 0xff80000020dc7808 */ /* 0x000fe40005000000 */
[-C--:B------:R-:W-:Y:S02]  /*12590*/  ISETP.GE.AND P2, PT, R5, R2.reuse, PT ;  /* 0x000000020500720c */ /* 0x080fe40003f46270 */
[----:B------:R-:W-:Y:S01]  /*125a0*/  ISETP.GE.AND P1, PT, R7, R2, PT ;  /* 0x000000020700720c */ /* 0x000fe20003f26270 */
[----:B------:R-:W-:Y:S01]  /*125b0*/  VIADD R7, R3, 0x28 ;  /* 0x0000002803077836 */ /* 0x000fe20000000000 */
[----:B------:R-:W-:-:S02]  /*125c0*/  FSEL R210, R35, -INF , !P2 ;  /* 0xff80000023d27808 */ /* 0x000fc40005000000 */
[-C--:B------:R-:W-:Y:S02]  /*125d0*/  ISETP.GE.AND P2, PT, R3, R0.reuse, PT ;  /* 0x000000000300720c */ /* 0x080fe40003f46270 */
[----:B------:R-:W-:Y:S02]  /*125e0*/  FSEL R216, R34, -INF , !P1 ;  /* 0xff80000022d87808 */ /* 0x000fe40004800000 */
[----:B------:R-:W-:Y:S02]  /*125f0*/  FSEL R34, R49, -INF , !P6 ;  /* 0xff80000031227808 */ /* 0x000fe40007000000 */
[----:B------:R-:W-:Y:S02]  /*12600*/  FSEL R48, R48, -INF , !P2 ;  /* 0xff80000030307808 */ /* 0x000fe40005000000 */
[----:B------:R-:W-:Y:S02]  /*12610*/  FSEL R8, R39, -INF , !P4 ;  /* 0xff80000027087808 */ /* 0x000fe40006000000 */
[-C--:B------:R-:W-:Y:S01]  /*12620*/  ISETP.GE.AND P4, PT, R5, R0.reuse, PT ;  /* 0x000000000500720c */ /* 0x080fe20003f86270 */
[----:B------:R-:W-:Y:S01]  /*12630*/  VIADD R5, R3, 0x29 ;  /* 0x0000002903057836 */ /* 0x000fe20000000000 */
[----:B------:R-:W-:-:S02]  /*12640*/  ISETP.GE.AND P1, PT, R7, R0, PT ;  /* 0x000000000700720c */ /* 0x000fc40003f26270 */
[----:B------:R-:W-:Y:S02]  /*12650*/  FMNMX3.FTZ R9, R48, R34, R44, !PT ;  /* 0x0000002230097276 */ /* 0x000fe4000781002c */
[----:B------:R-:W-:Y:S02]  /*12660*/  FSEL R32, R51, -INF , !P3 ;  /* 0xff80000033207808 */ /* 0x000fe40005800000 */
[----:B------:R-:W-:Y:S02]  /*12670*/  FSEL R208, R28, -INF , !P1 ;  /* 0xff8000001cd07808 */ /* 0x000fe40004800000 */
[----:B------:R-:W-:Y:S02]  /*12680*/  FMNMX3.FTZ R9, R9, R52, R16, !PT ;  /* 0x0000003409097276 */ /* 0x000fe40007810010 */
[----:B------:R-:W-:Y:S02]  /*12690*/  FSEL R218, R33, -INF , !P4 ;  /* 0xff80000021da7808 */ /* 0x000fe40006000000 */
[----:B------:R-:W-:-:S02]  /*126a0*/  ISETP.GE.AND P3, PT, R5, R0, PT ;  /* 0x000000000500720c */ /* 0x000fc40003f66270 */
[-C--:B------:R-:W-:Y:S01]  /*126b0*/  ISETP.GE.AND P6, PT, R5, R2.reuse, PT ;  /* 0x000000020500720c */ /* 0x080fe20003fc6270 */
[C---:B------:R-:W-:Y:S01]  /*126c0*/  VIADD R5, R3.reuse, 0x30 ;  /* 0x0000003003057836 */ /* 0x040fe20000000000 */
[-C--:B------:R-:W-:Y:S02]  /*126d0*/  ISETP.GE.AND P1, PT, R3, R2.reuse, PT ;  /* 0x000000020300720c */ /* 0x080fe40003f26270 */
[----:B------:R-:W-:Y:S01]  /*126e0*/  ISETP.GE.AND P4, PT, R7, R2, PT ;  /* 0x000000020700720c */ /* 0x000fe20003f86270 */
[----:B------:R-:W-:Y:S01]  /*126f0*/  VIADD R7, R3, 0x31 ;  /* 0x0000003103077836 */ /* 0x000fe20000000000 */
[----:B------:R-:W-:Y:S02]  /*12700*/  FMNMX3.FTZ R9, R9, R18, R20, !PT ;  /* 0x0000001209097276 */ /* 0x000fe40007810014 */
[----:B------:R-:W-:Y:S02]  /*12710*/  FSEL R50, R50, -INF , !P1 ;  /* 0xff80000032327808 */ /* 0x000fe40004800000 */
[----:B------:R-:W-:-:S02]  /*12720*/  FSEL R214, R30, -INF , !P4 ;  /* 0xff8000001ed67808 */ /* 0x000fc40006000000 */
[C---:B------:R-:W-:Y:S02]  /*12730*/  ISETP.GE.AND P2, PT, R5.reuse, R0, PT ;  /* 0x000000000500720c */ /* 0x040fe40003f46270 */
[----:B------:R-:W-:Y:S01]  /*12740*/  ISETP.GE.AND P4, PT, R5, R2, PT ;  /* 0x000000020500720c */ /* 0x000fe20003f86270 */
[----:B------:R-:W-:Y:S01]  /*12750*/  VIADD R5, R3, 0x38 ;  /* 0x0000003803057836 */ /* 0x000fe20000000000 */
[----:B------:R-:W-:Y:S01]  /*12760*/  FMNMX3.FTZ R11, R9, R22, R220, !PT ;  /* 0x00000016090b7276 */ /* 0x000fe200078100dc */
[----:B------:R-:W-:Y:S01]  /*12770*/  VIADD R3, R3, 0x39 ;  /* 0x0000003903037836 */ /* 0x000fe20000000000 */
[----:B------:R-:W-:Y:S02]  /*12780*/  FMNMX3.FTZ R9, R50, R32, R6, !PT ;  /* 0x0000002032097276 */ /* 0x000fe40007810006 */
[----:B------:R-:W-:Y:S02]  /*12790*/  FSEL R184, R29, -INF , !P3 ;  /* 0xff8000001db87808 */ /* 0x000fe40005800000 */
[----:B------:R-:W-:-:S02]  /*127a0*/  FSEL R206, R24, -INF , !P2 ;  /* 0xff80000018ce7808 */ /* 0x000fc40005000000 */
[-C--:B------:R-:W-:Y:S02]  /*127b0*/  ISETP.GE.AND P3, PT, R7, R0.reuse, PT ;  /* 0x000000000700720c */ /* 0x080fe40003f66270 */
[----:B------:R-:W-:Y:S02]  /*127c0*/  ISETP.GE.AND P2, PT, R5, R0, PT ;  /* 0x000000000500720c */ /* 0x000fe40003f46270 */
[----:B------:R-:W-:Y:S02]  /*127d0*/  FMNMX3.FTZ R11, R11, R218, R208, !PT ;  /* 0x000000da0b0b7276 */ /* 0x000fe400078100d0 */
[----:B------:R-:W-:Y:S02]  /*127e0*/  FMNMX3.FTZ R9, R9, R4, R10, !PT ;  /* 0x0000000409097276 */ /* 0x000fe4000781000a */
[----:B------:R-:W-:Y:S02]  /*127f0*/  ISETP.GE.AND P1, PT, R3, R0, PT ;  /* 0x000000000300720c */ /* 0x000fe40003f26270 */
[----:B------:R-:W-:-:S02]  /*12800*/  FSEL R204, R25, -INF , !P3 ;  /* 0xff80000019cc7808 */ /* 0x000fc40005800000 */
[----:B------:R-:W-:Y:S02]  /*12810*/  FSEL R192, R84, -INF , !P2 ;  /* 0xff80000054c07808 */ /* 0x000fe40005000000 */
[----:B------:R-:W-:Y:S02]  /*12820*/  FMNMX3.FTZ R11, R11, R184, R206, !PT ;  /* 0x000000b80b0b7276 */ /* 0x000fe400078100ce */
[----:B------:R-:W-:Y:S02]  /*12830*/  FMNMX3.FTZ R9, R9, R12, R14, !PT ;  /* 0x0000000c09097276 */ /* 0x000fe4000781000e */
[----:B------:R-:W-:Y:S02]  /*12840*/  ISETP.GE.AND P2, PT, R5, R2, PT ;  /* 0x000000020500720c */ /* 0x000fe40003f46270 */
[----:B------:R-:W-:Y:S02]  /*12850*/  FSEL R182, R85, -INF , !P1 ;  /* 0xff80000055b67808 */ /* 0x000fe40004800000 */
[----:B------:R-:W-:-:S02]  /*12860*/  FMNMX3.FTZ R11, R11, R204, R192, !PT ;  /* 0x000000cc0b0b7276 */ /* 0x000fc400078100c0 */
[----:B------:R-:W-:Y:S02]  /*12870*/  FMNMX3.FTZ R5, R9, R8, R216, !PT ;  /* 0x0000000809057276 */ /* 0x000fe400078100d8 */
[-C--:B------:R-:W-:Y:S02]  /*12880*/  ISETP.GE.AND P1, PT, R3, R2.reuse, PT ;  /* 0x000000020300720c */ /* 0x080fe40003f26270 */
[----:B------:R-:W-:Y:S02]  /*12890*/  ISETP.GE.AND P3, PT, R7, R2, PT ;  /* 0x000000020700720c */ /* 0x000fe40003f66270 */
[----:B------:R-:W-:Y:S02]  /*128a0*/  FMNMX.FTZ R3, R182, R11, !PT ;  /* 0x0000000bb6037209 */ /* 0x000fe40007810000 */
[----:B------:R-:W-:Y:S02]  /*128b0*/  FSEL R212, R31, -INF , !P6 ;  /* 0xff8000001fd47808 */ /* 0x000fe40007000000 */
[----:B------:R-:W-:-:S02]  /*128c0*/  FSEL R180, R26, -INF , !P4 ;  /* 0xff8000001ab47808 */ /* 0x000fc40006000000 */
[----:B------:R-:W-:Y:S01]  /*128d0*/  FMNMX3.FTZ R5, R5, R210, R214, !PT ;  /* 0x000000d205057276 */ /* 0x000fe200078100d6 */
[----:B------:R-:W2:Y:S01]  /*128e0*/  SHFL.BFLY PT, R26, R3, 0x2, 0x1f ;  /* 0x0c401f00031a7f89 */ /* 0x000ea200000e0000 */
[----:B------:R-:W-:Y:S02]  /*128f0*/  FSEL R178, R27, -INF , !P3 ;  /* 0xff8000001bb27808 */ /* 0x000fe40005800000 */
[----:B------:R-:W-:Y:S02]  /*12900*/  FSEL R176, R86, -INF , !P2 ;  /* 0xff80000056b07808 */ /* 0x000fe40005000000 */
[----:B------:R-:W-:Y:S02]  /*12910*/  FMNMX3.FTZ R5, R5, R212, R180, !PT ;  /* 0x000000d405057276 */ /* 0x000fe400078100b4 */
[----:B------:R-:W-:Y:S02]  /*12920*/  FSEL R174, R87, -INF , !P1 ;  /* 0xff80000057ae7808 */ /* 0x000fe40004800000 */
[----:B------:R-:W-:-:S04]  /*12930*/  FMNMX3.FTZ R5, R5, R178, R176, !PT ;  /* 0x000000b205057276 */ /* 0x000fc800078100b0 */
[----:B------:R-:W-:Y:S02]  /*12940*/  FMNMX.FTZ R9, R174, R5, !PT ;  /* 0x00000005ae097209 */ /* 0x000fe40007810000 */
[----:B------:R-:W-:-:S03]  /*12950*/  LOP3.LUT R5, R185, 0x8, RZ, 0xc0, !PT ;  /* 0x00000008b9057812 */ /* 0x000fc600078ec0ff */
[----:B------:R-:W3:Y:S01]  /*12960*/  SHFL.BFLY PT, R24, R9, 0x2, 0x1f ;  /* 0x0c401f0009187f89 */ /* 0x000ee200000e0000 */
[----:B------:R-:W-:-:S04]  /*12970*/  LOP3.LUT R5, R150, R5, RZ, 0x3c, !PT ;  /* 0x0000000596057212 */ /* 0x000fc800078e3cff */
[----:B------:R-:W-:Y:S02]  /*12980*/  LOP3.LUT R134, R5, 0x200, R148, 0xf8, !PT ;  /* 0x0000020005867812 */ /* 0x000fe400078ef894 */
[----:B--2---:R-:W-:Y:S02]  /*12990*/  FMNMX.FTZ R7, R3, R26, !PT ;  /* 0x0000001a03077209 */ /* 0x004fe40007810000 */
[----:B------:R-:W-:-:S03]  /*129a0*/  LEA R190, R134, UR5, 0x1 ;  /* 0x0000000586be7c11 */ /* 0x000fc6000f8e08ff */
[----:B------:R-:W2:Y:S02]  /*129b0*/  SHFL.BFLY PT, R132, R7, 0x1, 0x1f ;  /* 0x0c201f0007847f89 */ /* 0x000ea400000e0000 */
[----:B------:R-:W-:Y:S02]  /*129c0*/  IMAD.IADD R173, R177, 0x1, R190 ;  /* 0x00000001b1ad7824 */ /* 0x000fe400078e02be */
[C---:B------:R-:W-:Y:S01]  /*129d0*/  VIADD R5, R190.reuse, 0xc000 ;  /* 0x0000c000be057836 */ /* 0x040fe20000000000 */
[----:B------:R-:W-:Y:S01]  /*129e0*/  LDSM.16.MT88.4 R36, [R190+0xc000] ;  /* 0x00c00000be24783b */ /* 0x000fe20000004200 */
[----:B------:R-:W-:Y:S02]  /*129f0*/  VIADD R172, R190, 0xc040 ;  /* 0x0000c040beac7836 */ /* 0x000fe40000000000 */
[----:B------:R-:W-:Y:S01]  /*12a00*/  @P0 VIADD R172, R5, 0xffffffc0 ;  /* 0xffffffc005ac0836 */ /* 0x000fe20000000000 */
[----:B------:R-:W-:Y:S01]  /*12a10*/  LDSM.16.MT88.4 R76, [R173+0xe000] ;  /* 0x00e00000ad4c783b */ /* 0x000fe20000004200 */
[----:B---3--:R-:W-:-:S02]  /*12a20*/  FMNMX.FTZ R24, R9, R24, !PT ;  /* 0x0000001809187209 */ /* 0x008fc40007810000 */
[----:B------:R-:W-:Y:S01]  /*12a30*/  IMAD.IADD R170, R177, 0x1, R172 ;  /* 0x00000001b1aa7824 */ /* 0x000fe200078e02ac */
[----:B------:R-:W-:Y:S04]  /*12a40*/  LDSM.16.MT88.4 R108, [R173+0x10000] ;  /* 0x01000000ad6c783b */ /* 0x000fe80000004200 */
[----:B------:R-:W3:Y:S04]  /*12a50*/  SHFL.BFLY PT, R3, R24, 0x1, 0x1f ;  /* 0x0c201f0018037f89 */ /* 0x000ee800000e0000 */
[----:B------:R-:W-:Y:S01]  /*12a60*/  LDSM.16.MT88.4 R60, [R170] ;  /* 0x00000000aa3c783b */ /* 0x000fe20000004200 */
[----:B--2---:R-:W-:-:S03]  /*12a70*/  FMNMX.FTZ R132, R7, R132, !PT ;  /* 0x0000008407847209 */ /* 0x004fc60007810000 */
[----:B------:R-:W-:Y:S01]  /*12a80*/  LDSM.16.MT88.4 R68, [R190+0xe000] ;  /* 0x00e00000be44783b */ /* 0x000fe20000004200 */
[C---:B------:R-:W-:Y:S01]  /*12a90*/  FSETP.NEU.FTZ.AND P1, PT, R132.reuse, -INF , PT ;  /* 0xff8000008400780b */ /* 0x040fe20003f3d000 */
[----:B-1----:R-:W-:Y:S02]  /*12aa0*/  FMUL.FTZ R175, R132, UR4 ;  /* 0x0000000484af7c20 */ /* 0x002fe40008410000 */
[----:B------:R-:W-:Y:S03]  /*12ab0*/  LDSM.16.MT88.4 R100, [R190+0x10000] ;  /* 0x01000000be64783b */ /* 0x000fe60000004200 */
[----:B------:R-:W-:Y:S01]  /*12ac0*/  FSEL R175, R175, RZ, P1 ;  /* 0x000000ffafaf7208 */ /* 0x000fe20000800000 */
[----:B------:R-:W-:Y:S04]  /*12ad0*/  LDSM.16.MT88.4 R84, [R172+0x2000] ;  /* 0x00200000ac54783b */ /* 0x000fe80000004200 */
[--C-:B------:R-:W-:Y:S01]  /*12ae0*/  FFMA.FTZ R165, R44, UR4, -R175.reuse ;  /* 0x000000042ca57c23 */ /* 0x100fe200080108af */
[--C-:B------:R-:W-:Y:S01]  /*12af0*/  FFMA.FTZ R162, R52, UR4, -R175.reuse ;  /* 0x0000000434a27c23 */ /* 0x100fe200080108af */
[----:B------:R-:W1:Y:S01]  /*12b00*/  LDSM.16.MT88.4 R44, [R173+0xc000] ;  /* 0x00c00000ad2c783b */ /* 0x000e620000004200 */
[----:B---3--:R-:W-:Y:S01]  /*12b10*/  FMNMX.FTZ R3, R24, R3, !PT ;  /* 0x0000000318037209 */ /* 0x008fe20007810000 */
[--C-:B------:R-:W-:Y:S01]  /*12b20*/  FFMA.FTZ R169, R48, UR4, -R175.reuse ;  /* 0x0000000430a97c23 */ /* 0x100fe200080108af */
[--C-:B------:R-:W-:Y:S01]  /*12b30*/  FFMA.FTZ R168, R34, UR4, -R175.reuse ;  /* 0x0000000422a87c23 */ /* 0x100fe200080108af */
[----:B------:R-:W2:Y:S01]  /*12b40*/  LDSM.16.MT88.4 R52, [R172] ;  /* 0x00000000ac34783b */ /* 0x000ea20000004200 */
[C---:B------:R-:W-:Y:S01]  /*12b50*/  FSETP.NEU.FTZ.AND P1, PT, R3.reuse, -INF , PT ;  /* 0xff8000000300780b */ /* 0x040fe20003f3d000 */
[----:B------:R-:W-:Y:S01]  /*12b60*/  FMUL.FTZ R171, R3, UR4 ;  /* 0x0000000403ab7c20 */ /* 0x000fe20008410000 */
[----:B------:R-:W-:Y:S01]  /*12b70*/  MUFU.EX2 R165, R165 ;  /* 0x000000a500a57308 */ /* 0x000fe20000000800 */
[----:B------:R-:W3:Y:S01]  /*12b80*/  LDSM.16.MT88.4 R92, [R170+0x2000] ;  /* 0x00200000aa5c783b */ /* 0x000ee20000004200 */
[--C-:B------:R-:W-:Y:S01]  /*12b90*/  FFMA.FTZ R159, R16, UR4, -R175.reuse ;  /* 0x00000004109f7c23 */ /* 0x100fe200080108af */
[--C-:B------:R-:W-:Y:S01]  /*12ba0*/  FFMA.FTZ R158, R18, UR4, -R175.reuse ;  /* 0x00000004129e7c23 */ /* 0x100fe200080108af */
[----:B------:R-:W-:Y:S01]  /*12bb0*/  FSEL R171, R171, RZ, P1 ;  /* 0x000000ffabab7208 */ /* 0x000fe20000800000 */
[----:B------:R-:W4:Y:S01]  /*12bc0*/  LDSM.16.MT88.4 R116, [R172+0x4000] ;  /* 0x00400000ac74783b */ /* 0x000f220000004200 */
[----:B------:R-:W-:Y:S01]  /*12bd0*/  MUFU.EX2 R169, R169 ;  /* 0x000000a900a97308 */ /* 0x000fe20000000800 */
[--C-:B------:R-:W-:Y:S01]  /*12be0*/  FFMA.FTZ R155, R20, UR4, -R175.reuse ;  /* 0x00000004149b7c23 */ /* 0x100fe200080108af */
[----:B------:R-:W-:Y:S01]  /*12bf0*/  FFMA.FTZ R154, R22, UR4, -R175 ;  /* 0x00000004169a7c23 */ /* 0x000fe200080108af */
[--C-:B------:R-:W-:Y:S01]  /*12c00*/  FFMA.FTZ R163, R6, UR4, -R171.reuse ;  /* 0x0000000406a37c23 */ /* 0x100fe200080108ab */
[--C-:B------:R-:W-:Y:S01]  /*12c10*/  FFMA.FTZ R160, R4, UR4, -R171.reuse ;  /* 0x0000000404a07c23 */ /* 0x100fe200080108ab */
[--C-:B------:R-:W-:Y:S01]  /*12c20*/  FFMA.FTZ R167, R50, UR4, -R171.reuse ;  /* 0x0000000432a77c23 */ /* 0x100fe200080108ab */
[----:B------:R-:W5:Y:S01]  /*12c30*/  LDSM.16.MT88.4 R4, [R170+0x4000] ;  /* 0x00400000aa04783b */ /* 0x000f620000004200 */
[--C-:B------:R-:W-:Y:S01]  /*12c40*/  FFMA.FTZ R166, R32, UR4, -R171.reuse ;  /* 0x0000000420a67c23 */ /* 0x100fe200080108ab */
[----:B------:R-:W1:Y:S01]  /*12c50*/  MUFU.EX2 R168, R168 ;  /* 0x000000a800a87308 */ /* 0x000e620000000800 */
[--C-:B------:R-:W-:Y:S01]  /*12c60*/  FFMA.FTZ R157, R10, UR4, -R171.reuse ;  /* 0x000000040a9d7c23 */ /* 0x100fe200080108ab */
[----:B------:R-:W5:Y:S01]  /*12c70*/  LDSM.16.MT88.4 R16, [R173+0xc800] ;  /* 0x00c80000ad10783b */ /* 0x000f620000004200 */
[--C-:B------:R-:W-:Y:S01]  /*12c80*/  FFMA.FTZ R156, R12, UR4, -R171.reuse ;  /* 0x000000040c9c7c23 */ /* 0x100fe200080108ab */
[----:B------:R-:W1:Y:S01]  /*12c90*/  MUFU.EX2 R162, R162 ;  /* 0x000000a200a27308 */ /* 0x000e620000000800 */
[--C-:B------:R-:W-:Y:S01]  /*12ca0*/  FFMA.FTZ R153, R14, UR4, -R171.reuse ;  /* 0x000000040e997c23 */ /* 0x100fe200080108ab */
[----:B------:R-:W-:Y:S01]  /*12cb0*/  FFMA.FTZ R152, R8, UR4, -R171 ;  /* 0x0000000408987c23 */ /* 0x000fe200080108ab */
[----:B------:R-:W5:Y:S01]  /*12cc0*/  LDSM.16.MT88.4 R12, [R172+0x800] ;  /* 0x00080000ac0c783b */ /* 0x000f620000004200 */
[----:B------:R-:W-:Y:S01]  /*12cd0*/  MUFU.EX2 R167, R167 ;  /* 0x000000a700a77308 */ /* 0x000fe20000000800 */
[--C-:B------:R-:W-:Y:S01]  /*12ce0*/  FFMA.FTZ R179, R220, UR4, -R175.reuse ;  /* 0x00000004dcb37c23 */ /* 0x100fe200080108af */
[----:B------:R-:W-:Y:S01]  /*12cf0*/  FFMA.FTZ R181, R184, UR4, -R175 ;  /* 0x00000004b8b57c23 */ /* 0x000fe200080108af */
[----:B------:R-:W5:Y:S01]  /*12d00*/  LDSM.16.MT88.4 R8, [R190+0x10800] ;  /* 0x01080000be08783b */ /* 0x000f620000004200 */
[----:B------:R-:W2:Y:S01]  /*12d10*/  MUFU.EX2 R166, R166 ;  /* 0x000000a600a67308 */ /* 0x000ea20000000800 */
[--C-:B------:R-:W-:Y:S01]  /*12d20*/  FFMA.FTZ R191, R210, UR4, -R171.reuse ;  /* 0x00000004d2bf7c23 */ /* 0x100fe200080108ab */
[----:B-1----:R-:W-:Y:S01]  /*12d30*/  F2FP.BF16.F32.PACK_AB R120, R168, R169 ;  /* 0x000000a9a878723e */ /* 0x002fe200000010ff */
[----:B------:R-:W1:Y:S01]  /*12d40*/  LDSM.16.MT88.4 R144, [R173+0xe800] ;  /* 0x00e80000ad90783b */ /* 0x000e620000004200 */
[----:B------:R-:W-:Y:S01]  /*12d50*/  MUFU.EX2 R163, R163 ;  /* 0x000000a300a37308 */ /* 0x000fe20000000800 */
[--C-:B------:R-:W-:Y:S01]  /*12d60*/  FFMA.FTZ R183, R214, UR4, -R171.reuse ;  /* 0x00000004d6b77c23 */ /* 0x100fe200080108ab */
[----:B------:R-:W-:Y:S01]  /*12d70*/  F2FP.BF16.F32.PACK_AB R122, R162, R165 ;  /* 0x000000a5a27a723e */ /* 0x000fe200000010ff */
[----:B------:R-:W-:Y:S01]  /*12d80*/  LDSM.16.MT88.4 R140, [R173+0x10800] ;  /* 0x01080000ad8c783b */ /* 0x000fe20000004200 */
[----:B------:R-:W3:Y:S01]  /*12d90*/  MUFU.EX2 R160, R160 ;  /* 0x000000a000a07308 */ /* 0x000ee20000000800 */
[----:B------:R-:W-:Y:S01]  /*12da0*/  FFMA.FTZ R212, R212, UR4, -R171 ;  /* 0x00000004d4d47c23 */ /* 0x000fe200080108ab */
[----:B------:R-:W-:Y:S01]  /*12db0*/  FFMA.FTZ R218, R218, UR4, -R175 ;  /* 0x00000004dada7c23 */ /* 0x000fe200080108af */
[----:B------:R-:W-:Y:S01]  /*12dc0*/  LDSM.16.MT88.4 R136, [R190+0xc800] ;  /* 0x00c80000be88783b */ /* 0x000fe20000004200 */
[----:B------:R-:W-:Y:S01]  /*12dd0*/  MUFU.EX2 R159, R159 ;  /* 0x0000009f009f7308 */ /* 0x000fe20000000800 */
[----:B------:R-:W-:Y:S01]  /*12de0*/  FFMA.FTZ R216, R216, UR4, -R171 ;  /* 0x00000004d8d87c23 */ /* 0x000fe200080108ab */
[----:B--2---:R-:W-:Y:S01]  /*12df0*/  F2FP.BF16.F32.PACK_AB R121, R166, R167 ;  /* 0x000000a7a679723e */ /* 0x004fe200000010ff */
[----:B------:R-:W-:Y:S01]  /*12e00*/  LDSM.16.MT88.4 R32, [R170+0x800] ;  /* 0x00080000aa20783b */ /* 0x000fe20000004200 */
[----:B------:R-:W2:Y:S01]  /*12e10*/  MUFU.EX2 R158, R158 ;  /* 0x0000009e009e7308 */ /* 0x000ea20000000800 */
[----:B------:R-:W-:Y:S01]  /*12e20*/  FFMA.FTZ R211, R182, UR4, -R175 ;  /* 0x00000004b6d37c23 */ /* 0x000fe200080108af */
[--C-:B------:R-:W-:Y:S01]  /*12e30*/  FFMA.FTZ R174, R174, UR4, -R171.reuse ;  /* 0x00000004aeae7c23 */ /* 0x100fe200080108ab */
[----:B------:R-:W-:Y:S01]  /*12e40*/  LDSM.16.MT88.4 R28, [R190+0xe800] ;  /* 0x00e80000be1c783b */ /* 0x000fe20000004200 */
[----:B------:R-:W-:Y:S01]  /*12e50*/  MUFU.EX2 R155, R155 ;  /* 0x0000009b009b7308 */ /* 0x000fe20000000800 */
[----:B------:R-:W-:Y:S01]  /*12e60*/  FFMA.FTZ R178, R178, UR4, -R171 ;  /* 0x00000004b2b27c23 */ /* 0x000fe200080108ab */
[----:B---3--:R-:W-:Y:S01]  /*12e70*/  F2FP.BF16.F32.PACK_AB R123, R160, R163 ;  /* 0x000000a3a07b723e */ /* 0x008fe200000010ff */
[----:B------:R-:W-:Y:S01]  /*12e80*/  LDSM.16.MT88.4 R24, [R172+0x2800] ;  /* 0x00280000ac18783b */ /* 0x000fe20000004200 */
[----:B------:R-:W-:Y:S01]  /*12e90*/  MUFU.EX2 R154, R154 ;  /* 0x0000009a009a7308 */ /* 0x000fe20000000800 */
[----:B------:R-:W-:Y:S01]  /*12ea0*/  FADD.FTZ R168, R169, R168 ;  /* 0x000000a8a9a87221 */ /* 0x000fe20000010000 */
[----:B------:R-:W-:Y:S01]  /*12eb0*/  FADD.FTZ R166, R167, R166 ;  /* 0x000000a6a7a67221 */ /* 0x000fe20000010000 */
[----:B------:R-:W-:Y:S01]  /*12ec0*/  LDSM.16.MT88.4 R20, [R170+0x2800] ;  /* 0x00280000aa14783b */ /* 0x000fe20000004200 */
[----:B------:R-:W-:Y:S01]  /*12ed0*/  MUFU.EX2 R157, R157 ;  /* 0x0000009d009d7308 */ /* 0x000fe20000000800 */
[C---:B------:R-:W-:Y:S01]  /*12ee0*/  HMMA.16816.F32.BF16 R40, R120.reuse, R44, RZ ;  /* 0x0000002c7828723c */ /* 0x040fe200000418ff */
[----:B------:R-:W-:Y:S01]  /*12ef0*/  FADD.FTZ R165, R165, R168 ;  /* 0x000000a8a5a57221 */ /* 0x000fe20000010000 */
[----:B------:R-:W-:Y:S01]  /*12f00*/  FADD.FTZ R163, R163, R166 ;  /* 0x000000a6a3a37221 */ /* 0x000fe20000010000 */
[----:B------:R-:W3:Y:S01]  /*12f10*/  MUFU.EX2 R156, R156 ;  /* 0x0000009c009c7308 */ /* 0x000ee20000000800 */
[----:B------:R-:W-:Y:S01]  /*12f20*/  ISETP.GT.AND P1, PT, R161, R194, PT ;  /* 0x000000c2a100720c */ /* 0x000fe20003f24270 */
[----:B------:R-:W-:Y:S01]  /*12f30*/  FADD.FTZ R162, R162, R165 ;  /* 0x000000a5a2a27221 */ /* 0x000fe20000010000 */
[----:B------:R-:W-:Y:S01]  /*12f40*/  FADD.FTZ R160, R160, R163 ;  /* 0x000000a3a0a07221 */ /* 0x000fe20000010000 */
[----:B------:R-:W-:Y:S01]  /*12f50*/  MUFU.EX2 R153, R153 ;  /* 0x0000009900997308 */ /* 0x000fe20000000800 */
[C---:B------:R-:W-:Y:S03]  /*12f60*/  HMMA.16816.F32.BF16 R44, R120.reuse, R46, RZ ;  /* 0x0000002e782c723c */ /* 0x040fe600000418ff */
[----:B------:R-:W1:Y:S04]  /*12f70*/  MUFU.EX2 R152, R152 ;  /* 0x0000009800987308 */ /* 0x000e680000000800 */
        /* <DEDUP_REMOVED lines=17> */
[C---:B----4-:R-:W-:Y:S08]  /*13090*/  HMMA.16816.F32.BF16 R112, R120.reuse, R116, RZ ;  /* 0x000000747870723c */ /* 0x050ff000000418ff */
        /* <DEDUP_REMOVED lines=10> */
[----:B-----5:R-:W-:Y:S01]  /*13140*/  HMMA.16816.F32.BF16 R124, R120, R4, RZ ;  /* 0x00000004787c723c */ /* 0x020fe200000418ff */
[----:B--2---:R-:W-:Y:S01]  /*13150*/  F2FP.BF16.F32.PACK_AB R4, R158, R159 ;  /* 0x0000009f9e04723e */ /* 0x004fe200000010ff */
[----:B------:R-:W-:Y:S01]  /*13160*/  FADD.FTZ R159, R159, R162 ;  /* 0x000000a29f9f7221 */ /* 0x000fe20000010000 */
[----:B---3--:R-:W-:Y:S01]  /*13170*/  F2FP.BF16.F32.PACK_AB R5, R156, R157 ;  /* 0x0000009d9c05723e */ /* 0x008fe200000010ff */
[----:B------:R-:W-:-:S02]  /*13180*/  FADD.FTZ R157, R157, R160 ;  /* 0x000000a09d9d7221 */ /* 0x000fc40000010000 */
[----:B------:R-:W-:Y:S02]  /*13190*/  FADD.FTZ R158, R158, R159 ;  /* 0x0000009f9e9e7221 */ /* 0x000fe40000010000 */
[----:B------:R-:W-:Y:S01]  /*131a0*/  HMMA.16816.F32.BF16 R120, R120, R6, RZ ;  /* 0x000000067878723c */ /* 0x000fe200000418ff */
[----:B------:R-:W-:Y:S01]  /*131b0*/  F2FP.BF16.F32.PACK_AB R6, R154, R155 ;  /* 0x0000009b9a06723e */ /* 0x000fe200000010ff */
[----:B------:R-:W-:Y:S01]  /*131c0*/  FADD.FTZ R156, R156, R157 ;  /* 0x0000009d9c9c7221 */ /* 0x000fe20000010000 */
[----:B-1----:R-:W-:Y:S01]  /*131d0*/  F2FP.BF16.F32.PACK_AB R7, R152, R153 ;  /* 0x000000999807723e */ /* 0x002fe200000010ff */
        /* <DEDUP_REMOVED lines=197> */
[C---:B------:R-:W-:Y:S02]  /*13e30*/  IMAD R5, R8.reuse, UR11, R5 ;  /* 0x0000000b08057c24 */ /* 0x040fe4000f8e0205 */
[----:B------:R-:W-:-:S04]  /*13e40*/  IMAD.WIDE.U32 R8, R8, UR10, RZ ;  /* 0x0000000a08087c25 */ /* 0x000fc8000f8e00ff */
        /* <DEDUP_REMOVED lines=10> */
.L_x_3069:
        /* <DEDUP_REMOVED lines=8> */
.L_x_3070:
[----:B------:R-:W1:Y:S01]  /*13f70*/  LDCU.64 UR8, c[0x0][0x3c0] ;  /* 0x00007800ff0877ac */ /* 0x000e620008000a00 */
[----:B------:R-:W-:Y:S01]  /*13f80*/  IMAD.SHL.U32 R189, R186, 0x20, RZ ;  /* 0x00000020babd7824 */ /* 0x000fe200078e00ff */
[----:B------:R-:W-:Y:S02]  /*13f90*/  LOP3.LUT R5, R151, 0x1f8, RZ, 0xc0, !PT ;  /* 0x000001f897057812 */ /* 0x000fe400078ec0ff */
[----:B------:R-:W-:Y:S02]  /*13fa0*/  LOP3.LUT R4, R148, 0x400, RZ, 0xc0, !PT ;  /* 0x0000040094047812 */ /* 0x000fe400078ec0ff */
[----:B------:R-:W-:Y:S02]  /*13fb0*/  SHF.R.U32.HI R185, RZ, 0x1, R186 ;  /* 0x00000001ffb97819 */ /* 0x000fe400000116ba */
[----:B------:R-:W-:Y:S01]  /*13fc0*/  LOP3.LUT R189, R189, 0x7c00, RZ, 0xc0, !PT ;  /* 0x00007c00bdbd7812 */ /* 0x000fe200078ec0ff */
[----:B------:R-:W-:Y:S01]  /*13fd0*/  IMAD R191, R149, 0x2, R4 ;  /* 0x0000000295bf7824 */ /* 0x000fe200078e0204 */
[----:B------:R-:W-:-:S02]  /*13fe0*/  LOP3.LUT R180, R5, 0x38, R186, 0x78, !PT ;  /* 0x0000003805b47812 */ /* 0x000fc400078e78ba */
[----:B------:R-:W-:Y:S01]  /*13ff0*/  LOP3.LUT R5, R185, 0x8, RZ, 0xc0, !PT ;  /* 0x00000008b9057812 */ /* 0x000fe200078ec0ff */
[----:B------:R-:W-:Y:S01]  /*14000*/  VIADD R182, R191, UR5 ;  /* 0x00000005bfb67c36 */ /* 0x000fe20008000000 */
[----:B------:R-:W-:Y:S02]  /*14010*/  LOP3.LUT R148, R189, 0x200, R148, 0xf8, !PT ;  /* 0x00000200bd947812 */ /* 0x000fe400078ef894 */
[----:B------:R-:W-:Y:S01]  /*14020*/  LOP3.LUT R180, R180, 0x1e00, R151, 0xf8, !PT ;  /* 0x00001e00b4b47812 */ /* 0x000fe200078ef897 */
[--C-:B------:R-:W-:Y:S01]  /*14030*/  IMAD.IADD R183, R177, 0x1, R182.reuse ;  /* 0x00000001b1b77824 */ /* 0x100fe200078e02b6 */
[----:B-1----:R-:W-:Y:S01]  /*14040*/  USHF.L.U32 UR4, UR8, 0x5, URZ ;  /* 0x0000000508047899 */ /* 0x002fe200080006ff */
[----:B------:R-:W-:Y:S01]  /*14050*/  LOP3.LUT R148, R148, R150, R5, 0xf6, !PT ;  /* 0x0000009694947212 */ /* 0x000fe200078ef605 */
[----:B------:R-:W-:Y:S01]  /*14060*/  USHF.L.U64.HI UR9, UR8, 0x5, UR9 ;  /* 0x0000000508097899 */ /* 0x000fe20008010209 */
[----:B------:R-:W-:Y:S01]  /*14070*/  LEA R180, R180, UR5, 0x1 ;  /* 0x00000005b4b47c11 */ /* 0x000fe2000f8e08ff */
[----:B------:R-:W-:Y:S01]  /*14080*/  IMAD.IADD R182, R164, 0x1, R182 ;  /* 0x00000001a4b67824 */ /* 0x000fe200078e02b6 */
        /* <DEDUP_REMOVED lines=15> */
[----:B------:R-:W-:Y:S02]  /*14180*/  LDGSTS.E.BYPASS.LTC128B.128 [R180+0xc800], desc[UR6][R4.64] ;  /* 0x0c80000004b47fae */ /* 0x000fe4000b981a06 */
[----:B------:R-:W-:Y:S01]  /*14190*/  IMAD.IADD R184, R177, 0x1, R190 ;  /* 0x00000001b1b87824 */ /* 0x000fe200078e02be */
[----:B------:R-:W-:Y:S01]  /*141a0*/  IADD3.X R7, PT, PT, R9, UR9, RZ, P1, !PT ;  /* 0x0000000909077c10 */ /* 0x000fe20008ffe4ff */
[----:B------:R-:W-:Y:S04]  /*141b0*/  LDGSTS.E.BYPASS.LTC128B.128 [R180+0xe800], desc[UR6][R4.64+0x80] ;  /* 0x0e80008004b47fae */ /* 0x000fe8000b981a06 */
        /* <DEDUP_REMOVED lines=152> */
[C---:B------:R-:W-:Y:S02]  /*14b40*/  VIADD R5, R20.reuse, 0xffffff80 ;  /* 0xffffff8014057836 */ /* 0x040fe40000000000 */
[C---:B------:R-:W-:Y:S01]  /*14b50*/  VIADD R35, R20.reuse, 0xffffff91 ;  /* 0xffffff9114237836 */ /* 0x040fe20000000000 */
[----:B------:R-:W-:Y:S01]  /*14b60*/  HMMA.16816.F32.BF16 R12, R8, R6, R12 ;  /* 0x00000006080c723c */ /* 0x000fe2000004180c */
[C---:B------:R-:W-:Y:S01]  /*14b70*/  VIADD R7, R20.reuse, 0xffffff81 ;  /* 0xffffff8114077836 */ /* 0x040fe20000000000 */
[C---:B------:R-:W-:Y:S02]  /*14b80*/  ISETP.GE.AND P2, PT, R5.reuse, R0, PT ;  /* 0x000000000500720c */ /* 0x040fe40003f46270 */
[----:B------:R-:W-:Y:S01]  /*14b90*/  ISETP.GE.AND P1, PT, R5, R2, PT ;  /* 0x000000020500720c */ /* 0x000fe20003f26270 */
[C---:B------:R-:W-:Y:S01]  /*14ba0*/  VIADD R5, R20.reuse, 0xffffff88 ;  /* 0xffffff8814057836 */ /* 0x040fe20000000000 */
[C---:B------:R-:W-:Y:S02]  /*14bb0*/  ISETP.GE.AND P4, PT, R7.reuse, R0, PT ;  /* 0x000000000700720c */ /* 0x040fe40003f86270 */
[----:B------:R-:W-:Y:S01]  /*14bc0*/  HMMA.16816.F32.BF16 R152, R136, R24, R152 ;  /* 0x000000188898723c */ /* 0x000fe20000041898 */
[----:B------:R-:W-:Y:S01]  /*14bd0*/  ISETP.GE.AND P6, PT, R7, R2, PT ;  /* 0x000000020700720c */ /* 0x000fe20003fc6270 */
[----:B------:R-:W-:Y:S01]  /*14be0*/  VIADD R7, R20, 0xffffff89 ;  /* 0xffffff8914077836 */ /* 0x000fe20000000000 */
[----:B------:R-:W-:-:S02]  /*14bf0*/  ISETP.GE.AND P3, PT, R5, R0, PT ;  /* 0x000000000500720c */ /* 0x000fc40003f66270 */
[----:B------:R-:W-:Y:S02]  /*14c00*/  FSEL R21, R18, -INF , !P1 ;  /* 0xff80000012157808 */ /* 0x000fe40004800000 */
[----:B------:R-:W-:Y:S01]  /*14c10*/  FSEL R19, R19, -INF , !P6 ;  /* 0xff80000013137808 */ /* 0x000fe20007000000 */
[C---:B------:R-:W-:Y:S01]  /*14c20*/  HMMA.16816.F32.BF16 R148, R136.reuse, R26, R148 ;  /* 0x0000001a8894723c */ /* 0x040fe20000041894 */
[----:B------:R-:W2:Y:S01]  /*14c30*/  LDSM.16.M88.4 R24, [R181+0xb000] ;  /* 0x00b00000b518783b */ /* 0x000ea20000000200 */
[----:B------:R-:W-:Y:S02]  /*14c40*/  ISETP.GE.AND P1, PT, R7, R0, PT ;  /* 0x000000000700720c */ /* 0x000fe40003f26270 */
[----:B------:R-:W-:Y:S02]  /*14c50*/  FSEL R33, R12, -INF , !P3 ;  /* 0xff8000000c217808 */ /* 0x000fe40005800000 */
[----:B------:R-:W-:Y:S02]  /*14c60*/  FSEL R13, R13, -INF , !P1 ;  /* 0xff8000000d0d7808 */ /* 0x000fe40004800000 */
[----:B------:R-:W-:Y:S01]  /*14c70*/  HMMA.16816.F32.BF16 R160, R136, R28, R160 ;  /* 0x0000001c88a0723c */ /* 0x000fe200000418a0 */
[----:B------:R-:W-:-:S02]  /*14c80*/  FSEL R29, R16, -INF , !P2 ;  /* 0xff800000101d7808 */ /* 0x000fc40005000000 */
[-C--:B------:R-:W-:Y:S01]  /*14c90*/  ISETP.GE.AND P2, PT, R5, R2.reuse, PT ;  /* 0x000000020500720c */ /* 0x080fe20003f46270 */
[----:B------:R-:W-:Y:S01]  /*14ca0*/  VIADD R5, R20, 0xffffff90 ;  /* 0xffffff9014057836 */ /* 0x000fe20000000000 */
[----:B------:R-:W-:-:S03]  /*14cb0*/  ISETP.GE.AND P1, PT, R35, R2, PT ;  /* 0x000000022300720c */ /* 0x000fc60003f26270 */
[----:B------:R-:W-:Y:S01]  /*14cc0*/  HMMA.16816.F32.BF16 R156, R136, R30, R156 ;  /* 0x0000001e889c723c */ /* 0x000fe2000004189c */
[----:B------:R-:W-:Y:S02]  /*14cd0*/  FSEL R31, R17, -INF , !P4 ;  /* 0xff800000111f7808 */ /* 0x000fe40006000000 */
[----:B------:R-:W-:Y:S02]  /*14ce0*/  ISETP.GE.AND P4, PT, R7, R2, PT ;  /* 0x000000020700720c */ /* 0x000fe40003f86270 */
[C---:B------:R-:W-:Y:S02]  /*14cf0*/  ISETP.GE.AND P6, PT, R5.reuse, R0, PT ;  /* 0x000000000500720c */ /* 0x040fe40003fc6270 */
[----:B------:R-:W-:Y:S01]  /*14d00*/  ISETP.GE.AND P3, PT, R5, R2, PT ;  /* 0x000000020500720c */ /* 0x000fe20003f66270 */
[----:B------:R-:W-:Y:S01]  /*14d10*/  HMMA.16816.F32.BF16 R140, R176, R166, R140 ;  /* 0x000000a6b08c723c */ /* 0x000fe2000004188c */
[----:B------:R-:W3:Y:S01]  /*14d20*/  LDSM.16.M88.4 R4, [R181+0xb800] ;  /* 0x00b80000b504783b */ /* 0x000ee20000000200 */
[----:B------:R-:W-:Y:S01]  /*14d30*/  FSEL R17, R14, -INF , !P2 ;  /* 0xff8000000e117808 */ /* 0x000fe20005000000 */
[----:B------:R-:W-:-:S04]  /*14d40*/  DEPBAR.LE SB0, 0x0 ;  /* 0x000080000000791a */ /* 0x000fc80000000000 */
[----:B------:R-:W-:Y:S01]  /*14d50*/  BAR.SYNC.DEFER_BLOCKING 0x0 ;  /* 0x0000000000007b1d */ /* 0x000fe20000010000 */
[----:B-1----:R-:W-:Y:S01]  /*14d60*/  HMMA.16816.F32.BF16 R160, R8, R168, R160 ;  /* 0x000000a808a0723c */ /* 0x002fe200000418a0 */
[----:B------:R-:W-:Y:S01]  /*14d70*/  ISETP.GE.AND P2, PT, R35, R0, PT ;  /* 0x000000002300720c */ /* 0x000fe20003f46270 */
[----:B------:R-:W-:-:S06]  /*14d80*/  VIADD R35, R20, 0xffffff98 ;  /* 0xffffff9814237836 */ /* 0x000fcc0000000000 */
[C---:B------:R-:W-:Y:S08]  /*14d90*/  HMMA.16816.F32.BF16 R156, R8.reuse, R170, R156 ;  /* 0x000000aa089c723c */ /* 0x040ff0000004189c */
[----:B--2---:R-:W-:Y:S01]  /*14da0*/  HMMA.16816.F32.BF16 R152, R8, R24, R152 ;  /* 0x000000180898723c */ /* 0x004fe20000041898 */
[----:B------:R-:W-:Y:S01]  /*14db0*/  FSEL R25, R15, -INF , !P4 ;  /* 0xff8000000f197808 */ /* 0x000fe20006000000 */
[----:B------:R-:W-:Y:S01]  /*14dc0*/  VIADD R15, R20, 0xffffff99 ;  /* 0xffffff99140f7836 */ /* 0x000fe20000000000 */
[----:B------:R-:W-:-:S02]  /*14dd0*/  FSEL R207, R162, -INF , !P3 ;  /* 0xff800000a2cf7808 */ /* 0x000fc40005800000 */
[----:B------:R-:W-:Y:S01]  /*14de0*/  FSEL R213, R161, -INF , !P2 ;  /* 0xff800000a1d57808 */ /* 0x000fe20005000000 */
[----:B------:R-:W-:Y:S01]  /*14df0*/  VIADD R161, R135, 0xfffffffe ;  /* 0xfffffffe87a17836 */ /* 0x000fe20000000000 */
[C---:B------:R-:W-:Y:S01]  /*14e00*/  ISETP.GE.AND P3, PT, R15.reuse, R0, PT ;  /* 0x000000000f00720c */ /* 0x040fe20003f66270 */
[----:B------:R-:W-:Y:S01]  /*14e10*/  HMMA.16816.F32.BF16 R148, R8, R26, R148 ;  /* 0x0000001a0894723c */ /* 0x000fe20000041894 */
[----:B------:R-:W-:Y:S01]  /*14e20*/  ISETP.GE.AND P2, PT, R15, R2, PT ;  /* 0x000000020f00720c */ /* 0x000fe20003f46270 */
[C---:B------:R-:W-:Y:S01]  /*14e30*/  VIADD R15, R20.reuse, 0xffffffa0 ;  /* 0xffffffa0140f7836 */ /* 0x040fe20000000000 */
[----:B------:R-:W-:Y:S01]  /*14e40*/  ISETP.GE.AND P4, PT, R35, R0, PT ;  /* 0x000000002300720c */ /* 0x000fe20003f86270 */
[----:B------:R-:W-:Y:S01]  /*14e50*/  VIADD R27, R20, 0xffffffa1 ;  /* 0xffffffa1141b7836 */ /* 0x000fe20000000000 */
[----:B------:R-:W-:Y:S02]  /*14e60*/  FSEL R177, R160, -INF , !P6 ;  /* 0xff800000a0b17808 */ /* 0x000fe40007000000 */
[----:B------:R-:W-:Y:S01]  /*14e70*/  FSEL R215, R156, -INF , !P4 ;  /* 0xff8000009cd77808 */ /* 0x000fe20006000000 */
[----:B------:R-:W-:Y:S01]  /*14e80*/  HMMA.16816.F32.BF16 R140, R136, R22, R140 ;  /* 0x00000016888c723c */ /* 0x000fe2000004188c */
[----:B------:R-:W-:Y:S01]  /*14e90*/  ISETP.GE.AND P4, PT, R15, R2, PT ;  /* 0x000000020f00720c */ /* 0x000fe20003f86270 */
[----:B------:R-:W-:Y:S01]  /*14ea0*/  VIADD R23, R20, 0xffffffa9 ;  /* 0xffffffa914177836 */ /* 0x000fe20000000000 */
[----:B------:R-:W-:-:S02]  /*14eb0*/  FSEL R183, R163, -INF , !P1 ;  /* 0xff800000a3b77808 */ /* 0x000fc40004800000 */
[----:B------:R-:W-:Y:S02]  /*14ec0*/  FSEL R191, R154, -INF , !P4 ;  /* 0xff8000009abf7808 */ /* 0x000fe40006000000 */
[----:B------:R-:W-:Y:S01]  /*14ed0*/  ISETP.GE.AND P4, PT, R23, R0, PT ;  /* 0x000000001700720c */ /* 0x000fe20003f86270 */
[----:B---3--:R-:W-:Y:S01]  /*14ee0*/  HMMA.16816.F32.BF16 R144, R8, R4, R144 ;  /* 0x000000040890723c */ /* 0x008fe20000041890 */
[C---:B------:R-:W-:Y:S01]  /*14ef0*/  VIADD R5, R20.reuse, 0xffffffb1 ;  /* 0xffffffb114057836 */ /* 0x040fe20000000000 */
[----:B------:R-:W-:Y:S02]  /*14f00*/  ISETP.GE.AND P6, PT, R35, R2, PT ;  /* 0x000000022300720c */ /* 0x000fe40003fc6270 */
[----:B------:R-:W-:Y:S01]  /*14f10*/  ISETP.GE.AND P1, PT, R15, R0, PT ;  /* 0x000000000f00720c */ /* 0x000fe20003f26270 */
[----:B------:R-:W-:Y:S01]  /*14f20*/  VIADD R15, R20, 0xffffffa8 ;  /* 0xffffffa8140f7836 */ /* 0x000fe20000000000 */
[----:B------:R-:W-:Y:S02]  /*14f30*/  FSEL R149, R149, -INF , !P4 ;  /* 0xff80000095957808 */ /* 0x000fe40006000000 */
[----:B------:R-:W-:-:S02]  /*14f40*/  ISETP.GE.AND P4, PT, R5, R2, PT ;  /* 0x000000020500720c */ /* 0x000fc40003f86270 */
[----:B------:R-:W-:Y:S02]  /*14f50*/  FSEL R181, R158, -INF , !P6 ;  /* 0xff8000009eb57808 */ /* 0x000fe40007000000 */
[----:B------:R-:W-:Y:S01]  /*14f60*/  HMMA.16816.F32.BF16 R140, R8, R6, R140 ;  /* 0x00000006088c723c */ /* 0x000fe2000004188c */
[----:B------:R-:W-:Y:S01]  /*14f70*/  ISETP.GE.AND P6, PT, R27, R0, PT ;  /* 0x000000001b00720c */ /* 0x000fe20003fc6270 */
[----:B------:R-:W-:Y:S01]  /*14f80*/  VIADD R7, R20, 0xffffffb8 ;  /* 0xffffffb814077836 */ /* 0x000fe20000000000 */
[----:B------:R-:W-:Y:S02]  /*14f90*/  FSEL R137, R159, -INF , !P2 ;  /* 0xff8000009f897808 */ /* 0x000fe40005000000 */
[----:B------:R-:W-:Y:S02]  /*14fa0*/  FSEL R193, R152, -INF , !P1 ;  /* 0xff80000098c17808 */ /* 0x000fe40004800000 */
[----:B------:R-:W-:Y:S02]  /*14fb0*/  FSEL R171, R147, -INF , !P4 ;  /* 0xff80000093ab7808 */ /* 0x000fe40006000000 */
[----:B------:R-:W-:-:S02]  /*14fc0*/  FSEL R179, R157, -INF , !P3 ;  /* 0xff8000009db37808 */ /* 0x000fc40005800000 */
[C---:B------:R-:W-:Y:S02]  /*14fd0*/  ISETP.GE.AND P2, PT, R15.reuse, R0, PT ;  /* 0x000000000f00720c */ /* 0x040fe40003f46270 */
[----:B------:R-:W-:Y:S01]  /*14fe0*/  ISETP.GE.AND P1, PT, R15, R2, PT ;  /* 0x000000020f00720c */ /* 0x000fe20003f26270 */
[----:B------:R-:W-:Y:S01]  /*14ff0*/  VIADD R15, R20, 0xffffffb0 ;  /* 0xffffffb0140f7836 */ /* 0x000fe20000000000 */
[----:B------:R-:W-:Y:S02]  /*15000*/  ISETP.GT.AND P4, PT, R161, R194, PT ;  /* 0x000000c2a100720c */ /* 0x000fe40003f84270 */
[----:B------:R-:W-:Y:S02]  /*15010*/  ISETP.GE.AND P3, PT, R27, R2, PT ;  /* 0x000000021b00720c */ /* 0x000fe40003f66270 */
[----:B------:R-:W-:Y:S02]  /*15020*/  FSEL R197, R153, -INF , !P6 ;  /* 0xff80000099c57808 */ /* 0x000fe40007000000 */
[----:B------:R-:W-:-:S02]  /*15030*/  FSEL R153, R150, -INF , !P1 ;  /* 0xff80000096997808 */ /* 0x000fc40004800000 */
[----:B------:R-:W-:Y:S02]  /*15040*/  FSEL R155, R155, -INF , !P3 ;  /* 0xff8000009b9b7808 */ /* 0x000fe40005800000 */
[----:B------:R-:W-:Y:S02]  /*15050*/  FSEL R205, R148, -INF , !P2 ;  /* 0xff80000094cd7808 */ /* 0x000fe40005000000 */
[----:B------:R-:W-:Y:S01]  /*15060*/  ISETP.GE.AND P1, PT, R5, R0, PT ;  /* 0x000000000500720c */ /* 0x000fe20003f26270 */
[----:B------:R-:W-:Y:S01]  /*15070*/  VIADD R5, R20, 0xffffffb9 ;  /* 0xffffffb914057836 */ /* 0x000fe20000000000 */
[----:B------:R-:W-:Y:S02]  /*15080*/  ISETP.GE.AND P6, PT, R23, R2, PT ;  /* 0x000000021700720c */ /* 0x000fe40003fc6270 */
[C---:B------:R-:W-:Y:S02]  /*15090*/  ISETP.GE.AND P3, PT, R15.reuse, R0, PT ;  /* 0x000000000f00720c */ /* 0x040fe40003f66270 */
[----:B------:R-:W-:-:S02]  /*150a0*/  ISETP.GE.AND P2, PT, R15, R2, PT ;  /* 0x000000020f00720c */ /* 0x000fc40003f46270 */
[----:B------:R-:W-:Y:S02]  /*150b0*/  FSEL R151, R151, -INF , !P6 ;  /* 0xff80000097977808 */ /* 0x000fe40007000000 */
[----:B------:R-:W-:Y:S02]  /*150c0*/  FSEL R175, R144, -INF , !P3 ;  /* 0xff80000090af7808 */ /* 0x000fe40005800000 */
[----:B------:R-:W-:Y:S02]  /*150d0*/  FSEL R159, R146, -INF , !P2 ;  /* 0xff800000929f7808 */ /* 0x000fe40005000000 */
[----:B------:R-:W-:Y:S02]  /*150e0*/  FSEL R156, R145, -INF , !P1 ;  /* 0xff800000919c7808 */ /* 0x000fe40004800000 */
[-C--:B------:R-:W-:Y:S02]  /*150f0*/  ISETP.GE.AND P6, PT, R7, R0.reuse, PT ;  /* 0x000000000700720c */ /* 0x080fe40003fc6270 */
[----:B------:R-:W-:-:S02]  /*15100*/  ISETP.GE.AND P3, PT, R5, R0, PT ;  /* 0x000000000500720c */ /* 0x000fc40003f66270 */
[-C--:B------:R-:W-:Y:S02]  /*15110*/  ISETP.GE.AND P2, PT, R7, R2.reuse, PT ;  /* 0x000000020700720c */ /* 0x080fe40003f46270 */
        /* <DEDUP_REMOVED lines=70> */
.L_x_3072:
        /* <DEDUP_REMOVED lines=8> */
.L_x_3073:
[----:B------:R-:W1:Y:S01]  /*15600*/  LDCU UR8, c[0x0][0x3bc] ;  /* 0x00007780ff0877ac */ /* 0x000e620008000800 */
[----:B------:R-:W-:Y:S02]  /*15610*/  IMAD.MOV.U32 R4, RZ, RZ, R196 ;  /* 0x000000ffff047224 */ /* 0x000fe400078e00c4 */
        /* <DEDUP_REMOVED lines=25> */
.L_x_3071:
        /* <DEDUP_REMOVED lines=23> */
[----:B------:R-:W-:Y:S02]  /*15920*/  IADD3 R168, PT, PT, R190, 0xc040, RZ ;  /* 0x0000c040bea87810 */ /* 0x000fe40007ffe0ff */
[----:B------:R-:W-:Y:S02]  /*15930*/  @P0 IADD3 R168, PT, PT, R16, -0x40, RZ ;  /* 0xffffffc010a80810 */ /* 0x000fe40007ffe0ff */
[----:B------:R-:W-:Y:S02]  /*15940*/  @P4 IADD3 R135, PT, PT, R135, -0x3, RZ ;  /* 0xfffffffd87874810 */ /* 0x000fe40007ffe0ff */
[----:B------:R-:W-:Y:S01]  /*15950*/  IADD3 R167, PT, PT, R167, R168, RZ ;  /* 0x000000a8a7a77210 */ /* 0x000fe20007ffe0ff */
[----:B------:R-:W-:Y:S04]  /*15960*/  LDSM.16.MT88.4 R140, [R168+0x800] ;  /* 0x00080000a88c783b */ /* 0x000fe80000004200 */
        /* <DEDUP_REMOVED lines=15> */
[--C-:B------:R-:W-:Y:S01]  /*15a60*/  FFMA.FTZ R162, R29, UR4, -R174.reuse ;  /* 0x000000041da27c23 */ /* 0x100fe200080108ae */
[----:B------:R-:W-:Y:S01]  /*15a70*/  FFMA.FTZ R133, R31, UR4, -R174 ;  /* 0x000000041f857c23 */ /* 0x000fe200080108ae */
[----:B------:R-:W1:Y:S01]  /*15a80*/  LDSM.16.MT88.4 R12, [R190+0xc000] ;  /* 0x00c00000be0c783b */ /* 0x000e620000004200 */
[----:B------:R-:W-:Y:S01]  /*15a90*/  FFMA.FTZ R164, R21, UR4, -R170 ;  /* 0x0000000415a47c23 */ /* 0x000fe200080108aa */
[----:B------:R-:W-:Y:S01]  /*15aa0*/  FSEL R4, R0, RZ, P1 ;  /* 0x000000ff00047208 */ /* 0x000fe20000800000 */
[----:B------:R-:W-:Y:S01]  /*15ab0*/  FADD.FTZ R5, R132, -R5 ;  /* 0x8000000584057221 */ /* 0x000fe20000010000 */
[----:B------:R-:W2:Y:S01]  /*15ac0*/  LDSM.16.MT88.4 R20, [R172+0xc000] ;  /* 0x00c00000ac14783b */ /* 0x000ea20000004200 */
[----:B------:R-:W-:Y:S01]  /*15ad0*/  FFMA.FTZ R163, R33, UR4, -R174 ;  /* 0x0000000421a37c23 */ /* 0x000fe200080108ae */
[----:B------:R-:W-:Y:S01]  /*15ae0*/  FFMA.FTZ R134, R19, UR4, -R170 ;  /* 0x0000000413867c23 */ /* 0x000fe200080108aa */
[----:B------:R-:W-:Y:S01]  /*15af0*/  FADD.FTZ R4, R3, -R4 ;  /* 0x8000000403047221 */ /* 0x000fe20000010000 */
[----:B------:R-:W3:Y:S01]  /*15b00*/  LDSM.16.MT88.4 R28, [R168] ;  /* 0x00000000a81c783b */ /* 0x000ee20000004200 */
[----:B------:R-:W-:Y:S01]  /*15b10*/  FMUL.FTZ R166, R5, UR4 ;  /* 0x0000000405a67c20 */ /* 0x000fe20008410000 */
[--C-:B------:R-:W-:Y:S01]  /*15b20*/  FFMA.FTZ R17, R17, UR4, -R170.reuse ;  /* 0x0000000411117c23 */ /* 0x100fe200080108aa */
[----:B------:R-:W-:Y:S01]  /*15b30*/  FMUL.FTZ R165, R4, UR4 ;  /* 0x0000000404a57c20 */ /* 0x000fe20008410000 */
[----:B------:R-:W-:Y:S01]  /*15b40*/  FFMA.FTZ R25, R25, UR4, -R170 ;  /* 0x0000000419197c23 */ /* 0x000fe200080108aa */
[----:B------:R-:W-:Y:S01]  /*15b50*/  MUFU.EX2 R162, R162 ;  /* 0x000000a200a27308 */ /* 0x000fe20000000800 */
[--C-:B------:R-:W-:Y:S01]  /*15b60*/  FFMA.FTZ R177, R177, UR4, -R174.reuse ;  /* 0x00000004b1b17c23 */ /* 0x100fe200080108ae */
[--C-:B------:R-:W-:Y:S01]  /*15b70*/  FFMA.FTZ R178, R213, UR4, -R174.reuse ;  /* 0x00000004d5b27c23 */ /* 0x100fe200080108ae */
[----:B------:R-:W-:Y:S01]  /*15b80*/  FFMA.FTZ R176, R179, UR4, -R174 ;  /* 0x00000004b3b07c23 */ /* 0x000fe200080108ae */
[----:B------:R-:W4:Y:S01]  /*15b90*/  MUFU.EX2 R133, R133 ;  /* 0x0000008500857308 */ /* 0x000f220000000800 */
[--C-:B------:R-:W-:Y:S01]  /*15ba0*/  FFMA.FTZ R182, R207, UR4, -R170.reuse ;  /* 0x00000004cfb67c23 */ /* 0x100fe200080108aa */
[----:B------:R-:W-:Y:S01]  /*15bb0*/  FFMA.FTZ R180, R181, UR4, -R170 ;  /* 0x00000004b5b47c23 */ /* 0x000fe200080108aa */
[--C-:B------:R-:W-:Y:S01]  /*15bc0*/  FFMA.FTZ R215, R215, UR4, -R174.reuse ;  /* 0x00000004d7d77c23 */ /* 0x100fe200080108ae */
[----:B------:R-:W-:Y:S01]  /*15bd0*/  MUFU.EX2 R163, R163 ;  /* 0x000000a300a37308 */ /* 0x000fe20000000800 */
[--C-:B------:R-:W-:Y:S01]  /*15be0*/  FFMA.FTZ R149, R149, UR4, -R174.reuse ;  /* 0x0000000495957c23 */ /* 0x100fe200080108ae */
[--C-:B------:R-:W-:Y:S01]  /*15bf0*/  FFMA.FTZ R192, R205, UR4, -R174.reuse ;  /* 0x00000004cdc07c23 */ /* 0x100fe200080108ae */
[----:B------:R-:W-:Y:S01]  /*15c00*/  FFMA.FTZ R184, R197, UR4, -R174 ;  /* 0x00000004c5b87c23 */ /* 0x000fe200080108ae */
[----:B------:R-:W5:Y:S01]  /*15c10*/  MUFU.EX2 R160, R160 ;  /* 0x000000a000a07308 */ /* 0x000f620000000800 */
[--C-:B------:R-:W-:Y:S01]  /*15c20*/  FFMA.FTZ R204, R155, UR4, -R170.reuse ;  /* 0x000000049bcc7c23 */ /* 0x100fe200080108aa */
[--C-:B------:R-:W-:Y:S01]  /*15c30*/  FFMA.FTZ R205, R153, UR4, -R170.reuse ;  /* 0x0000000499cd7c23 */ /* 0x100fe200080108aa */
[--C-:B------:R-:W-:Y:S01]  /*15c40*/  FFMA.FTZ R197, R191, UR4, -R170.reuse ;  /* 0x00000004bfc57c23 */ /* 0x100fe200080108aa */
[----:B------:R-:W-:Y:S01]  /*15c50*/  MUFU.EX2 R164, R164 ;  /* 0x000000a400a47308 */ /* 0x000fe20000000800 */
[----:B------:R-:W-:Y:S01]  /*15c60*/  LDSM.16.MT88.4 R152, [R167+0x1000] ;  /* 0x00100000a798783b */ /* 0x000fe20000004200 */
[----:B----4-:R-:W-:Y:S01]  /*15c70*/  F2FP.BF16.F32.PACK_AB R4, R133, R162 ;  /* 0x000000a28504723e */ /* 0x010fe200000010ff */
[----:B------:R-:W-:Y:S01]  /*15c80*/  FFMA.FTZ R206, R151, UR4, -R170 ;  /* 0x0000000497ce7c23 */ /* 0x000fe200080108aa */
[----:B------:R-:W4:Y:S01]  /*15c90*/  MUFU.EX2 R134, R134 ;  /* 0x0000008600867308 */ /* 0x000f220000000800 */
[--C-:B------:R-:W-:Y:S01]  /*15ca0*/  FFMA.FTZ R193, R193, UR4, -R174.reuse ;  /* 0x00000004c1c17c23 */ /* 0x100fe200080108ae */
[--C-:B------:R-:W-:Y:S01]  /*15cb0*/  FFMA.FTZ R156, R156, UR4, -R174.reuse ;  /* 0x000000049c9c7c23 */ /* 0x100fe200080108ae */
[--C-:B------:R-:W-:Y:S01]  /*15cc0*/  FFMA.FTZ R208, R175, UR4, -R174.reuse ;  /* 0x00000004afd07c23 */ /* 0x100fe200080108ae */
[----:B------:R-:W-:Y:S01]  /*15cd0*/  MUFU.EX2 R132, R17 ;  /* 0x0000001100847308 */ /* 0x000fe20000000800 */
[----:B------:R-:W-:Y:S01]  /*15ce0*/  FFMA.FTZ R175, R158, UR4, -R174 ;  /* 0x000000049eaf7c23 */ /* 0x000fe200080108ae */
[----:B-----5:R-:W-:Y:S01]  /*15cf0*/  F2FP.BF16.F32.PACK_AB R6, R160, R163 ;  /* 0x000000a3a006723e */ /* 0x020fe200000010ff */
[----:B------:R-:W-:Y:S01]  /*15d00*/  FFMA.FTZ R210, R171, UR4, -R170 ;  /* 0x00000004abd27c23 */ /* 0x000fe200080108aa */
[----:B------:R-:W5:Y:S04]  /*15d10*/  MUFU.EX2 R3, R25 ;  /* 0x0000001900037308 */ /* 0x000f680000000800 */
[----:B------:R-:W1:Y:S01]  /*15d20*/  MUFU.EX2 R166, R166 ;  /* 0x000000a600a67308 */ /* 0x000e620000000800 */
[----:B----4-:R-:W-:-:S03]  /*15d30*/  F2FP.BF16.F32.PACK_AB R5, R134, R164 ;  /* 0x000000a48605723e */ /* 0x010fc600000010ff */
[----:B------:R-:W4:Y:S04]  /*15d40*/  MUFU.EX2 R165, R165 ;  /* 0x000000a500a57308 */ /* 0x000f280000000800 */
[----:B------:R-:W-:Y:S01]  /*15d50*/  MUFU.EX2 R177, R177 ;  /* 0x000000b100b17308 */ /* 0x000fe20000000800 */
[----:B-----5:R-:W-:-:S03]  /*15d60*/  F2FP.BF16.F32.PACK_AB R7, R3, R132 ;  /* 0x000000840307723e */ /* 0x020fc600000010ff */
[----:B------:R-:W5:Y:S01]  /*15d70*/  MUFU.EX2 R178, R178 ;  /* 0x000000b200b27308 */ /* 0x000f620000000800 */
[-C--:B-1----:R-:W-:Y:S01]  /*15d80*/  FMUL.FTZ R8, R128, R166.reuse ;  /* 0x000000a680087220 */ /* 0x082fe20000410000 */
[-C--:B------:R-:W-:Y:S01]  /*15d90*/  FMUL.FTZ R9, R129, R166.reuse ;  /* 0x000000a681097220 */ /* 0x080fe20000410000 */
[-C--:B------:R-:W-:Y:S01]  /*15da0*/  FMUL.FTZ R16, R40, R166.reuse ;  /* 0x000000a628107220 */ /* 0x080fe20000410000 */
[-C--:B------:R-:W-:Y:S01]  /*15db0*/  FMUL.FTZ R17, R41, R166.reuse ;  /* 0x000000a629117220 */ /* 0x080fe20000410000 */
[-C--:B----4-:R-:W-:Y:S01]  /*15dc0*/  FMUL.FTZ R10, R130, R165.reuse ;  /* 0x000000a5820a7220 */ /* 0x090fe20000410000 */
        /* <DEDUP_REMOVED lines=36> */
[----:B------:R-:W1:Y:S01]  /*16010*/  LDSM.16.MT88.4 R36, [R167] ;  /* 0x00000000a724783b */ /* 0x000e620000004200 */
        /* <DEDUP_REMOVED lines=79> */
[C---:B------:R-:W-:Y:S01]  /*16510*/  HMMA.16816.F32.BF16 R52, R4.reuse, R54, R76 ;  /* 0x000000360434723c */ /* 0x040fe2000004184c */
[----:B------:R-:W-:Y:S01]  /*16520*/  FADD.FTZ R162, R133, R162 ;  /* 0x000000a285a27221 */ /* 0x000fe20000010000 */
[----:B------:R-:W-:Y:S01]  /*16530*/  MUFU.EX2 R182, R182 ;  /* 0x000000b600b67308 */ /* 0x000fe20000000800 */
[----:B------:R-:W3:Y:S01]  /*16540*/  LDSM.16.MT88.4 R76, [R190+0x10000] ;  /* 0x01000000be4c783b */ /* 0x000ee20000004200 */
[----:B------:R-:W-:Y:S01]  /*16550*/  FADD.FTZ R165, R134, R165 ;  /* 0x000000a586a57221 */ /* 0x000fe20000010000 */
[----:B------:R-:W-:Y:S01]  /*16560*/  FADD.FTZ R163, R163, R162 ;  /* 0x000000a2a3a37221 */ /* 0x000fe20000010000 */
[----:B------:R4:W5:Y:S01]  /*16570*/  MUFU.EX2 R181, R104 ;  /* 0x0000006800b57308 */ /* 0x0009620000000800 */
[----:B------:R-:W-:Y:S01]  /*16580*/  LDSM.16.MT88.4 R136, [R167+0x800] ;  /* 0x00080000a788783b */ /* 0x000fe20000004200 */
[----:B------:R-:W-:Y:S01]  /*16590*/  FADD.FTZ R132, R132, R165 ;  /* 0x000000a584847221 */ /* 0x000fe20000010000 */
[----:B------:R-:W-:Y:S01]  /*165a0*/  FADD.FTZ R160, R160, R163 ;  /* 0x000000a3a0a07221 */ /* 0x000fe20000010000 */
[----:B------:R-:W-:Y:S02]  /*165b0*/  MUFU.EX2 R180, R180 ;  /* 0x000000b400b47308 */ /* 0x000fe40000000800 */
[----:B------:R-:W-:Y:S01]  /*165c0*/  FADD.FTZ R3, R3, R132 ;  /* 0x0000008403037221 */ /* 0x000fe20000010000 */
[-C--:B------:R-:W-:Y:S01]  /*165d0*/  MOV R132, R2.reuse ;  /* 0x0000000200847202 */ /* 0x080fe20000000f00 */
[----:B------:R-:W5:Y:S01]  /*165e0*/  MUFU.EX2 R183, R183 ;  /* 0x000000b700b77308 */ /* 0x000f620000000800 */
[----:B------:R-:W-:Y:S01]  /*165f0*/  @P4 MOV R132, R2 ;  /* 0x0000000200844202 */ /* 0x000fe20000000f00 */
[C---:B-1----:R-:W-:Y:S02]  /*16600*/  HMMA.16816.F32.BF16 R56, R4.reuse, R60, R56 ;  /* 0x0000003c0438723c */ /* 0x042fe40000041838 */
[----:B------:R1:W-:Y:S01]  /*16610*/  MUFU.EX2 R191, R149 ;  /* 0x0000009500bf7308 */ /* 0x0003e20000000800 */
[----:B----4-:R-:W-:Y:S03]  /*16620*/  LDSM.16.MT88.4 R104, [R190+0x10800] ;  /* 0x01080000be68783b */ /* 0x010fe60000004200 */
[----:B------:R-:W-:Y:S02]  /*16630*/  MUFU.EX2 R193, R193 ;  /* 0x000000c100c17308 */ /* 0x000fe40000000800 */
[C---:B--2---:R-:W-:Y:S02]  /*16640*/  HMMA.16816.F32.BF16 R64, R4.reuse, R68, R64 ;  /* 0x000000440440723c */ /* 0x044fe40000041840 */
[----:B------:R-:W2:Y:S04]  /*16650*/  MUFU.EX2 R184, R184 ;  /* 0x000000b800b87308 */ /* 0x000ea80000000800 */
[----:B------:R-:W-:Y:S01]  /*16660*/  MUFU.EX2 R192, R192 ;  /* 0x000000c000c07308 */ /* 0x000fe20000000800 */
[----:B-1----:R-:W-:Y:S01]  /*16670*/  LDSM.16.MT88.4 R148, [R172+0xf000] ;  /* 0x00f00000ac94783b */ /* 0x002fe20000004200 */
[C---:B------:R-:W-:Y:S02]  /*16680*/  HMMA.16816.F32.BF16 R60, R4.reuse, R62, R84 ;  /* 0x0000003e043c723c */ /* 0x040fe40000041854 */
[----:B------:R-:W-:Y:S01]  /*16690*/  MUFU.EX2 R197, R197 ;  /* 0x000000c500c57308 */ /* 0x000fe20000000800 */
[----:B------:R-:W1:Y:S03]  /*166a0*/  LDSM.16.MT88.4 R84, [R172+0x10000] ;  /* 0x01000000ac54783b */ /* 0x000e660000004200 */
[----:B------:R-:W4:Y:S02]  /*166b0*/  MUFU.EX2 R204, R204 ;  /* 0x000000cc00cc7308 */ /* 0x000f240000000800 */
[C---:B------:R-:W-:Y:S01]  /*166c0*/  HMMA.16816.F32.BF16 R68, R4.reuse, R70, R92 ;  /* 0x000000460444723c */ /* 0x040fe2000004185c */
[----:B------:R-:W5:Y:S01]  /*166d0*/  LDSM.16.MT88.4 R92, [R168+0x4000] ;  /* 0x00400000a85c783b */ /* 0x000f620000004200 */
[----:B------:R-:W-:Y:S04]  /*166e0*/  MUFU.EX2 R205, R205 ;  /* 0x000000cd00cd7308 */ /* 0x000fe80000000800 */
[----:B------:R-:W4:Y:S02]  /*166f0*/  MUFU.EX2 R206, R206 ;  /* 0x000000ce00ce7308 */ /* 0x000f240000000800 */
[C---:B---3--:R-:W-:Y:S02]  /*16700*/  HMMA.16816.F32.BF16 R72, R4.reuse, R76, R72 ;  /* 0x0000004c0448723c */ /* 0x048fe40000041848 */
[----:B------:R-:W-:Y:S04]  /*16710*/  MUFU.EX2 R208, R208 ;  /* 0x000000d000d07308 */ /* 0x000fe80000000800 */
[----:B------:R-:W-:Y:S02]  /*16720*/  MUFU.EX2 R175, R175 ;  /* 0x000000af00af7308 */ /* 0x000fe40000000800 */
[C---:B------:R-:W-:Y:S01]  /*16730*/  HMMA.16816.F32.BF16 R76, R4.reuse, R78, R100 ;  /* 0x0000004e044c723c */ /* 0x040fe20000041864 */
[----:B------:R-:W3:Y:S01]  /*16740*/  LDSM.16.MT88.4 R100, [R167+0x4000] ;  /* 0x00400000a764783b */ /* 0x000ee20000004200 */
[----:B------:R-:W-:Y:S06]  /*16750*/  MUFU.EX2 R210, R210 ;  /* 0x000000d200d27308 */ /* 0x000fec0000000800 */
[C---:B-1----:R-:W-:Y:S08]  /*16760*/  HMMA.16816.F32.BF16 R80, R4.reuse, R84, R80 ;  /* 0x000000540450723c */ /* 0x042ff00000041850 */
[C---:B-----5:R-:W-:Y:S08]  /*16770*/  HMMA.16816.F32.BF16 R88, R4.reuse, R92, R88 ;  /* 0x0000005c0458723c */ /* 0x060ff00000041858 */
[C---:B------:R-:W-:Y:S01]  /*16780*/  HMMA.16816.F32.BF16 R84, R4.reuse, R86, R108 ;  /* 0x000000560454723c */ /* 0x040fe2000004186c */
[----:B------:R-:W1:Y:S07]  /*16790*/  LDSM.16.MT88.4 R108, [R190+0xc800] ;  /* 0x00c80000be6c783b */ /* 0x000e6e0000004200 */
[C---:B------:R-:W-:Y:S01]  /*167a0*/  HMMA.16816.F32.BF16 R92, R4.reuse, R94, R116 ;  /* 0x0000005e045c723c */ /* 0x040fe20000041874 */
[----:B------:R-:W-:Y:S07]  /*167b0*/  LDSM.16.MT88.4 R116, [R167+0x2800] ;  /* 0x00280000a774783b */ /* 0x000fee0000004200 */
[C---:B---3--:R-:W-:Y:S01]  /*167c0*/  HMMA.16816.F32.BF16 R96, R4.reuse, R100, R96 ;  /* 0x000000640460723c */ /* 0x048fe20000041860 */
[----:B------:R-:W-:Y:S01]  /*167d0*/  F2FP.BF16.F32.PACK_AB R100, R178, R177 ;  /* 0x000000b1b264723e */ /* 0x000fe200000010ff */
[----:B------:R-:W-:Y:S01]  /*167e0*/  FADD.FTZ R177, R177, R160 ;  /* 0x000000a0b1b17221 */ /* 0x000fe20000010000 */
[C---:B------:R-:W-:Y:S01]  /*167f0*/  F2FP.BF16.F32.PACK_AB R101, R181.reuse, R182 ;  /* 0x000000b6b565723e */ /* 0x040fe200000010ff */
[----:B------:R-:W-:Y:S01]  /*16800*/  FADD.FTZ R182, R182, R3 ;  /* 0x00000003b6b67221 */ /* 0x000fe20000010000 */
[-C--:B------:R-:W-:Y:S01]  /*16810*/  MOV R3, R0.reuse ;  /* 0x0000000000037202 */ /* 0x080fe20000000f00 */
[----:B------:R-:W-:Y:S01]  /*16820*/  FADD.FTZ R178, R178, R177 ;  /* 0x000000b1b2b27221 */ /* 0x000fe20000010000 */
[----:B------:R-:W-:Y:S01]  /*16830*/  @P4 MOV R3, R0 ;  /* 0x0000000000034202 */ /* 0x000fe20000000f00 */
[----:B------:R-:W-:Y:S01]  /*16840*/  HMMA.16816.F32.BF16 R4, R4, R102, R120 ;  /* 0x000000660404723c */ /* 0x000fe20000041878 */
[----:B------:R-:W3:Y:S01]  /*16850*/  LDSM.16.MT88.4 R120, [R190+0xe800] ;  /* 0x00e80000be78783b */ /* 0x000ee20000004200 */
[----:B------:R-:W-:Y:S01]  /*16860*/  F2FP.BF16.F32.PACK_AB R102, R176, R179 ;  /* 0x000000b3b066723e */ /* 0x000fe200000010ff */
[----:B------:R-:W-:Y:S01]  /*16870*/  FADD.FTZ R181, R181, R182 ;  /* 0x000000b6b5b57221 */ /* 0x000fe20000010000 */
[----:B------:R-:W-:Y:S01]  /*16880*/  F2FP.BF16.F32.PACK_AB R103, R183, R180 ;  /* 0x000000b4b767723e */ /* 0x000fe200000010ff */
[----:B------:R-:W-:-:S02]  /*16890*/  FADD.FTZ R179, R179, R178 ;  /* 0x000000b2b3b37221 */ /* 0x000fc40000010000 */
[----:B------:R-:W-:Y:S02]  /*168a0*/  FADD.FTZ R180, R180, R181 ;  /* 0x000000b5b4b47221 */ /* 0x000fe40000010000 */
[----:B------:R-:W-:Y:S02]  /*168b0*/  FADD.FTZ R176, R176, R179 ;  /* 0x000000b3b0b07221 */ /* 0x000fe40000010000 */
[----:B------:R-:W-:Y:S01]  /*168c0*/  HMMA.16816.F32.BF16 R16, R100, R112, R16 ;  /* 0x000000706410723c */ /* 0x000fe20000041810 */
[----:B------:R-:W-:-:S07]  /*168d0*/  FADD.FTZ R180, R183, R180 ;  /* 0x000000b4b7b47221 */ /* 0x000fce0000010000 */
[C---:B------:R-:W-:Y:S01]  /*168e0*/  HMMA.16816.F32.BF16 R20, R100.reuse, R114, R20 ;  /* 0x000000726414723c */ /* 0x040fe20000041814 */
[----:B------:R-:W5:Y:S07]  /*168f0*/  LDSM.16.MT88.4 R112, [R168+0x4800] ;  /* 0x00480000a870783b */ /* 0x000f6e0000004200 */
        /* <DEDUP_REMOVED lines=11> */
[C---:B-----5:R-:W-:Y:S08]  /*169b0*/  HMMA.16816.F32.BF16 R88, R100.reuse, R112, R88 ;  /* 0x000000706458723c */ /* 0x060ff00000041858 */
[C---:B------:R-:W-:Y:S01]  /*169c0*/  HMMA.16816.F32.BF16 R104, R100.reuse, R114, R92 ;  /* 0x000000726468723c */ /* 0x040fe2000004185c */
[----:B------:R-:W5:Y:S04]  /*169d0*/  LDSM.16.MT88.4 R112, [R168+0x1000] ;  /* 0x00100000a870783b */ /* 0x000f680000004200 */
[----:B------:R-:W-:Y:S03]  /*169e0*/  LDSM.16.MT88.4 R92, [R167+0x3000] ;  /* 0x00300000a75c783b */ /* 0x000fe60000004200 */
[C---:B------:R-:W-:Y:S08]  /*169f0*/  HMMA.16816.F32.BF16 R48, R100.reuse, R128, R48 ;  /* 0x000000806430723c */ /* 0x040ff00000041830 */
[C---:B------:R-:W-:Y:S01]  /*16a00*/  HMMA.16816.F32.BF16 R52, R100.reuse, R130, R52 ;  /* 0x000000826434723c */ /* 0x040fe20000041834 */
[----:B------:R-:W5:Y:S07]  /*16a10*/  LDSM.16.MT88.4 R128, [R172+0xd000] ;  /* 0x00d00000ac80783b */ /* 0x000f6e0000004200 */
[C---:B------:R-:W-:Y:S08]  /*16a20*/  HMMA.16816.F32.BF16 R56, R100.reuse, R124, R56 ;  /* 0x0000007c6438723c */ /* 0x040ff00000041838 */
[C---:B------:R-:W-:Y:S08]  /*16a30*/  HMMA.16816.F32.BF16 R60, R100.reuse, R126, R60 ;  /* 0x0000007e643c723c */ /* 0x040ff0000004183c */
        /* <DEDUP_REMOVED lines=10> */
[----:B--2---:R-:W-:Y:S01]  /*16ae0*/  F2FP.BF16.F32.PACK_AB R108, R184, R193 ;  /* 0x000000c1b86c723e */ /* 0x004fe200000010ff */
[----:B------:R-:W-:Y:S01]  /*16af0*/  FADD.FTZ R193, R193, R176 ;  /* 0x000000b0c1c17221 */ /* 0x000fe20000010000 */
[----:B----4-:R-:W-:Y:S01]  /*16b00*/  F2FP.BF16.F32.PACK_AB R109, R204, R197 ;  /* 0x000000c5cc6d723e */ /* 0x010fe200000010ff */
[----:B------:R-:W-:-:S02]  /*16b10*/  FADD.FTZ R197, R197, R180 ;  /* 0x000000b4c5c57221 */ /* 0x000fc40000010000 */
[----:B------:R-:W-:Y:S02]  /*16b20*/  FADD.FTZ R193, R184, R193 ;  /* 0x000000c1b8c17221 */ /* 0x000fe40000010000 */
[----:B------:R-:W-:Y:S01]  /*16b30*/  HMMA.16816.F32.BF16 R84, R100, R110, R84 ;  /* 0x0000006e6454723c */ /* 0x000fe20000041854 */
[----:B------:R-:W2:Y:S01]  /*16b40*/  LDSM.16.MT88.4 R100, [R190+0x11000] ;  /* 0x01100000be64783b */ /* 0x000ea20000004200 */
        /* <DEDUP_REMOVED lines=9> */
[C---:B-----5:R-:W-:Y:S08]  /*16be0*/  HMMA.16816.F32.BF16 R116, R108.reuse, R112, R24 ;  /* 0x000000706c74723c */ /* 0x060ff00000041818 */
        /* <DEDUP_REMOVED lines=8> */
[C---:B-1----:R-:W-:Y:S01]  /*16c70*/  HMMA.16816.F32.BF16 R16, R108.reuse, R4, R40 ;  /* 0x000000046c10723c */ /* 0x042fe20000041828 */
[--C-:B------:R-:W-:Y:S01]  /*16c80*/  FFMA.FTZ R41, R159, UR4, -R170.reuse ;  /* 0x000000049f297c23 */ /* 0x100fe200080108aa */
[--C-:B------:R-:W-:Y:S01]  /*16c90*/  FFMA.FTZ R40, R157, UR4, -R170.reuse ;  /* 0x000000049d287c23 */ /* 0x100fe200080108aa */
[----:B------:R-:W-:Y:S02]  /*16ca0*/  FFMA.FTZ R170, R169, UR4, -R170 ;  /* 0x00000004a9aa7c23 */ /* 0x000fe400080108aa */
[----:B------:R-:W1:Y:S03]  /*16cb0*/  MUFU.EX2 R171, R41 ;  /* 0x0000002900ab7308 */ /* 0x000e660000000800 */
[C---:B------:R-:W-:Y:S01]  /*16cc0*/  HMMA.16816.F32.BF16 R48, R108.reuse, R148, R48 ;  /* 0x000000946c30723c */ /* 0x040fe20000041830 */
[----:B----4-:R-:W4:Y:S01]  /*16cd0*/  LDSM.16.MT88.4 R156, [R172+0x11800] ;  /* 0x01180000ac9c783b */ /* 0x010f220000004200 */
[----:B------:R-:W-:Y:S03]  /*16ce0*/  MUFU.EX2 R169, R40 ;  /* 0x0000002800a97308 */ /* 0x000fe60000000800 */
[----:B--2---:R-:W-:Y:S01]  /*16cf0*/  LDSM.16.MT88.4 R36, [R168+0x5800] ;  /* 0x00580000a824783b */ /* 0x004fe20000004200 */
[----:B------:R-:W2:Y:S02]  /*16d00*/  MUFU.EX2 R170, R170 ;  /* 0x000000aa00aa7308 */ /* 0x000ea40000000800 */
        /* <DEDUP_REMOVED lines=23> */
[----:B-1----:R-:W-:Y:S01]  /*16e80*/  F2FP.BF16.F32.PACK_AB R29, R210, R171 ;  /* 0x000000abd21d723e */ /* 0x002fe200000010ff */
[----:B------:R-:W-:-:S02]  /*16e90*/  FADD.FTZ R171, R171, R206 ;  /* 0x000000ceabab7221 */ /* 0x000fc40000010000 */
[----:B------:R-:W-:Y:S02]  /*16ea0*/  FADD.FTZ R173, R173, R208 ;  /* 0x000000d0adad7221 */ /* 0x000fe40000010000 */
[----:B------:R-:W-:Y:S01]  /*16eb0*/  HMMA.16816.F32.BF16 R120, R108, R30, R120 ;  /* 0x0000001e6c78723c */ /* 0x000fe20000041878 */
[----:B------:R-:W-:Y:S01]  /*16ec0*/  F2FP.BF16.F32.PACK_AB R30, R175, R174 ;  /* 0x000000aeaf1e723e */ /* 0x000fe200000010ff */
[----:B------:R-:W-:Y:S01]  /*16ed0*/  FADD.FTZ R210, R210, R171 ;  /* 0x000000abd2d27221 */ /* 0x000fe20000010000 */
[----:B--2---:R-:W-:Y:S01]  /*16ee0*/  F2FP.BF16.F32.PACK_AB R31, R170, R169 ;  /* 0x000000a9aa1f723e */ /* 0x004fe200000010ff */
        /* <DEDUP_REMOVED lines=30> */
[----:B------:R-:W-:Y:S01]  /*170d0*/  HMMA.16816.F32.BF16 R120, R28, R6, R120 ;  /* 0x000000061c78723c */ /* 0x000fe20000041878 */
[----:B------:R-:W-:-:S04]  /*170e0*/  NOP ;  /* 0x0000000000007918 */ /* 0x000fc80000000000 */
[----:B------:R-:W-:-:S15]  /*170f0*/  @P4 BRA `(.L_x_3074) ;  /* 0x0000000000044947 */ /* 0x000fde0003800000 */
.L_x_3068:
[----:B------:R-:W-:-:S07]  /*17100*/  IADD3 R135, PT, PT, R161, -0x1, RZ ;  /* 0xffffffffa1877810 */ /* 0x000fce0007ffe0ff */
.L_x_3074:
[----:B------:R-:W-:-:S13]  /*17110*/  ISETP.GE.AND P1, PT, R135, R194, PT ;  /* 0x000000c28700720c */ /* 0x000fda0003f26270 */
[----:B------:R-:W-:Y:S05]  /*17120*/  @!P1 BRA `(.L_x_3075) ;  /* 0x00000030009c9947 */ /* 0x000fea0003800000 */
[----:B------:R-:W1:Y:S01]  /*17130*/  S2UR UR5, SR_CgaCtaId ;  /* 0x00000000000579c3 */ /* 0x000e620000008800 */
[----:B------:R-:W-:Y:S01]  /*17140*/  UISETP.NE.U32.AND UP0, UPT, UR12, URZ, UPT ;  /* 0x000000ff0c00728c */ /* 0x000fe2000bf05070 */
[----:B------:R-:W-:Y:S01]  /*17150*/  IMAD.MOV.U32 R0, RZ, RZ, R3 ;  /* 0x000000ffff007224 */ /* 0x000fe200078e0003 */
[----:B------:R-:W-:Y:S01]  /*17160*/  MOV R3, 0x20 ;  /* 0x0000002000037802 */ /* 0x000fe20000000f00 */
[----:B------:R-:W-:Y:S01]  /*17170*/  IMAD.MOV.U32 R133, RZ, RZ, R132 ;  /* 0x000000ffff857224 */ /* 0x000fe200078e0084 */
[----:B------:R-:W-:Y:S01]  /*17180*/  UISETP.NE.AND.EX UP0, UPT, UR13, URZ, UPT, UP0 ;  /* 0x000000ff0d00728c */ /* 0x000fe2000bf05300 */
[C---:B------:R-:W-:Y:S01]  /*17190*/  LEA R206, R135.reuse, 0x40, 0x6 ;  /* 0x0000004087ce7811 */ /* 0x040fe200078e30ff */
[----:B------:R-:W-:Y:S01]  /*171a0*/  VIADD R207, R135, 0x1 ;  /* 0x0000000187cf7836 */ /* 0x000fe20000000000 */
[----:B------:R-:W-:Y:S01]  /*171b0*/  SEL R3, R3, 0xffffffe0, !P5 ;  /* 0xffffffe003037807 */ /* 0x000fe20006800000 */
[----:B------:R-:W-:Y:S01]  /*171c0*/  IMAD.MOV.U32 R205, RZ, RZ, RZ ;  /* 0x000000ffffcd7224 */ /* 0x000fe200078e00ff */
[----:B------:R-:W-:Y:S01]  /*171d0*/  IADD3 R204, PT, PT, R190, 0xc000, RZ ;  /* 0x0000c000becc7810 */ /* 0x000fe20007ffe0ff */
[----:B------:R-:W-:Y:S01]  /*171e0*/  UMOV UR12, 0x400 ;  /* 0x00000400000c7882 */ /* 0x000fe20000000000 */
[----:B------:R-:W-:Y:S01]  /*171f0*/  PLOP3.LUT P1, PT, PT, PT, UP0, 0x80, 0x8 ;  /* 0x000000000008781c */ /* 0x000fe20003f2f008 */
[----:B------:R-:W2:Y:S01]  /*17200*/  LDCU UR4, c[0x0][0x45c] ;  /* 0x00008b80ff0477ac */ /* 0x000ea20008000800 */
[----:B------:R-:W-:Y:S01]  /*17210*/  IADD3 R184, PT, PT, R3, R190, RZ ;  /* 0x000000be03b87210 */ /* 0x000fe20007ffe0ff */
[----:B------:R-:W3:Y:S01]  /*17220*/  LDCU.64 UR8, c[0x0][0x3a0] ;  /* 0x00007400ff0877ac */ /* 0x000ee20008000a00 */
[----:B------:R-:W4:Y:S01]  /*17230*/  LDCU.64 UR10, c[0x0][0x3a8] ;  /* 0x00007500ff0a77ac */ /* 0x000f220008000a00 */
[----:B-1----:R-:W-:-:S12]  /*17240*/  ULEA UR5, UR5, UR12, 0x18 ;  /* 0x0000000c05057291 */ /* 0x002fd8000f8ec0ff */
.L_x_3079:
[----:B------:R-:W-:Y:S01]  /*17250*/  @!P1 IADD3 R7, P0, PT, RZ, -R205, RZ ;  /* 0x800000cdff079210 */ /* 0x000fe20007f1e0ff */
[----:B------:R-:W1:Y:S01]  /*17260*/  S2R R186, SR_TID.X ;  /* 0x0000000000ba7919 */ /* 0x000e620000002100 */
[----:B------:R-:W5:Y:S01]  /*17270*/  @!P1 LDC R6, c[0x0][0x3c0] ;  /* 0x0000f000ff069b82 */ /* 0x000f620000000800 */
[----:B------:R-:W-:Y:S07]  /*17280*/  DEPBAR.LE SB0, 0x0 ;  /* 0x000080000000791a */ /* 0x000fee0000000000 */
[----:B------:R-:W2:Y:S08]  /*17290*/  LDC R9, c[0x0][0x3c4] ;  /* 0x0000f100ff097b82 */ /* 0x000eb00000000800 */
[----:B------:R-:W-:Y:S01]  /*172a0*/  BAR.SYNC.DEFER_BLOCKING 0x0 ;  /* 0x0000000000007b1d */ /* 0x000fe20000010000 */
[----:B------:R-:W-:Y:S01]  /*172b0*/  IMAD.MOV.U32 R10, RZ, RZ, R198 ;  /* 0x000000ffff0a7224 */ /* 0x000fe200078e00c6 */
[----:B-1----:R-:W-:Y:S01]  /*172c0*/  LOP3.LUT R213, R186, 0x38, RZ, 0xc0, !PT ;  /* 0x00000038bad57812 */ /* 0x002fe200078ec0ff */
[----:B-----5:R-:W-:Y:S01]  /*172d0*/  @!P1 IMAD.SHL.U32 R8, R6, 0x40, RZ ;  /* 0x0000004006089824 */ /* 0x020fe200078e00ff */
[----:B------:R-:W-:Y:S01]  /*172e0*/  SHF.R.U32.HI R185, RZ, 0x1, R186 ;  /* 0x00000001ffb97819 */ /* 0x000fe200000116ba */
[C---:B------:R-:W-:Y:S02]  /*172f0*/  IMAD.SHL.U32 R4, R186.reuse, 0x40, RZ ;  /* 0x00000040ba047824 */ /* 0x040fe400078e00ff */
[C---:B------:R-:W-:Y:S01]  /*17300*/  IMAD.SHL.U32 R2, R186.reuse, 0x8, RZ ;  /* 0x00000008ba027824 */ /* 0x040fe200078e00ff */
[----:B------:R-:W-:Y:S01]  /*17310*/  LOP3.LUT R176, R185, 0x8, RZ, 0xc0, !PT ;  /* 0x00000008b9b07812 */ /* 0x000fe200078ec0ff */
[----:B------:R-:W-:Y:S01]  /*17320*/  IMAD.SHL.U32 R189, R186, 0x20, RZ ;  /* 0x00000020babd7824 */ /* 0x000fe200078e00ff */
[----:B------:R-:W-:Y:S01]  /*17330*/  LOP3.LUT R3, R4, 0x1c0, RZ, 0xc0, !PT ;  /* 0x000001c004037812 */ /* 0x000fe200078ec0ff */
[----:B------:R-:W-:Y:S01]  /*17340*/  @!P1 IMAD.X R8, RZ, RZ, ~R8, P0 ;  /* 0x000000ffff089224 */ /* 0x000fe200000e0e08 */
[----:B------:R-:W-:Y:S02]  /*17350*/  LOP3.LUT R213, R213, 0x1f8, R2, 0x78, !PT ;  /* 0x000001f8d5d57812 */ /* 0x000fe400078e7802 */
[----:B------:R-:W-:Y:S02]  /*17360*/  LOP3.LUT R189, R189, 0x7c00, RZ, 0xc0, !PT ;  /* 0x00007c00bdbd7812 */ /* 0x000fe400078ec0ff */
[----:B------:R-:W-:Y:S02]  /*17370*/  @!P1 SHF.R.S64 R7, R7, 0x1f, R8 ;  /* 0x0000001f07079819 */ /* 0x000fe40000001008 */
[--C-:B------:R-:W-:Y:S02]  /*17380*/  LOP3.LUT R3, R3, 0x38, R2.reuse, 0xf8, !PT ;  /* 0x0000003803037812 */ /* 0x100fe400078ef802 */
[----:B------:R-:W-:Y:S02]  /*17390*/  LOP3.LUT R213, R213, 0x1e00, R2, 0xf8, !PT ;  /* 0x00001e00d5d57812 */ /* 0x000fe400078ef802 */
[----:B------:R-:W-:Y:S02]  /*173a0*/  LOP3.LUT R5, R189, 0x200, R4, 0xf8, !PT ;  /* 0x00000200bd057812 */ /* 0x000fe400078ef804 */
[----:B------:R-:W-:Y:S02]  /*173b0*/  LOP3.LUT R2, R186, 0x8, RZ, 0xc0, !PT ;  /* 0x00000008ba027812 */ /* 0x000fe400078ec0ff */
[----:B------:R-:W-:Y:S02]  /*173c0*/  @!P1 IADD3 R198, P0, PT, R198, R7, RZ ;  /* 0x00000007c6c69210 */ /* 0x000fe40007f1e0ff */
[----:B------:R-:W-:Y:S02]  /*173d0*/  LOP3.LUT R176, R5, R3, R176, 0xf6, !PT ;  /* 0x0000000305b07212 */ /* 0x000fe400078ef6b0 */
[----:B------:R-:W-:Y:S01]  /*173e0*/  LOP3.LUT R2, R3, R2, RZ, 0x3c, !PT ;  /* 0x0000000203027212 */ /* 0x000fe200078e3cff */
[----:B------:R-:W-:Y:S01]  /*173f0*/  IMAD.MOV.U32 R3, RZ, RZ, R199 ;  /* 0x000000ffff037224 */ /* 0x000fe200078e00c7 */
[----:B------:R-:W-:Y:S01]  /*17400*/  @!P1 LEA.HI.X.SX32 R199, R8, R199, 0x1, P0 ;  /* 0x000000c708c79211 */ /* 0x000fe200000f0eff */
[----:B--2---:R-:W-:Y:S06]  /*17410*/  @!P1 BRA `(.L_x_3076) ;  /* 0x0000000000f49947 */ /* 0x004fec0003800000 */
        /* <DEDUP_REMOVED lines=61> */
.L_x_3076:
[----:B------:R-:W-:Y:S01]  /*177f0*/  LEA R213, R213, UR5, 0x1 ;  /* 0x00000005d5d57c11 */ /* 0x000fe2000f8e08ff */
[----:B------:R-:W-:Y:S01]  /*17800*/  IMAD.SHL.U32 R3, R6, 0x20, RZ ;  /* 0x0000002006037824 */ /* 0x000fe200078e00ff */
[----:B------:R-:W-:Y:S01]  /*17810*/  LOP3.LUT R193, R4, 0x400, RZ, 0xc0, !PT ;  /* 0x0000040004c17812 */ /* 0x000fe200078ec0ff */
[----:B------:R-:W-:Y:S01]  /*17820*/  VIADD R207, R207, 0xffffffff ;  /* 0xffffffffcfcf7836 */ /* 0x000fe20000000000 */
[----:B------:R-:W-:Y:S01]  /*17830*/  SHF.L.U64.HI R6, R6, 0x5, R9 ;  /* 0x0000000506067819 */ /* 0x000fe20000010209 */
[----:B------:R-:W-:Y:S01]  /*17840*/  @!PT LDS RZ, [RZ] ;  /* 0x00000000fffff984 */ /* 0x000fe20000000800 */
[----:B------:R-:W-:Y:S01]  /*17850*/  @!PT LDS RZ, [RZ] ;  /* 0x00000000fffff984 */ /* 0x000fe20000000800 */
[----:B------:R-:W-:Y:S01]  /*17860*/  @!PT LDS RZ, [RZ] ;  /* 0x00000000fffff984 */ /* 0x000fe20000000800 */
[----:B------:R-:W-:Y:S01]  /*17870*/  LDGSTS.E.BYPASS.LTC128B.128 [R213+0xc000], desc[UR6][R198.64] ;  /* 0x0c000000c6d57fae */ /* 0x000fe2000b981a06 */
[C---:B------:R-:W-:Y:S01]  /*17880*/  IADD3 R4, P0, PT, R3.reuse, R198, RZ ;  /* 0x000000c603047210 */ /* 0x040fe20007f1e0ff */
[----:B------:R-:W-:Y:S01]  /*17890*/  IMAD R193, R2, 0x2, R193 ;  /* 0x0000000202c17824 */ /* 0x000fe200078e02c1 */
[----:B------:R-:W-:Y:S01]  /*178a0*/  LEA R176, R176, UR5, 0x1 ;  /* 0x00000005b0b07c11 */ /* 0x000fe2000f8e08ff */
[----:B------:R-:W-:Y:S01]  /*178b0*/  LDGSTS.E.BYPASS.LTC128B.128 [R213+0xe000], desc[UR6][R198.64+0x80] ;  /* 0x0e000080c6d57fae */ /* 0x000fe2000b981a06 */
[C---:B------:R-:W-:Y:S01]  /*178c0*/  IADD3 R12, P2, PT, R3.reuse, R4, RZ ;  /* 0x00000004030c7210 */ /* 0x040fe20007f5e0ff */
[C---:B------:R-:W-:Y:S02]  /*178d0*/  IMAD.X R5, R6.reuse, 0x1, R199, P0 ;  /* 0x0000000106057824 */ /* 0x040fe400000e06c7 */
[----:B------:R-:W-:Y:S01]  /*178e0*/  LDGSTS.E.BYPASS.LTC128B.128 [R213+0x10000], desc[UR6][R198.64+0x100] ;  /* 0x10000100c6d57fae */ /* 0x000fe2000b981a06 */
[----:B------:R-:W-:Y:S01]  /*178f0*/  IADD3 R2, P0, PT, R3, R12, RZ ;  /* 0x0000000c03027210 */ /* 0x000fe20007f1e0ff */
[C---:B------:R-:W-:Y:S01]  /*17900*/  IMAD.X R13, R6.reuse, 0x1, R5, P2 ;  /* 0x00000001060d7824 */ /* 0x040fe200010e0605 */
[----:B------:R-:W-:Y:S01]  /*17910*/  ISETP.GT.AND P2, PT, R207, R194, PT ;  /* 0x000000c2cf00720c */ /* 0x000fe20003f44270 */
[----:B------:R-:W-:Y:S01]  /*17920*/  LDGSTS.E.BYPASS.LTC128B.128 [R213+0xc800], desc[UR6][R4.64] ;  /* 0x0c80000004d57fae */ /* 0x000fe2000b981a06 */
[----:B------:R-:W-:Y:S02]  /*17930*/  VIADD R132, R193, UR5 ;  /* 0x00000005c1847c36 */ /* 0x000fe40008000000 */
[----:B------:R-:W-:Y:S01]  /*17940*/  IMAD.X R3, R6, 0x1, R13, P0 ;  /* 0x0000000106037824 */ /* 0x000fe200000e060d */
[----:B------:R-:W-:Y:S01]  /*17950*/  LDGSTS.E.BYPASS.LTC128B.128 [R213+0xe800], desc[UR6][R4.64+0x80] ;  /* 0x0e80008004d57fae */ /* 0x000fe2000b981a06 */
[----:B------:R-:W-:Y:S03]  /*17960*/  LOP3.LUT P0, RZ, R186, 0x2, RZ, 0xc0, !PT ;  /* 0x00000002baff7812 */ /* 0x000fe6000780c0ff */
[----:B------:R-:W-:Y:S01]  /*17970*/  LDGSTS.E.BYPASS.LTC128B.128 [R213+0x10800], desc[UR6][R4.64+0x100] ;  /* 0x1080010004d57fae */ /* 0x000fe2000b981a06 */
[----:B------:R-:W-:Y:S02]  /*17980*/  SEL R191, R188, 0xffffffe0, !P0 ;  /* 0xffffffe0bcbf7807 */ /* 0x000fe40004000000 */
[----:B------:R-:W-:Y:S01]  /*17990*/  LOP3.LUT P0, RZ, R186, 0x4, RZ, 0xc0, !PT ;  /* 0x00000004baff7812 */ /* 0x000fe2000780c0ff */
[----:B------:R-:W-:Y:S01]  /*179a0*/  LDGSTS.E.BYPASS.LTC128B.128 [R213+0xd000], desc[UR6][R12.64] ;  /* 0x0d0000000cd57fae */ /* 0x000fe2000b981a06 */
[C---:B------:R-:W-:Y:S01]  /*179b0*/  IADD3 R135, PT, PT, R191.reuse, R176, RZ ;  /* 0x000000b0bf877210 */ /* 0x040fe20007ffe0ff */
[----:B------:R-:W-:Y:S02]  /*179c0*/  IMAD.IADD R134, R191, 0x1, R132 ;  /* 0x00000001bf867824 */ /* 0x000fe400078e0284 */
[----:B------:R-:W-:Y:S04]  /*179d0*/  LDGSTS.E.BYPASS.LTC128B.128 [R213+0xf000], desc[UR6][R12.64+0x80] ;  /* 0x0f0000800cd57fae */ /* 0x000fe8000b981a06 */
        /* <DEDUP_REMOVED lines=10> */
[----:B-1----:R-:W-:Y:S03]  /*17a80*/  SEL R3, R187, 0xffffffc0, !P0 ;  /* 0xffffffc0bb037807 */ /* 0x002fe60004000000 */
[----:B------:R-:W-:Y:S04]  /*17a90*/  LDSM.16.M88.4 R140, [R135] ;  /* 0x00000000878c783b */ /* 0x000fe80000000200 */
[----:B------:R-:W1:Y:S01]  /*17aa0*/  LDSM.16.M88.4 R144, [R134+0x6000] ;  /* 0x006000008690783b */ /* 0x000e620000000200 */
[C---:B------:R-:W-:Y:S02]  /*17ab0*/  IMAD.IADD R192, R3.reuse, 0x1, R176 ;  /* 0x0000000103c07824 */ /* 0x040fe400078e02b0 */
[----:B------:R-:W-:Y:S01]  /*17ac0*/  IMAD.IADD R132, R3, 0x1, R132 ;  /* 0x0000000103847824 */ /* 0x000fe200078e0284 */
[----:B------:R-:W1:Y:S02]  /*17ad0*/  LDSM.16.M88.4 R148, [R134+0x6800] ;  /* 0x006800008694783b */ /* 0x000e640000000200 */
[C---:B------:R-:W-:Y:S01]  /*17ae0*/  IADD3 R3, PT, PT, R191.reuse, R192, RZ ;  /* 0x000000c0bf037210 */ /* 0x040fe20007ffe0ff */
[----:B------:R-:W-:Y:S01]  /*17af0*/  IMAD.IADD R2, R191, 0x1, R132 ;  /* 0x00000001bf027824 */ /* 0x000fe200078e0284 */
[----:B------:R-:W1:Y:S04]  /*17b00*/  LDSM.16.M88.4 R152, [R134+0x7000] ;  /* 0x007000008698783b */ /* 0x000e680000000200 */
[----:B------:R-:W-:Y:S01]  /*17b10*/  LDSM.16.M88.4 R156, [R132+0x6000] ;  /* 0x00600000849c783b */ /* 0x000fe20000000200 */
[C---:B--2---:R-:W-:Y:S03]  /*17b20*/  HMMA.16816.F32.BF16 R4, R32.reuse, R8, RZ ;  /* 0x000000082004723c */ /* 0x044fe600000418ff */
[----:B------:R-:W-:Y:S04]  /*17b30*/  LDSM.16.M88.4 R160, [R132+0x6800] ;  /* 0x0068000084a0783b */ /* 0x000fe80000000200 */
[----:B------:R-:W-:Y:S01]  /*17b40*/  LDSM.16.M88.4 R164, [R3] ;  /* 0x0000000003a4783b */ /* 0x000fe20000000200 */
[C---:B------:R-:W-:Y:S03]  /*17b50*/  HMMA.16816.F32.BF16 R8, R32.reuse, R10, RZ ;  /* 0x0000000a2008723c */ /* 0x040fe600000418ff */
[----:B------:R-:W-:Y:S04]  /*17b60*/  LDSM.16.M88.4 R168, [R2+0x6000] ;  /* 0x0060000002a8783b */ /* 0x000fe80000000200 */
[----:B------:R-:W-:Y:S01]  /*17b70*/  LDSM.16.M88.4 R172, [R134+0x8000] ;  /* 0x0080000086ac783b */ /* 0x000fe20000000200 */
[C---:B-----5:R-:W-:Y:S03]  /*17b80*/  HMMA.16816.F32.BF16 R12, R32.reuse, R16, RZ ;  /* 0x00000010200c723c */ /* 0x060fe600000418ff */
[----:B------:R-:W-:Y:S05]  /*17b90*/  LDSM.16.M88.4 R180, [R193+UR5+0xa000] ;  /* 0x00a00005c1b4783b */ /* 0x000fea0008000200 */
        /* <DEDUP_REMOVED lines=218> */
.L_x_3078:
        /* <DEDUP_REMOVED lines=25> */
.L_x_3077:
        /* <DEDUP_REMOVED lines=397> */
.L_x_3075:
        /* <DEDUP_REMOVED lines=11> */
[----:B------:R-:W-:-:S02]  /*1a450*/  SEL R188, R188, 0xffffffe0, !P0 ;  /* 0xffffffe0bcbc7807 */ /* 0x000fc40004000000 */
[----:B------:R-:W-:Y:S02]  /*1a460*/  LOP3.LUT R7, R12, R7, RZ, 0xfc, !PT ;  /* 0x000000070c077212 */ /* 0x000fe400078efcff */
[----:B------:R-:W-:Y:S02]  /*1a470*/  LOP3.LUT R10, R10, 0x10, RZ, 0xc0, !PT ;  /* 0x000000100a0a7812 */ /* 0x000fe400078ec0ff */
[----:B------:R-:W-:Y:S01]  /*1a480*/  LEA R7, R7, UR5, 0x2 ;  /* 0x0000000507077c11 */ /* 0x000fe2000f8e10ff */
[----:B------:R-:W4:Y:S01]  /*1a490*/  LDC.64 R12, c[0x0][0x430] ;  /* 0x00010c00ff0c7b82 */ /* 0x000f220000000a00 */
[----:B-1----:R-:W-:-:S07]  /*1a4a0*/  FADD.FTZ R11, R2, R211 ;  /* 0x000000d3020b7221 */ /* 0x002fce0000010000 */
[----:B------:R-:W1:Y:S01]  /*1a4b0*/  LDC R14, c[0x0][0x3e0] ;  /* 0x0000f800ff0e7b82 */ /* 0x000e620000000800 */
[----:B--2---:R-:W-:Y:S02]  /*1a4c0*/  FADD.FTZ R9, R0, R209 ;  /* 0x000000d100097221 */ /* 0x004fe40000010000 */
[----:B------:R-:W2:Y:S04]  /*1a4d0*/  SHFL.BFLY PT, R0, R11, 0x1, 0x1f ;  /* 0x0c201f000b007f89 */ /* 0x000ea800000e0000 */
[----:B------:R-:W5:Y:S01]  /*1a4e0*/  SHFL.BFLY PT, R4, R9, 0x1, 0x1f ;  /* 0x0c201f0009047f89 */ /* 0x000f6200000e0000 */
[----:B------:R-:W3:Y:S01]  /*1a4f0*/  S2UR UR8, SR_CTAID.X ;  /* 0x00000000000879c3 */ /* 0x000ee20000002500 */
[----:B--2---:R-:W-:Y:S01]  /*1a500*/  FADD.FTZ R5, R11, R0 ;  /* 0x000000000b057221 */ /* 0x004fe20000010000 */
[----:B------:R-:W-:-:S02]  /*1a510*/  SHF.L.U32 R0, R186, 0x2, RZ ;  /* 0x00000002ba007819 */ /* 0x000fc400000006ff */
[----:B------:R-:W-:Y:S01]  /*1a520*/  IADD3 R11, PT, PT, R7, 0x80, RZ ;  /* 0x00000080070b7810 */ /* 0x000fe20007ffe0ff */
[----:B------:R-:W2:Y:S01]  /*1a530*/  MUFU.RCP R8, R5 ;  /* 0x0000000500087308 */ /* 0x000ea20000001000 */
[----:B-----5:R-:W-:Y:S02]  /*1a540*/  FADD.FTZ R4, R9, R4 ;  /* 0x0000000409047221 */ /* 0x020fe40000010000 */
[----:B------:R-:W-:Y:S01]  /*1a550*/  BAR.SYNC.DEFER_BLOCKING 0x0 ;  /* 0x0000000000007b1d */ /* 0x000fe20000010000 */
[----:B------:R-:W-:Y:S01]  /*1a560*/  FSETP.NE.FTZ.AND P2, PT, R5, RZ, PT ;  /* 0x000000ff0500720b */ /* 0x000fe20003f55000 */
[----:B---3--:R-:W-:Y:S01]  /*1a570*/  USHF.L.U32 UR8, UR8, 0x6, URZ ;  /* 0x0000000608087899 */ /* 0x008fe200080006ff */
[----:B------:R-:W-:Y:S02]  /*1a580*/  LOP3.LUT R2, R0, 0x1f8, RZ, 0xc0, !PT ;  /* 0x000001f800027812 */ /* 0x000fe400078ec0ff */
[----:B------:R-:W-:Y:S01]  /*1a590*/  FSETP.NE.FTZ.AND P1, PT, R4, RZ, PT ;  /* 0x000000ff0400720b */ /* 0x000fe20003f35000 */
[----:B------:R-:W3:Y:S01]  /*1a5a0*/  MUFU.RCP R6, R4 ;  /* 0x0000000400067308 */ /* 0x000ee20000001000 */
[----:B------:R-:W-:-:S02]  /*1a5b0*/  LOP3.LUT R133, R2, 0x38, R185, 0x78, !PT ;  /* 0x0000003802857812 */ /* 0x000fc400078e78b9 */
[C---:B------:R-:W-:Y:S02]  /*1a5c0*/  R2P PR, R186.reuse, 0x18 ;  /* 0x00000018ba007804 */ /* 0x040fe40000000000 */
[----:B------:R-:W-:Y:S02]  /*1a5d0*/  LEA R133, R133, R10, 0x2 ;  /* 0x0000000a85857211 */ /* 0x000fe400078e10ff */
[----:B------:R-:W-:Y:S01]  /*1a5e0*/  LOP3.LUT P0, RZ, R186, 0x3, RZ, 0xc0, !PT ;  /* 0x00000003baff7812 */ /* 0x000fe2000780c0ff */
[----:B------:R-:W5:Y:S01]  /*1a5f0*/  @P2 LDC R17, c[0x0][0x458] ;  /* 0x00011600ff112b82 */ /* 0x000f620000000800 */
[----:B------:R-:W4:Y:S01]  /*1a600*/  @P2 MUFU.LG2 R5, R5 ;  /* 0x0000000500052308 */ /* 0x000f220000000c00 */
[----:B--2---:R-:W-:Y:S02]  /*1a610*/  FSEL R8, R8, 1, P2 ;  /* 0x3f80000008087808 */ /* 0x004fe40001000000 */
[----:B------:R-:W-:Y:S02]  /*1a620*/  LOP3.LUT R185, R185, 0x30, RZ, 0xc0, !PT ;  /* 0x00000030b9b97812 */ /* 0x000fe400078ec0ff */
[----:B------:R-:W-:Y:S01]  /*1a630*/  SHF.R.U32.HI R2, RZ, 0x2, R186 ;  /* 0x00000002ff027819 */ /* 0x000fe200000116ba */
        /* <DEDUP_REMOVED lines=48> */
[----:B---3--:R-:W-:Y:S01]  /*1a940*/  FSEL R6, R6, 1, P1 ;  /* 0x3f80000006067808 */ /* 0x008fe20000800000 */
[----:B------:R-:W-:Y:S01]  /*1a950*/  STS.64 [R7], R128 ;  /* 0x0000008007007388 */ /* 0x000fe20000000a00 */
[----:B------:R-:W-:Y:S01]  /*1a960*/  SEL R8, R187, 0xffffffc0, !P3 ;  /* 0xffffffc0bb087807 */ /* 0x000fe20005800000 */
[----:B------:R-:W2:Y:S01]  /*1a970*/  @P1 LDC R16, c[0x0][0x458] ;  /* 0x00011600ff101b82 */ /* 0x000ea20000000800 */
        /* <DEDUP_REMOVED lines=53> */
[----:B------:R-:W3:Y:S01]  /*1acd0*/  @P1 MUFU.LG2 R4, R4 ;  /* 0x0000000400041308 */ /* 0x000ee20000000c00 */
[-C--:B------:R-:W-:Y:S01]  /*1ace0*/  IADD3 R15, PT, PT, R8, R11.reuse, RZ ;  /* 0x0000000b080f7210 */ /* 0x080fe20007ffe0ff */
[----:B------:R-:W-:Y:S01]  /*1acf0*/  STS.64 [R6], R36 ;  /* 0x0000002406007388 */ /* 0x000fe20000000a00 */
[C---:B------:R-:W-:Y:S01]  /*1ad00*/  IADD3 R8, PT, PT, R188.reuse, R11, RZ ;  /* 0x0000000bbc087210 */ /* 0x040fe20007ffe0ff */
[----:B----4-:R-:W-:Y:S01]  /*1ad10*/  @P2 FMUL.FTZ R5, R5, 0.69314718246459960938 ;  /* 0x3f31721805052820 */ /* 0x010fe20000410000 */
[----:B------:R-:W-:Y:S01]  /*1ad20*/  IADD3 R188, PT, PT, R188, R15, RZ ;  /* 0x0000000fbcbc7210 */ /* 0x000fe20007ffe0ff */
[----:B------:R-:W-:Y:S01]  /*1ad30*/  STS.64 [R6+0x800], R38 ;  /* 0x0008002606007388 */ /* 0x000fe20000000a00 */
[----:B------:R-:W-:-:S03]  /*1ad40*/  LOP3.LUT R2, R185, 0x7, R2, 0xf8, !PT ;  /* 0x00000007b9027812 */ /* 0x000fc600078ef802 */
[----:B------:R-:W-:Y:S04]  /*1ad50*/  STS.64 [R9], R40 ;  /* 0x0000002809007388 */ /* 0x000fe80000000a00 */
[----:B------:R-:W-:Y:S04]  /*1ad60*/  STS.64 [R9+0x800], R42 ;  /* 0x0008002a09007388 */ /* 0x000fe80000000a00 */
[----:B------:R-:W-:Y:S01]  /*1ad70*/  STS.64 [R10], R44 ;  /* 0x0000002c0a007388 */ /* 0x000fe20000000a00 */
[----:B---3--:R-:W-:-:S03]  /*1ad80*/  @P1 FMUL.FTZ R4, R4, 0.69314718246459960938 ;  /* 0x3f31721804041820 */ /* 0x008fc60000410000 */
        /* <DEDUP_REMOVED lines=33> */
[----:B---3--:R-:W-:-:S03]  /*1afa0*/  IADD3 R7, PT, PT, -R201, RZ, RZ ;  /* 0x000000ffc9077210 */ /* 0x008fc60007ffe1ff */
[----:B------:R3:W-:Y:S01]  /*1afb0*/  STS.64 [R11+0x8000], R112 ;  /* 0x008000700b007388 */ /* 0x0007e20000000a00 */
[----:B------:R-:W-:Y:S01]  /*1afc0*/  IMAD R201, R12, UR10, R201 ;  /* 0x0000000a0cc97c24 */ /* 0x000fe2000f8e02c9 */
[----:B----4-:R-:W-:Y:S02]  /*1afd0*/  MOV R101, 0xff800000 ;  /* 0xff80000000657802 */ /* 0x010fe40000000f00 */
[----:B------:R3:W-:Y:S01]  /*1afe0*/  STS.64 [R11+0x8800], R114 ;  /* 0x008800720b007388 */ /* 0x0007e20000000a00 */
[----:B-1----:R-:W-:Y:S01]  /*1aff0*/  IMAD R7, R14, R7, UR9 ;  /* 0x000000090e077e24 */ /* 0x002fe2000f8e0207 */
[----:B------:R-:W-:Y:S01]  /*1b000*/  MOV R100, 0xff800000 ;  /* 0xff80000000647802 */ /* 0x000fe20000000f00 */
[----:B-----5:R-:W-:Y:S01]  /*1b010*/  @P2 FFMA.FTZ R101, R132, R17, R5 ;  /* 0x0000001184652223 */ /* 0x020fe20000010005 */
[----:B------:R3:W-:Y:S01]  /*1b020*/  STS.64 [R8+0x8000], R116 ;  /* 0x0080007408007388 */ /* 0x0007e20000000a00 */
[----:B------:R-:W-:Y:S02]  /*1b030*/  IMAD R14, R201, R14, R7 ;  /* 0x0000000ec90e7224 */ /* 0x000fe400078e0207 */
[----:B--2---:R-:W-:Y:S01]  /*1b040*/  @P1 FFMA.FTZ R100, R3, R16, R4 ;  /* 0x0000001003641223 */ /* 0x004fe20000010004 */
        /* <DEDUP_REMOVED lines=34> */
[----:B------:R-:W-:Y:S01]  /*1b270*/  VIADD R105, R200, -UR8 ;  /* 0x80000008c8697c36 */ /* 0x000fe20008000000 */
[----:B------:R-:W-:Y:S01]  /*1b280*/  IADD3 R102, P0, PT, R103, R2, RZ ;  /* 0x0000000267667210 */ /* 0x000fe20007f1e0ff */
[----:B------:R-:W-:-:S03]  /*1b290*/  VIADD R104, R2, 0x8 ;  /* 0x0000000802687836 */ /* 0x000fc60000000000 */
[-C--:B------:R-:W-:Y:S02]  /*1b2a0*/  ISETP.GE.AND P2, PT, R2, R105.reuse, PT ;  /* 0x000000690200720c */ /* 0x080fe40003f46270 */
[----:B------:R-:W-:Y:S02]  /*1b2b0*/  ISETP.GE.AND P1, PT, R104, R105, PT ;  /* 0x000000696800720c */ /* 0x000fe40003f26270 */
[----:B------:R-:W-:Y:S02]  /*1b2c0*/  LEA.HI.X.SX32 R103, R103, RZ, 0x1, P0 ;  /* 0x000000ff67677211 */ /* 0x000fe400000f0eff */
[----:B--2---:R-:W-:-:S04]  /*1b2d0*/  LEA R104, P0, R102, UR4, 0x2 ;  /* 0x0000000466687c11 */ /* 0x004fc8000f8010ff */
[----:B------:R-:W-:-:S05]  /*1b2e0*/  LEA.HI.X R105, R102, UR5, R103, 0x2, P0 ;  /* 0x0000000566697c11 */ /* 0x000fca00080f1467 */
[----:B------:R2:W-:Y:S04]  /*1b2f0*/  @!P2 STG.E desc[UR6][R104.64], R101 ;  /* 0x000000656800a986 */ /* 0x0005e8000c101906 */
[----:B------:R2:W-:Y:S02]  /*1b300*/  @!P1 STG.E desc[UR6][R104.64+0x20], R100 ;  /* 0x0000206468009986 */ /* 0x0005e4000c101906 */
.L_x_3081:
[----:B------:R-:W-:Y:S05]  /*1b310*/  BSYNC.RECONVERGENT B0 ;  /* 0x0000000000007941 */ /* 0x000fea0003800200 */
.L_x_3080:
[----:B------:R-:W4:Y:S01]  /*1b320*/  LDCU.64 UR4, c[0x0][0x3f8] ;  /* 0x00007f00ff0477ac */ /* 0x000f220008000a00 */
[----:B------:R-:W-:Y:S01]  /*1b330*/  SHF.R.U32.HI R186, RZ, 0x4, R186 ;  /* 0x00000004ffba7819 */ /* 0x000fe200000116ba */
[----:B--2---:R-:W-:Y:S01]  /*1b340*/  VIADD R101, R200, -UR8 ;  /* 0x80000008c8657c36 */ /* 0x004fe20008000000 */
[----:B------:R-:W-:-:S03]  /*1b350*/  LOP3.LUT R103, R0, 0x3c, RZ, 0xc0, !PT ;  /* 0x0000003c00677812 */ /* 0x000fc600078ec0ff */
[C---:B------:R-:W-:Y:S01]  /*1b360*/  VIADD R0, R186.reuse, 0x8 ;  /* 0x00000008ba007836 */ /* 0x040fe20000000000 */
[CC--:B------:R-:W-:Y:S01]  /*1b370*/  ISETP.GE.AND P0, PT, R186.reuse, R101.reuse, PT ;  /* 0x00000065ba00720c */ /* 0x0c0fe20003f06270 */
        /* <DEDUP_REMOVED lines=44> */
.L_x_3082:
        /* <DEDUP_REMOVED lines=12> */
.L_x_3757:


//--------------------- .text._ZN5flash24flash_fwd_splitkv_kernelI23Flash_fwd_kernel_traitsILi192ELi64ELi64ELi4ELb0ELb0EN7cutlass10bfloat16_tE19Flash_kernel_traitsILi192ELi64ELi64ELi4ES3_EELb1ELb0ELb0ELb0ELb1ELb1ELb1ELb1EEEvNS_16Flash_fwd_paramsE --------------------------
	.section	.text._ZN5flash24flash_fwd_splitkv_kernelI23Flash_fwd_kernel_traitsILi192ELi64ELi64ELi4ELb0ELb0EN7cutlass10bfloat16_tE19Flash_kernel_traitsILi192ELi64ELi64ELi4ES3_EELb1ELb0ELb0ELb0ELb1ELb1ELb1ELb1EEEvNS_16Flash_fwd_paramsE,"ax",@progbits
	.align	128
        .global         _ZN5flash24flash_fwd_splitkv_kernelI23Flash_fwd_kernel_traitsILi192ELi64ELi64ELi4ELb0ELb0EN7cutlass10bfloat16_tE19Flash_kernel_traitsILi192ELi64ELi64ELi4ES3_EELb1ELb0ELb0ELb0ELb1ELb1ELb1ELb1EEEvNS_16Flash_fwd_paramsE
        .type           _ZN5flash24flash_fwd_splitkv_kernelI23Flash_fwd_kernel_traitsILi192ELi64ELi64ELi4ELb0ELb0EN7cutlass10bfloat16_tE19Flash_kernel_traitsILi192ELi64ELi64ELi4ES3_EELb1ELb0ELb0ELb0ELb1ELb1ELb1ELb1EEEvNS_16Flash_fwd_paramsE,@function
        .size           _ZN5flash24flash_fwd_splitkv_kernelI23Flash_fwd_kernel_traitsILi192ELi64ELi64ELi4ELb0ELb0EN7cutlass10bfloat16_tE19Flash_kernel_traitsILi192ELi64ELi64ELi4ES3_EELb1ELb0ELb0ELb0ELb1ELb1ELb1ELb1EEEvNS_16Flash_fwd_paramsE,(.L_x_3758 - _ZN5flash24flash_fwd_splitkv_kernelI23Flash_fwd_kernel_traitsILi192ELi64ELi64ELi4ELb0ELb0EN7cutlass10bfloat16_tE19Flash_kernel_traitsILi192ELi64ELi64ELi4ES3_EELb1ELb0ELb0ELb0ELb1ELb1ELb1ELb1EEEvNS_16Flash_fwd_paramsE)
        .other          _ZN5flash24flash_fwd_splitkv_kernelI23Flash_fwd_kernel_traitsILi192ELi64ELi64ELi4ELb0ELb0EN7cutlass10bfloat16_tE19Flash_kernel_traitsILi192ELi64ELi64ELi4ES3_EELb1ELb0ELb0ELb0ELb1ELb1ELb1ELb1EEEvNS_16Flash_fwd_paramsE,@"STO_CUDA_ENTRY STV_DEFAULT"
_ZN5flash24flash_fwd_splitkv_kernelI23Flash_fwd_kernel_traitsILi192ELi64ELi64ELi4ELb0ELb0EN7cutlass10bfloat16_tE19Flash_kernel_traitsILi192ELi64ELi64ELi4ES3_EELb1ELb0ELb0ELb0ELb1ELb1ELb1ELb1EEEvNS_16Flash_fwd_paramsE:
.text._ZN5flash24flash_fwd_splitkv_kernelI23Flash_fwd_kernel_traitsILi192ELi64ELi64ELi4ELb0ELb0EN7cutlass10bfloat16_tE19Flash_kernel_traitsILi192ELi64ELi64ELi4ES3_EELb1ELb0ELb0ELb0ELb1ELb1ELb1ELb1EEEvNS_16Flash_fwd_paramsE:
        /* <DEDUP_REMOVED lines=56> */
[----:B------:R-:W-:Y:S01]  /*0380*/  ISETP.NE.U32.AND P0, PT, R2, RZ, PT ;  /* 0x000000ff0200720c */ /* 0x000fe20003f05070 */
[----:B------:R-:W3:Y:S01]  /*0390*/  @!P3 LDC R200, c[0x0][0x434] ;  /* 0x00010d00ffc8bb82 */ /* 0x000ee20000000800 */
[----:B------:R-:W4:Y:S02]  /*03a0*/  S2R R13, SR_CTAID.X ;  /* 0x00000000000d7919 */ /* 0x000f240000002500 */
[----:B------:R-:W-:-:S13]  /*03b0*/  ISETP.NE.AND.EX P0, PT, R3, RZ, PT, P0 ;  /* 0x000000ff0300720c */ /* 0x000fda0003f05300 */
[----:B------:R-:W1:Y:S01]  /*03c0*/  @!P0 LDC R87, c[0x0][0x438] ;  /* 0x00010e00ff578b82 */ /* 0x000e620000000800 */
[----:B----4-:R-:W-:Y:S02]  /*03d0*/  IMAD.SHL.U32 R79, R13, 0x40, RZ ;  /* 0x000000400d4f7824 */ /* 0x010fe400078e00ff */
[----:B--2---:R-:W-:-:S05]  /*03e0*/  @P3 IMAD.IADD R200, R15, 0x1, -R12 ;  /* 0x000000010fc83824 */ /* 0x004fca00078e0a0c */
[----:B---3--:R-:W-:Y:S01]  /*03f0*/  ISETP.GT.AND P3, PT, R200, R79, PT ;  /* 0x0000004fc800720c */ /* 0x008fe20003f64270 */
[----:B-1----:R-:W-:-:S12]  /*0400*/  @!P0 BRA `(.L_x_3083) ;  /* 0x00000000000c8947 */ /* 0x002fd80003800000 */
[----:B------:R-:W2:Y:S02]  /*0410*/  @P4 LDG.E R2, desc[UR6][R16.64+0x4] ;  /* 0x0000040610024981 */ /* 0x000ea4000c1e1900 */
[----:B--2--5:R-:W-:-:S06]  /*0420*/  @P4 IADD3 R87, PT, PT, R2, -R7, RZ ;  /* 0x8000000702574210 */ /* 0x024fcc0007ffe0ff */
[----:B------:R1:W5:Y:S02]  /*0430*/  @!P4 LDG.E R87, desc[UR6][R16.64] ;  /* 0x000000061057c981 */ /* 0x000364000c1e1900 */
.L_x_3083:
[----:B------:R-:W-:Y:S05]  /*0440*/  @!P3 EXIT ;  /* 0x000000000000b94d */ /* 0x000fea0003800000 */
[----:B------:R-:W2:Y:S01]  /*0450*/  LDC R8, c[0x0][0x374] ;  /* 0x0000dd00ff087b82 */ /* 0x000ea20000000800 */
[--C-:B-----5:R-:W-:Y:S01]  /*0460*/  IMAD.IADD R87, R87, 0x1, -R0.reuse ;  /* 0x0000000157577824 */ /* 0x120fe200078e0a00 */
[----:B------:R-:W3:Y:S01]  /*0470*/  S2R R77, SR_TID.X ;  /* 0x00000000004d7919 */ /* 0x000ee20000002100 */
[----:B------:R-:W-:-:S05]  /*0480*/  @P1 IMAD.IADD R80, R11, 0x1, -R0 ;  /* 0x000000010b501824 */ /* 0x000fca00078e0a00 */
[----:B------:R-:W4:Y:S08]  /*0490*/  LDC R2, c[0x0][0x438] ;  /* 0x00010e00ff027b82 */ /* 0x000f300000000800 */
[----:B-1----:R-:W1:Y:S01]  /*04a0*/  @!P1 LDC R16, c[0x0][0x43c] ;  /* 0x00010f00ff109b82 */ /* 0x002e620000000800 */
[----:B--2---:R-:W-:-:S07]  /*04b0*/  IABS R15, R8 ;  /* 0x00000008000f7213 */ /* 0x004fce0000000000 */
[----:B------:R-:W2:Y:S01]  /*04c0*/  LDC R14, c[0x0][0x508] ;  /* 0x00014200ff0e7b82 */ /* 0x000ea20000000800 */
[----:B------:R-:W-:Y:S01]  /*04d0*/  IABS R19, R8 ;  /* 0x0000000800137213 */ /* 0x000fe20000000000 */
[----:B------:R-:W3:Y:S04]  /*04e0*/  I2F.RP R10, R15 ;  /* 0x0000000f000a7306 */ /* 0x000ee80000209400 */
[----:B------:R-:W-:Y:S02]  /*04f0*/  IMAD.MOV R19, RZ, RZ, -R19 ;  /* 0x000000ffff137224 */ /* 0x000fe400078e0a13 */
[----:B----4-:R-:W-:-:S05]  /*0500*/  VIADD R2, R2, 0x3f ;  /* 0x0000003f02027836 */ /* 0x010fca0000000000 */
[----:B------:R-:W-:-:S04]  /*0510*/  SHF.R.S32.HI R17, RZ, 0x1f, R2 ;  /* 0x0000001fff117819 */ /* 0x000fc80000011402 */
[----:B------:R-:W-:Y:S01]  /*0520*/  LEA.HI R17, R17, R2, RZ, 0x6 ;  /* 0x0000000211117211 */ /* 0x000fe200078f30ff */
[----:B---3--:R-:W3:Y:S03]  /*0530*/  MUFU.RCP R3, R10 ;  /* 0x0000000a00037308 */ /* 0x008ee60000001000 */
[----:B------:R-:W-:-:S05]  /*0540*/  LEA.HI.SX32 R17, R17, R8, 0x1a ;  /* 0x0000000811117211 */ /* 0x000fca00078fd2ff */
[----:B------:R-:W-:-:S05]  /*0550*/  VIADD R17, R17, 0xffffffff ;  /* 0xffffffff11117836 */ /* 0x000fca0000000000 */
[----:B------:R-:W-:Y:S02]  /*0560*/  IABS R18, R17 ;  /* 0x0000001100127213 */ /* 0x000fe40000000000 */
[----:B------:R-:W-:Y:S01]  /*0570*/  LOP3.LUT R17, R17, R8, RZ, 0x3c, !PT ;  /* 0x0000000811117212 */ /* 0x000fe200078e3cff */
[----:B---3--:R-:W-:-:S06]  /*0580*/  VIADD R3, R3, 0xffffffe ;  /* 0x0ffffffe03037836 */ /* 0x008fcc0000000000 */
[----:B------:R-:W3:Y:S02]  /*0590*/  F2I.FTZ.U32.TRUNC.NTZ R3, R3 ;  /* 0x0000000300037305 */ /* 0x000ee4000021f000 */
[----:B---3--:R-:W-:-:S04]  /*05a0*/  IMAD.MOV R2, RZ, RZ, -R3 ;  /* 0x000000ffff027224 */ /* 0x008fc800078e0a03 */
[----:B------:R-:W-:Y:S02]  /*05b0*/  IMAD R21, R2, R15, RZ ;  /* 0x0000000f02157224 */ /* 0x000fe400078e02ff */
[----:B------:R-:W-:-:S04]  /*05c0*/  IMAD.MOV.U32 R2, RZ, RZ, RZ ;  /* 0x000000ffff027224 */ /* 0x000fc800078e00ff */
[----:B------:R-:W-:Y:S02]  /*05d0*/  IMAD.HI.U32 R21, R3, R21, R2 ;  /* 0x0000001503157227 */ /* 0x000fe400078e0002 */
[----:B------:R-:W3:Y:S04]  /*05e0*/  @!P1 LDC.64 R2, c[0x0][0x488] ;  /* 0x00012200ff029b82 */ /* 0x000ee80000000a00 */
[----:B------:R-:W-:-:S04]  /*05f0*/  IMAD.HI.U32 R10, R21, R18, RZ ;  /* 0x00000012150a7227 */ /* 0x000fc800078e00ff */
[----:B------:R-:W-:-:S05]  /*0600*/  IMAD R18, R10, R19, R18 ;  /* 0x000000130a127224 */ /* 0x000fca00078e0212 */
[----:B------:R-:W-:Y:S02]  /*0610*/  ISETP.GT.U32.AND P3, PT, R15, R18, PT ;  /* 0x000000120f00720c */ /* 0x000fe40003f64070 */
[----:B---3--:R-:W-:Y:S02]  /*0620*/  @!P1 ISETP.NE.U32.AND P0, PT, R2, RZ, PT ;  /* 0x000000ff0200920c */ /* 0x008fe40003f05070 */
[----:B------:R-:W3:Y:S09]  /*0630*/  S2R R2, SR_CTAID.Y ;  /* 0x0000000000027919 */ /* 0x000ef20000002600 */
[----:B------:R-:W-:Y:S01]  /*0640*/  @!P3 IMAD.IADD R18, R18, 0x1, -R15 ;  /* 0x000000011212b824 */ /* 0x000fe200078e0a0f */
[----:B------:R-:W-:Y:S01]  /*0650*/  @!P1 ISETP.NE.AND.EX P0, PT, R3, RZ, PT, P0 ;  /* 0x000000ff0300920c */ /* 0x000fe20003f05300 */
[----:B------:R-:W-:-:S02]  /*0660*/  VIADD R3, R13, 0x1 ;  /* 0x000000010d037836 */ /* 0x000fc40000000000 */
[----:B------:R-:W-:Y:S01]  /*0670*/  @!P3 VIADD R10, R10, 0x1 ;  /* 0x000000010a0ab836 */ /* 0x000fe20000000000 */
[----:B-1----:R-:W-:Y:S01]  /*0680*/  @!P1 SEL R16, R16, RZ, P0 ;  /* 0x000000ff10109207 */ /* 0x002fe20000000000 */
[----:B------:R-:W-:Y:S01]  /*0690*/  IMAD R3, R3, 0x40, -R200 ;  /* 0x0000004003037824 */ /* 0x000fe200078e0ac8 */
[----:B------:R-:W-:Y:S02]  /*06a0*/  ISETP.GE.U32.AND P4, PT, R18, R15, PT ;  /* 0x0000000f1200720c */ /* 0x000fe40003f86070 */
[----:B------:R-:W-:Y:S01]  /*06b0*/  ISETP.GE.AND P0, PT, R17, RZ, PT ;  /* 0x000000ff1100720c */ /* 0x000fe20003f06270 */
[----:B------:R-:W-:Y:S01]  /*06c0*/  @!P1 IMAD.IADD R80, R87, 0x1, R16 ;  /* 0x0000000157509824 */ /* 0x000fe200078e0210 */
[----:B------:R-:W-:-:S03]  /*06d0*/  ISETP.NE.AND P1, PT, R8, RZ, PT ;  /* 0x000000ff0800720c */ /* 0x000fc60003f25270 */
[----:B------:R-:W-:-:S05]  /*06e0*/  VIADD R11, R80, 0x3f ;  /* 0x0000003f500b7836 */ /* 0x000fca0000000000 */
[----:B--2---:R-:W-:Y:S01]  /*06f0*/  IADD3 R14, PT, PT, R11, R14, R3 ;  /* 0x0000000e0b0e7210 */ /* 0x004fe20007ffe003 */
[----:B------:R-:W-:Y:S01]  /*0700*/  @P4 VIADD R10, R10, 0x1 ;  /* 0x000000010a0a4836 */ /* 0x000fe20000000000 */
[----:B------:R-:W-:Y:S02]  /*0710*/  SHF.R.S32.HI R16, RZ, 0x1f, R11 ;  /* 0x0000001fff107819 */ /* 0x000fe4000001140b */
[----:B------:R-:W-:Y:S01]  /*0720*/  SHF.R.S32.HI R3, RZ, 0x1f, R14 ;  /* 0x0000001fff037819 */ /* 0x000fe2000001140e */
[----:B------:R-:W-:Y:S01]  /*0730*/  @!P0 IMAD.MOV R10, RZ, RZ, -R10 ;  /* 0x000000ffff0a8224 */ /* 0x000fe200078e0a0a */
[----:B------:R-:W-:Y:S02]  /*0740*/  @!P1 LOP3.LUT R10, RZ, R8, RZ, 0x33, !PT ;  /* 0x00000008ff0a9212 */ /* 0x000fe400078e33ff */
[----:B------:R-:W-:Y:S02]  /*0750*/  LEA.HI R16, R16, R11, RZ, 0x6 ;  /* 0x0000000b10107211 */ /* 0x000fe400078f30ff */
[----:B------:R-:W-:Y:S01]  /*0760*/  LEA.HI R3, R3, R14, RZ, 0x6 ;  /* 0x0000000e03037211 */ /* 0x000fe200078f30ff */
[----:B---3--:R-:W-:Y:S01]  /*0770*/  IMAD R195, R10, R2, RZ ;  /* 0x000000020ac37224 */ /* 0x008fe200078e02ff */
[----:B------:R-:W-:-:S02]  /*0780*/  SHF.R.S32.HI R16, RZ, 0x6, R16 ;  /* 0x00000006ff107819 */ /* 0x000fc40000011410 */
        /* <DEDUP_REMOVED lines=96> */
.L_x_3084:
        /* <DEDUP_REMOVED lines=9> */
.L_x_3085:
        /* <DEDUP_REMOVED lines=105> */
.L_x_3086:
        /* <DEDUP_REMOVED lines=15> */
.L_x_3088:
[----:B------:R-:W2:Y:S01]  /*15a0*/  LDC.64 R4, c[0x0][0x3b8] ;  /* 0x0000ee00ff047b82 */ /* 0x000ea20000000a00 */
[----:B-1----:R-:W-:-:S05]  /*15b0*/  IADD3 R2, PT, PT, R0, R7, RZ ;  /* 0x0000000700027210 */ /* 0x002fca0007ffe0ff */
[C---:B--2---:R-:W-:Y:S02]  /*15c0*/  IMAD R19, R2.reuse, R5, RZ ;  /* 0x0000000502137224 */ /* 0x044fe400078e02ff */
[----:B------:R-:W-:-:S05]  /*15d0*/  IMAD.WIDE.U32 R2, R2, R4, RZ ;  /* 0x0000000402027225 */ /* 0x000fca00078e00ff */
[----:B------:R-:W-:Y:S02]  /*15e0*/  IADD3 R19, PT, PT, R3, R19, RZ ;  /* 0x0000001303137210 */ /* 0x000fe40007ffe0ff */
[----:B------:R-:W-:Y:S02]  /*15f0*/  MOV R18, R2 ;  /* 0x0000000200127202 */ /* 0x000fe40000000f00 */
.L_x_3089:
        /* <DEDUP_REMOVED lines=14> */
.L_x_3090:
[----:B------:R-:W1:Y:S01]  /*16e0*/  LDC.64 R2, c[0x0][0x3c0] ;  /* 0x0000f000ff027b82 */ /* 0x000e620000000a00 */
[----:B------:R-:W-:-:S05]  /*16f0*/  IADD3 R0, PT, PT, R0, R7, RZ ;  /* 0x0000000700007210 */ /* 0x000fca0007ffe0ff */
[C---:B-1----:R-:W-:Y:S02]  /*1700*/  IMAD R21, R0.reuse, R3, RZ ;  /* 0x0000000300157224 */ /* 0x042fe400078e02ff */
[----:B------:R-:W-:-:S05]  /*1710*/  IMAD.WIDE.U32 R6, R0, R2, RZ ;  /* 0x0000000200067225 */ /* 0x000fca00078e00ff */
[----:B------:R-:W-:Y:S02]  /*1720*/  IADD3 R21, PT, PT, R7, R21, RZ ;  /* 0x0000001507157210 */ /* 0x000fe40007ffe0ff */
[----:B------:R-:W-:-:S07]  /*1730*/  MOV R20, R6 ;  /* 0x0000000600147202 */ /* 0x000fce0000000f00 */
.L_x_3091:
        /* <DEDUP_REMOVED lines=51> */
.L_x_3087:
[----:B------:R-:W-:Y:S01]  /*1a70*/  IMAD.MOV.U32 R64, RZ, RZ, RZ ;  /* 0x000000ffff407224 */ /* 0x000fe200078e00ff */
[----:B------:R-:W1:Y:S01]  /*1a80*/  LDC.64 R126, c[0x0][0x3b0] ;  /* 0x0000ec00ff7e7b82 */ /* 0x000e620000000a00 */
[----:B------:R-:W2:Y:S04]  /*1a90*/  LDCU.64 UR4, c[0x0][0x3c8] ;  /* 0x00007900ff0477ac */ /* 0x000ea80008000a00 */
[----:B------:R3:W5:Y:S01]  /*1aa0*/  @P2 LDG.E R64, desc[UR6][R130.64] ;  /* 0x0000000682402981 */ /* 0x000762000c1e1900 */
[----:B------:R-:W-:Y:S01]  /*1ab0*/  ISETP.NE.AND P2, PT, R12, -0x1, PT ;  /* 0xffffffff0c00780c */ /* 0x000fe20003f45270 */
[----:B------:R-:W-:Y:S01]  /*1ac0*/  IMAD.SHL.U32 R122, R77, 0x8, RZ ;  /* 0x000000084d7a7824 */ /* 0x000fe200078e00ff */
[----:B------:R-:W-:Y:S01]  /*1ad0*/  SHF.R.S32.HI R15, RZ, 0x1f, R9 ;  /* 0x0000001fff0f7819 */ /* 0x000fe20000011409 */
[----:B------:R-:W4:Y:S01]  /*1ae0*/  LDCU.64 UR8, c[0x0][0x388] ;  /* 0x00007100ff0877ac */ /* 0x000f220008000a00 */
[----:B------:R-:W-:Y:S01]  /*1af0*/  SHF.R.U32.HI R128, RZ, 0x3, R77 ;  /* 0x00000003ff807819 */ /* 0x000fe2000001164d */
[----:B------:R-:W-:Y:S01]  /*1b00*/  IMAD.SHL.U32 R81, R2, 0x10, RZ ;  /* 0x0000001002517824 */ /* 0x000fe200078e00ff */
[----:B------:R-:W-:Y:S01]  /*1b10*/  LOP3.LUT R30, R122, 0x38, RZ, 0xc0, !PT ;  /* 0x000000387a1e7812 */ /* 0x000fe200078ec0ff */
[----:B------:R-:W-:Y:S01]  /*1b20*/  IMAD.MOV.U32 R129, RZ, RZ, RZ ;  /* 0x000000ffff817224 */ /* 0x000fe200078e00ff */
[----:B------:R-:W-:-:S02]  /*1b30*/  SHF.L.U64.HI R76, R4, 0x4, R5 ;  /* 0x00000004044c7819 */ /* 0x000fc40000010205 */
[----:B------:R-:W-:Y:S02]  /*1b40*/  IADD3 R16, P3, PT, R30, R16, RZ ;  /* 0x000000101e107210 */ /* 0x000fe40007f7e0ff */
[----:B------:R-:W-:Y:S01]  /*1b50*/  SHF.L.U32 R67, R4, 0x4, RZ ;  /* 0x0000000404437819 */ /* 0x000fe200000006ff */
[----:B------:R-:W2:Y:S01]  /*1b60*/  @!P2 LDC.64 R6, c[0x0][0x398] ;  /* 0x0000e600ff06ab82 */ /* 0x000ea20000000a00 */
[----:B------:R-:W-:Y:S01]  /*1b70*/  SHF.L.U64.HI R82, R2, 0x4, R3 ;  /* 0x0000000402527819 */ /* 0x000fe20000010203 */
[----:B------:R-:W-:Y:S01]  /*1b80*/  IMAD.X R17, RZ, RZ, R11, P3 ;  /* 0x000000ffff117224 */ /* 0x000fe200018e060b */
[----:B------:R-:W-:Y:S01]  /*1b90*/  IADD3 R66, PT, PT, R134, -0x1, RZ ;  /* 0xffffffff86427810 */ /* 0x000fe20007ffe0ff */
[----:B-1----:R-:W-:Y:S01]  /*1ba0*/  @P2 IMAD.WIDE.U32 R18, R12, R126, RZ ;  /* 0x0000007e0c122225 */ /* 0x002fe200078e00ff */
[----:B------:R-:W-:-:S03]  /*1bb0*/  SHF.R.U32.HI R78, RZ, 0x1, R77 ;  /* 0x00000001ff4e7819 */ /* 0x000fc6000001164d */
[----:B------:R-:W-:Y:S02]  /*1bc0*/  IMAD.SHL.U32 R133, R66, 0x40, RZ ;  /* 0x0000004042857824 */ /* 0x000fe400078e00ff */
        /* <DEDUP_REMOVED lines=12> */
[----:B------:R-:W-:Y:S01]  /*1c90*/  IMAD.WIDE.U32 R14, R9, UR4, R18 ;  /* 0x00000004090e7c25 */ /* 0x000fe2000f8e0012 */
[----:B------:R-:W2:Y:S01]  /*1ca0*/  LDCU.64 UR4, c[0x0][0x390] ;  /* 0x00007200ff0477ac */ /* 0x000ea20008000a00 */
[----:B------:R-:W-:Y:S02]  /*1cb0*/  IADD3.X R21, PT, PT, RZ, R10, RZ, P2, !PT ;  /* 0x0000000aff157210 */ /* 0x000fe400017fe4ff */
[----:B------:R-:W-:Y:S01]  /*1cc0*/  IMAD.WIDE.U32 R18, R128, R4, R16 ;  /* 0x0000000480127225 */ /* 0x000fe200078e0010 */
[----:B------:R-:W-:-:S03]  /*1cd0*/  SHF.R.S32.HI R4, RZ, 0x1f, R87 ;  /* 0x0000001fff047819 */ /* 0x000fc60000011457 */
[----:B------:R-:W-:Y:S01]  /*1ce0*/  IMAD R91, R128, R5, R19 ;  /* 0x00000005805b7224 */ /* 0x000fe200078e0213 */
[----:B------:R-:W-:Y:S01]  /*1cf0*/  LEA.HI R4, R4, R87, RZ, 0x6 ;  /* 0x0000005704047211 */ /* 0x000fe200078f30ff */
[----:B------:R-:W-:Y:S02]  /*1d00*/  IMAD.SHL.U32 R90, R18, 0x2, RZ ;  /* 0x00000002125a7824 */ /* 0x000fe400078e00ff */
[----:B------:R-:W-:Y:S01]  /*1d10*/  IMAD.WIDE.U32 R16, R128, R2, R20 ;  /* 0x0000000280107225 */ /* 0x000fe200078e0014 */
[----:B------:R-:W-:Y:S02]  /*1d20*/  SHF.L.U64.HI R91, R18, 0x1, R91 ;  /* 0x00000001125b7819 */ /* 0x000fe4000001025b */
[----:B----4-:R-:W-:Y:S01]  /*1d30*/  IADD3 R90, P2, PT, R90, UR8, RZ ;  /* 0x000000085a5a7c10 */ /* 0x010fe2000ff5e0ff */
[----:B------:R-:W-:Y:S01]  /*1d40*/  IMAD R89, R128, R3, R17 ;  /* 0x0000000380597224 */ /* 0x000fe200078e0211 */
[----:B------:R-:W-:Y:S01]  /*1d50*/  SHF.R.S32.HI R4, RZ, 0x6, R4 ;  /* 0x00000006ff047819 */ /* 0x000fe20000011404 */
[C---:B------:R-:W-:Y:S01]  /*1d60*/  IMAD.SHL.U32 R88, R16.reuse, 0x2, RZ ;  /* 0x0000000210587824 */ /* 0x040fe200078e00ff */
[----:B------:R-:W-:Y:S01]  /*1d70*/  IADD3.X R91, PT, PT, R91, UR9, RZ, P2, !PT ;  /* 0x000000095b5b7c10 */ /* 0x000fe200097fe4ff */
[C---:B------:R-:W-:Y:S01]  /*1d80*/  IMAD.SHL.U32 R2, R77.reuse, 0x4, RZ ;  /* 0x000000044d027824 */ /* 0x040fe200078e00ff */
[----:B------:R-:W-:Y:S01]  /*1d90*/  SHF.L.U64.HI R89, R16, 0x1, R89 ;  /* 0x0000000110597819 */ /* 0x000fe20000010259 */
[----:B------:R-:W-:Y:S01]  /*1da0*/  IMAD.SHL.U32 R3, R77, 0x40, RZ ;  /* 0x000000404d037824 */ /* 0x000fe200078e00ff */
[----:B--2---:R-:W-:Y:S01]  /*1db0*/  IADD3 R88, P2, PT, R88, UR4, RZ ;  /* 0x0000000458587c10 */ /* 0x004fe2000ff5e0ff */
[----:B------:R-:W-:Y:S01]  /*1dc0*/  IMAD R10, R13, R126, RZ ;  /* 0x0000007e0d0a7224 */ /* 0x000fe200078e02ff */
[----:B------:R-:W-:Y:S01]  /*1dd0*/  VIMNMX R85, PT, PT, R195, R4, !PT ;  /* 0x00000004c3557248 */ /* 0x000fe20007fe0100 */
[----:B------:R-:W-:Y:S01]  /*1de0*/  IMAD.IADD R15, R15, 0x1, R7 ;  /* 0x000000010f0f7824 */ /* 0x000fe200078e0207 */
[----:B-1----:R-:W-:Y:S01]  /*1df0*/  LEA.HI R121, R6, R6, RZ, 0x1 ;  /* 0x0000000606797211 */ /* 0x002fe200078f08ff */
[C---:B------:R-:W-:Y:S01]  /*1e00*/  IMAD R7, R12.reuse, R127, R10 ;  /* 0x0000007f0c077224 */ /* 0x040fe200078e020a */
[----:B------:R-:W-:Y:S01]  /*1e10*/  IADD3.X R89, PT, PT, R89, UR5, RZ, P2, !PT ;  /* 0x0000000559597c10 */ /* 0x000fe200097fe4ff */
[----:B------:R-:W-:Y:S01]  /*1e20*/  IMAD.WIDE.U32 R126, R12, R126, R14 ;  /* 0x0000007e0c7e7225 */ /* 0x000fe200078e000e */
[----:B------:R-:W-:-:S02]  /*1e30*/  ISETP.GT.AND P2, PT, R134, R85, PT ;  /* 0x000000558600720c */ /* 0x000fc40003f44270 */
[----:B------:R-:W-:Y:S01]  /*1e40*/  LOP3.LUT R2, R2, 0x1c, RZ, 0xc0, !PT ;  /* 0x0000001c02027812 */ /* 0x000fe200078ec0ff */
[----:B------:R-:W-:Y:S01]  /*1e50*/  IMAD.MOV.U32 R198, RZ, RZ, R88 ;  /* 0x000000ffffc67224 */ /* 0x000fe200078e0058 */
[----:B------:R-:W-:Y:S01]  /*1e60*/  SHF.R.S32.HI R121, RZ, 0x1, R121 ;  /* 0x00000001ff797819 */ /* 0x000fe20000011479 */
[----:B------:R-:W-:Y:S01]  /*1e70*/  IMAD.MOV.U32 R197, RZ, RZ, R91 ;  /* 0x000000ffffc57224 */ /* 0x000fe200078e005b */
[----:B------:R-:W-:Y:S01]  /*1e80*/  LOP3.LUT R3, R3, 0x1c0, RZ, 0xc0, !PT ;  /* 0x000001c003037812 */ /* 0x000fe200078ec0ff */
[----:B------:R-:W-:Y:S01]  /*1e90*/  IMAD.IADD R86, R127, 0x1, R7 ;  /* 0x000000017f567824 */ /* 0x000fe200078e0207 */
[----:B------:R-:W-:Y:S01]  /*1ea0*/  MOV R196, R90 ;  /* 0x0000005a00c47202 */ /* 0x000fe20000000f00 */
[----:B------:R-:W-:Y:S01]  /*1eb0*/  IMAD R119, R128, R121, R2 ;  /* 0x0000007980777224 */ /* 0x000fe200078e0202 */
[----:B------:R-:W-:Y:S02]  /*1ec0*/  LOP3.LUT R84, R3, 0x38, R122, 0xf8, !PT ;  /* 0x0000003803547812 */ /* 0x000fe400078ef87a */
[----:B------:R-:W-:Y:S01]  /*1ed0*/  MOV R199, R89 ;  /* 0x0000005900c77202 */ /* 0x000fe20000000f00 */
[----:B------:R-:W-:Y:S01]  /*1ee0*/  IMAD.IADD R117, R2, 0x1, R119 ;  /* 0x0000000102757824 */ /* 0x000fe200078e0277 */
[----:B------:R-:W-:-:S02]  /*1ef0*/  LOP3.LUT R83, R84, 0x8, R78, 0x78, !PT ;  /* 0x0000000854537812 */ /* 0x000fc400078e784e */
[----:B------:R-:W-:Y:S02]  /*1f00*/  SHF.R.S32.HI R108, RZ, 0x1f, R119 ;  /* 0x0000001fff6c7819 */ /* 0x000fe40000011477 */
        /* <DEDUP_REMOVED lines=22> */
[----:B------:R-:W-:Y:S01]  /*2070*/  LOP3.LUT R26, R30, 0x40, RZ, 0xfc, !PT ;  /* 0x000000401e1a7812 */ /* 0x000fe200078efcff */
[----:B------:R-:W-:Y:S01]  /*2080*/  IMAD R111, R134, -0x40, R87 ;  /* 0xffffffc0866f7824 */ /* 0x000fe200078e0257 */
        /* <DEDUP_REMOVED lines=82> */
.L_x_3114:
        /* <DEDUP_REMOVED lines=10> */
[-C--:B------:R-:W-:Y:S02]  /*2650*/  ISETP.GE.AND P5, PT, R116, R109.reuse, PT ;  /* 0x0000006d7400720c */ /* 0x080fe40003fa6270 */
[----:B------:R-:W-:Y:S02]  /*2660*/  ISETP.GE.AND P4, PT, R114, R109, PT ;  /* 0x0000006d7200720c */ /* 0x000fe40003f86270 */
[-C--:B------:R-:W-:Y:S02]  /*2670*/  ISETP.GE.AND P5, PT, R116, R111.reuse, !P5 ;  /* 0x0000006f7400720c */ /* 0x080fe40006fa6270 */
[----:B------:R-:W-:Y:S02]  /*2680*/  ISETP.GE.AND P4, PT, R114, R111, !P4 ;  /* 0x0000006f7200720c */ /* 0x000fe40006786270 */
[----:B------:R-:W-:Y:S01]  /*2690*/  ISETP.GT.AND P3, PT, R110, R85, PT ;  /* 0x000000556e00720c */ /* 0x000fe20003f64270 */
[----:B------:R-:W5:Y:S02]  /*26a0*/  @P0 LDG.E.128 R12, desc[UR6][R92.64] ;  /* 0x000000065c0c0981 */ /* 0x000f64000c1e1d00 */
[----:B------:R-:W1:Y:S02]  /*26b0*/  @P6 LDC.64 R2, c[0x0][0x4b0] ;  /* 0x00012c00ff026b82 */ /* 0x000e640000000a00 */
        /* <DEDUP_REMOVED lines=27> */
[----:B------:R-:W1:Y:S02]  /*2870*/  @P4 LDC.64 R2, c[0x0][0x3c0] ;  /* 0x0000f000ff024b82 */ /* 0x000e640000000a00 */
        /* <DEDUP_REMOVED lines=45> */
[----:B------:R-:W1:Y:S02]  /*2b50*/  LDC.64 R2, c[0x0][0x4a8] ;  /* 0x00012a00ff027b82 */ /* 0x000e640000000a00 */
        /* <DEDUP_REMOVED lines=14> */
.L_x_3094:
        /* <DEDUP_REMOVED lines=12> */
[----:B------:R-:W-:Y:S11]  /*2d00*/  ISETP.GE.AND P1, PT, R26, R27, PT ;  /* 0x0000001b1a00720c */ /* 0x000ff60003f26270 */
        /* <DEDUP_REMOVED lines=132> */
.L_x_3098:
[----:B---34-:R-:W-:Y:S05]  /*3550*/  BSYNC.RECONVERGENT B0 ;  /* 0x0000000000007941 */ /* 0x018fea0003800200 */
.L_x_3097:
        /* <DEDUP_REMOVED lines=141> */
.L_x_3100:
[----:B------:R-:W-:Y:S05]  /*3e30*/  BSYNC.RECONVERGENT B0 ;  /* 0x0000000000007941 */ /* 0x000fea0003800200 */
.L_x_3099:
        /* <DEDUP_REMOVED lines=147> */
.L_x_3102:
[----:B------:R-:W-:Y:S05]  /*4770*/  BSYNC.RECONVERGENT B0 ;  /* 0x0000000000007941 */ /* 0x000fea0003800200 */
.L_x_3101:
[----:B------:R-:W-:Y:S04]  /*4780*/  BSSY.RECONVERGENT B0, `(.L_x_3103) ;  /* 0x0000096000007945 */ /* 0x000fe80003800200 */
[----:B------:R-:W-:Y:S05]  /*4790*/  @!P4 BRA `(.L_x_3104) ;  /* 0x000000080050c947 */ /* 0x000fea0003800000 */
[----:B------:R-:W-:Y:S01]  /*47a0*/  ISETP.GE.AND P0, PT, R30, R27, PT ;  /* 0x0000001b1e00720c */ /* 0x000fe20003f06270 */
[----:B---3--:R-:W3:Y:S01]  /*47b0*/  LDC.64 R46, c[0x0][0x4a8] ;  /* 0x00012a00ff2e7b82 */ /* 0x008ee20000000a00 */
[C---:B------:R-:W-:Y:S02]  /*47c0*/  LEA R44, P1, R121.reuse, R48, 0x6 ;  /* 0x00000030792c7211 */ /* 0x040fe400078230ff */
        /* <DEDUP_REMOVED lines=145> */
.L_x_3104:
[----:B------:R-:W-:Y:S05]  /*50e0*/  BSYNC.RECONVERGENT B0 ;  /* 0x0000000000007941 */ /* 0x000fea0003800200 */
.L_x_3103:
[----:B------:R-:W2:Y:S01]  /*50f0*/  LDC R27, c[0x0][0x450] ;  /* 0x00011400ff1b7b82 */ /* 0x000ea20000000800 */
[----:B-1----:R-:W-:Y:S05]  /*5100*/  IMAD.U32 R3, R52, -0x20, RZ ;  /* 0xffffffe034037824 */ /* 0x002fea00078e00ff */
[C---:B------:R-:W-:Y:S02]  /*5110*/  LEA R32, P1, R3.reuse, R32, 0x1 ;  /* 0x0000002003207211 */ /* 0x040fe400078208ff */
[C---:B------:R-:W-:Y:S02]  /*5120*/  LEA R64, P0, R3.reuse, R64, 0x1 ;  /* 0x0000004003407211 */ /* 0x040fe400078008ff */
[C---:B------:R-:W-:Y:S02]  /*5130*/  LEA.HI.X.SX32 R33, R3.reuse, R33, 0x1, P1 ;  /* 0x0000002103217211 */ /* 0x040fe400008f0eff */
[----:B------:R-:W-:Y:S01]  /*5140*/  LEA.HI.X.SX32 R65, R3, R65, 0x1, P0 ;  /* 0x0000004103417211 */ /* 0x000fe200000f0eff */
[----:B------:R-:W-:Y:S05]  /*5150*/  BRA `(.L_x_3095) ;  /* 0x00000040006c7947 */ /* 0x000fea0003800000 */
.L_x_3096:
        /* <DEDUP_REMOVED lines=259> */
.L_x_3106:
[----:B---34-:R-:W-:Y:S05]  /*6190*/  BSYNC.RECONVERGENT B0 ;  /* 0x0000000000007941 */ /* 0x018fea0003800200 */
.L_x_3105:
        /* <DEDUP_REMOVED lines=258> */
.L_x_3108:
[----:B------:R-:W-:Y:S05]  /*71c0*/  BSYNC.RECONVERGENT B0 ;  /* 0x0000000000007941 */ /* 0x000fea0003800200 */
.L_x_3107:
        /* <DEDUP_REMOVED lines=261> */
.L_x_3110:
[----:B------:R-:W-:Y:S05]  /*8220*/  BSYNC.RECONVERGENT B0 ;  /* 0x0000000000007941 */ /* 0x000fea0003800200 */
.L_x_3109:
[----:B------:R-:W-:Y:S04]  /*8230*/  BSSY.RECONVERGENT B0, `(.L_x_3111) ;  /* 0x0000107000007945 */ /* 0x000fe80003800200 */
[----:B------:R-:W-:Y:S05]  /*8240*/  @!P4 BRA `(.L_x_3112) ;  /* 0x000000100014c947 */ /* 0x000fea0003800000 */
[C---:B------:R-:W-:Y:S01]  /*8250*/  ISETP.GE.AND P0, PT, R30.reuse, R27, PT ;  /* 0x0000001b1e00720c */ /* 0x040fe20003f06270 */
[----:B--2---:R-:W2:Y:S11]  /*8260*/  LDC.64 R10, c[0x0][0x4a8] ;  /* 0x00012a00ff0a7b82 */ /* 0x004eb60000000a00 */
[----:B------:R-:W-:Y:S01]  /*8270*/  @!UPT UIADD3 URZ, UPT, UPT, URZ, URZ, URZ ;  /* 0x000000fffffff290 */ /* 0x000fe2000fffe0ff */
        /* <DEDUP_REMOVED lines=89> */
[----:B------:R-:W-:Y:S02]  /*8810*/  @!P1 IADD3.X R0, PT, PT, R100, R3, RZ, P4, !PT ;  /* 0x0000000364009210 */ /* 0x000fe400027fe4ff */
[----:B------:R-:W-:Y:S01]  /*8820*/  @!P0 F2FP.BF16.F32.PACK_AB R7, R8, R7 ;  /* 0x000000070807823e */ /* 0x000fe200000010ff */
[----:B------:R-:W-:Y:S01]  /*8830*/  IMAD R19, R19, 0x60, RZ ;  /* 0x0000006013137824 */ /* 0x000fe200078e02ff */
[C---:B------:R-:W-:Y:S01]  /*8840*/  @!P1 SHF.L.U64.HI R0, R13.reuse, 0x1, R0 ;  /* 0x000000010d009819 */ /* 0x040fe20000010200 */
[----:B------:R-:W-:Y:S01]  /*8850*/  @!P0 IMAD.MOV.U32 R22, RZ, RZ, R6 ;  /* 0x000000ffff168224 */ /* 0x000fe200078e0006 */
[----:B------:R-:W-:Y:S01]  /*8860*/  @!P1 SHF.L.U32 R13, R13, 0x1, RZ ;  /* 0x000000010d0d9819 */ /* 0x000fe200000006ff */
[----:B------:R-:W-:Y:S01]  /*8870*/  IMAD.IADD R49, R49, 0x1, R19 ;  /* 0x0000000131317824 */ /* 0x000fe200078e0213 */
        /* <DEDUP_REMOVED lines=8> */
[----:B------:R-:W2:Y:S03]  /*8900*/  @!P1 LDG.E.128 R4, desc[UR6][R4.64+0x80] ;  /* 0x0000800604049981 */ /* 0x000ea6000c1e1d00 */
[----:B------:R-:W-:Y:S02]  /*8910*/  @!P1 IADD3.X R13, PT, PT, R0, R97, RZ, P0, !PT ;  /* 0x00000061000d9210 */ /* 0x000fe400007fe4ff */
[----:B------:R-:W-:Y:S03]  /*8920*/  ISETP.GE.AND P0, PT, R25, R27, PT ;  /* 0x0000001b1900720c */ /* 0x000fe60003f06270 */
        /* <DEDUP_REMOVED lines=151> */
.L_x_3112:
[----:B------:R-:W-:Y:S05]  /*92a0*/  BSYNC.RECONVERGENT B0 ;  /* 0x0000000000007941 */ /* 0x000fea0003800200 */
.L_x_3111:
[----:B------:R-:W2:Y:S01]  /*92b0*/  LDC R27, c[0x0][0x450] ;  /* 0x00011400ff1b7b82 */ /* 0x000ea20000000800 */
[----:B-1----:R-:W-:Y:S05]  /*92c0*/  IMAD.U32 R123, R123, -0x20, RZ ;  /* 0xffffffe07b7b7824 */ /* 0x002fea00078e00ff */
[C---:B------:R-:W-:Y:S02]  /*92d0*/  LEA R96, P1, R123.reuse, R96, 0x1 ;  /* 0x000000607b607211 */ /* 0x040fe400078208ff */
[C---:B------:R-:W-:Y:S02]  /*92e0*/  LEA R94, P0, R123.reuse, R94, 0x1 ;  /* 0x0000005e7b5e7211 */ /* 0x040fe400078008ff */
[C---:B------:R-:W-:Y:S02]  /*92f0*/  LEA.HI.X.SX32 R97, R123.reuse, R97, 0x1, P1 ;  /* 0x000000617b617211 */ /* 0x040fe400008f0eff */
[----:B------:R-:W-:Y:S09]  /*9300*/  LEA.HI.X.SX32 R95, R123, R95, 0x1, P0 ;  /* 0x0000005f7b5f7211 */ /* 0x000ff200000f0eff */
.L_x_3095:
[----:B------:R-:W-:Y:S05]  /*9310*/  BSYNC.RECONVERGENT B1 ;  /* 0x0000000000017941 */ /* 0x000fea0003800200 */
.L_x_3093:
        /* <DEDUP_REMOVED lines=90> */
.L_x_3113:
[----:B------:R-:W-:Y:S02]  /*98c0*/  IADD3 R92, P1, PT, R92, R99, RZ ;  /* 0x000000635c5c7210 */ /* 0x000fe40007f3e0ff */
[----:B------:R-:W-:Y:S03]  /*98d0*/  IADD3 R28, P0, PT, R28, R103, RZ ;  /* 0x000000671c1c7210 */ /* 0x000fe60007f1e0ff */
[----:B------:R-:W-:Y:S02]  /*98e0*/  IMAD.X R93, R93, 0x1, R98, P1 ;  /* 0x000000015d5d7824 */ /* 0x000fe400008e0662 */
[----:B------:R-:W-:Y:S01]  /*98f0*/  IMAD.X R29, R29, 0x1, R101, P0 ;  /* 0x000000011d1d7824 */ /* 0x000fe200000e0665 */
[----:B------:R-:W-:Y:S07]  /*9900*/  @P3 BRA `(.L_x_3114) ;  /* 0xffffff8c00283947 */ /* 0x000fee000383ffff */
.L_x_3092:
        /* <DEDUP_REMOVED lines=47> */
.L_x_3118:
[----:B------:R-:W-:Y:S05]  /*9c00*/  BSYNC.RECONVERGENT B0 ;  /* 0x0000000000007941 */ /* 0x000fea0003800200 */
.L_x_3117:
        /* <DEDUP_REMOVED lines=11> */
.L_x_3116:
        /* <DEDUP_REMOVED lines=76> */
.L_x_3124:
[----:B------:R-:W-:Y:S05]  /*a180*/  BSYNC.RECONVERGENT B0 ;  /* 0x0000000000007941 */ /* 0x000fea0003800200 */
.L_x_3123:
        /* <DEDUP_REMOVED lines=43> */
.L_x_3126:
[----:B------:R-:W-:Y:S05]  /*a440*/  BSYNC.RECONVERGENT B0 ;  /* 0x0000000000007941 */ /* 0x000fea0003800200 */
.L_x_3125:
        /* <DEDUP_REMOVED lines=43> */
.L_x_3128:
[----:B------:R-:W-:Y:S05]  /*a700*/  BSYNC.RECONVERGENT B0 ;  /* 0x0000000000007941 */ /* 0x000fea0003800200 */
.L_x_3127:
[----:B------:R4:W-:Y:S02]  /*a710*/  STS.128 [R3+0x4000], R12 ;  /* 0x0040000c03007388 */ /* 0x0009e40000000c00 */
.L_x_3122:
[----:B------:R-:W-:Y:S05]  /*a720*/  BSYNC.RECONVERGENT B1 ;  /* 0x0000000000017941 */ /* 0x000fea0003800200 */
.L_x_3121:
        /* <DEDUP_REMOVED lines=61> */
.L_x_3132:
[----:B------:R-:W-:Y:S05]  /*ab00*/  BSYNC.RECONVERGENT B0 ;  /* 0x0000000000007941 */ /* 0x000fea0003800200 */
.L_x_3131:
        /* <DEDUP_REMOVED lines=53> */
.L_x_3134:
[----:B------:R-:W-:Y:S05]  /*ae60*/  BSYNC.RECONVERGENT B0 ;  /* 0x0000000000007941 */ /* 0x000fea0003800200 */
.L_x_3133:
        /* <DEDUP_REMOVED lines=53> */
.L_x_3136:
[----:B------:R-:W-:Y:S05]  /*b1c0*/  BSYNC.RECONVERGENT B0 ;  /* 0x0000000000007941 */ /* 0x000fea0003800200 */
.L_x_3135:
[----:B------:R1:W-:Y:S02]  /*b1d0*/  STS.128 [R3+0x4800], R12 ;  /* 0x0048000c03007388 */ /* 0x0003e40000000c00 */
.L_x_3130:
[----:B------:R-:W-:Y:S05]  /*b1e0*/  BSYNC.RECONVERGENT B1 ;  /* 0x0000000000017941 */ /* 0x000fea0003800200 */
.L_x_3129:
        /* <DEDUP_REMOVED lines=61> */
.L_x_3140:
[----:B------:R-:W-:Y:S05]  /*b5c0*/  BSYNC.RECONVERGENT B0 ;  /* 0x0000000000007941 */ /* 0x000fea0003800200 */
.L_x_3139:
        /* <DEDUP_REMOVED lines=53> */
.L_x_3142:
[----:B------:R-:W-:Y:S05]  /*b920*/  BSYNC.RECONVERGENT B0 ;  /* 0x0000000000007941 */ /* 0x000fea0003800200 */
.L_x_3141:
        /* <DEDUP_REMOVED lines=53> */
.L_x_3144:
[----:B------:R-:W-:Y:S05]  /*bc80*/  BSYNC.RECONVERGENT B0 ;  /* 0x0000000000007941 */ /* 0x000fea0003800200 */
.L_x_3143:
[----:B------:R4:W-:Y:S02]  /*bc90*/  STS.128 [R3+0x5000], R12 ;  /* 0x0050000c03007388 */ /* 0x0009e40000000c00 */
.L_x_3138:
[----:B------:R-:W-:Y:S05]  /*bca0*/  BSYNC.RECONVERGENT B1 ;  /* 0x0000000000017941 */ /* 0x000fea0003800200 */
.L_x_3137:
        /* <DEDUP_REMOVED lines=62> */
.L_x_3146:
[----:B------:R-:W-:Y:S05]  /*c090*/  BSYNC.RECONVERGENT B0 ;  /* 0x0000000000007941 */ /* 0x000fea0003800200 */
.L_x_3145:
        /* <DEDUP_REMOVED lines=55> */
.L_x_3148:
[----:B------:R-:W-:Y:S05]  /*c410*/  BSYNC.RECONVERGENT B0 ;  /* 0x0000000000007941 */ /* 0x000fea0003800200 */
.L_x_3147:
        /* <DEDUP_REMOVED lines=54> */
.L_x_3150:
[----:B------:R-:W-:Y:S05]  /*c780*/  BSYNC.RECONVERGENT B0 ;  /* 0x0000000000007941 */ /* 0x000fea0003800200 */
.L_x_3149:
[----:B------:R4:W-:Y:S01]  /*c790*/  STS.128 [R3+0x5800], R12 ;  /* 0x0058000c03007388 */ /* 0x0009e20000000c00 */
[----:B------:R-:W-:Y:S05]  /*c7a0*/  BRA `(.L_x_3119) ;  /* 0x0000004000c07947 */ /* 0x000fea0003800000 */
.L_x_3120:
        /* <DEDUP_REMOVED lines=93> */
.L_x_3154:
[----:B------:R-:W-:Y:S05]  /*cd80*/  BSYNC.RECONVERGENT B0 ;  /* 0x0000000000007941 */ /* 0x000fea0003800200 */
.L_x_3153:
        /* <DEDUP_REMOVED lines=84> */
.L_x_3156:
[----:B------:R-:W-:Y:S05]  /*d2d0*/  BSYNC.RECONVERGENT B0 ;  /* 0x0000000000007941 */ /* 0x000fea0003800200 */
.L_x_3155:
        /* <DEDUP_REMOVED lines=85> */
.L_x_3158:
[----:B------:R-:W-:Y:S05]  /*d830*/  BSYNC.RECONVERGENT B0 ;  /* 0x0000000000007941 */ /* 0x000fea0003800200 */
.L_x_3157:
[----:B------:R4:W-:Y:S02]  /*d840*/  STS.128 [R3+0x4000], R8 ;  /* 0x0040000803007388 */ /* 0x0009e40000000c00 */
.L_x_3152:
[----:B------:R-:W-:Y:S05]  /*d850*/  BSYNC.RECONVERGENT B1 ;  /* 0x0000000000017941 */ /* 0x000fea0003800200 */
.L_x_3151:
        /* <DEDUP_REMOVED lines=92> */
.L_x_3162:
[----:B------:R-:W-:Y:S05]  /*de20*/  BSYNC.RECONVERGENT B0 ;  /* 0x0000000000007941 */ /* 0x000fea0003800200 */
.L_x_3161:
        /* <DEDUP_REMOVED lines=86> */
.L_x_3164:
[----:B------:R-:W-:Y:S05]  /*e390*/  BSYNC.RECONVERGENT B0 ;  /* 0x0000000000007941 */ /* 0x000fea0003800200 */
.L_x_3163:
        /* <DEDUP_REMOVED lines=86> */
.L_x_3166:
[----:B------:R-:W-:Y:S05]  /*e900*/  BSYNC.RECONVERGENT B0 ;  /* 0x0000000000007941 */ /* 0x000fea0003800200 */
.L_x_3165:
[----:B------:R1:W-:Y:S02]  /*e910*/  STS.128 [R3+0x4800], R8 ;  /* 0x0048000803007388 */ /* 0x0003e40000000c00 */
.L_x_3160:
[----:B------:R-:W-:Y:S05]  /*e920*/  BSYNC.RECONVERGENT B1 ;  /* 0x0000000000017941 */ /* 0x000fea0003800200 */
.L_x_3159:
        /* <DEDUP_REMOVED lines=92> */
.L_x_3170:
[----:B------:R-:W-:Y:S05]  /*eef0*/  BSYNC.RECONVERGENT B0 ;  /* 0x0000000000007941 */ /* 0x000fea0003800200 */
.L_x_3169:
        /* <DEDUP_REMOVED lines=85> */
.L_x_3172:
[----:B------:R-:W-:Y:S05]  /*f450*/  BSYNC.RECONVERGENT B0 ;  /* 0x0000000000007941 */ /* 0x000fea0003800200 */
.L_x_3171:
        /* <DEDUP_REMOVED lines=86> */
.L_x_3174:
[----:B------:R-:W-:Y:S05]  /*f9c0*/  BSYNC.RECONVERGENT B0 ;  /* 0x0000000000007941 */ /* 0x000fea0003800200 */
.L_x_3173:
[----:B------:R4:W-:Y:S02]  /*f9d0*/  STS.128 [R3+0x5000], R8 ;  /* 0x0050000803007388 */ /* 0x0009e40000000c00 */
.L_x_3168:
[----:B------:R-:W-:Y:S05]  /*f9e0*/  BSYNC.RECONVERGENT B1 ;  /* 0x0000000000017941 */ /* 0x000fea0003800200 */
.L_x_3167:
        /* <DEDUP_REMOVED lines=93> */
.L_x_3176:
[----:B------:R-:W-:Y:S05]  /*ffc0*/  BSYNC.RECONVERGENT B0 ;  /* 0x0000000000007941 */ /* 0x000fea0003800200 */
.L_x_3175:
        /* <DEDUP_REMOVED lines=85> */
.L_x_3178:
[----:B------:R-:W-:Y:S05]  /*10520*/  BSYNC.RECONVERGENT B0 ;  /* 0x0000000000007941 */ /* 0x000fea0003800200 */
.L_x_3177:
        /* <DEDUP_REMOVED lines=86> */
.L_x_3180:
[----:B------:R-:W-:Y:S05]  /*10a90*/  BSYNC.RECONVERGENT B0 ;  /* 0x0000000000007941 */ /* 0x000fea0003800200 */
.L_x_3179:
[----:B------:R4:W-:Y:S02]  /*10aa0*/  STS.128 [R3+0x5800], R8 ;  /* 0x0058000803007388 */ /* 0x0009e40000000c00 */
.L_x_3119:
[----:B------:R-:W-:Y:S05]  /*10ab0*/  BSYNC.RECONVERGENT B2 ;  /* 0x0000000000027941 */ /* 0x000fea0003800200 */
.L_x_3115:
[----:B-1-34-:R-:W-:Y:S01]  /*10ac0*/  IADD3 R9, PT, PT, -R133, R80, RZ ;  /* 0x0000005085097210 */ /* 0x01afe20007ffe1ff */
[C---:B------:R-:W-:Y:S01]  /*10ad0*/  IMAD.SHL.U32 R187, R77.reuse, 0x20, RZ ;  /* 0x000000204dbb7824 */ /* 0x040fe200078e00ff */
[----:B------:R-:W-:Y:S01]  /*10ae0*/  SHF.L.U32 R136, R77, 0x6, RZ ;  /* 0x000000064d887819 */ /* 0x000fe200000006ff */
[----:B------:R-:W-:Y:S01]  /*10af0*/  IMAD.MOV.U32 R186, RZ, RZ, 0x20 ;  /* 0x00000020ffba7424 */ /* 0x000fe200078e00ff */
[-C--:B------:R-:W-:Y:S01]  /*10b00*/  ISETP.GE.AND P4, PT, R42, R9.reuse, PT ;  /* 0x000000092a00720c */ /* 0x080fe20003f86270 */
[----:B------:R-:W-:Y:S01]  /*10b10*/  IMAD.MOV.U32 R185, RZ, RZ, 0x40 ;  /* 0x00000040ffb97424 */ /* 0x000fe200078e00ff */
[-C--:B------:R-:W-:Y:S01]  /*10b20*/  ISETP.GE.AND P3, PT, R44, R9.reuse, PT ;  /* 0x000000092c00720c */ /* 0x080fe20003f66270 */
[----:B------:R-:W1:Y:S01]  /*10b30*/  LDCU UR8, c[0x0][0x50c] ;  /* 0x0000a180ff0877ac */ /* 0x000e620008000800 */
[-C--:B------:R-:W-:Y:S02]  /*10b40*/  ISETP.GE.AND P5, PT, R38, R9.reuse, PT ;  /* 0x000000092600720c */ /* 0x080fe40003fa6270 */
[-C--:B------:R-:W-:Y:S01]  /*10b50*/  ISETP.GE.AND P6, PT, R128, R9.reuse, PT ;  /* 0x000000098000720c */ /* 0x080fe20003fc6270 */
[----:B------:R-:W3:Y:S01]  /*10b60*/  LDCU UR4, c[0x0][0x508] ;  /* 0x0000a100ff0477ac */ /* 0x000ee20008000800 */
[----:B------:R-:W-:-:S02]  /*10b70*/  ISETP.GE.AND P1, PT, R42, R9, PT ;  /* 0x000000092a00720c */ /* 0x000fc40003f26270 */
[----:B------:R-:W-:Y:S02]  /*10b80*/  ISETP.GE.AND P2, PT, R38, R9, PT ;  /* 0x000000092600720c */ /* 0x000fe40003f46270 */
[----:B------:R-:W-:Y:S01]  /*10b90*/  LOP3.LUT R187, R187, 0x7c00, RZ, 0xc0, !PT ;  /* 0x00007c00bbbb7812 */ /* 0x000fe200078ec0ff */
[----:B--2---:R-:W2:Y:S01]  /*10ba0*/  @!P4 LDC.64 R6, c[0x0][0x3b8] ;  /* 0x0000ee00ff06cb82 */ /* 0x004ea20000000a00 */
[--C-:B------:R-:W-:Y:S02]  /*10bb0*/  SHF.R.U32.HI R2, RZ, 0x4, R77.reuse ;  /* 0x00000004ff027819 */ /* 0x100fe4000001164d */
[----:B------:R-:W-:Y:S02]  /*10bc0*/  LOP3.LUT R0, R187, 0x200, R136, 0xf8, !PT ;  /* 0x00000200bb007812 */ /* 0x000fe400078ef888 */
[C---:B------:R-:W-:Y:S01]  /*10bd0*/  @!P5 LEA R10, P0, R67.reuse, R196, 0x1 ;  /* 0x000000c4430ad211 */ /* 0x040fe200078008ff */
[----:B------:R-:W-:Y:S01]  /*10be0*/  @!PT LDS RZ, [RZ] ;  /* 0x00000000fffff984 */ /* 0x000fe20000000800 */
[----:B------:R-:W-:Y:S01]  /*10bf0*/  @!PT LDS RZ, [RZ] ;  /* 0x00000000fffff984 */ /* 0x000fe20000000800 */
[----:B------:R-:W-:Y:S01]  /*10c00*/  @!PT LDS RZ, [RZ] ;  /* 0x00000000fffff984 */ /* 0x000fe20000000800 */
[----:B------:R-:W-:Y:S01]  /*10c10*/  @!P6 LDGSTS.E.BYPASS.LTC128B.128 [R3+0x6000], desc[UR6][R196.64] ;  /* 0x06000000c403efae */ /* 0x000fe2000b981a06 */
[----:B------:R-:W-:Y:S01]  /*10c20*/  SHF.L.U32 R2, R2, 0xa, RZ ;  /* 0x0000000a02027819 */ /* 0x000fe200000006ff */
[----:B------:R-:W4:Y:S01]  /*10c30*/  @!P3 LDC.64 R4, c[0x0][0x3b8] ;  /* 0x0000ee00ff04bb82 */ /* 0x000f220000000a00 */
[----:B------:R-:W-:Y:S01]  /*10c40*/  @!P5 LEA.HI.X R11, R67, R197, R76, 0x1, P0 ;  /* 0x000000c5430bd211 */ /* 0x000fe200000f0c4c */
[----:B------:R-:W-:Y:S01]  /*10c50*/  @!P6 LDGSTS.E.BYPASS.LTC128B.128 [R3+0x8000], desc[UR6][R196.64+0x80] ;  /* 0x08000080c403efae */ /* 0x000fe2000b981a06 */
[----:B------:R-:W-:Y:S01]  /*10c60*/  IMAD.IADD R0, R83, 0x1, R0 ;  /* 0x0000000153007824 */ /* 0x000fe200078e0200 */
[----:B------:R-:W-:-:S02]  /*10c70*/  LOP3.LUT R138, R84, 0x8, R77, 0x78, !PT ;  /* 0x00000008548a7812 */ /* 0x000fc400078e784d */
[----:B------:R-:W-:Y:S01]  /*10c80*/  @!P6 LDGSTS.E.BYPASS.LTC128B.128 [R3+0xa000], desc[UR6][R196.64+0x100] ;  /* 0x0a000100c403efae */ /* 0x000fe2000b981a06 */
[----:B------:R-:W-:Y:S02]  /*10c90*/  LOP3.LUT R78, R78, 0x1f0, RZ, 0xc0, !PT ;  /* 0x000001f04e4e7812 */ /* 0x000fe400078ec0ff */
[----:B------:R-:W-:Y:S01]  /*10ca0*/  LEA R88, R0, UR5, 0x1 ;  /* 0x0000000500587c11 */ /* 0x000fe2000f8e08ff */
[----:B------:R-:W-:Y:S01]  /*10cb0*/  @!P5 LDGSTS.E.BYPASS.LTC128B.128 [R3+0x6800], desc[UR6][R10.64] ;  /* 0x068000000a03dfae */ /* 0x000fe2000b981a06 */
[----:B------:R-:W-:-:S03]  /*10cc0*/  IADD3 R79, PT, PT, R78, 0x1, R79 ;  /* 0x000000014e4f7810 */ /* 0x000fc60007ffe04f */
[----:B------:R-:W-:Y:S01]  /*10cd0*/  @!P5 LDGSTS.E.BYPASS.LTC128B.128 [R3+0x8800], desc[UR6][R10.64+0x80] ;  /* 0x088000800a03dfae */ /* 0x000fe2000b981a06 */
[----:B--2---:R-:W-:-:S03]  /*10ce0*/  @!P4 LEA R12, P0, R6, R196, 0x6 ;  /* 0x000000c4060cc211 */ /* 0x004fc600078030ff */
[----:B------:R2:W-:Y:S01]  /*10cf0*/  @!P5 LDGSTS.E.BYPASS.LTC128B.128 [R3+0xa800], desc[UR6][R10.64+0x100] ;  /* 0x0a8001000a03dfae */ /* 0x0005e2000b981a06 */
[----:B------:R-:W-:Y:S02]  /*10d00*/  LOP3.LUT P5, RZ, R77, 0x2, RZ, 0xc0, !PT ;  /* 0x000000024dff7812 */ /* 0x000fe400078ac0ff */
[----:B------:R-:W-:Y:S02]  /*10d10*/  @!P4 LEA.HI.X R13, R6, R197, R7, 0x6, P0 ;  /* 0x000000c5060dc211 */ /* 0x000fe400000f3407 */
[----:B------:R-:W-:Y:S01]  /*10d20*/  ISETP.GE.AND P0, PT, R44, R9, PT ;  /* 0x000000092c00720c */ /* 0x000fe20003f06270 */
[----:B----4-:R-:W-:Y:S01]  /*10d30*/  @!P3 IMAD.WIDE.U32 R6, R4, 0x60, R196 ;  /* 0x000000600406b825 */ /* 0x010fe200078e00c4 */
[----:B------:R-:W-:Y:S01]  /*10d40*/  SEL R172, R186, 0xffffffe0, !P5 ;  /* 0xffffffe0baac7807 */ /* 0x000fe20006800000 */
[----:B------:R-:W-:Y:S02]  /*10d50*/  @!P4 LDGSTS.E.BYPASS.LTC128B.128 [R3+0x7000], desc[UR6][R12.64] ;  /* 0x070000000c03cfae */ /* 0x000fe4000b981a06 */
[----:B------:R-:W-:Y:S01]  /*10d60*/  @!P3 IMAD R5, R5, 0x60, RZ ;  /* 0x000000600505b824 */ /* 0x000fe200078e02ff */
[----:B------:R-:W-:Y:S01]  /*10d70*/  @!P3 MOV R14, R6 ;  /* 0x00000006000eb202 */ /* 0x000fe20000000f00 */
[----:B------:R-:W-:Y:S01]  /*10d80*/  @!P4 LDGSTS.E.BYPASS.LTC128B.128 [R3+0x9000], desc[UR6][R12.64+0x80] ;  /* 0x090000800c03cfae */ /* 0x000fe2000b981a06 */
[----:B------:R-:W-:-:S02]  /*10d90*/  IMAD.IADD R83, R88, 0x1, R172 ;  /* 0x0000000158537824 */ /* 0x000fc400078e02ac */
[----:B------:R-:W-:Y:S01]  /*10da0*/  @!P3 IMAD.IADD R15, R5, 0x1, R7 ;  /* 0x00000001050fb824 */ /* 0x000fe200078e0207 */
[----:B------:R4:W-:Y:S01]  /*10db0*/  @!P4 LDGSTS.E.BYPASS.LTC128B.128 [R3+0xb000], desc[UR6][R12.64+0x100] ;  /* 0x0b0001000c03cfae */ /* 0x0009e2000b981a06 */
[----:B------:R-:W2:Y:S03]  /*10dc0*/  @!P1 LDC.64 R6, c[0x0][0x3c0] ;  /* 0x0000f000ff069b82 */ /* 0x000ea60000000a00 */
[----:B------:R-:W-:Y:S04]  /*10dd0*/  @!P3 LDGSTS.E.BYPASS.LTC128B.128 [R3+0x7800], desc[UR6][R14.64] ;  /* 0x078000000e03bfae */ /* 0x000fe8000b981a06 */
[----:B------:R-:W-:Y:S01]  /*10de0*/  @!P3 LDGSTS.E.BYPASS.LTC128B.128 [R3+0x9800], desc[UR6][R14.64+0x80] ;  /* 0x098000800e03bfae */ /* 0x000fe2000b981a06 */
[----:B------:R-:W1:Y:S03]  /*10df0*/  @!P0 LDC.64 R4, c[0x0][0x3c0] ;  /* 0x0000f000ff048b82 */ /* 0x000e660000000a00 */
[----:B------:R3:W-:Y:S01]  /*10e00*/  @!P3 LDGSTS.E.BYPASS.LTC128B.128 [R3+0xb800], desc[UR6][R14.64+0x100] ;  /* 0x0b8001000e03bfae */ /* 0x0007e2000b981a06 */
[----:B------:R-:W-:-:S03]  /*10e10*/  @!P2 LEA R8, P3, R81, R198, 0x1 ;  /* 0x000000c65108a211 */ /* 0x000fc600078608ff */
[----:B------:R-:W0:Y:S01]  /*10e20*/  LDGDEPBAR ;  /* 0x00000000000079af */ /* 0x000e220000000000 */
[-C--:B------:R-:W-:Y:S02]  /*10e30*/  @!P2 LEA.HI.X R9, R81, R199.reuse, R82, 0x1, P3 ;  /* 0x000000c75109a211 */ /* 0x080fe400018f0c52 */
[----:B--2---:R-:W-:Y:S02]  /*10e40*/  @!P1 LEA R10, P3, R6, R198, 0x6 ;  /* 0x000000c6060a9211 */ /* 0x004fe400078630ff */
[----:B----4-:R-:W-:Y:S02]  /*10e50*/  LOP3.LUT R13, R2, 0x400, RZ, 0xc0, !PT ;  /* 0x00000400020d7812 */ /* 0x010fe400078ec0ff */
[----:B------:R-:W-:Y:S02]  /*10e60*/  @!P1 LEA.HI.X R11, R6, R199, R7, 0x6, P3 ;  /* 0x000000c7060b9211 */ /* 0x000fe400018f3407 */
[----:B------:R-:W-:Y:S01]  /*10e70*/  LEA R82, R138, R13, 0x1 ;  /* 0x0000000d8a527211 */ /* 0x000fe200078e08ff */
[----:B-1----:R-:W-:-:S03]  /*10e80*/  @!P0 IMAD.WIDE.U32 R6, R4, 0x60, R198 ;  /* 0x0000006004068825 */ /* 0x002fc600078e00c6 */
[----:B------:R-:W-:Y:S01]  /*10e90*/  IADD3 R65, PT, PT, R82, UR5, RZ ;  /* 0x0000000552417c10 */ /* 0x000fe2000fffe0ff */
[----:B------:R-:W-:-:S03]  /*10ea0*/  @!P0 IMAD R5, R5, 0x60, RZ ;  /* 0x0000006005058824 */ /* 0x000fc600078e02ff */
[----:B------:R-:W-:Y:S01]  /*10eb0*/  IADD3 R2, PT, PT, R65, R172, RZ ;  /* 0x000000ac41027210 */ /* 0x000fe20007ffe0ff */
        /* <DEDUP_REMOVED lines=48> */
[----:B---3--:R-:W3:Y:S01]  /*111c0*/  LDSM.16.M88.4 R12, [R82+UR5+0x6800] ;  /* 0x00680005520c783b */ /* 0x008ee20008000200 */
[----:B------:R-:W-:-:S02]  /*111d0*/  IADD3 R0, PT, PT, R172, R65, RZ ;  /* 0x00000041ac007210 */ /* 0x000fc40007ffe0ff */
[----:B-----5:R-:W-:Y:S01]  /*111e0*/  IADD3 R64, PT, PT, R172, R81, RZ ;  /* 0x00000051ac407210 */ /* 0x020fe20007ffe0ff */
        /* <DEDUP_REMOVED lines=127> */
[----:B------:R-:W-:-:S04]  /*119e0*/  FMUL.FTZ R45, R45, UR8 ;  /* 0x000000082d2d7c20 */ /* 0x000fc80008410000 */
[----:B------:R-:W-:Y:S01]  /*119f0*/  HMMA.16816.F32.BF16 R20, R84, R30, R20 ;  /* 0x0000001e5414723c */ /* 0x000fe20000041814 */
[----:B------:R-:W4:Y:S07]  /*11a00*/  MUFU.TANH R64, R45 ;  /* 0x0000002d00407308 */ /* 0x000f2e0000002400 */
[----:B--2---:R-:W-:Y:S01]  /*11a10*/  HMMA.16816.F32.BF16 R28, R36, R48, R16 ;  /* 0x00000030241c723c */ /* 0x004fe20000041810 */
[----:B------:R-:W2:Y:S01]  /*11a20*/  LDSM.16.M88.4 R16, [R0+0xa800] ;  /* 0x00a800000010783b */ /* 0x000ea20000000200 */
[----:B------:R3:W1:Y:S01]  /*11a30*/  MUFU.TANH R48, R44 ;  /* 0x0000002c00307308 */ /* 0x0006620000002400 */
[----:B------:R-:W-:-:S05]  /*11a40*/  FMUL.FTZ R49, R46, UR8 ;  /* 0x000000082e317c20 */ /* 0x000fca0008410000 */
[----:B------:R-:W-:Y:S01]  /*11a50*/  HMMA.16816.F32.BF16 R12, R36, R50, R12 ;  /* 0x00000032240c723c */ /* 0x000fe2000004180c */
[----:B------:R-:W-:Y:S01]  /*11a60*/  FMUL.FTZ R50, R47, UR8 ;  /* 0x000000082f327c20 */ /* 0x000fe20008410000 */
[----:B------:R-:W1:Y:S06]  /*11a70*/  MUFU.TANH R49, R49 ;  /* 0x0000003100317308 */ /* 0x000e6c0000002400 */
[----:B------:R-:W-:Y:S01]  /*11a80*/  HMMA.16816.F32.BF16 R20, R40, R34, R20 ;  /* 0x000000222814723c */ /* 0x000fe20000041814 */
[----:B------:R-:W-:Y:S01]  /*11a90*/  LDSM.16.M88.4 R32, [R65+0xb000] ;  /* 0x00b000004120783b */ /* 0x000fe20000000200 */
[----:B------:R-:W1:Y:S03]  /*11aa0*/  MUFU.TANH R50, R50 ;  /* 0x0000003200327308 */ /* 0x000e660000002400 */
[----:B---3--:R-:W3:Y:S03]  /*11ab0*/  LDSM.16.M88.4 R44, [R2+0xb800] ;  /* 0x00b80000022c783b */ /* 0x008ee60000000200 */
[C---:B------:R-:W-:Y:S08]  /*11ac0*/  HMMA.16816.F32.BF16 R28, R84.reuse, R8, R28 ;  /* 0x00000008541c723c */ /* 0x040ff0000004181c */
        /* <DEDUP_REMOVED lines=33> */
[----:B------:R-:W4:Y:S01]  /*11ce0*/  MUFU.TANH R29, R29 ;  /* 0x0000001d001d7308 */ /* 0x000f220000002400 */
[----:B------:R-:W-:-:S04]  /*11cf0*/  IADD3 R5, PT, PT, -R200, R79, R77 ;  /* 0x0000004fc8057210 */ /* 0x000fc80007ffe14d */
[--C-:B------:R-:W-:Y:S01]  /*11d00*/  IADD3 R5, PT, PT, R5, UR4, R80.reuse ;  /* 0x0000000405057c10 */ /* 0x100fe2000fffe050 */
[----:B------:R-:W-:Y:S02]  /*11d10*/  HMMA.16816.F32.BF16 R68, R84, R6, R68 ;  /* 0x000000065444723c */ /* 0x000fe40000041844 */
[----:B------:R-:W1:Y:S01]  /*11d20*/  MUFU.TANH R12, R12 ;  /* 0x0000000c000c7308 */ /* 0x000e620000002400 */
[C---:B--2---:R-:W-:Y:S02]  /*11d30*/  VIMNMX R0, PT, PT, R5.reuse, R80, PT ;  /* 0x0000005005007248 */ /* 0x044fe40003fe0100 */
        /* <DEDUP_REMOVED lines=56> */
.L_x_3182:
[----:B------:R-:W2:Y:S01]  /*120c0*/  LDC R6, c[0x0][0x4f0] ;  /* 0x00013c00ff067b82 */ /* 0x000ea20000000800 */
[----:B------:R-:W-:Y:S01]  /*120d0*/  IADD3 R15, PT, PT, R133, -0x40, RZ ;  /* 0xffffffc0850f7810 */ /* 0x000fe20007ffe0ff */
[----:B------:R-:W3:Y:S01]  /*120e0*/  LDCU.64 UR10, c[0x0][0x3b8] ;  /* 0x00007700ff0a77ac */ /* 0x000ee20008000a00 */
[----:B------:R-:W-:Y:S02]  /*120f0*/  IABS R11, R133 ;  /* 0x00000085000b7213 */ /* 0x000fe40000000000 */
[----:B------:R-:W-:Y:S01]  /*12100*/  IABS R7, R15 ;  /* 0x0000000f00077213 */ /* 0x000fe20000000000 */
[----:B------:R-:W4:Y:S01]  /*12110*/  LDCU.64 UR8, c[0x0][0x3a0] ;  /* 0x00007400ff0877ac */ /* 0x000f220008000a00 */
        /* <DEDUP_REMOVED lines=54> */
.L_x_3183:
[----:B------:R-:W2:Y:S01]  /*12480*/  LDCU UR4, c[0x0][0x3bc] ;  /* 0x00007780ff0477ac */ /* 0x000ea20008000800 */
        /* <DEDUP_REMOVED lines=11> */
[----:B--2---:R-:W-:-:S03]  /*12540*/  USHF.L.U64.HI UR4, UR10, 0x5, UR4 ;  /* 0x000000050a047899 */ /* 0x004fc60008010204 */
        /* <DEDUP_REMOVED lines=12> */
.L_x_3181:
[----:B------:R-:W3:Y:S01]  /*12610*/  S2R R184, SR_TID.X ;  /* 0x0000000000b87919 */ /* 0x000ee20000002100 */
[----:B------:R-:W-:Y:S01]  /*12620*/  VIADD R154, R134, 0xffffffff ;  /* 0xffffffff869a7836 */ /* 0x000fe20000000000 */
[----:B------:R-:W-:Y:S01]  /*12630*/  LOP3.LUT R152, R136, 0x1c0, RZ, 0xc0, !PT ;  /* 0x000001c088987812 */ /* 0x000fe200078ec0ff */
[----:B------:R-:W2:Y:S01]  /*12640*/  LDCU UR4, c[0x0][0x45c] ;  /* 0x00008b80ff0477ac */ /* 0x000ea20008000800 */
[C---:B---3--:R-:W-:Y:S01]  /*12650*/  IMAD.SHL.U32 R3, R184.reuse, 0x2, RZ ;  /* 0x00000002b8037824 */ /* 0x048fe200078e00ff */
[----:B------:R-:W-:Y:S01]  /*12660*/  SHF.R.U32.HI R139, RZ, 0x1, R184 ;  /* 0x00000001ff8b7819 */ /* 0x000fe200000116b8 */
[----:B------:R-:W-:-:S03]  /*12670*/  IMAD.SHL.U32 R153, R184, 0x8, RZ ;  /* 0x00000008b8997824 */ /* 0x000fc600078e00ff */
[----:B------:R-:W-:Y:S02]  /*12680*/  LOP3.LUT R3, R3, 0x6, RZ, 0xc0, !PT ;  /* 0x0000000603037812 */ /* 0x000fe400078ec0ff */
[----:B------:R-:W-:-:S03]  /*12690*/  LOP3.LUT R152, R152, 0x38, R153, 0xf8, !PT ;  /* 0x0000003898987812 */ /* 0x000fc600078ef899 */
[----:B------:R-:W-:-:S04]  /*126a0*/  IMAD R3, R154, 0x40, R3 ;  /* 0x000000409a037824 */ /* 0x000fc800078e0203 */
[C---:B------:R-:W-:Y:S02]  /*126b0*/  VIADD R5, R3.reuse, 0x1 ;  /* 0x0000000103057836 */ /* 0x040fe40000000000 */
        /* <DEDUP_REMOVED lines=11> */
[----:B------:R-:W-:Y:S01]  /*12770*/  VIADD R39, R3, 0x31 ;  /* 0x0000003103277836 */ /* 0x000fe20000000000 */
[----:B------:R-:W-:-:S02]  /*12780*/  ISETP.GE.AND P1, PT, R5, R0, PT ;  /* 0x000000000500720c */ /* 0x000fc40003f26270 */
[----:B------:R-:W-:Y:S01]  /*12790*/  ISETP.GE.AND P4, PT, R5, R2, PT ;  /* 0x000000020500720c */ /* 0x000fe20003f86270 */
[----:B------:R-:W-:Y:S01]  /*127a0*/  VIADD R5, R3, 0x11 ;  /* 0x0000001103057836 */ /* 0x000fe20000000000 */
[----:B------:R-:W-:Y:S02]  /*127b0*/  FSEL R27, R50, -INF , !P2 ;  /* 0xff800000321b7808 */ /* 0x000fe40005000000 */
[C---:B------:R-:W-:Y:S02]  /*127c0*/  ISETP.GE.AND P2, PT, R7.reuse, R0, PT ;  /* 0x000000000700720c */ /* 0x040fe40003f46270 */
[----:B------:R-:W-:Y:S02]  /*127d0*/  FSEL R35, R20, -INF , !P6 ;  /* 0xff80000014237808 */ /* 0x000fe40007000000 */
        /* <DEDUP_REMOVED lines=8> */
[----:B------:R-:W-:Y:S01]  /*12860*/  ISETP.GE.AND P2, PT, R11, R2, PT ;  /* 0x000000020b00720c */ /* 0x000fe20003f46270 */
[----:B------:R-:W-:Y:S01]  /*12870*/  VIADD R11, R3, 0x20 ;  /* 0x00000020030b7836 */ /* 0x000fe20000000000 */
[----:B------:R-:W-:Y:S02]  /*12880*/  FSEL R15, R28, -INF , !P6 ;  /* 0xff8000001c0f7808 */ /* 0x000fe40007000000 */
[----:B------:R-:W-:Y:S02]  /*12890*/  ISETP.GE.AND P6, PT, R13, R0, PT ;  /* 0x000000000d00720c */ /* 0x000fe40003fc6270 */
[----:B------:R-:W-:Y:S01]  /*128a0*/  FSEL R17, R25, -INF , !P3 ;  /* 0xff80000019117808 */ /* 0x000fe20005800000 */
[----:B------:R-:W-:Y:S01]  /*128b0*/  VIADD R25, R3, 0x28 ;  /* 0x0000002803197836 */ /* 0x000fe20000000000 */
[----:B------:R-:W-:Y:S02]  /*128c0*/  ISETP.GE.AND P3, PT, R13, R2, PT ;  /* 0x000000020d00720c */ /* 0x000fe40003f66270 */
[----:B------:R-:W-:-:S02]  /*128d0*/  FSEL R23, R12, -INF , !P4 ;  /* 0xff8000000c177808 */ /* 0x000fc40006000000 */
[----:B------:R-:W-:Y:S01]  /*128e0*/  FSEL R13, R29, -INF , !P1 ;  /* 0xff8000001d0d7808 */ /* 0x000fe20004800000 */
[----:B------:R-:W-:Y:S01]  /*128f0*/  VIADD R29, R3, 0x29 ;  /* 0x00000029031d7836 */ /* 0x000fe20000000000 */
[C---:B------:R-:W-:Y:S02]  /*12900*/  ISETP.GE.AND P4, PT, R11.reuse, R2, PT ;  /* 0x000000020b00720c */ /* 0x040fe40003f86270 */
[-C--:B------:R-:W-:Y:S02]  /*12910*/  ISETP.GE.AND P1, PT, R11, R0.reuse, PT ;  /* 0x000000000b00720c */ /* 0x080fe40003f26270 */
[----:B-1----:R-:W-:Y:S02]  /*12920*/  FSEL R11, R9, -INF , !P2 ;  /* 0xff800000090b7808 */ /* 0x002fe40005000000 */
[----:B------:R-:W-:Y:S02]  /*12930*/  FSEL R21, R8, -INF , !P6 ;  /* 0xff80000008157808 */ /* 0x000fe40007000000 */
[----:B------:R-:W-:-:S02]  /*12940*/  ISETP.GE.AND P2, PT, R37, R0, PT ;  /* 0x000000002500720c */ /* 0x000fc40003f46270 */
[----:B------:R-:W-:Y:S01]  /*12950*/  ISETP.GE.AND P6, PT, R37, R2, PT ;  /* 0x000000022500720c */ /* 0x000fe20003fc6270 */
[----:B------:R-:W-:Y:S01]  /*12960*/  VIADD R37, R3, 0x38 ;  /* 0x0000003803257836 */ /* 0x000fe20000000000 */
[----:B------:R-:W-:Y:S02]  /*12970*/  FSEL R215, R215, -INF , !P4 ;  /* 0xff800000d7d77808 */ /* 0x000fe40006000000 */
[-C--:B------:R-:W-:Y:S02]  /*12980*/  ISETP.GE.AND P4, PT, R3, R0.reuse, PT ;  /* 0x000000000300720c */ /* 0x080fe40003f86270 */
[----:B------:R-:W-:Y:S02]  /*12990*/  FSEL R217, R217, -INF , !P2 ;  /* 0xff800000d9d97808 */ /* 0x000fe40005000000 */
[----:B------:R-:W-:Y:S02]  /*129a0*/  FSEL R209, R209, -INF , !P6 ;  /* 0xff800000d1d17808 */ /* 0x000fe40007000000 */
[----:B------:R-:W-:-:S02]  /*129b0*/  ISETP.GE.AND P2, PT, R29, R0, PT ;  /* 0x000000001d00720c */ /* 0x000fc40003f46270 */
[-C--:B------:R-:W-:Y:S02]  /*129c0*/  ISETP.GE.AND P6, PT, R29, R2.reuse, PT ;  /* 0x000000021d00720c */ /* 0x080fe40003fc6270 */
[----:B------:R-:W-:Y:S02]  /*129d0*/  FSEL R29, R48, -INF , !P4 ;  /* 0xff800000301d7808 */ /* 0x000fe40006000000 */
[----:B------:R-:W-:Y:S02]  /*129e0*/  FSEL R9, R4, -INF , !P3 ;  /* 0xff80000004097808 */ /* 0x000fe40005800000 */
[----:B------:R-:W-:Y:S02]  /*129f0*/  FSEL R219, R219, -INF , !P1 ;  /* 0xff800000dbdb7808 */ /* 0x000fe40004800000 */
[----:B------:R-:W-:Y:S02]  /*12a00*/  ISETP.GE.AND P1, PT, R25, R2, PT ;  /* 0x000000021900720c */ /* 0x000fe40003f26270 */
[----:B------:R-:W-:-:S02]  /*12a10*/  FMNMX3.FTZ R4, R29, R33, R35, !PT ;  /* 0x000000211d047276 */ /* 0x000fc40007810023 */
[----:B------:R-:W-:Y:S01]  /*12a20*/  ISETP.GE.AND P3, PT, R25, R0, PT ;  /* 0x000000001900720c */ /* 0x000fe20003f66270 */
[----:B------:R-:W-:Y:S01]  /*12a30*/  VIADD R25, R3, 0x30 ;  /* 0x0000003003197836 */ /* 0x000fe20000000000 */
[----:B------:R-:W-:Y:S02]  /*12a40*/  FSEL R213, R213, -INF , !P1 ;  /* 0xff800000d5d57808 */ /* 0x000fe40004800000 */
[----:B------:R-:W-:Y:S02]  /*12a50*/  FMNMX3.FTZ R4, R4, R31, R19, !PT ;  /* 0x0000001f04047276 */ /* 0x000fe40007810013 */
[C---:B------:R-:W-:Y:S01]  /*12a60*/  ISETP.GE.AND P1, PT, R3.reuse, R2, PT ;  /* 0x000000020300720c */ /* 0x040fe20003f26270 */
[----:B------:R-:W-:Y:S01]  /*12a70*/  VIADD R3, R3, 0x39 ;  /* 0x0000003903037836 */ /* 0x000fe20000000000 */
[----:B------:R-:W-:Y:S02]  /*12a80*/  FSEL R207, R207, -INF , !P3 ;  /* 0xff800000cfcf7808 */ /* 0x000fe40005800000 */
[----:B------:R-:W-:-:S02]  /*12a90*/  ISETP.GE.AND P3, PT, R25, R0, PT ;  /* 0x000000001900720c */ /* 0x000fc40003f66270 */
[----:B------:R-:W-:Y:S02]  /*12aa0*/  ISETP.GE.AND P4, PT, R25, R2, PT ;  /* 0x000000021900720c */ /* 0x000fe40003f86270 */
[----:B------:R-:W-:Y:S02]  /*12ab0*/  FMNMX3.FTZ R4, R4, R17, R23, !PT ;  /* 0x0000001104047276 */ /* 0x000fe40007810017 */
[----:B------:R-:W-:Y:S02]  /*12ac0*/  FSEL R25, R49, -INF , !P1 ;  /* 0xff80000031197808 */ /* 0x000fe40004800000 */
[----:B------:R-:W-:Y:S02]  /*12ad0*/  FMNMX3.FTZ R6, R4, R21, R219, !PT ;  /* 0x0000001504067276 */ /* 0x000fe400078100db */
[----:B------:R-:W-:Y:S02]  /*12ae0*/  FMNMX3.FTZ R4, R25, R27, R7, !PT ;  /* 0x0000001b19047276 */ /* 0x000fe40007810007 */
[----:B------:R-:W-:-:S02]  /*12af0*/  FSEL R189, R189, -INF , !P2 ;  /* 0xff800000bdbd7808 */ /* 0x000fc40005000000 */
[----:B------:R-:W-:Y:S02]  /*12b00*/  FMNMX3.FTZ R4, R4, R5, R15, !PT ;  /* 0x0000000504047276 */ /* 0x000fe4000781000f */
[----:B------:R-:W-:Y:S02]  /*12b10*/  FSEL R205, R205, -INF , !P3 ;  /* 0xff800000cdcd7808 */ /* 0x000fe40005800000 */
[----:B------:R-:W-:Y:S02]  /*12b20*/  FMNMX3.FTZ R4, R4, R13, R11, !PT ;  /* 0x0000000d04047276 */ /* 0x000fe4000781000b */
[-C--:B------:R-:W-:Y:S02]  /*12b30*/  ISETP.GE.AND P2, PT, R39, R0.reuse, PT ;  /* 0x000000002700720c */ /* 0x080fe40003f46270 */
[----:B------:R-:W-:Y:S02]  /*12b40*/  ISETP.GE.AND P3, PT, R37, R0, PT ;  /* 0x000000002500720c */ /* 0x000fe40003f66270 */
[----:B------:R-:W-:-:S02]  /*12b50*/  FMNMX3.FTZ R6, R6, R217, R207, !PT ;  /* 0x000000d906067276 */ /* 0x000fc400078100cf */
[----:B------:R-:W-:Y:S02]  /*12b60*/  FMNMX3.FTZ R4, R4, R9, R215, !PT ;  /* 0x0000000904047276 */ /* 0x000fe400078100d7 */
[----:B------:R-:W-:Y:S02]  /*12b70*/  ISETP.GE.AND P1, PT, R3, R0, PT ;  /* 0x000000000300720c */ /* 0x000fe40003f26270 */
[----:B------:R-:W-:Y:S02]  /*12b80*/  FSEL R193, R193, -INF , !P2 ;  /* 0xff800000c1c17808 */ /* 0x000fe40005000000 */
[----:B------:R-:W-:Y:S02]  /*12b90*/  FSEL R191, R191, -INF , !P3 ;  /* 0xff800000bfbf7808 */ /* 0x000fe40005800000 */
[----:B------:R-:W-:Y:S02]  /*12ba0*/  FMNMX3.FTZ R6, R6, R189, R205, !PT ;  /* 0x000000bd06067276 */ /* 0x000fe400078100cd */
[----:B------:R-:W-:-:S02]  /*12bb0*/  ISETP.GE.AND P3, PT, R39, R2, PT ;  /* 0x000000022700720c */ /* 0x000fc40003f66270 */
[----:B------:R-:W-:Y:S02]  /*12bc0*/  ISETP.GE.AND P2, PT, R37, R2, PT ;  /* 0x000000022500720c */ /* 0x000fe40003f46270 */
[----:B------:R-:W-:Y:S02]  /*12bd0*/  FSEL R211, R211, -INF , !P6 ;  /* 0xff800000d3d37808 */ /* 0x000fe40007000000 */
[----:B------:R-:W-:Y:S02]  /*12be0*/  FSEL R181, R181, -INF , !P4 ;  /* 0xff800000b5b57808 */ /* 0x000fe40006000000 */
[----:B------:R-:W-:Y:S02]  /*12bf0*/  FMNMX3.FTZ R4, R4, R209, R213, !PT ;  /* 0x000000d104047276 */ /* 0x000fe400078100d5 */
[----:B------:R-:W-:Y:S02]  /*12c00*/  FSEL R183, R183, -INF , !P1 ;  /* 0xff800000b7b77808 */ /* 0x000fe40004800000 */
        /* <DEDUP_REMOVED lines=45> */
[----:B------:R-:W-:Y:S01]  /*12ee0*/  FFMA.FTZ R165, R31, UR4, -R178 ;  /* 0x000000041fa57c23 */ /* 0x000fe200080108b2 */
[----:B------:R-:W-:Y:S01]  /*12ef0*/  MUFU.EX2 R170, R170 ;  /* 0x000000aa00aa7308 */ /* 0x000fe20000000800 */
[--C-:B------:R-:W-:Y:S01]  /*12f00*/  FFMA.FTZ R164, R7, UR4, -R174.reuse ;  /* 0x0000000407a47c23 */ /* 0x100fe200080108ae */
[--C-:B------:R-:W-:Y:S01]  /*12f10*/  FFMA.FTZ R163, R5, UR4, -R174.reuse ;  /* 0x0000000405a37c23 */ /* 0x100fe200080108ae */
[----:B------:R-:W2:Y:S01]  /*12f20*/  LDSM.16.MT88.4 R100, [R171] ;  /* 0x00000000ab64783b */ /* 0x000ea20000004200 */
[--C-:B------:R-:W-:Y:S01]  /*12f30*/  FFMA.FTZ R168, R25, UR4, -R174.reuse ;  /* 0x0000000419a87c23 */ /* 0x100fe200080108ae */
[----:B------:R-:W-:Y:S01]  /*12f40*/  FFMA.FTZ R167, R27, UR4, -R174 ;  /* 0x000000041ba77c23 */ /* 0x000fe200080108ae */
[----:B------:R-:W3:Y:S01]  /*12f50*/  MUFU.EX2 R169, R169 ;  /* 0x000000a900a97308 */ /* 0x000ee20000000800 */
[----:B------:R-:W4:Y:S01]  /*12f60*/  LDSM.16.MT88.4 R56, [R173+0x2000] ;  /* 0x00200000ad38783b */ /* 0x000f220000004200 */
[--C-:B------:R-:W-:Y:S01]  /*12f70*/  FFMA.FTZ R162, R19, UR4, -R178.reuse ;  /* 0x0000000413a27c23 */ /* 0x100fe200080108b2 */
[--C-:B------:R-:W-:Y:S01]  /*12f80*/  FFMA.FTZ R161, R17, UR4, -R178.reuse ;  /* 0x0000000411a17c23 */ /* 0x100fe200080108b2 */
[----:B------:R-:W-:Y:S01]  /*12f90*/  MUFU.EX2 R166, R166 ;  /* 0x000000a600a67308 */ /* 0x000fe20000000800 */
[----:B------:R-:W5:Y:S01]  /*12fa0*/  LDSM.16.MT88.4 R64, [R171+0x2000] ;  /* 0x00200000ab40783b */ /* 0x000f620000004200 */
[--C-:B------:R-:W-:Y:S01]  /*12fb0*/  FFMA.FTZ R158, R23, UR4, -R178.reuse ;  /* 0x00000004179e7c23 */ /* 0x100fe200080108b2 */
[----:B------:R-:W-:Y:S01]  /*12fc0*/  FFMA.FTZ R157, R21, UR4, -R178 ;  /* 0x00000004159d7c23 */ /* 0x000fe200080108b2 */
        /* <DEDUP_REMOVED lines=13> */
[----:B------:R-:W5:Y:S01]  /*130a0*/  LDSM.16.MT88.4 R12, [R173+0x800] ;  /* 0x00080000ad0c783b */ /* 0x000f620000004200 */
[----:B------:R-:W-:Y:S01]  /*130b0*/  F2FP.BF16.F32.PACK_AB R98, R165, R166 ;  /* 0x000000a6a562723e */ /* 0x000fe200000010ff */
[----:B------:R-:W-:Y:S01]  /*130c0*/  FFMA.FTZ R182, R189, UR4, -R178 ;  /* 0x00000004bdb67c23 */ /* 0x000fe200080108b2 */
[----:B------:R-:W1:Y:S01]  /*130d0*/  MUFU.EX2 R163, R163 ;  /* 0x000000a300a37308 */ /* 0x000e620000000800 */
[----:B------:R-:W5:Y:S01]  /*130e0*/  LDSM.16.MT88.4 R8, [R188+0x10800] ;  /* 0x01080000bc08783b */ /* 0x000f620000004200 */
[--C-:B------:R-:W-:Y:S01]  /*130f0*/  FFMA.FTZ R192, R209, UR4, -R174.reuse ;  /* 0x00000004d1c07c23 */ /* 0x100fe200080108ae */
[--C-:B------:R-:W-:Y:S01]  /*13100*/  FFMA.FTZ R190, R213, UR4, -R174.reuse ;  /* 0x00000004d5be7c23 */ /* 0x100fe200080108ae */
[----:B------:R-:W-:Y:S01]  /*13110*/  MUFU.EX2 R162, R162 ;  /* 0x000000a200a27308 */ /* 0x000fe20000000800 */
[----:B------:R-:W-:Y:S01]  /*13120*/  LDSM.16.MT88.4 R32, [R171+0x800] ;  /* 0x00080000ab20783b */ /* 0x000fe20000004200 */
[----:B---3--:R-:W-:Y:S01]  /*13130*/  F2FP.BF16.F32.PACK_AB R97, R167, R168 ;  /* 0x000000a8a761723e */ /* 0x008fe200000010ff */
[----:B------:R-:W-:Y:S01]  /*13140*/  FFMA.FTZ R211, R211, UR4, -R174 ;  /* 0x00000004d3d37c23 */ /* 0x000fe200080108ae */
[----:B------:R-:W3:Y:S01]  /*13150*/  MUFU.EX2 R161, R161 ;  /* 0x000000a100a17308 */ /* 0x000ee20000000800 */
[----:B------:R-:W-:Y:S01]  /*13160*/  LDSM.16.MT88.4 R28, [R188+0xe800] ;  /* 0x00e80000bc1c783b */ /* 0x000fe20000004200 */
[----:B------:R-:W-:Y:S01]  /*13170*/  FFMA.FTZ R217, R217, UR4, -R178 ;  /* 0x00000004d9d97c23 */ /* 0x000fe200080108b2 */
[--C-:B------:R-:W-:Y:S01]  /*13180*/  FFMA.FTZ R215, R215, UR4, -R174.reuse ;  /* 0x00000004d7d77c23 */ /* 0x100fe200080108ae */
[----:B------:R-:W-:Y:S01]  /*13190*/  MUFU.EX2 R158, R158 ;  /* 0x0000009e009e7308 */ /* 0x000fe20000000800 */
[----:B------:R-:W-:Y:S01]  /*131a0*/  LDSM.16.MT88.4 R24, [R173+0x2800] ;  /* 0x00280000ad18783b */ /* 0x000fe20000004200 */
[----:B-1----:R-:W-:Y:S01]  /*131b0*/  F2FP.BF16.F32.PACK_AB R99, R163, R164 ;  /* 0x000000a4a363723e */ /* 0x002fe200000010ff */
[----:B------:R-:W-:Y:S01]  /*131c0*/  FFMA.FTZ R175, R175, UR4, -R174 ;  /* 0x00000004afaf7c23 */ /* 0x000fe200080108ae */
[----:B------:R-:W-:Y:S01]  /*131d0*/  MUFU.EX2 R157, R157 ;  /* 0x0000009d009d7308 */ /* 0x000fe20000000800 */
[----:B------:R-:W-:Y:S01]  /*131e0*/  LDSM.16.MT88.4 R20, [R171+0x2800] ;  /* 0x00280000ab14783b */ /* 0x000fe20000004200 */
[----:B------:R-:W-:Y:S01]  /*131f0*/  FADD.FTZ R169, R170, R169 ;  /* 0x000000a9aaa97221 */ /* 0x000fe20000010000 */
[----:B------:R-:W-:Y:S01]  /*13200*/  FADD.FTZ R167, R168, R167 ;  /* 0x000000a7a8a77221 */ /* 0x000fe20000010000 */
[----:B------:R-:W-:Y:S01]  /*13210*/  MUFU.EX2 R160, R160 ;  /* 0x000000a000a07308 */ /* 0x000fe20000000800 */
[C---:B------:R-:W-:Y:S01]  /*13220*/  HMMA.16816.F32.BF16 R120, R96.reuse, R116, RZ ;  /* 0x000000746078723c */ /* 0x040fe200000418ff */
[----:B------:R-:W-:Y:S01]  /*13230*/  FADD.FTZ R166, R166, R169 ;  /* 0x000000a9a6a67221 */ /* 0x000fe20000010000 */
[----:B------:R-:W-:Y:S01]  /*13240*/  FADD.FTZ R164, R164, R167 ;  /* 0x000000a7a4a47221 */ /* 0x000fe20000010000 */
[----:B------:R-:W1:Y:S01]  /*13250*/  MUFU.EX2 R159, R159 ;  /* 0x0000009f009f7308 */ /* 0x000e620000000800 */
        /* <DEDUP_REMOVED lines=17> */
[C---:B--2---:R-:W-:Y:S08]  /*13370*/  HMMA.16816.F32.BF16 R104, R96.reuse, R100, RZ ;  /* 0x000000646068723c */ /* 0x044ff000000418ff */
        /* <DEDUP_REMOVED lines=237> */
.L_x_3185:
        /* <DEDUP_REMOVED lines=8> */
.L_x_3186:
[----:B------:R-:W1:Y:S01]  /*142d0*/  LDCU.64 UR8, c[0x0][0x3c0] ;  /* 0x00007800ff0877ac */ /* 0x000e620008000a00 */
[----:B------:R-:W-:Y:S01]  /*142e0*/  LOP3.LUT R5, R153, 0x1f8, RZ, 0xc0, !PT ;  /* 0x000001f899057812 */ /* 0x000fe200078ec0ff */
[----:B------:R-:W-:Y:S01]  /*142f0*/  IMAD.SHL.U32 R187, R184, 0x20, RZ ;  /* 0x00000020b8bb7824 */ /* 0x000fe200078e00ff */
[----:B------:R-:W-:Y:S02]  /*14300*/  LOP3.LUT R7, R136, 0x400, RZ, 0xc0, !PT ;  /* 0x0000040088077812 */ /* 0x000fe400078ec0ff */
[----:B------:R-:W-:Y:S02]  /*14310*/  LOP3.LUT R4, R5, 0x38, R184, 0x78, !PT ;  /* 0x0000003805047812 */ /* 0x000fe400078e78b8 */
[----:B------:R-:W-:Y:S01]  /*14320*/  LOP3.LUT R187, R187, 0x7c00, RZ, 0xc0, !PT ;  /* 0x00007c00bbbb7812 */ /* 0x000fe200078ec0ff */
[----:B------:R-:W-:Y:S01]  /*14330*/  IMAD R192, R138, 0x2, R7 ;  /* 0x000000028ac07824 */ /* 0x000fe200078e0207 */
[----:B------:R-:W-:Y:S02]  /*14340*/  LOP3.LUT R153, R4, 0x1e00, R153, 0xf8, !PT ;  /* 0x00001e0004997812 */ /* 0x000fe400078ef899 */
[----:B------:R-:W-:-:S02]  /*14350*/  LOP3.LUT R4, R187, 0x200, R136, 0xf8, !PT ;  /* 0x00000200bb047812 */ /* 0x000fc400078ef888 */
[----:B------:R-:W-:Y:S02]  /*14360*/  SHF.R.U32.HI R139, RZ, 0x1, R184 ;  /* 0x00000001ff8b7819 */ /* 0x000fe400000116b8 */
[----:B------:R-:W-:Y:S02]  /*14370*/  LEA R136, R153, UR5, 0x1 ;  /* 0x0000000599887c11 */ /* 0x000fe4000f8e08ff */
[----:B------:R-:W-:Y:S01]  /*14380*/  LOP3.LUT R5, R139, 0x8, RZ, 0xc0, !PT ;  /* 0x000000088b057812 */ /* 0x000fe200078ec0ff */
[----:B-1----:R-:W-:Y:S02]  /*14390*/  USHF.L.U32 UR4, UR8, 0x5, URZ ;  /* 0x0000000508047899 */ /* 0x002fe400080006ff */
[----:B------:R-:W-:Y:S01]  /*143a0*/  USHF.L.U64.HI UR9, UR8, 0x5, UR9 ;  /* 0x0000000508097899 */ /* 0x000fe20008010209 */
[----:B------:R-:W-:Y:S01]  /*143b0*/  @!PT LDS RZ, [RZ] ;  /* 0x00000000fffff984 */ /* 0x000fe20000000800 */
[----:B------:R-:W-:Y:S01]  /*143c0*/  @!PT LDS RZ, [RZ] ;  /* 0x00000000fffff984 */ /* 0x000fe20000000800 */
[----:B------:R-:W-:Y:S01]  /*143d0*/  @!PT LDS RZ, [RZ] ;  /* 0x00000000fffff984 */ /* 0x000fe20000000800 */
[----:B------:R-:W-:Y:S01]  /*143e0*/  LDGSTS.E.BYPASS.LTC128B.128 [R136+0xc000], desc[UR6][R198.64] ;  /* 0x0c000000c6887fae */ /* 0x000fe2000b981a06 */
[----:B------:R-:W-:Y:S02]  /*143f0*/  LOP3.LUT R4, R4, R152, R5, 0xf6, !PT ;  /* 0x0000009804047212 */ /* 0x000fe400078ef605 */
[----:B------:R-:W-:Y:S01]  /*14400*/  IADD3 R6, P1, PT, R198, UR4, RZ ;  /* 0x00000004c6067c10 */ /* 0x000fe2000ff3e0ff */
[----:B------:R-:W-:Y:S01]  /*14410*/  LDGSTS.E.BYPASS.LTC128B.128 [R136+0xe000], desc[UR6][R198.64+0x80] ;  /* 0x0e000080c6887fae */ /* 0x000fe2000b981a06 */
[----:B------:R-:W-:Y:S01]  /*14420*/  LEA R206, R4, UR5, 0x1 ;  /* 0x0000000504ce7c11 */ /* 0x000fe2000f8e08ff */
[----:B------:R-:W-:Y:S01]  /*14430*/  VIADD R4, R192, UR5 ;  /* 0x00000005c0047c36 */ /* 0x000fe20008000000 */
        /* <DEDUP_REMOVED lines=13> */
[----:B------:R-:W-:Y:S02]  /*14510*/  IMAD.IADD R137, R137, 0x1, R4 ;  /* 0x0000000189897824 */ /* 0x000fe400078e0204 */
[C---:B------:R-:W-:Y:S01]  /*14520*/  IMAD.IADD R204, R172.reuse, 0x1, R205 ;  /* 0x00000001accc7824 */ /* 0x040fe200078e02cd */
[----:B------:R-:W-:Y:S01]  /*14530*/  LDGSTS.E.BYPASS.LTC128B.128 [R136+0xd000], desc[UR6][R14.64] ;  /* 0x0d0000000e887fae */ /* 0x000fe2000b981a06 */
[----:B------:R-:W-:-:S03]  /*14540*/  IMAD.IADD R193, R172, 0x1, R137 ;  /* 0x00000001acc17824 */ /* 0x000fc600078e0289 */
        /* <DEDUP_REMOVED lines=99> */
[C---:B------:R-:W-:Y:S08]  /*14b80*/  HMMA.16816.F32.BF16 R12, R140.reuse, R188, R12 ;  /* 0x000000bc8c0c723c */ /* 0x040ff0000004180c */
[----:B------:R-:W-:Y:S08]  /*14b90*/  HMMA.16816.F32.BF16 R24, R140, R190, R24 ;  /* 0x000000be8c18723c */ /* 0x000ff00000041818 */
[C---:B------:R-:W-:Y:S08]  /*14ba0*/  HMMA.16816.F32.BF16 R164, R180.reuse, R176, R164 ;  /* 0x000000b0b4a4723c */ /* 0x040ff000000418a4 */
[C---:B------:R-:W-:Y:S01]  /*14bb0*/  HMMA.16816.F32.BF16 R160, R180.reuse, R178, R160 ;  /* 0x000000b2b4a0723c */ /* 0x040fe200000418a0 */
[----:B------:R-:W-:Y:S07]  /*14bc0*/  LDSM.16.M88.4 R176, [R193+0x9800] ;  /* 0x00980000c1b0783b */ /* 0x000fee0000000200 */
[C---:B------:R-:W-:Y:S08]  /*14bd0*/  HMMA.16816.F32.BF16 R156, R180.reuse, R172, R156 ;  /* 0x000000acb49c723c */ /* 0x040ff0000004189c */
[C---:B------:R-:W-:Y:S08]  /*14be0*/  HMMA.16816.F32.BF16 R152, R180.reuse, R174, R152 ;  /* 0x000000aeb498723c */ /* 0x040ff00000041898 */
[C---:B------:R-:W-:Y:S08]  /*14bf0*/  HMMA.16816.F32.BF16 R148, R180.reuse, R168, R148 ;  /* 0x000000a8b494723c */ /* 0x040ff00000041894 */
[----:B------:R-:W-:Y:S01]  /*14c00*/  HMMA.16816.F32.BF16 R144, R180, R170, R144 ;  /* 0x000000aab490723c */ /* 0x000fe20000041890 */
[----:B------:R-:W-:Y:S04]  /*14c10*/  LDSM.16.M88.4 R168, [R205+0x4000] ;  /* 0x00400000cda8783b */ /* 0x000fe80000000200 */
[----:B------:R-:W-:Y:S03]  /*14c20*/  LDSM.16.M88.4 R180, [R204+0x4000] ;  /* 0x00400000ccb4783b */ /* 0x000fe60000000200 */
[C---:B-1----:R-:W-:Y:S01]  /*14c30*/  HMMA.16816.F32.BF16 R172, R20.reuse, R16, R12 ;  /* 0x0000001014ac723c */ /* 0x042fe2000004180c */
[----:B------:R-:W1:Y:S07]  /*14c40*/  LDSM.16.M88.4 R12, [R137+0xa000] ;  /* 0x00a00000890c783b */ /* 0x000e6e0000000200 */
[----:B------:R-:W-:Y:S01]  /*14c50*/  HMMA.16816.F32.BF16 R24, R20, R18, R24 ;  /* 0x000000121418723c */ /* 0x000fe20000041818 */
[----:B------:R-:W-:Y:S07]  /*14c60*/  LDSM.16.M88.4 R16, [R138+0xa800] ;  /* 0x00a800008a10783b */ /* 0x000fee0000000200 */
[C---:B------:R-:W-:Y:S08]  /*14c70*/  HMMA.16816.F32.BF16 R164, R140.reuse, R32, R164 ;  /* 0x000000208ca4723c */ /* 0x040ff000000418a4 */
[----:B------:R-:W-:Y:S01]  /*14c80*/  HMMA.16816.F32.BF16 R160, R140, R34, R160 ;  /* 0x000000228ca0723c */ /* 0x000fe200000418a0 */
[----:B------:R-:W3:Y:S07]  /*14c90*/  LDSM.16.M88.4 R32, [R192+UR5+0xa800] ;  /* 0x00a80005c020783b */ /* 0x000eee0008000200 */
[C---:B--2---:R-:W-:Y:S01]  /*14ca0*/  HMMA.16816.F32.BF16 R188, R8.reuse, R4, R172 ;  /* 0x0000000408bc723c */ /* 0x044fe200000418ac */
[----:B------:R-:W2:Y:S07]  /*14cb0*/  LDSM.16.M88.4 R172, [R193+0xa000] ;  /* 0x00a00000c1ac783b */ /* 0x000eae0000000200 */
[----:B------:R-:W-:Y:S01]  /*14cc0*/  HMMA.16816.F32.BF16 R24, R8, R6, R24 ;  /* 0x000000060818723c */ /* 0x000fe20000041818 */
[----:B------:R-:W-:Y:S07]  /*14cd0*/  LDSM.16.M88.4 R4, [R137+0xa800] ;  /* 0x00a800008904783b */ /* 0x000fee0000000200 */
[----:B------:R-:W-:Y:S08]  /*14ce0*/  HMMA.16816.F32.BF16 R156, R140, R28, R156 ;  /* 0x0000001c8c9c723c */ /* 0x000ff0000004189c */
[C---:B-1----:R-:W-:Y:S08]  /*14cf0*/  HMMA.16816.F32.BF16 R188, R168.reuse, R12, R188 ;  /* 0x0000000ca8bc723c */ /* 0x042ff000000418bc */
[----:B------:R-:W-:Y:S01]  /*14d00*/  HMMA.16816.F32.BF16 R24, R168, R14, R24 ;  /* 0x0000000ea818723c */ /* 0x000fe20000041818 */
[----:B------:R-:W1:Y:S07]  /*14d10*/  LDSM.16.M88.4 R12, [R192+UR5+0xb000] ;  /* 0x00b00005c00c783b */ /* 0x000e6e0008000200 */
[C---:B---3--:R-:W-:Y:S08]  /*14d20*/  HMMA.16816.F32.BF16 R164, R20.reuse, R32, R164 ;  /* 0x0000002014a4723c */ /* 0x048ff000000418a4 */
[----:B------:R-:W-:Y:S01]  /*14d30*/  HMMA.16816.F32.BF16 R160, R20, R34, R160 ;  /* 0x0000002214a0723c */ /* 0x000fe200000418a0 */
[----:B------:R-:W3:Y:S07]  /*14d40*/  LDSM.16.M88.4 R32, [R138+0xb000] ;  /* 0x00b000008a20783b */ /* 0x000eee0000000200 */
[----:B------:R-:W-:Y:S01]  /*14d50*/  HMMA.16816.F32.BF16 R152, R140, R30, R152 ;  /* 0x0000001e8c98723c */ /* 0x000fe20000041898 */
[----:B------:R-:W4:Y:S07]  /*14d60*/  LDSM.16.M88.4 R28, [R193+0xa800] ;  /* 0x00a80000c11c783b */ /* 0x000f2e0000000200 */
[----:B------:R-:W-:Y:S08]  /*14d70*/  HMMA.16816.F32.BF16 R164, R8, R16, R164 ;  /* 0x0000001008a4723c */ /* 0x000ff000000418a4 */
[C---:B--2---:R-:W-:Y:S08]  /*14d80*/  HMMA.16816.F32.BF16 R188, R180.reuse, R172, R188 ;  /* 0x000000acb4bc723c */ /* 0x044ff000000418bc */
[----:B------:R-:W-:Y:S01]  /*14d90*/  HMMA.16816.F32.BF16 R24, R180, R174, R24 ;  /* 0x000000aeb418723c */ /* 0x000fe20000041818 */
[----:B------:R-:W2:Y:S07]  /*14da0*/  LDSM.16.M88.4 R172, [R192+UR5+0xb800] ;  /* 0x00b80005c0ac783b */ /* 0x000eae0008000200 */
[----:B------:R-:W-:Y:S01]  /*14db0*/  HMMA.16816.F32.BF16 R160, R8, R18, R160 ;  /* 0x0000001208a0723c */ /* 0x000fe200000418a0 */
[----:B------:R-:W5:Y:S07]  /*14dc0*/  LDSM.16.M88.4 R16, [R137+0xb000] ;  /* 0x00b000008910783b */ /* 0x000f6e0000000200 */
[----:B-1----:R-:W-:Y:S03]  /*14dd0*/  HMMA.16816.F32.BF16 R156, R20, R12, R156 ;  /* 0x0000000c149c723c */ /* 0x002fe6000004189c */
[----:B------:R-:W-:Y:S01]  /*14de0*/  FMUL.FTZ R24, R24, UR4 ;  /* 0x0000000418187c20 */ /* 0x000fe20008410000 */
[----:B------:R-:W-:Y:S01]  /*14df0*/  FMUL.FTZ R25, R25, UR4 ;  /* 0x0000000419197c20 */ /* 0x000fe20008410000 */
[----:B------:R-:W-:Y:S01]  /*14e00*/  FMUL.FTZ R26, R26, UR4 ;  /* 0x000000041a1a7c20 */ /* 0x000fe20008410000 */
[----:B------:R-:W-:-:S02]  /*14e10*/  FMUL.FTZ R27, R27, UR4 ;  /* 0x000000041b1b7c20 */ /* 0x000fc40008410000 */
[----:B------:R-:W-:Y:S08]  /*14e20*/  HMMA.16816.F32.BF16 R164, R168, R4, R164 ;  /* 0x00000004a8a4723c */ /* 0x000ff000000418a4 */
[----:B------:R-:W-:Y:S01]  /*14e30*/  HMMA.16816.F32.BF16 R152, R20, R14, R152 ;  /* 0x0000000e1498723c */ /* 0x000fe20000041898 */
[----:B------:R-:W1:Y:S07]  /*14e40*/  LDSM.16.M88.4 R12, [R138+0xb800] ;  /* 0x00b800008a0c783b */ /* 0x000e6e0000000200 */
[----:B------:R-:W-:Y:S01]  /*14e50*/  HMMA.16816.F32.BF16 R148, R140, R176, R148 ;  /* 0x000000b08c94723c */ /* 0x000fe20000041894 */
[----:B------:R-:W-:Y:S01]  /*14e60*/  FMUL.FTZ R176, R188, UR4 ;  /* 0x00000004bcb07c20 */ /* 0x000fe20008410000 */
[----:B------:R-:W-:Y:S01]  /*14e70*/  FMUL.FTZ R188, R190, UR4 ;  /* 0x00000004bebc7c20 */ /* 0x000fe20008410000 */
[----:B------:R-:W-:Y:S01]  /*14e80*/  FMUL.FTZ R177, R189, UR4 ;  /* 0x00000004bdb17c20 */ /* 0x000fe20008410000 */
[----:B------:R-:W1:Y:S01]  /*14e90*/  MUFU.TANH R190, R24 ;  /* 0x0000001800be7308 */ /* 0x000e620000002400 */
[----:B------:R-:W-:-:S03]  /*14ea0*/  FMUL.FTZ R189, R191, UR4 ;  /* 0x00000004bfbd7c20 */ /* 0x000fc60008410000 */
[----:B------:R-:W-:Y:S01]  /*14eb0*/  HMMA.16816.F32.BF16 R160, R168, R6, R160 ;  /* 0x00000006a8a0723c */ /* 0x000fe200000418a0 */
[----:B------:R-:W1:Y:S03]  /*14ec0*/  LDSM.16.M88.4 R4, [R193+0xb000] ;  /* 0x00b00000c104783b */ /* 0x000e660000000200 */
[----:B------:R-:W-:Y:S04]  /*14ed0*/  MUFU.TANH R189, R189 ;  /* 0x000000bd00bd7308 */ /* 0x000fe80000002400 */
[----:B---3--:R-:W-:Y:S04]  /*14ee0*/  HMMA.16816.F32.BF16 R156, R8, R32, R156 ;  /* 0x00000020089c723c */ /* 0x008fe8000004189c */
[----:B------:R-:W-:Y:S04]  /*14ef0*/  MUFU.TANH R32, R27 ;  /* 0x0000001b00207308 */ /* 0x000fe80000002400 */
[----:B----4-:R-:W-:Y:S04]  /*14f00*/  HMMA.16816.F32.BF16 R164, R180, R28, R164 ;  /* 0x0000001cb4a4723c */ /* 0x010fe800000418a4 */
[----:B------:R-:W-:Y:S04]  /*14f10*/  MUFU.TANH R28, R25 ;  /* 0x00000019001c7308 */ /* 0x000fe80000002400 */
[----:B------:R-:W-:Y:S04]  /*14f20*/  HMMA.16816.F32.BF16 R152, R8, R34, R152 ;  /* 0x000000220898723c */ /* 0x000fe80000041898 */
[----:B------:R3:W-:Y:S04]  /*14f30*/  MUFU.TANH R29, R26 ;  /* 0x0000001a001d7308 */ /* 0x0007e80000002400 */
[----:B--2---:R-:W-:Y:S03]  /*14f40*/  HMMA.16816.F32.BF16 R148, R20, R172, R148 ;  /* 0x000000ac1494723c */ /* 0x004fe60000041894 */
[----:B------:R-:W-:Y:S01]  /*14f50*/  FMUL.FTZ R33, R164, UR4 ;  /* 0x00000004a4217c20 */ /* 0x000fe20008410000 */
[----:B------:R-:W2:Y:S01]  /*14f60*/  MUFU.TANH R176, R176 ;  /* 0x000000b000b07308 */ /* 0x000ea20000002400 */
[----:B------:R-:W-:-:S03]  /*14f70*/  FMUL.FTZ R167, R167, UR4 ;  /* 0x00000004a7a77c20 */ /* 0x000fc60008410000 */
[----:B------:R-:W-:Y:S04]  /*14f80*/  HMMA.16816.F32.BF16 R144, R140, R178, R144 ;  /* 0x000000b28c90723c */ /* 0x000fe80000041890 */
[----:B------:R-:W-:Y:S01]  /*14f90*/  MUFU.TANH R177, R177 ;  /* 0x000000b100b17308 */ /* 0x000fe20000002400 */
[----:B---3--:R-:W3:Y:S03]  /*14fa0*/  LDSM.16.M88.4 R24, [R137+0xb800] ;  /* 0x00b800008918783b */ /* 0x008ee60000000200 */
[C---:B-----5:R-:W-:Y:S04]  /*14fb0*/  HMMA.16816.F32.BF16 R156, R168.reuse, R16, R156 ;  /* 0x00000010a89c723c */ /* 0x060fe8000004189c */
[----:B------:R-:W4:Y:S04]  /*14fc0*/  MUFU.TANH R188, R188 ;  /* 0x000000bc00bc7308 */ /* 0x000f280000002400 */
[----:B------:R-:W-:Y:S01]  /*14fd0*/  HMMA.16816.F32.BF16 R152, R168, R18, R152 ;  /* 0x00000012a898723c */ /* 0x000fe20000041898 */
[----:B------:R-:W5:Y:S01]  /*14fe0*/  LDSM.16.M88.4 R16, [R193+0xb800] ;  /* 0x00b80000c110783b */ /* 0x000f620000000200 */
[----:B------:R-:W-:-:S04]  /*14ff0*/  DEPBAR.LE SB0, 0x0 ;  /* 0x000080000000791a */ /* 0x000fc80000000000 */
[----:B------:R-:W-:Y:S02]  /*15000*/  MUFU.TANH R172, R167 ;  /* 0x000000a700ac7308 */ /* 0x000fe40000002400 */
[----:B-1----:R-:W-:Y:S06]  /*15010*/  HMMA.16816.F32.BF16 R148, R8, R12, R148 ;  /* 0x0000000c0894723c */ /* 0x002fec0000041894 */
[----:B------:R-:W-:Y:S02]  /*15020*/  MUFU.TANH R33, R33 ;  /* 0x0000002100217308 */ /* 0x000fe40000002400 */
[----:B------:R-:W-:Y:S08]  /*15030*/  HMMA.16816.F32.BF16 R144, R20, R174, R144 ;  /* 0x000000ae1490723c */ /* 0x000ff00000041890 */
[----:B------:R-:W-:Y:S01]  /*15040*/  HMMA.16816.F32.BF16 R156, R180, R4, R156 ;  /* 0x00000004b49c723c */ /* 0x000fe2000004189c */
[----:B------:R-:W-:-:S05]  /*15050*/  IMAD.SHL.U32 R4, R184, 0x2, RZ ;  /* 0x00000002b8047824 */ /* 0x000fca00078e00ff */
[----:B------:R-:W-:Y:S02]  /*15060*/  LOP3.LUT R5, R4, 0x6, RZ, 0xc0, !PT ;  /* 0x0000000604057812 */ /* 0x000fe400078ec0ff */
[----:B------:R-:W-:Y:S01]  /*15070*/  HMMA.16816.F32.BF16 R160, R180, R30, R160 ;  /* 0x0000001eb4a0723c */ /* 0x000fe200000418a0 */
[----:B------:R-:W-:Y:S01]  /*15080*/  FMUL.FTZ R30, R165, UR4 ;  /* 0x00000004a51e7c20 */ /* 0x000fe20008410000 */
[----:B------:R-:W-:Y:S01]  /*15090*/  FMUL.FTZ R31, R166, UR4 ;  /* 0x00000004a61f7c20 */ /* 0x000fe20008410000 */
[----:B------:R-:W-:-:S04]  /*150a0*/  IMAD R4, R134, 0x40, R5 ;  /* 0x0000004086047824 */ /* 0x000fc800078e0205 */
[----:B------:R-:W-:Y:S01]  /*150b0*/  MUFU.TANH R30, R30 ;  /* 0x0000001e001e7308 */ /* 0x000fe20000002400 */
[----:B---3--:R-:W-:Y:S01]  /*150c0*/  HMMA.16816.F32.BF16 R148, R168, R24, R148 ;  /* 0x00000018a894723c */ /* 0x008fe20000041894 */
[----:B------:R-:W-:Y:S02]  /*150d0*/  VIADD R13, R4, 0xffffff89 ;  /* 0xffffff89040d7836 */ /* 0x000fe40000000000 */
[----:B------:R-:W-:Y:S01]  /*150e0*/  FMUL.FTZ R156, R156, UR4 ;  /* 0x000000049c9c7c20 */ /* 0x000fe20008410000 */
[----:B------:R-:W-:Y:S01]  /*150f0*/  FMUL.FTZ R157, R157, UR4 ;  /* 0x000000049d9d7c20 */ /* 0x000fe20008410000 */
[----:B------:R-:W-:Y:S01]  /*15100*/  FMUL.FTZ R158, R158, UR4 ;  /* 0x000000049e9e7c20 */ /* 0x000fe20008410000 */
[----:B------:R-:W-:Y:S01]  /*15110*/  FMUL.FTZ R159, R159, UR4 ;  /* 0x000000049f9f7c20 */ /* 0x000fe20008410000 */
[----:B------:R-:W1:Y:S01]  /*15120*/  MUFU.TANH R31, R31 ;  /* 0x0000001f001f7308 */ /* 0x000e620000002400 */
[----:B------:R-:W-:Y:S01]  /*15130*/  HMMA.16816.F32.BF16 R144, R8, R14, R144 ;  /* 0x0000000e0890723c */ /* 0x000fe20000041890 */
[----:B------:R-:W-:-:S02]  /*15140*/  VIADD R9, R4, 0xffffff88 ;  /* 0xffffff8804097836 */ /* 0x000fc40000000000 */
[----:B------:R-:W-:Y:S01]  /*15150*/  FMUL.FTZ R160, R160, UR4 ;  /* 0x00000004a0a07c20 */ /* 0x000fe20008410000 */
[----:B------:R-:W-:Y:S02]  /*15160*/  VIADD R11, R4, 0xffffff90 ;  /* 0xffffff90040b7836 */ /* 0x000fe40000000000 */
[----:B------:R-:W-:Y:S01]  /*15170*/  FMUL.FTZ R142, R162, UR4 ;  /* 0x00000004a28e7c20 */ /* 0x000fe20008410000 */
[----:B------:R-:W-:Y:S01]  /*15180*/  ISETP.GE.AND P3, PT, R9, R0, PT ;  /* 0x000000000900720c */ /* 0x000fe20003f66270 */
[----:B------:R-:W3:Y:S01]  /*15190*/  MUFU.TANH R206, R160 ;  /* 0x000000a000ce7308 */ /* 0x000ee20000002400 */
[C---:B------:R-:W-:Y:S01]  /*151a0*/  HMMA.16816.F32.BF16 R152, R180.reuse, R6, R152 ;  /* 0x00000006b498723c */ /* 0x040fe20000041898 */
[----:B------:R-:W-:Y:S01]  /*151b0*/  VIADD R7, R4, 0xffffff80 ;  /* 0xffffff8004077836 */ /* 0x000fe20000000000 */
[----:B------:R-:W-:Y:S01]  /*151c0*/  FSEL R12, R190, -INF , !P3 ;  /* 0xff800000be0c7808 */ /* 0x000fe20005800000 */
[----:B------:R-:W-:Y:S01]  /*151d0*/  FMUL.FTZ R161, R161, UR4 ;  /* 0x00000004a1a17c20 */ /* 0x000fe20008410000 */
[----:B------:R-:W-:Y:S01]  /*151e0*/  ISETP.GE.AND P3, PT, R11, R2, PT ;  /* 0x000000020b00720c */ /* 0x000fe20003f66270 */
[----:B------:R-:W-:Y:S01]  /*151f0*/  FMUL.FTZ R140, R163, UR4 ;  /* 0x00000004a38c7c20 */ /* 0x000fe20008410000 */
[C---:B------:R-:W-:Y:S01]  /*15200*/  ISETP.GE.AND P2, PT, R7.reuse, R0, PT ;  /* 0x000000000700720c */ /* 0x040fe20003f46270 */
[----:B------:R-:W3:Y:S01]  /*15210*/  MUFU.TANH R204, R161 ;  /* 0x000000a100cc7308 */ /* 0x000ee20000002400 */
[-C--:B------:R-:W-:Y:S01]  /*15220*/  ISETP.GE.AND P1, PT, R7, R2.reuse, PT ;  /* 0x000000020700720c */ /* 0x080fe20003f26270 */
[----:B------:R-:W-:Y:S01]  /*15230*/  VIADD R7, R4, 0xffffff81 ;  /* 0xffffff8104077836 */ /* 0x000fe20000000000 */
[----:B-----5:R-:W-:Y:S01]  /*15240*/  HMMA.16816.F32.BF16 R148, R180, R16, R148 ;  /* 0x00000010b494723c */ /* 0x020fe20000041894 */
[----:B--2---:R-:W-:Y:S01]  /*15250*/  FSEL R6, R176, -INF , !P2 ;  /* 0xff800000b0067808 */ /* 0x004fe20005000000 */
[----:B------:R-:W-:Y:S01]  /*15260*/  VIADD R15, R4, 0xffffff98 ;  /* 0xffffff98040f7836 */ /* 0x000fe20000000000 */
[----:B------:R-:W-:-:S02]  /*15270*/  ISETP.GE.AND P2, PT, R9, R2, PT ;  /* 0x000000020900720c */ /* 0x000fc40003f46270 */
[C---:B------:R-:W-:Y:S01]  /*15280*/  ISETP.GE.AND P6, PT, R7.reuse, R2, PT ;  /* 0x000000020700720c */ /* 0x040fe20003fc6270 */
[----:B------:R-:W2:Y:S01]  /*15290*/  MUFU.TANH R142, R142 ;  /* 0x0000008e008e7308 */ /* 0x000ea20000002400 */
[-C--:B------:R-:W-:Y:S01]  /*152a0*/  ISETP.GE.AND P4, PT, R7, R0.reuse, PT ;  /* 0x000000000700720c */ /* 0x080fe20003f86270 */
[----:B------:R-:W-:Y:S01]  /*152b0*/  HMMA.16816.F32.BF16 R144, R168, R26, R144 ;  /* 0x0000001aa890723c */ /* 0x000fe20000041890 */
[----:B------:R-:W-:Y:S01]  /*152c0*/  FSEL R8, R189, -INF , !P6 ;  /* 0xff800000bd087808 */ /* 0x000fe20007000000 */
[----:B------:R-:W-:Y:S01]  /*152d0*/  FMUL.FTZ R9, R153, UR4 ;  /* 0x0000000499097c20 */ /* 0x000fe20008410000 */
[-C--:B------:R-:W-:Y:S01]  /*152e0*/  ISETP.GE.AND P6, PT, R11, R0.reuse, PT ;  /* 0x000000000b00720c */ /* 0x080fe20003fc6270 */
[----:B------:R-:W-:Y:S01]  /*152f0*/  VIADD R11, R4, 0xffffff91 ;  /* 0xffffff91040b7836 */ /* 0x000fe20000000000 */
[----:B----4-:R-:W-:Y:S01]  /*15300*/  FSEL R10, R188, -INF , !P1 ;  /* 0xff800000bc0a7808 */ /* 0x010fe20004800000 */
[----:B------:R-:W4:Y:S01]  /*15310*/  MUFU.TANH R194, R156 ;  /* 0x0000009c00c27308 */ /* 0x000f220000002400 */
[----:B------:R-:W-:Y:S01]  /*15320*/  FSEL R14, R177, -INF , !P4 ;  /* 0xff800000b10e7808 */ /* 0x000fe20006000000 */
[----:B------:R-:W-:Y:S01]  /*15330*/  FMUL.FTZ R154, R154, UR4 ;  /* 0x000000049a9a7c20 */ /* 0x000fe20008410000 */
[C---:B------:R-:W-:Y:S01]  /*15340*/  ISETP.GE.AND P1, PT, R13.reuse, R0, PT ;  /* 0x000000000d00720c */ /* 0x040fe20003f26270 */
[----:B------:R-:W-:Y:S01]  /*15350*/  FMUL.FTZ R152, R152, UR4 ;  /* 0x0000000498987c20 */ /* 0x000fe20008410000 */
[----:B------:R-:W-:Y:S01]  /*15360*/  ISETP.GE.AND P4, PT, R13, R2, PT ;  /* 0x000000020d00720c */ /* 0x000fe20003f86270 */
[----:B------:R-:W-:Y:S01]  /*15370*/  VIADD R13, R4, 0xffffff99 ;  /* 0xffffff99040d7836 */ /* 0x000fe20000000000 */
[----:B------:R-:W-:Y:S01]  /*15380*/  FSEL R16, R29, -INF , !P2 ;  /* 0xff8000001d107808 */ /* 0x000fe20005000000 */
[----:B------:R-:W-:Y:S01]  /*15390*/  MUFU.TANH R192, R157 ;  /* 0x0000009d00c07308 */ /* 0x000fe20000002400 */
[-C--:B------:R-:W-:Y:S01]  /*153a0*/  ISETP.GE.AND P2, PT, R11, R0.reuse, PT ;  /* 0x000000000b00720c */ /* 0x080fe20003f46270 */
[----:B------:R-:W-:Y:S01]  /*153b0*/  FMUL.FTZ R155, R155, UR4 ;  /* 0x000000049b9b7c20 */ /* 0x000fe20008410000 */
[----:B-1----:R-:W-:Y:S01]  /*153c0*/  FSEL R170, R31, -INF , !P3 ;  /* 0xff8000001faa7808 */ /* 0x002fe20005800000 */
[----:B------:R-:W-:Y:S01]  /*153d0*/  FMUL.FTZ R151, R151, UR4 ;  /* 0x0000000497977c20 */ /* 0x000fe20008410000 */
[----:B------:R-:W-:Y:S01]  /*153e0*/  FSEL R168, R30, -INF , !P2 ;  /* 0xff8000001ea87808 */ /* 0x000fe20005000000 */
[----:B------:R-:W-:Y:S01]  /*153f0*/  HMMA.16816.F32.BF16 R144, R180, R18, R144 ;  /* 0x00000012b490723c */ /* 0x000fe20000041890 */
[----:B------:R-:W-:Y:S01]  /*15400*/  FSEL R28, R28, -INF , !P1 ;  /* 0xff8000001c1c7808 */ /* 0x000fe20004800000 */
[----:B------:R-:W1:Y:S01]  /*15410*/  MUFU.TANH R5, R158 ;  /* 0x0000009e00057308 */ /* 0x000e620000002400 */
[----:B------:R-:W-:Y:S01]  /*15420*/  FSEL R32, R32, -INF , !P4 ;  /* 0xff80000020207808 */ /* 0x000fe20006000000 */
[----:B------:R-:W-:Y:S01]  /*15430*/  FMUL.FTZ R150, R150, UR4 ;  /* 0x0000000496967c20 */ /* 0x000fe20008410000 */
[----:B------:R-:W-:-:S02]  /*15440*/  ISETP.GE.AND P3, PT, R13, R0, PT ;  /* 0x000000000d00720c */ /* 0x000fc40003f66270 */
[-C--:B------:R-:W-:Y:S01]  /*15450*/  ISETP.GE.AND P2, PT, R13, R2.reuse, PT ;  /* 0x000000020d00720c */ /* 0x080fe20003f46270 */
[----:B------:R-:W-:Y:S01]  /*15460*/  VIADD R13, R4, 0xffffffa0 ;  /* 0xffffffa0040d7836 */ /* 0x000fe20000000000 */
[----:B------:R-:W-:Y:S01]  /*15470*/  ISETP.GE.AND P1, PT, R11, R2, PT ;  /* 0x000000020b00720c */ /* 0x000fe20003f26270 */
[----:B------:R-:W5:Y:S01]  /*15480*/  MUFU.TANH R140, R140 ;  /* 0x0000008c008c7308 */ /* 0x000f620000002400 */
[-C--:B------:R-:W-:Y:S01]  /*15490*/  ISETP.GE.AND P4, PT, R15, R0.reuse, PT ;  /* 0x000000000f00720c */ /* 0x080fe20003f86270 */
[----:B------:R-:W-:Y:S01]  /*154a0*/  FMUL.FTZ R11, R148, UR4 ;  /* 0x00000004940b7c20 */ /* 0x000fe20008410000 */
[----:B------:R-:W-:Y:S01]  /*154b0*/  FSEL R172, R172, -INF , !P1 ;  /* 0xff800000acac7808 */ /* 0x000fe20004800000 */
[----:B------:R-:W-:Y:S01]  /*154c0*/  FMUL.FTZ R148, R149, UR4 ;  /* 0x0000000495947c20 */ /* 0x000fe20008410000 */
[----:B---3--:R-:W-:Y:S02]  /*154d0*/  FSEL R206, R206, -INF , !P4 ;  /* 0xff800000cece7808 */ /* 0x008fe40006000000 */
[----:B------:R-:W-:Y:S01]  /*154e0*/  FSEL R166, R33, -INF , !P6 ;  /* 0xff80000021a67808 */ /* 0x000fe20007000000 */
[----:B------:R-:W-:Y:S01]  /*154f0*/  MUFU.TANH R9, R9 ;  /* 0x0000000900097308 */ /* 0x000fe20000002400 */
[C---:B------:R-:W-:Y:S01]  /*15500*/  ISETP.GE.AND P1, PT, R13.reuse, R0, PT ;  /* 0x000000000d00720c */ /* 0x040fe20003f26270 */
[----:B------:R-:W-:Y:S01]  /*15510*/  FMUL.FTZ R144, R144, UR4 ;  /* 0x0000000490907c20 */ /* 0x000fe20008410000 */
[-C--:B------:R-:W-:Y:S01]  /*15520*/  ISETP.GE.AND P4, PT, R13, R2.reuse, PT ;  /* 0x000000020d00720c */ /* 0x080fe20003f86270 */
[C---:B------:R-:W-:Y:S01]  /*15530*/  VIADD R13, R4.reuse, 0xffffffa1 ;  /* 0xffffffa1040d7836 */ /* 0x040fe20000000000 */
[----:B------:R-:W-:Y:S01]  /*15540*/  ISETP.GE.AND P6, PT, R15, R2, PT ;  /* 0x000000020f00720c */ /* 0x000fe20003fc6270 */
[----:B------:R-:W-:Y:S01]  /*15550*/  VIADD R15, R4, 0xffffffa8 ;  /* 0xffffffa8040f7836 */ /* 0x000fe20000000000 */
[----:B------:R-:W-:Y:S01]  /*15560*/  FSEL R204, R204, -INF , !P3 ;  /* 0xff800000cccc7808 */ /* 0x000fe20005800000 */
[----:B------:R-:W3:Y:S01]  /*15570*/  MUFU.TANH R176, R154 ;  /* 0x0000009a00b07308 */ /* 0x000ee20000002400 */
[----:B--2---:R-:W-:Y:S01]  /*15580*/  FSEL R142, R142, -INF , !P6 ;  /* 0xff8000008e8e7808 */ /* 0x004fe20007000000 */
[----:B------:R-:W-:Y:S01]  /*15590*/  FMUL.FTZ R145, R145, UR4 ;  /* 0x0000000491917c20 */ /* 0x000fe20008410000 */
[C---:B------:R-:W-:Y:S01]  /*155a0*/  ISETP.GE.AND P6, PT, R13.reuse, R0, PT ;  /* 0x000000000d00720c */ /* 0x040fe20003fc6270 */
[----:B------:R-:W-:Y:S01]  /*155b0*/  FMUL.FTZ R146, R146, UR4 ;  /* 0x0000000492927c20 */ /* 0x000fe20008410000 */
[----:B------:R-:W-:Y:S01]  /*155c0*/  ISETP.GE.AND P3, PT, R13, R2, PT ;  /* 0x000000020d00720c */ /* 0x000fe20003f66270 */
[----:B------:R-:W-:Y:S01]  /*155d0*/  VIADD R13, R4, 0xffffffa9 ;  /* 0xffffffa9040d7836 */ /* 0x000fe20000000000 */
[----:B----4-:R-:W-:Y:S01]  /*155e0*/  FSEL R194, R194, -INF , !P1 ;  /* 0xff800000c2c27808 */ /* 0x010fe20004800000 */
[----:B------:R-:W2:Y:S01]  /*155f0*/  MUFU.TANH R178, R159 ;  /* 0x0000009f00b27308 */ /* 0x000ea20000002400 */
[----:B-1----:R-:W-:Y:S01]  /*15600*/  FSEL R180, R5, -INF , !P4 ;  /* 0xff80000005b47808 */ /* 0x002fe20006000000 */
[----:B------:R-:W-:Y:S01]  /*15610*/  VIADD R5, R4, 0xffffffb1 ;  /* 0xffffffb104057836 */ /* 0x000fe20000000000 */
[----:B------:R-:W-:Y:S01]  /*15620*/  FSEL R192, R192, -INF , !P6 ;  /* 0xff800000c0c07808 */ /* 0x000fe20007000000 */
[----:B------:R-:W-:Y:S01]  /*15630*/  FMUL.FTZ R147, R147, UR4 ;  /* 0x0000000493937c20 */ /* 0x000fe20008410000 */
[----:B-----5:R-:W-:-:S02]  /*15640*/  FSEL R140, R140, -INF , !P2 ;  /* 0xff8000008c8c7808 */ /* 0x020fc40005000000 */
[----:B------:R-:W-:Y:S01]  /*15650*/  ISETP.GE.AND P1, PT, R15, R2, PT ;  /* 0x000000020f00720c */ /* 0x000fe20003f26270 */
[----:B------:R-:W1:Y:S01]  /*15660*/  MUFU.TANH R7, R152 ;  /* 0x0000009800077308 */ /* 0x000e620000002400 */
[C---:B------:R-:W-:Y:S02]  /*15670*/  ISETP.GE.AND P4, PT, R13.reuse, R0, PT ;  /* 0x000000000d00720c */ /* 0x040fe40003f86270 */
[----:B------:R-:W-:Y:S01]  /*15680*/  ISETP.GE.AND P6, PT, R13, R2, PT ;  /* 0x000000020d00720c */ /* 0x000fe20003fc6270 */
[----:B------:R-:W-:Y:S01]  /*15690*/  VIADD R13, R4, 0xffffffb0 ;  /* 0xffffffb0040d7836 */ /* 0x000fe20000000000 */
[----:B------:R-:W-:Y:S02]  /*156a0*/  ISETP.GE.AND P2, PT, R15, R0, PT ;  /* 0x000000000f00720c */ /* 0x000fe40003f46270 */
[----:B---3--:R-:W-:Y:S01]  /*156b0*/  FSEL R176, R176, -INF , !P1 ;  /* 0xff800000b0b07808 */ /* 0x008fe20004800000 */
[----:B------:R-:W3:Y:S01]  /*156c0*/  MUFU.TANH R174, R155 ;  /* 0x0000009b00ae7308 */ /* 0x000ee20000002400 */
[----:B------:R-:W-:-:S02]  /*156d0*/  FSEL R182, R9, -INF , !P4 ;  /* 0xff80000009b67808 */ /* 0x000fc40006000000 */
[----:B--2---:R-:W-:Y:S02]  /*156e0*/  FSEL R178, R178, -INF , !P3 ;  /* 0xff800000b2b27808 */ /* 0x004fe40005800000 */
[C---:B------:R-:W-:Y:S02]  /*156f0*/  ISETP.GE.AND P1, PT, R5.reuse, R0, PT ;  /* 0x000000000500720c */ /* 0x040fe40003f26270 */
[----:B------:R-:W-:Y:S01]  /*15700*/  ISETP.GE.AND P4, PT, R5, R2, PT ;  /* 0x000000020500720c */ /* 0x000fe20003f86270 */
[----:B------:R-:W2:Y:S01]  /*15710*/  MUFU.TANH R11, R11 ;  /* 0x0000000b000b7308 */ /* 0x000ea20000002400 */
[----:B------:R-:W-:Y:S01]  /*15720*/  ISETP.GE.AND P3, PT, R13, R0, PT ;  /* 0x000000000d00720c */ /* 0x000fe20003f66270 */
[C---:B------:R-:W-:Y:S01]  /*15730*/  VIADD R5, R4.reuse, 0xffffffb9 ;  /* 0xffffffb904057836 */ /* 0x040fe20000000000 */
[----:B-1----:R-:W-:Y:S01]  /*15740*/  FSEL R190, R7, -INF , !P2 ;  /* 0xff80000007be7808 */ /* 0x002fe20005000000 */
[----:B------:R-:W-:Y:S01]  /*15750*/  VIADD R7, R4, 0xffffffb8 ;  /* 0xffffffb804077836 */ /* 0x000fe20000000000 */
[----:B------:R-:W-:-:S03]  /*15760*/  ISETP.GE.AND P2, PT, R13, R2, PT ;  /* 0x000000020d00720c */ /* 0x000fc60003f46270 */
[----:B------:R2:W1:Y:S01]  /*15770*/  MUFU.TANH R164, R151 ;  /* 0x0000009700a47308 */ /* 0x0004620000002400 */
[----:B---3--:R-:W-:Y:S02]  /*15780*/  FSEL R174, R174, -INF , !P6 ;  /* 0xff800000aeae7808 */ /* 0x008fe40007000000 */
[----:B------:R-:W-:-:S05]  /*15790*/  ISETP.GE.AND P6, PT, R7, R0, PT ;  /* 0x000000000700720c */ /* 0x000fca0003fc6270 */
[----:B------:R-:W3:Y:S08]  /*157a0*/  MUFU.TANH R148, R148 ;  /* 0x0000009400947308 */ /* 0x000ef00000002400 */
[----:B------:R-:W4:Y:S01]  /*157b0*/  MUFU.TANH R162, R150 ;  /* 0x0000009600a27308 */ /* 0x000f220000002400 */
[----:B--2---:R-:W-:Y:S02]  /*157c0*/  FSEL R151, R11, -INF , !P3 ;  /* 0xff8000000b977808 */ /* 0x004fe40005800000 */
[----:B------:R-:W-:Y:S01]  /*157d0*/  ISETP.GE.AND P3, PT, R5, R0, PT ;  /* 0x000000000500720c */ /* 0x000fe20003f66270 */
[----:B------:R-:W-:Y:S01]  /*157e0*/  VIADD R0, R134, 0xfffffffe ;  /* 0xfffffffe86007836 */ /* 0x000fe20000000000 */
[----:B-1----:R-:W-:-:S03]  /*157f0*/  FSEL R164, R164, -INF , !P4 ;  /* 0xff800000a4a47808 */ /* 0x002fc60006000000 */
[----:B------:R-:W1:Y:S01]  /*15800*/  MUFU.TANH R150, R144 ;  /* 0x0000009000967308 */ /* 0x000e620000002400 */
[----:B------:R-:W-:Y:S01]  /*15810*/  BAR.SYNC.DEFER_BLOCKING 0x0 ;  /* 0x0000000000007b1d */ /* 0x000fe20000010000 */
[----:B------:R-:W-:Y:S02]  /*15820*/  ISETP.GT.AND P4, PT, R0, R195, PT ;  /* 0x000000c30000720c */ /* 0x000fe40003f84270 */
[----:B---3--:R-:W-:Y:S02]  /*15830*/  FSEL R148, R148, -INF , !P1 ;  /* 0xff80000094947808 */ /* 0x008fe40004800000 */
[-C--:B------:R-:W-:Y:S02]  /*15840*/  ISETP.GE.AND P1, PT, R5, R2.reuse, PT ;  /* 0x000000020500720c */ /* 0x080fe40003f26270 */
[----:B------:R-:W2:Y:S01]  /*15850*/  MUFU.TANH R149, R145 ;  /* 0x0000009100957308 */ /* 0x000ea20000002400 */
[----:B----4-:R-:W-:Y:S02]  /*15860*/  FSEL R162, R162, -INF , !P2 ;  /* 0xff800000a2a27808 */ /* 0x010fe40005000000 */
[----:B------:R-:W-:-:S05]  /*15870*/  ISETP.GE.AND P2, PT, R7, R2, PT ;  /* 0x000000020700720c */ /* 0x000fca0003f46270 */
[----:B------:R-:W3:Y:S01]  /*15880*/  MUFU.TANH R160, R146 ;  /* 0x0000009200a07308 */ /* 0x000ee20000002400 */
[----:B-1----:R-:W-:-:S07]  /*15890*/  FSEL R150, R150, -INF , !P6 ;  /* 0xff80000096967808 */ /* 0x002fce0007000000 */
[----:B------:R-:W1:Y:S01]  /*158a0*/  MUFU.TANH R158, R147 ;  /* 0x00000093009e7308 */ /* 0x000e620000002400 */
[----:B--2---:R-:W-:Y:S02]  /*158b0*/  FSEL R149, R149, -INF , !P3 ;  /* 0xff80000095957808 */ /* 0x004fe40005800000 */
[----:B---3--:R-:W-:Y:S02]  /*158c0*/  FSEL R160, R160, -INF , !P2 ;  /* 0xff800000a0a07808 */ /* 0x008fe40005000000 */
        /* <DEDUP_REMOVED lines=66> */
.L_x_3188:
        /* <DEDUP_REMOVED lines=8> */
.L_x_3189:
        /* <DEDUP_REMOVED lines=25> */
.L_x_3187:
        /* <DEDUP_REMOVED lines=22> */
[----:B------:R-:W-:Y:S02]  /*16060*/  IADD3 R161, PT, PT, R156, R188, RZ ;  /* 0x000000bc9ca17210 */ /* 0x000fe40007ffe0ff */
[----:B------:R-:W-:-:S03]  /*16070*/  @P4 IADD3 R134, PT, PT, R134, -0x3, RZ ;  /* 0xfffffffd86864810 */ /* 0x000fc60007ffe0ff */
        /* <DEDUP_REMOVED lines=18> */
[----:B------:R1:W-:Y:S01]  /*161a0*/  MUFU.EX2 R132, R16 ;  /* 0x0000001000847308 */ /* 0x0003e20000000800 */
[--C-:B------:R-:W-:Y:S01]  /*161b0*/  FFMA.FTZ R137, R28, UR4, -R163.reuse ;  /* 0x000000041c897c23 */ /* 0x100fe200080108a3 */
[----:B------:R-:W-:Y:S01]  /*161c0*/  FADD.FTZ R4, R3, -R4 ;  /* 0x8000000403047221 */ /* 0x000fe20000010000 */
[----:B------:R-:W-:Y:S01]  /*161d0*/  FMUL.FTZ R155, R5, UR4 ;  /* 0x00000004059b7c20 */ /* 0x000fe20008410000 */
[--C-:B------:R-:W-:Y:S01]  /*161e0*/  FFMA.FTZ R152, R6, UR4, -R163.reuse ;  /* 0x0000000406987c23 */ /* 0x100fe200080108a3 */
[--C-:B------:R-:W-:Y:S01]  /*161f0*/  FFMA.FTZ R136, R14, UR4, -R163.reuse ;  /* 0x000000040e887c23 */ /* 0x100fe200080108a3 */
[----:B------:R-:W-:Y:S01]  /*16200*/  FMUL.FTZ R153, R4, UR4 ;  /* 0x0000000404997c20 */ /* 0x000fe20008410000 */
[----:B------:R-:W-:Y:S01]  /*16210*/  FFMA.FTZ R138, R12, UR4, -R163 ;  /* 0x000000040c8a7c23 */ /* 0x000fe200080108a3 */
[--C-:B------:R-:W-:Y:S01]  /*16220*/  FFMA.FTZ R135, R8, UR4, -R159.reuse ;  /* 0x0000000408877c23 */ /* 0x100fe2000801089f */
[----:B------:R-:W2:Y:S01]  /*16230*/  MUFU.EX2 R155, R155 ;  /* 0x0000009b009b7308 */ /* 0x000ea20000000800 */
[--C-:B------:R-:W-:Y:S01]  /*16240*/  FFMA.FTZ R32, R32, UR4, -R159.reuse ;  /* 0x0000000420207c23 */ /* 0x100fe2000801089f */
[----:B------:R-:W-:Y:S01]  /*16250*/  LDSM.16.MT88.4 R12, [R188+0xc000] ;  /* 0x00c00000bc0c783b */ /* 0x000fe20000004200 */
[----:B------:R-:W-:Y:S01]  /*16260*/  FFMA.FTZ R171, R170, UR4, -R159 ;  /* 0x00000004aaab7c23 */ /* 0x000fe2000801089f */
[----:B------:R-:W3:Y:S01]  /*16270*/  MUFU.EX2 R153, R153 ;  /* 0x0000009900997308 */ /* 0x000ee20000000800 */
[----:B-1----:R-:W-:Y:S01]  /*16280*/  IADD3 R16, PT, PT, R188, 0xc000, RZ ;  /* 0x0000c000bc107810 */ /* 0x002fe20007ffe0ff */
[----:B------:R-:W-:Y:S01]  /*16290*/  FFMA.FTZ R167, R168, UR4, -R163 ;  /* 0x00000004a8a77c23 */ /* 0x000fe200080108a3 */
[----:B------:R-:W-:Y:S01]  /*162a0*/  FFMA.FTZ R170, R172, UR4, -R159 ;  /* 0x00000004acaa7c23 */ /* 0x000fe2000801089f */
[----:B------:R-:W-:Y:S01]  /*162b0*/  MUFU.EX2 R152, R152 ;  /* 0x0000009800987308 */ /* 0x000fe20000000800 */
[----:B------:R-:W-:Y:S01]  /*162c0*/  @P0 IADD3 R157, PT, PT, R16, -0x40, RZ ;  /* 0xffffffc0109d0810 */ /* 0x000fe20007ffe0ff */
[--C-:B------:R-:W-:Y:S01]  /*162d0*/  FFMA.FTZ R166, R166, UR4, -R163.reuse ;  /* 0x00000004a6a67c23 */ /* 0x100fe200080108a3 */
[--C-:B------:R-:W-:Y:S01]  /*162e0*/  FFMA.FTZ R168, R206, UR4, -R163.reuse ;  /* 0x00000004cea87c23 */ /* 0x100fe200080108a3 */
[----:B------:R-:W1:Y:S01]  /*162f0*/  MUFU.EX2 R136, R136 ;  /* 0x0000008800887308 */ /* 0x000e620000000800 */
[----:B------:R-:W-:Y:S01]  /*16300*/  IADD3 R156, PT, PT, R156, R157, RZ ;  /* 0x0000009d9c9c7210 */ /* 0x000fe20007ffe0ff */
[----:B------:R-:W4:Y:S01]  /*16310*/  LDSM.16.MT88.4 R28, [R157] ;  /* 0x000000009d1c783b */ /* 0x000f220000004200 */
[-C--:B--2---:R-:W-:Y:S01]  /*16320*/  FMUL.FTZ R33, R105, R155.reuse ;  /* 0x0000009b69217220 */ /* 0x084fe20000410000 */
        /* <DEDUP_REMOVED lines=9> */
[-C--:B------:R-:W-:Y:S01]  /*163c0*/  FMUL.FTZ R108, R108, R155.reuse ;  /* 0x0000009b6c6c7220 */ /* 0x080fe20000410000 */
[----:B-1----:R-:W-:Y:S01]  /*163d0*/  F2FP.BF16.F32.PACK_AB R4, R136, R152 ;  /* 0x000000988804723e */ /* 0x002fe200000010ff */
[----:B------:R-:W-:Y:S01]  /*163e0*/  FMUL.FTZ R109, R109, R155 ;  /* 0x0000009b6d6d7220 */ /* 0x000fe20000410000 */
[----:B------:R-:W1:Y:S01]  /*163f0*/  MUFU.EX2 R135, R135 ;  /* 0x0000008700877308 */ /* 0x000e620000000800 */
[-C--:B------:R-:W-:Y:S01]  /*16400*/  FMUL.FTZ R110, R110, R153.reuse ;  /* 0x000000996e6e7220 */ /* 0x080fe20000410000 */
[----:B------:R-:W-:Y:S01]  /*16410*/  FMUL.FTZ R111, R111, R153 ;  /* 0x000000996f6f7220 */ /* 0x000fe20000410000 */
[----:B------:R-:W3:Y:S01]  /*16420*/  LDSM.16.MT88.4 R112, [R157+0x2000] ;  /* 0x002000009d70783b */ /* 0x000ee20000004200 */
[----:B------:R5:W5:Y:S01]  /*16430*/  MUFU.EX2 R3, R32 ;  /* 0x0000002000037308 */ /* 0x000b620000000800 */
        /* <DEDUP_REMOVED lines=12> */
[----:B------:R-:W-:Y:S01]  /*16500*/  FMUL.FTZ R62, R62, R153 ;  /* 0x000000993e3e7220 */ /* 0x000fe20000410000 */
[----:B-----5:R-:W-:Y:S01]  /*16510*/  FMUL.FTZ R32, R104, R155 ;  /* 0x0000009b68207220 */ /* 0x020fe20000410000 */
[----:B------:R-:W-:Y:S01]  /*16520*/  F2FP.BF16.F32.PACK_AB R7, R3, R132 ;  /* 0x000000840307723e */ /* 0x000fe200000010ff */
[----:B------:R-:W1:Y:S01]  /*16530*/  LDSM.16.MT88.4 R104, [R161+0xe000] ;  /* 0x00e00000a168783b */ /* 0x000e620000004200 */
        /* <DEDUP_REMOVED lines=21> */
[----:B------:R-:W4:Y:S01]  /*16690*/  LDSM.16.MT88.4 R120, [R156] ;  /* 0x000000009c78783b */ /* 0x000f220000004200 */
        /* <DEDUP_REMOVED lines=47> */
[----:B------:R-:W-:Y:S01]  /*16990*/  FFMA.FTZ R165, R204, UR4, -R163 ;  /* 0x00000004cca57c23 */ /* 0x000fe200080108a3 */
[C---:B------:R-:W-:Y:S01]  /*169a0*/  HMMA.16816.F32.BF16 R64, R4.reuse, R110, R64 ;  /* 0x0000006e0440723c */ /* 0x040fe20000041840 */
[----:B------:R-:W2:Y:S01]  /*169b0*/  LDSM.16.MT88.4 R108, [R157+0x4000] ;  /* 0x004000009d6c783b */ /* 0x000ea20000004200 */
[--C-:B------:R-:W-:Y:S01]  /*169c0*/  FFMA.FTZ R169, R142, UR4, -R159.reuse ;  /* 0x000000048ea97c23 */ /* 0x100fe2000801089f */
[----:B------:R-:W-:Y:S01]  /*169d0*/  FFMA.FTZ R172, R140, UR4, -R159 ;  /* 0x000000048cac7c23 */ /* 0x000fe2000801089f */
        /* <DEDUP_REMOVED lines=19> */
[----:B------:R-:W-:Y:S01]  /*16b10*/  MUFU.EX2 R166, R166 ;  /* 0x000000a600a67308 */ /* 0x000fe20000000800 */
[C---:B------:R-:W-:Y:S01]  /*16b20*/  HMMA.16816.F32.BF16 R100, R4.reuse, R122, R100 ;  /* 0x0000007a0464723c */ /* 0x040fe20000041864 */
[----:B------:R-:W-:Y:S01]  /*16b30*/  LDSM.16.MT88.4 R120, [R188+0xe800] ;  /* 0x00e80000bc78783b */ /* 0x000fe20000004200 */
[--C-:B------:R-:W-:Y:S01]  /*16b40*/  FFMA.FTZ R173, R192, UR4, -R163.reuse ;  /* 0x00000004c0ad7c23 */ /* 0x100fe200080108a3 */
[----:B------:R-:W4:Y:S01]  /*16b50*/  MUFU.EX2 R167, R167 ;  /* 0x000000a700a77308 */ /* 0x000f220000000800 */
[----:B------:R-:W-:Y:S01]  /*16b60*/  FFMA.FTZ R175, R182, UR4, -R163 ;  /* 0x00000004b6af7c23 */ /* 0x000fe200080108a3 */
[----:B------:R-:W-:Y:S01]  /*16b70*/  LDSM.16.MT88.4 R144, [R157+0x800] ;  /* 0x000800009d90783b */ /* 0x000fe20000004200 */
[--C-:B------:R-:W-:Y:S01]  /*16b80*/  FFMA.FTZ R177, R180, UR4, -R159.reuse ;  /* 0x00000004b4b17c23 */ /* 0x100fe2000801089f */
[----:B------:R-:W-:Y:S01]  /*16b90*/  MUFU.EX2 R168, R168 ;  /* 0x000000a800a87308 */ /* 0x000fe20000000800 */
[C---:B-1----:R-:W-:Y:S01]  /*16ba0*/  HMMA.16816.F32.BF16 R68, R4.reuse, R104, R68 ;  /* 0x000000680444723c */ /* 0x042fe20000041844 */
[----:B------:R-:W-:Y:S01]  /*16bb0*/  LDSM.16.MT88.4 R140, [R156+0x800] ;  /* 0x000800009c8c783b */ /* 0x000fe20000004200 */
[----:B------:R-:W-:Y:S01]  /*16bc0*/  FFMA.FTZ R179, R174, UR4, -R159 ;  /* 0x00000004aeb37c23 */ /* 0x000fe2000801089f */
[----:B------:R-:W-:Y:S01]  /*16bd0*/  MUFU.EX2 R165, R165 ;  /* 0x000000a500a57308 */ /* 0x000fe20000000800 */
[--C-:B------:R-:W-:Y:S01]  /*16be0*/  FFMA.FTZ R194, R194, UR4, -R163.reuse ;  /* 0x00000004c2c27c23 */ /* 0x100fe200080108a3 */
[----:B------:R-:W-:Y:S01]  /*16bf0*/  LDSM.16.MT88.4 R128, [R161+0xe800] ;  /* 0x00e80000a180783b */ /* 0x000fe20000004200 */
[----:B------:R-:W-:Y:S01]  /*16c00*/  FFMA.FTZ R190, R190, UR4, -R163 ;  /* 0x00000004bebe7c23 */ /* 0x000fe200080108a3 */
[----:B------:R-:W-:Y:S01]  /*16c10*/  MUFU.EX2 R171, R171 ;  /* 0x000000ab00ab7308 */ /* 0x000fe20000000800 */
[C---:B------:R-:W-:Y:S01]  /*16c20*/  HMMA.16816.F32.BF16 R72, R4.reuse, R106, R72 ;  /* 0x0000006a0448723c */ /* 0x040fe20000041848 */
[----:B------:R-:W1:Y:S01]  /*16c30*/  LDSM.16.MT88.4 R104, [R156+0x4000] ;  /* 0x004000009c68783b */ /* 0x000e620000004200 */
[--C-:B------:R-:W-:Y:S01]  /*16c40*/  FFMA.FTZ R178, R178, UR4, -R159.reuse ;  /* 0x00000004b2b27c23 */ /* 0x100fe2000801089f */
[----:B------:R-:W5:Y:S01]  /*16c50*/  MUFU.EX2 R170, R170 ;  /* 0x000000aa00aa7308 */ /* 0x000f620000000800 */
[--C-:B------:R-:W-:Y:S01]  /*16c60*/  FFMA.FTZ R162, R162, UR4, -R159.reuse ;  /* 0x00000004a2a27c23 */ /* 0x100fe2000801089f */
[--C-:B------:R-:W-:Y:S01]  /*16c70*/  FFMA.FTZ R183, R164, UR4, -R159.reuse ;  /* 0x00000004a4b77c23 */ /* 0x100fe2000801089f */
[----:B------:R-:W-:Y:S01]  /*16c80*/  FFMA.FTZ R160, R160, UR4, -R159 ;  /* 0x00000004a0a07c23 */ /* 0x000fe2000801089f */
[----:B------:R-:W-:Y:S01]  /*16c90*/  MUFU.EX2 R169, R169 ;  /* 0x000000a900a97308 */ /* 0x000fe20000000800 */
[----:B--2---:R-:W-:Y:S01]  /*16ca0*/  HMMA.16816.F32.BF16 R84, R4, R108, R84 ;  /* 0x0000006c0454723c */ /* 0x004fe20000041854 */
[--C-:B------:R-:W-:Y:S01]  /*16cb0*/  FFMA.FTZ R180, R150, UR4, -R163.reuse ;  /* 0x0000000496b47c23 */ /* 0x100fe200080108a3 */
[----:B------:R-:W-:Y:S01]  /*16cc0*/  FFMA.FTZ R181, R149, UR4, -R163 ;  /* 0x0000000495b57c23 */ /* 0x000fe200080108a3 */
[----:B------:R-:W2:Y:S01]  /*16cd0*/  MUFU.EX2 R172, R172 ;  /* 0x000000ac00ac7308 */ /* 0x000ea20000000800 */
[----:B------:R-:W-:Y:S01]  /*16ce0*/  FFMA.FTZ R155, R211, R155, R152 ;  /* 0x0000009bd39b7223 */ /* 0x000fe20000010098 */
[----:B------:R-:W-:-:S02]  /*16cf0*/  FFMA.FTZ R154, R209, R153, R154 ;  /* 0x00000099d19a7223 */ /* 0x000fc4000001009a */
[----:B------:R-:W-:Y:S01]  /*16d00*/  MUFU.EX2 R192, R194 ;  /* 0x000000c200c07308 */ /* 0x000fe20000000800 */
[C---:B------:R-:W-:Y:S01]  /*16d10*/  HMMA.16816.F32.BF16 R88, R4.reuse, R110, R88 ;  /* 0x0000006e0458723c */ /* 0x040fe20000041858 */
[----:B------:R-:W2:Y:S01]  /*16d20*/  LDSM.16.MT88.4 R108, [R188+0xc800] ;  /* 0x00c80000bc6c783b */ /* 0x000ea20000004200 */
[----:B------:R-:W-:Y:S01]  /*16d30*/  FADD.FTZ R155, R136, R155 ;  /* 0x0000009b889b7221 */ /* 0x000fe20000010000 */
[----:B------:R-:W2:Y:S01]  /*16d40*/  MUFU.EX2 R173, R173 ;  /* 0x000000ad00ad7308 */ /* 0x000ea20000000800 */
[----:B------:R-:W-:Y:S01]  /*16d50*/  FADD.FTZ R135, R135, R154 ;  /* 0x0000009a87877221 */ /* 0x000fe20000010000 */
[----:B------:R-:W-:Y:S01]  /*16d60*/  MOV R154, R0 ;  /* 0x00000000009a7202 */ /* 0x000fe20000000f00 */
[----:B------:R-:W-:Y:S01]  /*16d70*/  FADD.FTZ R138, R138, R155 ;  /* 0x0000009b8a8a7221 */ /* 0x000fe20000010000 */
[----:B------:R-:W-:Y:S01]  /*16d80*/  MUFU.EX2 R182, R190 ;  /* 0x000000be00b67308 */ /* 0x000fe20000000800 */
[C---:B------:R-:W-:Y:S01]  /*16d90*/  HMMA.16816.F32.BF16 R76, R4.reuse, R112, R76 ;  /* 0x00000070044c723c */ /* 0x040fe2000004184c */
[----:B------:R-:W-:Y:S01]  /*16da0*/  FADD.FTZ R132, R132, R135 ;  /* 0x0000008784847221 */ /* 0x000fe20000010000 */
[----:B------:R-:W-:Y:S01]  /*16db0*/  FADD.FTZ R137, R137, R138 ;  /* 0x0000008a89897221 */ /* 0x000fe20000010000 */
[----:B------:R-:W-:Y:S02]  /*16dc0*/  MUFU.EX2 R175, R175 ;  /* 0x000000af00af7308 */ /* 0x000fe40000000800 */
[----:B------:R-:W-:Y:S01]  /*16dd0*/  FADD.FTZ R132, R3, R132 ;  /* 0x0000008403847221 */ /* 0x000fe20000010000 */
[-C--:B------:R-:W-:Y:S01]  /*16de0*/  MOV R3, R2.reuse ;  /* 0x0000000200037202 */ /* 0x080fe20000000f00 */
[----:B------:R-:W-:Y:S01]  /*16df0*/  MUFU.EX2 R177, R177 ;  /* 0x000000b100b17308 */ /* 0x000fe20000000800 */
[C---:B------:R-:W-:Y:S01]  /*16e00*/  HMMA.16816.F32.BF16 R80, R4.reuse, R114, R80 ;  /* 0x000000720450723c */ /* 0x040fe20000041850 */
[----:B------:R-:W2:Y:S01]  /*16e10*/  LDSM.16.MT88.4 R112, [R161+0xc800] ;  /* 0x00c80000a170783b */ /* 0x000ea20000004200 */
[----:B------:R-:W-:Y:S01]  /*16e20*/  @P4 MOV R3, R2 ;  /* 0x0000000200034202 */ /* 0x000fe20000000f00 */
[----:B------:R-:W-:Y:S04]  /*16e30*/  MUFU.EX2 R179, R179 ;  /* 0x000000b300b37308 */ /* 0x000fe80000000800 */
[----:B------:R-:W-:Y:S01]  /*16e40*/  MUFU.EX2 R180, R180 ;  /* 0x000000b400b47308 */ /* 0x000fe20000000800 */
[C---:B------:R-:W-:Y:S03]  /*16e50*/  HMMA.16816.F32.BF16 R8, R4.reuse, R12, R8 ;  /* 0x0000000c0408723c */ /* 0x040fe60000041808 */
[----:B------:R-:W-:Y:S04]  /*16e60*/  MUFU.EX2 R181, R181 ;  /* 0x000000b500b57308 */ /* 0x000fe80000000800 */
[----:B------:R-:W-:Y:S01]  /*16e70*/  MUFU.EX2 R162, R162 ;  /* 0x000000a200a27308 */ /* 0x000fe20000000800 */
[C---:B------:R-:W-:Y:S01]  /*16e80*/  HMMA.16816.F32.BF16 R12, R4.reuse, R14, R124 ;  /* 0x0000000e040c723c */ /* 0x040fe2000004187c */
[----:B------:R-:W-:Y:S02]  /*16e90*/  LDSM.16.MT88.4 R124, [R157+0x2800] ;  /* 0x002800009d7c783b */ /* 0x000fe40000004200 */
[----:B------:R-:W-:Y:S05]  /*16ea0*/  MUFU.EX2 R183, R183 ;  /* 0x000000b700b77308 */ /* 0x000fea0000000800 */
[C---:B---3--:R-:W-:Y:S08]  /*16eb0*/  HMMA.16816.F32.BF16 R36, R4.reuse, R116, R36 ;  /* 0x000000740424723c */ /* 0x048ff00000041824 */
[C---:B------:R-:W-:Y:S01]  /*16ec0*/  HMMA.16816.F32.BF16 R40, R4.reuse, R118, R40 ;  /* 0x000000760428723c */ /* 0x040fe20000041828 */
[----:B------:R-:W-:Y:S07]  /*16ed0*/  LDSM.16.MT88.4 R116, [R156+0x2800] ;  /* 0x002800009c74783b */ /* 0x000fee0000004200 */
[C---:B-1----:R-:W-:Y:S08]  /*16ee0*/  HMMA.16816.F32.BF16 R92, R4.reuse, R104, R92 ;  /* 0x00000068045c723c */ /* 0x042ff0000004185c */
[----:B------:R-:W-:Y:S01]  /*16ef0*/  HMMA.16816.F32.BF16 R4, R4, R106, R96 ;  /* 0x0000006a0404723c */ /* 0x000fe20000041860 */
[----:B------:R-:W1:Y:S01]  /*16f00*/  LDSM.16.MT88.4 R104, [R188+0x10800] ;  /* 0x01080000bc68783b */ /* 0x000e620000004200 */
[----:B----4-:R-:W-:Y:S01]  /*16f10*/  F2FP.BF16.F32.PACK_AB R96, R167, R166 ;  /* 0x000000a6a760723e */ /* 0x010fe200000010ff */
[----:B------:R-:W-:Y:S01]  /*16f20*/  FADD.FTZ R166, R166, R137 ;  /* 0x00000089a6a67221 */ /* 0x000fe20000010000 */
[----:B-----5:R-:W-:Y:S01]  /*16f30*/  F2FP.BF16.F32.PACK_AB R97, R170, R171 ;  /* 0x000000abaa61723e */ /* 0x020fe200000010ff */
[----:B------:R-:W-:Y:S01]  /*16f40*/  FADD.FTZ R171, R171, R132 ;  /* 0x00000084abab7221 */ /* 0x000fe20000010000 */
[----:B------:R-:W-:Y:S01]  /*16f50*/  F2FP.BF16.F32.PACK_AB R98, R165, R168 ;  /* 0x000000a8a562723e */ /* 0x000fe200000010ff */
[----:B------:R-:W-:Y:S01]  /*16f60*/  FADD.FTZ R167, R167, R166 ;  /* 0x000000a6a7a77221 */ /* 0x000fe20000010000 */
[----:B--2---:R-:W-:Y:S01]  /*16f70*/  F2FP.BF16.F32.PACK_AB R99, R172, R169 ;  /* 0x000000a9ac63723e */ /* 0x004fe200000010ff */
[----:B------:R-:W-:Y:S01]  /*16f80*/  FADD.FTZ R170, R170, R171 ;  /* 0x000000abaaaa7221 */ /* 0x000fe20000010000 */
[-C--:B------:R-:W-:Y:S01]  /*16f90*/  MOV R132, R133.reuse ;  /* 0x0000008500847202 */ /* 0x080fe20000000f00 */
[----:B------:R-:W-:Y:S01]  /*16fa0*/  FADD.FTZ R168, R168, R167 ;  /* 0x000000a7a8a87221 */ /* 0x000fe20000010000 */
[----:B------:R-:W-:Y:S01]  /*16fb0*/  @P4 MOV R132, R133 ;  /* 0x0000008500844202 */ /* 0x000fe20000000f00 */
[----:B------:R-:W-:-:S02]  /*16fc0*/  FADD.FTZ R169, R169, R170 ;  /* 0x000000aaa9a97221 */ /* 0x000fc40000010000 */
        /* <DEDUP_REMOVED lines=14> */
[C---:B--2---:R-:W-:Y:S01]  /*170b0*/  HMMA.16816.F32.BF16 R76, R96.reuse, R108, R76 ;  /* 0x0000006c604c723c */ /* 0x044fe2000004184c */
        /* <DEDUP_REMOVED lines=9> */
[----:B--2---:R-:W-:-:S06]  /*17150*/  FFMA.FTZ R178, R151, UR4, -R163 ;  /* 0x0000000497b27c23 */ /* 0x004fcc00080108a3 */
        /* <DEDUP_REMOVED lines=17> */
[----:B------:R-:W2:Y:S07]  /*17270*/  LDSM.16.MT88.4 R112, [R161+0xd000] ;  /* 0x00d00000a170783b */ /* 0x000eae0000004200 */
        /* <DEDUP_REMOVED lines=48> */
[C---:B--2---:R-:W-:Y:S08]  /*17580*/  HMMA.16816.F32.BF16 R84, R4.reuse, R112, R84 ;  /* 0x000000700454723c */ /* 0x044ff00000041854 */
        /* <DEDUP_REMOVED lines=45> */
.L_x_3184:
[----:B------:R-:W-:-:S07]  /*17860*/  IADD3 R134, PT, PT, R154, -0x1, RZ ;  /* 0xffffffff9a867810 */ /* 0x000fce0007ffe0ff */
.L_x_3190:
        /* <DEDUP_REMOVED lines=17> */
[----:B------:R-:W3:Y:S01]  /*17980*/  LDCU UR4, c[0x0][0x45c] ;  /* 0x00008b80ff0477ac */ /* 0x000ee20008000800 */
[----:B------:R-:W4:Y:S01]  /*17990*/  LDCU.64 UR8, c[0x0][0x3a0] ;  /* 0x00007400ff0877ac */ /* 0x000f220008000a00 */
[----:B------:R-:W2:Y:S01]  /*179a0*/  LDCU.64 UR10, c[0x0][0x3a8] ;  /* 0x00007500ff0a77ac */ /* 0x000ea20008000a00 */
[----:B-1----:R-:W-:-:S12]  /*179b0*/  ULEA UR5, UR5, UR13, 0x18 ;  /* 0x0000000d05057291 */ /* 0x002fd8000f8ec0ff */
.L_x_3195:
        /* <DEDUP_REMOVED lines=49> */
[C---:B------:R-:W-:Y:S01]  /*17cd0*/  IMAD R13, R5.reuse, R12, R13 ;  /* 0x0000000c050d7224 */ /* 0x040fe200078e020d */
[----:B------:R-:W1:Y:S02]  /*17ce0*/  LDC.64 R6, c[0x0][0x3c0] ;  /* 0x0000f000ff067b82 */ /* 0x000e640000000a00 */
        /* <DEDUP_REMOVED lines=20> */
[-C--:B------:R-:W-:Y:S01]  /*17e30*/  LEA.HI.X.SX32 R19, R11, R203.reuse, 0x2, P2 ;  /* 0x000000cb0b137211 */ /* 0x080fe200010f16ff */
[C---:B------:R-:W-:Y:S01]  /*17e40*/  IMAD.IADD R11, R15.reuse, 0x1, -R11 ;  /* 0x000000010f0b7824 */ /* 0x040fe200078e0a0b */
[----:B------:R-:W-:Y:S03]  /*17e50*/  LEA.HI.X.SX32 R17, R15, R203, 0x2, P0 ;  /* 0x000000cb0f117211 */ /* 0x000fe600000f16ff */
[----:B------:R-:W-:Y:S01]  /*17e60*/  IMAD R11, R11, R8, -0x40 ;  /* 0xffffffc00b0b7424 */ /* 0x000fe200078e0208 */
[----:B------:R-:W2:Y:S03]  /*17e70*/  LDG.E R12, desc[UR6][R18.64] ;  /* 0x00000006120c7981 */ /* 0x000ea6000c1e1900 */
[-C--:B-1----:R-:W-:Y:S01]  /*17e80*/  IMAD.WIDE.U32 R14, R11, R6.reuse, RZ ;  /* 0x000000060b0e7225 */ /* 0x082fe200078e00ff */
[----:B------:R-:W2:Y:S02]  /*17e90*/  LDG.E R5, desc[UR6][R16.64] ;  /* 0x0000000610057981 */ /* 0x000ea4000c1e1900 */
[----:B------:R-:W-:Y:S05]  /*17ea0*/  SHF.R.S32.HI R13, RZ, 0x1f, R11 ;  /* 0x0000001fff0d7819 */ /* 0x000fea000001140b */
[----:B------:R-:W-:Y:S04]  /*17eb0*/  IMAD R8, R13, R6, RZ ;  /* 0x000000060d087224 */ /* 0x000fe800078e02ff */
        /* <DEDUP_REMOVED lines=10> */
.L_x_3192:
[----:B------:R-:W-:Y:S02]  /*17f60*/  LEA R213, R213, UR5, 0x1 ;  /* 0x00000005d5d57c11 */ /* 0x000fe4000f8e08ff */
[----:B------:R-:W-:Y:S02]  /*17f70*/  SHF.L.U32 R3, R6, 0x5, RZ ;  /* 0x0000000506037819 */ /* 0x000fe400000006ff */
[----:B------:R-:W-:Y:S01]  /*17f80*/  LOP3.LUT R193, R4, 0x400, RZ, 0xc0, !PT ;  /* 0x0000040004c17812 */ /* 0x000fe200078ec0ff */
[----:B------:R-:W-:Y:S01]  /*17f90*/  @!PT LDS RZ, [RZ] ;  /* 0x00000000fffff984 */ /* 0x000fe20000000800 */
[----:B------:R-:W-:Y:S01]  /*17fa0*/  @!PT LDS RZ, [RZ] ;  /* 0x00000000fffff984 */ /* 0x000fe20000000800 */
[----:B------:R-:W-:Y:S01]  /*17fb0*/  @!PT LDS RZ, [RZ] ;  /* 0x00000000fffff984 */ /* 0x000fe20000000800 */
[----:B------:R-:W-:Y:S01]  /*17fc0*/  LDGSTS.E.BYPASS.LTC128B.128 [R213+0xc000], desc[UR6][R198.64] ;  /* 0x0c000000c6d57fae */ /* 0x000fe2000b981a06 */
[----:B------:R-:W-:Y:S02]  /*17fd0*/  SHF.L.U64.HI R6, R6, 0x5, R9 ;  /* 0x0000000506067819 */ /* 0x000fe40000010209 */
[C---:B------:R-:W-:Y:S03]  /*17fe0*/  IADD3 R4, P0, PT, R3.reuse, R198, RZ ;  /* 0x000000c603047210 */ /* 0x040fe60007f1e0ff */
[----:B------:R-:W-:Y:S01]  /*17ff0*/  LDGSTS.E.BYPASS.LTC128B.128 [R213+0xe000], desc[UR6][R198.64+0x80] ;  /* 0x0e000080c6d57fae */ /* 0x000fe2000b981a06 */
[----:B------:R-:W-:Y:S02]  /*18000*/  LEA R193, R2, R193, 0x1 ;  /* 0x000000c102c17211 */ /* 0x000fe400078e08ff */
[----:B------:R-:W-:Y:S03]  /*18010*/  IADD3.X R5, PT, PT, R6, R199, RZ, P0, !PT ;  /* 0x000000c706057210 */ /* 0x000fe600007fe4ff */
[----:B------:R-:W-:Y:S01]  /*18020*/  LDGSTS.E.BYPASS.LTC128B.128 [R213+0x10000], desc[UR6][R198.64+0x100] ;  /* 0x10000100c6d57fae */ /* 0x000fe2000b981a06 */
[C---:B------:R-:W-:Y:S02]  /*18030*/  IADD3 R12, P2, PT, R3.reuse, R4, RZ ;  /* 0x00000004030c7210 */ /* 0x040fe40007f5e0ff */
[----:B------:R-:W-:Y:S03]  /*18040*/  LEA R194, R194, UR5, 0x1 ;  /* 0x00000005c2c27c11 */ /* 0x000fe6000f8e08ff */
[----:B------:R-:W-:Y:S01]  /*18050*/  LDGSTS.E.BYPASS.LTC128B.128 [R213+0xc800], desc[UR6][R4.64] ;  /* 0x0c80000004d57fae */ /* 0x000fe2000b981a06 */
[C---:B------:R-:W-:Y:S02]  /*18060*/  IADD3.X R13, PT, PT, R6.reuse, R5, RZ, P2, !PT ;  /* 0x00000005060d7210 */ /* 0x040fe400017fe4ff */
[----:B------:R-:W-:Y:S03]  /*18070*/  IADD3 R2, P0, PT, R3, R12, RZ ;  /* 0x0000000c03027210 */ /* 0x000fe60007f1e0ff */
[----:B------:R-:W-:Y:S01]  /*18080*/  LDGSTS.E.BYPASS.LTC128B.128 [R213+0xe800], desc[UR6][R4.64+0x80] ;  /* 0x0e80008004d57fae */ /* 0x000fe2000b981a06 */
[----:B------:R-:W-:Y:S02]  /*18090*/  IADD3 R136, PT, PT, R193, UR5, RZ ;  /* 0x00000005c1887c10 */ /* 0x000fe4000fffe0ff */
[----:B------:R-:W-:Y:S03]  /*180a0*/  IADD3.X R3, PT, PT, R6, R13, RZ, P0, !PT ;  /* 0x0000000d06037210 */ /* 0x000fe600007fe4ff */
[----:B------:R-:W-:Y:S01]  /*180b0*/  LDGSTS.E.BYPASS.LTC128B.128 [R213+0x10800], desc[UR6][R4.64+0x100] ;  /* 0x1080010004d57fae */ /* 0x000fe2000b981a06 */
[----:B------:R-:W-:Y:S02]  /*180c0*/  LOP3.LUT P0, RZ, R184, 0x2, RZ, 0xc0, !PT ;  /* 0x00000002b8ff7812 */ /* 0x000fe4000780c0ff */
[----:B------:R-:W-:Y:S03]  /*180d0*/  IADD3 R206, PT, PT, R206, -0x1, RZ ;  /* 0xffffffffcece7810 */ /* 0x000fe60007ffe0ff */
[----:B------:R-:W-:Y:S01]  /*180e0*/  LDGSTS.E.BYPASS.LTC128B.128 [R213+0xd000], desc[UR6][R12.64] ;  /* 0x0d0000000cd57fae */ /* 0x000fe2000b981a06 */
[----:B------:R-:W-:Y:S02]  /*180f0*/  SEL R189, R186, 0xffffffe0, !P0 ;  /* 0xffffffe0babd7807 */ /* 0x000fe40004000000 */
[----:B------:R-:W-:Y:S03]  /*18100*/  LOP3.LUT P0, RZ, R184, 0x4, RZ, 0xc0, !PT ;  /* 0x00000004b8ff7812 */ /* 0x000fe6000780c0ff */
[----:B------:R-:W-:Y:S01]  /*18110*/  LDGSTS.E.BYPASS.LTC128B.128 [R213+0xf000], desc[UR6][R12.64+0x80] ;  /* 0x0f0000800cd57fae */ /* 0x000fe2000b981a06 */
[C---:B------:R-:W-:Y:S02]  /*18120*/  IADD3 R192, PT, PT, R189.reuse, R194, RZ ;  /* 0x000000c2bdc07210 */ /* 0x040fe40007ffe0ff */
[----:B------:R-:W-:Y:S03]  /*18130*/  IADD3 R191, PT, PT, R189, R136, RZ ;  /* 0x00000088bdbf7210 */ /* 0x000fe60007ffe0ff */
[----:B------:R-:W-:Y:S01]  /*18140*/  LDGSTS.E.BYPASS.LTC128B.128 [R213+0x11000], desc[UR6][R12.64+0x100] ;  /* 0x110001000cd57fae */ /* 0x000fe2000b981a06 */
[----:B------:R-:W-:Y:S05]  /*18150*/  ISETP.GT.AND P2, PT, R206, R195, PT ;  /* 0x000000c3ce00720c */ /* 0x000fea0003f44270 */
[----:B------:R-:W-:Y:S06]  /*18160*/  LDGSTS.E.BYPASS.LTC128B.128 [R213+0xd800], desc[UR6][R2.64] ;  /* 0x0d80000002d57fae */ /* 0x000fec000b981a06 */
[----:B------:R-:W-:Y:S06]  /*18170*/  LDGSTS.E.BYPASS.LTC128B.128 [R213+0xf800], desc[UR6][R2.64+0x80] ;  /* 0x0f80008002d57fae */ /* 0x000fec000b981a06 */
[----:B------:R1:W-:Y:S06]  /*18180*/  LDGSTS.E.BYPASS.LTC128B.128 [R213+0x11800], desc[UR6][R2.64+0x100] ;  /* 0x1180010002d57fae */ /* 0x0003ec000b981a06 */
[----:B------:R-:W-:Y:S06]  /*18190*/  LDSM.16.M88.4 R32, [R194] ;  /* 0x00000000c220783b */ /* 0x000fec0000000200 */
[----:B------:R-:W2:Y:S06]  /*181a0*/  LDSM.16.M88.4 R8, [R193+UR5+0x6000] ;  /* 0x00600005c108783b */ /* 0x000eac0008000200 */
[----:B------:R-:W5:Y:S06]  /*181b0*/  LDSM.16.M88.4 R16, [R193+UR5+0x6800] ;  /* 0x00680005c110783b */ /* 0x000f6c0008000200 */
[----:B------:R-:W3:Y:S01]  /*181c0*/  LDSM.16.M88.4 R24, [R193+UR5+0x7000] ;  /* 0x00700005c118783b */ /* 0x000ee20008000200 */
[----:B-1----:R-:W-:Y:S05]  /*181d0*/  SEL R3, R185, 0xffffffc0, !P0 ;  /* 0xffffffc0b9037807 */ /* 0x002fea0004000000 */
[----:B------:R-:W0:Y:S01]  /*181e0*/  LDGDEPBAR ;  /* 0x00000000000079af */ /* 0x000e220000000000 */
[C---:B------:R-:W-:Y:S05]  /*181f0*/  IADD3 R190, PT, PT, R3.reuse, R194, RZ ;  /* 0x000000c203be7210 */ /* 0x040fea0007ffe0ff */
[----:B------:R-:W1:Y:S01]  /*18200*/  LDSM.16.M88.4 R132, [R193+UR5+0x7800] ;  /* 0x00780005c184783b */ /* 0x000e620008000200 */
[----:B------:R-:W-:Y:S02]  /*18210*/  IADD3 R136, PT, PT, R3, R136, RZ ;  /* 0x0000008803887210 */ /* 0x000fe40007ffe0ff */
[C---:B------:R-:W-:Y:S02]  /*18220*/  IADD3 R3, PT, PT, R189.reuse, R190, RZ ;  /* 0x000000bebd037210 */ /* 0x040fe40007ffe0ff */
[----:B------:R-:W-:Y:S01]  /*18230*/  IADD3 R2, PT, PT, R189, R136, RZ ;  /* 0x00000088bd027210 */ /* 0x000fe20007ffe0ff */
[----:B------:R-:W-:Y:S06]  /*18240*/  LDSM.16.M88.4 R140, [R192] ;  /* 0x00000000c08c783b */ /* 0x000fec0000000200 */
        /* <DEDUP_REMOVED lines=293> */
.L_x_3194:
        /* <DEDUP_REMOVED lines=24> */
.L_x_3193:
        /* <DEDUP_REMOVED lines=39> */
[----:B------:R-:W-:Y:S02]  /*19890*/  ISETP.GT.AND P2, PT, R206, R195, PT ;  /* 0x000000c3ce00720c */ /* 0x000fe40003f44270 */
        /* <DEDUP_REMOVED lines=20> */
[--C-:B------:R-:W-:Y:S01]  /*199e0*/  FFMA.FTZ R208, R162, UR4, -R159.reuse ;  /* 0x00000004a2d07c23 */ /* 0x100fe2000801089f */
[----:B------:R-:W-:Y:S07]  /*199f0*/  FFMA.FTZ R217, R152, UR4, -R159 ;  /* 0x0000000498d97c23 */ /* 0x000fee000801089f */
        /* <DEDUP_REMOVED lines=33> */
[----:B------:R-:W-:Y:S01]  /*19c10*/  FFMA.FTZ R154, R154, UR4, -R159 ;  /* 0x000000049a9a7c23 */ /* 0x000fe2000801089f */
[----:B------:R-:W-:Y:S01]  /*19c20*/  LDSM.16.MT88.4 R100, [R168+0x2000] ;  /* 0x00200000a864783b */ /* 0x000fe20000004200 */
[--C-:B------:R-:W-:Y:S01]  /*19c30*/  FFMA.FTZ R210, R158, UR4, -R161.reuse ;  /* 0x000000049ed27c23 */ /* 0x100fe200080108a1 */
[--C-:B------:R-:W-:Y:S01]  /*19c40*/  FFMA.FTZ R219, R160, UR4, -R161.reuse ;  /* 0x00000004a0db7c23 */ /* 0x100fe200080108a1 */
[--C-:B------:R-:W-:Y:S01]  /*19c50*/  FFMA.FTZ R212, R156, UR4, -R161.reuse ;  /* 0x000000049cd47c23 */ /* 0x100fe200080108a1 */
        /* <DEDUP_REMOVED lines=23> */
[----:B------:R-:W-:Y:S01]  /*19dd0*/  MUFU.EX2 R181, R181 ;  /* 0x000000b500b57308 */ /* 0x000fe20000000800 */
[----:B------:R-:W1:Y:S01]  /*19de0*/  LDSM.16.MT88.4 R120, [R189] ;  /* 0x00000000bd78783b */ /* 0x000e620000004200 */
        /* <DEDUP_REMOVED lines=10> */
[----:B------:R-:W2:Y:S01]  /*19e90*/  LDSM.16.MT88.4 R112, [R188+0xe000] ;  /* 0x00e00000bc70783b */ /* 0x000ea20000004200 */
[C---:B------:R-:W-:Y:S01]  /*19ea0*/  FMUL.FTZ R50, R0.reuse, R50 ;  /* 0x0000003200327220 */ /* 0x040fe20000410000 */
[----:B------:R-:W-:Y:S01]  /*19eb0*/  FMUL.FTZ R51, R0, R51 ;  /* 0x0000003300337220 */ /* 0x000fe20000410000 */
[C---:B------:R-:W-:Y:S01]  /*19ec0*/  FMUL.FTZ R52, R2.reuse, R52 ;  /* 0x0000003402347220 */ /* 0x040fe20000410000 */
[C---:B------:R-:W-:Y:S01]  /*19ed0*/  FMUL.FTZ R53, R2.reuse, R53 ;  /* 0x0000003502357220 */ /* 0x040fe20000410000 */
[C---:B------:R-:W-:Y:S01]  /*19ee0*/  HMMA.16816.F32.BF16 R20, R128.reuse, R28, R20 ;  /* 0x0000001c8014723c */ /* 0x040fe20000041814 */
[----:B------:R-:W3:Y:S02]  /*19ef0*/  MUFU.EX2 R182, R182 ;  /* 0x000000b600b67308 */ /* 0x000ee40000000800 */
        /* <DEDUP_REMOVED lines=10> */
[----:B------:R-:W4:Y:S01]  /*19fa0*/  LDSM.16.MT88.4 R104, [R138+0xe000] ;  /* 0x00e000008a68783b */ /* 0x000f220000004200 */
        /* <DEDUP_REMOVED lines=8> */
[C---:B-1----:R-:W-:Y:S01]  /*1a030*/  HMMA.16816.F32.BF16 R28, R128.reuse, R120, R28 ;  /* 0x00000078801c723c */ /* 0x042fe2000004181c */
        /* <DEDUP_REMOVED lines=14> */
[C---:B--2---:R-:W-:Y:S04]  /*1a120*/  HMMA.16816.F32.BF16 R36, R128.reuse, R112, R36 ;  /* 0x000000708024723c */ /* 0x044fe80000041824 */
        /* <DEDUP_REMOVED lines=24> */
[----:B------:R-:W-:Y:S01]  /*1a2b0*/  FFMA.FTZ R183, R178, UR4, -R161 ;  /* 0x00000004b2b77c23 */ /* 0x000fe200080108a1 */
[C---:B------:R-:W-:Y:S01]  /*1a2c0*/  FMUL.FTZ R92, R2.reuse, R92 ;  /* 0x0000005c025c7220 */ /* 0x040fe20000410000 */
[----:B------:R-:W-:Y:S01]  /*1a2d0*/  FMUL.FTZ R93, R2, R93 ;  /* 0x0000005d025d7220 */ /* 0x000fe20000410000 */
[C---:B------:R-:W-:Y:S01]  /*1a2e0*/  FMUL.FTZ R94, R0.reuse, R94 ;  /* 0x0000005e005e7220 */ /* 0x040fe20000410000 */
[C---:B------:R-:W-:Y:S02]  /*1a2f0*/  HMMA.16816.F32.BF16 R52, R128.reuse, R100, R52 ;  /* 0x000000648034723c */ /* 0x040fe40000041834 */
[----:B------:R-:W-:Y:S01]  /*1a300*/  MUFU.EX2 R183, R183 ;  /* 0x000000b700b77308 */ /* 0x000fe20000000800 */
[----:B------:R-:W-:Y:S01]  /*1a310*/  FMUL.FTZ R95, R0, R95 ;  /* 0x0000005f005f7220 */ /* 0x000fe20000410000 */
[C---:B------:R-:W-:Y:S01]  /*1a320*/  FMUL.FTZ R96, R2.reuse, R96 ;  /* 0x0000006002607220 */ /* 0x040fe20000410000 */
[----:B------:R-:W-:Y:S01]  /*1a330*/  FMUL.FTZ R97, R2, R97 ;  /* 0x0000006102617220 */ /* 0x000fe20000410000 */
[C---:B------:R-:W-:Y:S01]  /*1a340*/  FMUL.FTZ R98, R0.reuse, R98 ;  /* 0x0000006200627220 */ /* 0x040fe20000410000 */
[----:B------:R-:W-:Y:S01]  /*1a350*/  FMUL.FTZ R99, R0, R99 ;  /* 0x0000006300637220 */ /* 0x000fe20000410000 */
[C---:B------:R-:W-:Y:S01]  /*1a360*/  HMMA.16816.F32.BF16 R56, R128.reuse, R102, R56 ;  /* 0x000000668038723c */ /* 0x040fe20000041838 */
[----:B------:R-:W2:Y:S02]  /*1a370*/  LDSM.16.MT88.4 R100, [R138+0x10000] ;  /* 0x010000008a64783b */ /* 0x000ea40000004200 */
[----:B------:R-:W-:Y:S01]  /*1a380*/  FFMA.FTZ R213, R192, UR4, -R159 ;  /* 0x00000004c0d57c23 */ /* 0x000fe2000801089f */
[----:B------:R-:W-:Y:S01]  /*1a390*/  FFMA.FTZ R215, R194, UR4, -R161 ;  /* 0x00000004c2d77c23 */ /* 0x000fe200080108a1 */
[----:B------:R4:W-:Y:S01]  /*1a3a0*/  MUFU.EX2 R192, R166 ;  /* 0x000000a600c07308 */ /* 0x0009e20000000800 */
[--C-:B------:R-:W-:Y:S01]  /*1a3b0*/  FFMA.FTZ R136, R136, UR4, -R159.reuse ;  /* 0x0000000488887c23 */ /* 0x100fe2000801089f */
[----:B------:R-:W-:Y:S01]  /*1a3c0*/  FFMA.FTZ R135, R135, UR4, -R159 ;  /* 0x0000000487877c23 */ /* 0x000fe2000801089f */
[C---:B------:R-:W-:Y:S07]  /*1a3d0*/  HMMA.16816.F32.BF16 R60, R128.reuse, R108, R60 ;  /* 0x0000006c803c723c */ /* 0x040fee000004183c */
[----:B------:R-:W-:Y:S01]  /*1a3e0*/  MUFU.EX2 R213, R213 ;  /* 0x000000d500d57308 */ /* 0x000fe20000000800 */
[----:B------:R-:W-:Y:S01]  /*1a3f0*/  FFMA.FTZ R177, R2, R211, R177 ;  /* 0x000000d302b17223 */ /* 0x000fe200000100b1 */
[----:B------:R-:W-:Y:S08]  /*1a400*/  MOV R137, R132 ;  /* 0x0000008400897202 */ /* 0x000ff00000000f00 */
[----:B------:R-:W-:Y:S01]  /*1a410*/  MUFU.EX2 R215, R215 ;  /* 0x000000d700d77308 */ /* 0x000fe20000000800 */
[----:B------:R-:W-:Y:S01]  /*1a420*/  FFMA.FTZ R175, R0, R209, R175 ;  /* 0x000000d100af7223 */ /* 0x000fe200000100af */
[----:B------:R-:W-:Y:S01]  /*1a430*/  FADD.FTZ R174, R174, R177 ;  /* 0x000000b1aeae7221 */ /* 0x000fe20000010000 */
[C---:B------:R-:W-:Y:S01]  /*1a440*/  HMMA.16816.F32.BF16 R64, R128.reuse, R110, R64 ;  /* 0x0000006e8040723c */ /* 0x040fe20000041840 */
[----:B------:R-:W5:Y:S06]  /*1a450*/  LDSM.16.MT88.4 R108, [R168+0x4000] ;  /* 0x00400000a86c783b */ /* 0x000f6c0000004200 */
[----:B------:R-:W-:Y:S01]  /*1a460*/  MUFU.EX2 R136, R136 ;  /* 0x0000008800887308 */ /* 0x000fe20000000800 */
[----:B------:R-:W-:Y:S01]  /*1a470*/  FADD.FTZ R175, R171, R175 ;  /* 0x000000afabaf7221 */ /* 0x000fe20000010000 */
[----:B------:R-:W-:Y:S08]  /*1a480*/  FADD.FTZ R173, R173, R174 ;  /* 0x000000aeadad7221 */ /* 0x000ff00000010000 */
[----:B------:R-:W-:Y:S01]  /*1a490*/  MUFU.EX2 R135, R135 ;  /* 0x0000008700877308 */ /* 0x000fe20000000800 */
[----:B------:R-:W-:Y:S01]  /*1a4a0*/  FADD.FTZ R170, R170, R175 ;  /* 0x000000afaaaa7221 */ /* 0x000fe20000010000 */
[----:B------:R-:W-:Y:S01]  /*1a4b0*/  FADD.FTZ R172, R172, R173 ;  /* 0x000000adacac7221 */ /* 0x000fe20000010000 */
[C---:B-1----:R-:W-:Y:S01]  /*1a4c0*/  HMMA.16816.F32.BF16 R68, R128.reuse, R104, R68 ;  /* 0x000000688044723c */ /* 0x042fe20000041844 */
[----:B----4-:R-:W-:Y:S02]  /*1a4d0*/  LDSM.16.MT88.4 R164, [R188+0x11800] ;  /* 0x01180000bca4783b */ /* 0x010fe40000004200 */
[----:B------:R-:W-:Y:S05]  /*1a4e0*/  FADD.FTZ R170, R169, R170 ;  /* 0x000000aaa9aa7221 */ /* 0x000fea0000010000 */
[C---:B------:R-:W-:Y:S01]  /*1a4f0*/  HMMA.16816.F32.BF16 R72, R128.reuse, R106, R72 ;  /* 0x0000006a8048723c */ /* 0x040fe20000041848 */
[----:B------:R-:W1:Y:S07]  /*1a500*/  LDSM.16.MT88.4 R104, [R189+0x4000] ;  /* 0x00400000bd68783b */ /* 0x000e6e0000004200 */
[C---:B--2---:R-:W-:Y:S03]  /*1a510*/  HMMA.16816.F32.BF16 R76, R128.reuse, R100, R76 ;  /* 0x00000064804c723c */ /* 0x044fe6000004184c */
[----:B------:R-:W-:Y:S02]  /*1a520*/  FFMA.FTZ R100, R176, UR4, -R161 ;  /* 0x00000004b0647c23 */ /* 0x000fe400080108a1 */
[----:B------:R2:W4:Y:S03]  /*1a530*/  MUFU.EX2 R176, R148 ;  /* 0x0000009400b07308 */ /* 0x0005260000000800 */
[C---:B------:R-:W-:Y:S07]  /*1a540*/  HMMA.16816.F32.BF16 R80, R128.reuse, R102, R80 ;  /* 0x000000668050723c */ /* 0x040fee0000041850 */
[----:B------:R1:W1:Y:S01]  /*1a550*/  MUFU.EX2 R178, R100 ;  /* 0x0000006400b27308 */ /* 0x0002620000000800 */
[----:B---3--:R-:W-:Y:S01]  /*1a560*/  F2FP.BF16.F32.PACK_AB R103, R182, R191 ;  /* 0x000000bfb667723e */ /* 0x008fe200000010ff */
[C---:B-----5:R-:W-:Y:S01]  /*1a570*/  HMMA.16816.F32.BF16 R84, R128.reuse, R108, R84 ;  /* 0x0000006c8054723c */ /* 0x060fe20000041854 */
[----:B--2---:R-:W-:Y:S02]  /*1a580*/  LDSM.16.MT88.4 R148, [R168+0x4800] ;  /* 0x00480000a894783b */ /* 0x004fe40000004200 */
[----:B----4-:R-:W-:Y:S01]  /*1a590*/  F2FP.BF16.F32.PACK_AB R101, R176, R181 ;  /* 0x000000b5b065723e */ /* 0x010fe200000010ff */
[----:B------:R-:W-:Y:S01]  /*1a5a0*/  FADD.FTZ R181, R181, R170 ;  /* 0x000000aab5b57221 */ /* 0x000fe20000010000 */
[----:B-1----:R-:W-:Y:S03]  /*1a5b0*/  F2FP.BF16.F32.PACK_AB R100, R180, R179 ;  /* 0x000000b3b464723e */ /* 0x002fe600000010ff */
[C---:B------:R-:W-:Y:S01]  /*1a5c0*/  HMMA.16816.F32.BF16 R88, R128.reuse, R110, R88 ;  /* 0x0000006e8058723c */ /* 0x040fe20000041858 */
[----:B------:R-:W1:Y:S02]  /*1a5d0*/  LDSM.16.MT88.4 R108, [R188+0xc800] ;  /* 0x00c80000bc6c783b */ /* 0x000e640000004200 */
[----:B------:R-:W-:Y:S01]  /*1a5e0*/  F2FP.BF16.F32.PACK_AB R102, R183, R178 ;  /* 0x000000b2b766723e */ /* 0x000fe200000010ff */
[----:B------:R-:W-:Y:S04]  /*1a5f0*/  FADD.FTZ R176, R176, R181 ;  /* 0x000000b5b0b07221 */ /* 0x000fe80000010000 */
[C---:B------:R-:W-:Y:S03]  /*1a600*/  HMMA.16816.F32.BF16 R92, R128.reuse, R104, R92 ;  /* 0x00000068805c723c */ /* 0x040fe6000004185c */
[----:B------:R-:W-:Y:S04]  /*1a610*/  FADD.FTZ R191, R191, R176 ;  /* 0x000000b0bfbf7221 */ /* 0x000fe80000010000 */
[----:B------:R-:W-:Y:S01]  /*1a620*/  FADD.FTZ R182, R182, R191 ;  /* 0x000000bfb6b67221 */ /* 0x000fe20000010000 */
        /* <DEDUP_REMOVED lines=21> */
[C---:B---3--:R-:W-:Y:S03]  /*1a780*/  HMMA.16816.F32.BF16 R52, R100.reuse, R128, R52 ;  /* 0x000000806434723c */ /* 0x048fe60000041834 */
[--C-:B------:R-:W-:Y:S01]  /*1a790*/  FFMA.FTZ R128, R190, UR4, -R161.reuse ;  /* 0x00000004be807c23 */ /* 0x100fe200080108a1 */
[----:B------:R-:W-:Y:S01]  /*1a7a0*/  FFMA.FTZ R161, R157, UR4, -R161 ;  /* 0x000000049da17c23 */ /* 0x000fe200080108a1 */
[----:B------:R3:W4:Y:S03]  /*1a7b0*/  MUFU.EX2 R190, R154 ;  /* 0x0000009a00be7308 */ /* 0x0007260000000800 */
[C---:B------:R-:W-:Y:S07]  /*1a7c0*/  HMMA.16816.F32.BF16 R56, R100.reuse, R130, R56 ;  /* 0x000000826438723c */ /* 0x040fee0000041838 */
[----:B------:R5:W4:Y:S10]  /*1a7d0*/  MUFU.EX2 R194, R128 ;  /* 0x0000008000c27308 */ /* 0x000b340000000800 */
[----:B------:R2:W4:Y:S01]  /*1a7e0*/  MUFU.EX2 R221, R161 ;  /* 0x000000a100dd7308 */ /* 0x0005220000000800 */
[C---:B------:R-:W-:Y:S01]  /*1a7f0*/  HMMA.16816.F32.BF16 R60, R100.reuse, R140, R60 ;  /* 0x0000008c643c723c */ /* 0x040fe2000004183c */
[----:B---3--:R-:W-:Y:S07]  /*1a800*/  LDSM.16.MT88.4 R152, [R168+0x5000] ;  /* 0x00500000a898783b */ /* 0x008fee0000004200 */
[C---:B------:R-:W-:Y:S01]  /*1a810*/  HMMA.16816.F32.BF16 R64, R100.reuse, R142, R64 ;  /* 0x0000008e6440723c */ /* 0x040fe20000041840 */
[----:B-----5:R-:W-:Y:S07]  /*1a820*/  LDSM.16.MT88.4 R128, [R138+0xf000] ;  /* 0x00f000008a80783b */ /* 0x020fee0000004200 */
[C---:B------:R-:W-:Y:S01]  /*1a830*/  HMMA.16816.F32.BF16 R68, R100.reuse, R144, R68 ;  /* 0x000000906444723c */ /* 0x040fe20000041844 */
[----:B------:R-:W-:Y:S07]  /*1a840*/  LDSM.16.MT88.4 R140, [R168+0x3000] ;  /* 0x00300000a88c783b */ /* 0x000fee0000004200 */
[C---:B------:R-:W-:Y:S01]  /*1a850*/  HMMA.16816.F32.BF16 R72, R100.reuse, R146, R72 ;  /* 0x000000926448723c */ /* 0x040fe20000041848 */
[----:B------:R-:W-:Y:S07]  /*1a860*/  LDSM.16.MT88.4 R144, [R188+0x11000] ;  /* 0x01100000bc90783b */ /* 0x000fee0000004200 */
[C---:B-1----:R-:W-:Y:S01]  /*1a870*/  HMMA.16816.F32.BF16 R76, R100.reuse, R108, R76 ;  /* 0x0000006c644c723c */ /* 0x042fe2000004184c */
[----:B--2---:R-:W-:Y:S07]  /*1a880*/  LDSM.16.MT88.4 R160, [R189+0x3800] ;  /* 0x00380000bda0783b */ /* 0x004fee0000004200 */
[C---:B------:R-:W-:Y:S01]  /*1a890*/  HMMA.16816.F32.BF16 R80, R100.reuse, R110, R80 ;  /* 0x0000006e6450723c */ /* 0x040fe20000041850 */
[----:B------:R-:W1:Y:S07]  /*1a8a0*/  LDSM.16.MT88.4 R108, [R188+0xd000] ;  /* 0x00d00000bc6c783b */ /* 0x000e6e0000004200 */
[C---:B------:R-:W-:Y:S08]  /*1a8b0*/  HMMA.16816.F32.BF16 R84, R100.reuse, R148, R84 ;  /* 0x000000946454723c */ /* 0x040ff00000041854 */
[C---:B------:R-:W-:Y:S01]  /*1a8c0*/  HMMA.16816.F32.BF16 R88, R100.reuse, R150, R88 ;  /* 0x000000966458723c */ /* 0x040fe20000041858 */
[----:B------:R-:W-:Y:S07]  /*1a8d0*/  LDSM.16.MT88.4 R148, [R138+0x11000] ;  /* 0x011000008a94783b */ /* 0x000fee0000004200 */
[C---:B------:R-:W-:Y:S08]  /*1a8e0*/  HMMA.16816.F32.BF16 R92, R100.reuse, R104, R92 ;  /* 0x00000068645c723c */ /* 0x040ff0000004185c */
[----:B------:R-:W-:Y:S01]  /*1a8f0*/  HMMA.16816.F32.BF16 R96, R100, R106, R96 ;  /* 0x0000006a6460723c */ /* 0x000fe20000041860 */
[----:B------:R-:W2:Y:S02]  /*1a900*/  LDSM.16.MT88.4 R104, [R189+0x3000] ;  /* 0x00300000bd68783b */ /* 0x000ea40000004200 */
[----:B------:R-:W-:Y:S02]  /*1a910*/  F2FP.BF16.F32.PACK_AB R100, R192, R193 ;  /* 0x000000c1c064723e */ /* 0x000fe400000010ff */
[C---:B----4-:R-:W-:Y:S01]  /*1a920*/  F2FP.BF16.F32.PACK_AB R101, R190.reuse, R213 ;  /* 0x000000d5be65723e */ /* 0x050fe200000010ff */
        /* <DEDUP_REMOVED lines=92> */
.L_x_3191:
[----:B------:R-:W1:Y:S01]  /*1aef0*/  SHFL.BFLY PT, R12, R211, 0x2, 0x1f ;  /* 0x0c401f00d30c7f89 */ /* 0x000e6200000e0000 */
[C---:B------:R-:W-:Y:S01]  /*1af00*/  SHF.L.U32 R10, R184.reuse, 0x4, RZ ;  /* 0x00000004b80a7819 */ /* 0x040fe200000006ff */
[----:B------:R-:W-:Y:S01]  /*1af10*/  S2UR UR10, SR_CTAID.Y ;  /* 0x00000000000a79c3 */ /* 0x000fe20000002600 */
[----:B------:R-:W-:Y:S01]  /*1af20*/  SHF.L.U32 R4, R184, 0x1, RZ ;  /* 0x00000001b8047819 */ /* 0x000fe200000006ff */
[----:B------:R-:W2:Y:S01]  /*1af30*/  SHFL.BFLY PT, R0, R209, 0x2, 0x1f ;  /* 0x0c401f00d1007f89 */ /* 0x000ea200000e0000 */
[C---:B------:R-:W-:Y:S01]  /*1af40*/  LOP3.LUT R9, R10.reuse, 0x1c0, RZ, 0xc0, !PT ;  /* 0x000001c00a097812 */ /* 0x040fe200078ec0ff */
[----:B------:R-:W3:Y:S01]  /*1af50*/  LDCU UR4, c[0x0][0x44c] ;  /* 0x00008980ff0477ac */ /* 0x000ee20008000800 */
[--C-:B------:R-:W-:Y:S01]  /*1af60*/  LOP3.LUT R187, R187, 0x6, R4.reuse, 0xf8, !PT ;  /* 0x00000006bbbb7812 */ /* 0x100fe200078ef804 */
[----:B------:R-:W-:Y:S01]  /*1af70*/  BSSY.RECONVERGENT B0, `(.L_x_3196) ;  /* 0x00000ef000007945 */ /* 0x000fe20003800200 */
[----:B------:R-:W-:Y:S01]  /*1af80*/  LOP3.LUT R4, R9, 0x38, R4, 0xf8, !PT ;  /* 0x0000003809047812 */ /* 0x000fe200078ef804 */
[----:B------:R-:W-:Y:S01]  /*1af90*/  S2UR UR9, SR_CTAID.Z ;  /* 0x00000000000979c3 */ /* 0x000fe20000002700 */
[----:B------:R-:W-:-:S02]  /*1afa0*/  LOP3.LUT R10, R10, 0x10, RZ, 0xc0, !PT ;  /* 0x000000100a0a7812 */ /* 0x000fc400078ec0ff */
[----:B------:R-:W-:Y:S02]  /*1afb0*/  LOP3.LUT R4, R187, R4, RZ, 0xfc, !PT ;  /* 0x00000004bb047212 */ /* 0x000fe400078efcff */
[----:B------:R-:W-:Y:S02]  /*1afc0*/  SEL R186, R186, 0xffffffe0, !P0 ;  /* 0xffffffe0baba7807 */ /* 0x000fe40004000000 */
[----:B------:R-:W-:Y:S01]  /*1afd0*/  LEA R9, R4, UR5, 0x2 ;  /* 0x0000000504097c11 */ /* 0x000fe2000f8e10ff */
[----:B------:R-:W4:Y:S03]  /*1afe0*/  LDC.64 R14, c[0x0][0x430] ;  /* 0x00010c00ff0e7b82 */ /* 0x000f260000000a00 */
[----:B------:R-:W-:Y:S01]  /*1aff0*/  IADD3 R13, PT, PT, R9, 0x80, RZ ;  /* 0x00000080090d7810 */ /* 0x000fe20007ffe0ff */
[----:B-1----:R-:W-:-:S04]  /*1b000*/  FADD.FTZ R12, R12, R211 ;  /* 0x000000d30c0c7221 */ /* 0x002fc80000010000 */
[----:B------:R-:W1:Y:S01]  /*1b010*/  LDC R16, c[0x0][0x3e0] ;  /* 0x0000f800ff107b82 */ /* 0x000e620000000800 */
[----:B--2---:R-:W-:Y:S01]  /*1b020*/  FADD.FTZ R11, R0, R209 ;  /* 0x000000d1000b7221 */ /* 0x004fe20000010000 */
[----:B------:R-:W2:Y:S01]  /*1b030*/  SHFL.BFLY PT, R7, R12, 0x1, 0x1f ;  /* 0x0c201f000c077f89 */ /* 0x000ea200000e0000 */
[----:B------:R-:W-:-:S03]  /*1b040*/  SHF.L.U32 R0, R184, 0x2, RZ ;  /* 0x00000002b8007819 */ /* 0x000fc600000006ff */
[----:B------:R-:W5:Y:S01]  /*1b050*/  SHFL.BFLY PT, R6, R11, 0x1, 0x1f ;  /* 0x0c201f000b067f89 */ /* 0x000f6200000e0000 */
[----:B------:R-:W-:Y:S01]  /*1b060*/  LOP3.LUT R2, R0, 0x1f8, RZ, 0xc0, !PT ;  /* 0x000001f800027812 */ /* 0x000fe200078ec0ff */
[----:B------:R-:W3:Y:S03]  /*1b070*/  S2UR UR8, SR_CTAID.X ;  /* 0x00000000000879c3 */ /* 0x000ee60000002500 */
[----:B------:R-:W-:Y:S02]  /*1b080*/  LOP3.LUT R133, R2, 0x38, R139, 0x78, !PT ;  /* 0x0000003802857812 */ /* 0x000fe400078e788b */
[----:B------:R-:W-:Y:S02]  /*1b090*/  LOP3.LUT R139, R139, 0x30, RZ, 0xc0, !PT ;  /* 0x000000308b8b7812 */ /* 0x000fe400078ec0ff */
[----:B------:R-:W-:Y:S01]  /*1b0a0*/  LEA R133, R133, R10, 0x2 ;  /* 0x0000000a85857211 */ /* 0x000fe200078e10ff */
[----:B------:R-:W-:Y:S01]  /*1b0b0*/  BAR.SYNC.DEFER_BLOCKING 0x0 ;  /* 0x0000000000007b1d */ /* 0x000fe20000010000 */
[----:B------:R-:W-:-:S04]  /*1b0c0*/  SHF.R.U32.HI R2, RZ, 0x2, R184 ;  /* 0x00000002ff027819 */ /* 0x000fc800000116b8 */
[----:B------:R-:W-:Y:S01]  /*1b0d0*/  LOP3.LUT R2, R139, 0x7, R2, 0xf8, !PT ;  /* 0x000000078b027812 */ /* 0x000fe200078ef802 */
[----:B--2---:R-:W-:Y:S01]  /*1b0e0*/  FADD.FTZ R7, R12, R7 ;  /* 0x000000070c077221 */ /* 0x004fe20000010000 */
[----:B-----5:R-:W-:-:S03]  /*1b0f0*/  FADD.FTZ R6, R11, R6 ;  /* 0x000000060b067221 */ /* 0x020fc60000010000 */
[----:B------:R-:W2:Y:S01]  /*1b100*/  MUFU.RCP R8, R7 ;  /* 0x0000000700087308 */ /* 0x000ea20000001000 */
[----:B------:R-:W-:Y:S01]  /*1b110*/  FSETP.NE.FTZ.AND P2, PT, R7, RZ, PT ;  /* 0x000000ff0700720b */ /* 0x000fe20003f55000 */
[----:B---3--:R-:W-:Y:S01]  /*1b120*/  USHF.L.U32 UR8, UR8, 0x6, URZ ;  /* 0x0000000608087899 */ /* 0x008fe200080006ff */
[----:B------:R-:W-:-:S05]  /*1b130*/  FSETP.NE.FTZ.AND P1, PT, R6, RZ, PT ;  /* 0x000000ff0600720b */ /* 0x000fca0003f35000 */
[----:B------:R-:W3:Y:S01]  /*1b140*/  MUFU.RCP R5, R6 ;  /* 0x0000000600057308 */ /* 0x000ee20000001000 */
[C---:B------:R-:W-:Y:S02]  /*1b150*/  R2P PR, R184.reuse, 0x18 ;  /* 0x00000018b8007804 */ /* 0x040fe40000000000 */
[----:B------:R-:W-:-:S03]  /*1b160*/  LOP3.LUT P0, RZ, R184, 0x3, RZ, 0xc0, !PT ;  /* 0x00000003b8ff7812 */ /* 0x000fc6000780c0ff */
[----:B------:R-:W-:Y:S01]  /*1b170*/  SEL R10, R185, 0xffffffc0, !P3 ;  /* 0xffffffc0b90a7807 */ /* 0x000fe20005800000 */
[----:B------:R-:W5:Y:S01]  /*1b180*/  @P2 LDC R19, c[0x0][0x458] ;  /* 0x00011600ff132b82 */ /* 0x000f620000000800 */
        /* <DEDUP_REMOVED lines=205> */
.L_x_3197:
[----:B------:R-:W-:Y:S05]  /*1be60*/  BSYNC.RECONVERGENT B0 ;  /* 0x0000000000007941 */ /* 0x000fea0003800200 */
.L_x_3196:
        /* <DEDUP_REMOVED lines=50> */
.L_x_3198:
        /* <DEDUP_REMOVED lines=15> */
.L_x_3758:


//--------------------- .text._ZN5flash24flash_fwd_splitkv_kernelI23Flash_fwd_kernel_traitsILi192ELi64ELi64ELi4ELb0ELb0EN7cutlass10bfloat16_tE19Flash_kernel_traitsILi192ELi64ELi64ELi4ES3_EELb1ELb0ELb1ELb0ELb0ELb0ELb1ELb1EEEvNS_16Flash_fwd_paramsE --------------------------
	.section	.text._ZN5flash24flash_fwd_splitkv_kernelI23Flash_fwd_kernel_traitsILi192ELi64ELi64ELi4ELb0ELb0EN7cutlass10bfloat16_tE19Flash_kernel_traitsILi192ELi64ELi64ELi4ES3_EELb1ELb0ELb1ELb0ELb0ELb0ELb1ELb1EEEvNS_16Flash_fwd_paramsE,"ax",@progbits
	.align	128
        .global         _ZN5flash24flash_fwd_splitkv_kernelI23Flash_fwd_kernel_traitsILi192ELi64ELi64ELi4ELb0ELb0EN7cutlass10bfloat16_tE19Flash_kernel_traitsILi192ELi64ELi64ELi4ES3_EELb1ELb0ELb1ELb0ELb0ELb0ELb1ELb1EEEvNS_16Flash_fwd_paramsE
        .type           _ZN5flash24flash_fwd_splitkv_kernelI23Flash_fwd_kernel_traitsILi192ELi64ELi64ELi4ELb0ELb0EN7cutlass10bfloat16_tE19Flash_kernel_traitsILi192ELi64ELi64ELi4ES3_EELb1ELb0ELb1ELb0ELb0ELb0ELb1ELb1EEEvNS_16Flash_fwd_paramsE,@function
        .size           _ZN5flash24flash_fwd_splitkv_kernelI23Flash_fwd_kernel_traitsILi192ELi64ELi64ELi4ELb0ELb0EN7cutlass10bfloat16_tE19Flash_kernel_traitsILi192ELi64ELi64ELi4ES3_EELb1ELb0ELb1ELb0ELb0ELb0ELb1ELb1EEEvNS_16Flash_fwd_paramsE,(.L_x_3759 - _ZN5flash24flash_fwd_splitkv_kernelI23Flash_fwd_kernel_traitsILi192ELi64ELi64ELi4ELb0ELb0EN7cutlass10bfloat16_tE19Flash_kernel_traitsILi192ELi64ELi64ELi4ES3_EELb1ELb0ELb1ELb0ELb0ELb0ELb1ELb1EEEvNS_16Flash_fwd_paramsE)
        .other          _ZN5flash24flash_fwd_splitkv_kernelI23Flash_fwd_kernel_traitsILi192ELi64ELi64ELi4ELb0ELb0EN7cutlass10bfloat16_tE19Flash_kernel_traitsILi192ELi64ELi64ELi4ES3_EELb1ELb0ELb1ELb0ELb0ELb0ELb1ELb1EEEvNS_16Flash_fwd_paramsE,@"STO_CUDA_ENTRY STV_DEFAULT"
_ZN5flash24flash_fwd_splitkv_kernelI23Flash_fwd_kernel_traitsILi192ELi64ELi64ELi4ELb0ELb0EN7cutlass10bfloat16_tE19Flash_kernel_traitsILi192ELi64ELi64ELi4ES3_EELb1ELb0ELb1ELb0ELb0ELb0ELb1ELb1EEEvNS_16Flash_fwd_paramsE:
.text._ZN5flash24flash_fwd_splitkv_kernelI23Flash_fwd_kernel_traitsILi192ELi64ELi64ELi4ELb0ELb0EN7cutlass10bfloat16_tE19Flash_kernel_traitsILi192ELi64ELi64ELi4ES3_EELb1ELb0ELb1ELb0ELb0ELb0ELb1ELb1EEEvNS_16Flash_fwd_paramsE:
[----:B------:R-:W-:Y:S08]  /*0000*/  LDC R1, c[0x0][0x37c] ;  /* 0x0000df00ff017b82 */ /* 0x000ff00000000800 */
[----:B------:R-:W1:Y:S01]  /*0010*/  LDC R7, c[0x0][0x3e0] ;  /* 0x0000f800ff077b82 */ /* 0x000e620000000800 */
[----:B------:R-:W2:Y:S01]  /*0020*/  S2R R112, SR_CTAID.Z ;  /* 0x0000000000707919 */ /* 0x000ea20000002700 */
[----:B------:R-:W3:Y:S01]  /*0030*/  LDCU.64 UR6, c[0x0][0x358] ;  /* 0x00006b00ff0677ac */ /* 0x000ee20008000a00 */
[----:B------:R-:W-:Y:S01]  /*0040*/  IMAD.MOV.U32 R10, RZ, RZ, -0x1 ;  /* 0xffffffffff0a7424 */ /* 0x000fe200078e00ff */
[----:B------:R-:W4:Y:S04]  /*0050*/  LDCU.64 UR4, c[0x0][0x470] ;  /* 0x00008e00ff0477ac */ /* 0x000f280008000a00 */
[----:B------:R-:W3:Y:S01]  /*0060*/  LDC.64 R8, c[0x0][0x460] ;  /* 0x00011800ff087b82 */ /* 0x000ee20000000a00 */
        /* <DEDUP_REMOVED lines=14> */
[----:B------:R-:W-:-:S13]  /*0150*/  ISETP.GE.U32.AND P1, PT, R0, R7, PT ;  /* 0x000000070000720c */ /* 0x000fda0003f26070 */
[----:B------:R-:W-:Y:S02]  /*0160*/  @P1 IMAD.IADD R0, R0, 0x1, -R7 ;  /* 0x0000000100001824 */ /* 0x000fe400078e0a07 */
[----:B------:R-:W-:Y:S01]  /*0170*/  @P1 VIADD R201, R201, 0x1 ;  /* 0x00000001c9c91836 */ /* 0x000fe20000000000 */
[----:B--2---:R-:W-:Y:S02]  /*0180*/  ISETP.NE.U32.AND P0, PT, R4, RZ, PT ;  /* 0x000000ff0400720c */ /* 0x004fe40003f05070 */
[----:B------:R-:W-:Y:S02]  /*0190*/  ISETP.GE.U32.AND P3, PT, R0, R7, PT ;  /* 0x000000070000720c */ /* 0x000fe40003f66070 */
[----:B------:R-:W-:Y:S02]  /*01a0*/  ISETP.NE.AND.EX P0, PT, R5, RZ, PT, P0 ;  /* 0x000000ff0500720c */ /* 0x000fe40003f05300 */
[----:B------:R-:W-:-:S04]  /*01b0*/  ISETP.NE.U32.AND P1, PT, R4, RZ, PT ;  /* 0x000000ff0400720c */ /* 0x000fc80003f25070 */
[----:B------:R-:W-:-:S05]  /*01c0*/  ISETP.NE.AND.EX P1, PT, R5, RZ, PT, P1 ;  /* 0x000000ff0500720c */ /* 0x000fca0003f25310 */
        /* <DEDUP_REMOVED lines=8> */
[----:B----4-:R-:W-:Y:S01]  /*0250*/  ISETP.NE.U32.AND P4, PT, RZ, UR4, PT ;  /* 0x00000004ff007c0c */ /* 0x010fe2000bf85070 */
        /* <DEDUP_REMOVED lines=9> */
[----:B------:R-:W-:Y:S01]  /*02f0*/  IMAD.MOV.U32 R9, RZ, RZ, -0x1 ;  /* 0xffffffffff097424 */ /* 0x000fe200078e00ff */
[----:B------:R1:W5:Y:S07]  /*0300*/  @P3 LDG.E R61, desc[UR6][R16.64] ;  /* 0x00000006103d3981 */ /* 0x00036e000c1e1900 */
[----:B------:R1:W5:Y:S01]  /*0310*/  @P4 LDG.E R8, desc[UR6][R116.64] ;  /* 0x0000000674084981 */ /* 0x000362000c1e1900 */
[----:B---3--:R-:W-:-:S02]  /*0320*/  ISETP.NE.AND P2, PT, RZ, UR4, PT ;  /* 0x00000004ff007c0c */ /* 0x008fc4000bf45270 */
[----:B----4-:R-:W-:Y:S02]  /*0330*/  ISETP.EQ.U32.AND P5, PT, R2, RZ, PT ;  /* 0x000000ff0200720c */ /* 0x010fe40003fa2070 */
[----:B-1----:R-:W-:Y:S02]  /*0340*/  IADD3 R14, P0, PT, R5, R2, RZ ;  /* 0x00000002050e7210 */ /* 0x002fe40007f1e0ff */
        /* <DEDUP_REMOVED lines=15> */
.L_x_3199:
[----:B------:R-:W-:Y:S05]  /*0440*/  @!P1 EXIT ;  /* 0x000000000000994d */ /* 0x000fea0003800000 */
[----:B------:R-:W3:Y:S01]  /*0450*/  LDC R4, c[0x0][0x374] ;  /* 0x0000dd00ff047b82 */ /* 0x000ee20000000800 */
[--C-:B--2--5:R-:W-:Y:S01]  /*0460*/  IMAD.IADD R70, R13, 0x1, -R8.reuse ;  /* 0x000000010d467824 */ /* 0x124fe200078e0a08 */
[----:B------:R-:W2:Y:S01]  /*0470*/  S2R R63, SR_TID.X ;  /* 0x00000000003f7919 */ /* 0x000ea20000002100 */
[----:B------:R-:W-:Y:S02]  /*0480*/  @P3 IMAD.IADD R61, R61, 0x1, -R8 ;  /* 0x000000013d3d3824 */ /* 0x000fe400078e0a08 */
[----:B------:R-:W-:-:S03]  /*0490*/  IMAD.MOV R113, RZ, RZ, -R201 ;  /* 0x000000ffff717224 */ /* 0x000fc600078e0ac9 */
[----:B------:R-:W4:Y:S01]  /*04a0*/  LDC R2, c[0x0][0x438] ;  /* 0x00010e00ff027b82 */ /* 0x000f220000000800 */
[----:B------:R-:W-:Y:S01]  /*04b0*/  IMAD R112, R7, R113, R112 ;  /* 0x0000007107707224 */ /* 0x000fe200078e0270 */
[-C--:B---3--:R-:W-:Y:S02]  /*04c0*/  IABS R12, R4.reuse ;  /* 0x00000004000c7213 */ /* 0x088fe40000000000 */
[----:B------:R-:W-:Y:S02]  /*04d0*/  IABS R17, R4 ;  /* 0x0000000400117213 */ /* 0x000fe40000000000 */
[----:B------:R-:W3:Y:S03]  /*04e0*/  I2F.RP R6, R12 ;  /* 0x0000000c00067306 */ /* 0x000ee60000209400 */
[----:B------:R-:W-:Y:S02]  /*04f0*/  IMAD.MOV R17, RZ, RZ, -R17 ;  /* 0x000000ffff117224 */ /* 0x000fe400078e0a11 */
[----:B----4-:R-:W-:-:S05]  /*0500*/  VIADD R2, R2, 0x3f ;  /* 0x0000003f02027836 */ /* 0x010fca0000000000 */
[----:B-1----:R-:W-:-:S04]  /*0510*/  SHF.R.S32.HI R15, RZ, 0x1f, R2 ;  /* 0x0000001fff0f7819 */ /* 0x002fc80000011402 */
[----:B------:R-:W-:Y:S01]  /*0520*/  LEA.HI R15, R15, R2, RZ, 0x6 ;  /* 0x000000020f0f7211 */ /* 0x000fe200078f30ff */
[----:B---3--:R-:W1:Y:S03]  /*0530*/  MUFU.RCP R18, R6 ;  /* 0x0000000600127308 */ /* 0x008e660000001000 */
        /* <DEDUP_REMOVED lines=15> */
[----:B------:R-:W3:-:S12]  /*0630*/  @!P3 LDC R14, c[0x0][0x43c] ;  /* 0x00010f00ff0ebb82 */ /* 0x000ed80000000800 */
[----:B------:R-:W-:Y:S02]  /*0640*/  @!P1 IMAD.IADD R17, R17, 0x1, -R12 ;  /* 0x0000000111119824 */ /* 0x000fe400078e0a0c */
[----:B------:R-:W-:Y:S01]  /*0650*/  @!P1 VIADD R6, R6, 0x1 ;  /* 0x0000000106069836 */ /* 0x000fe20000000000 */
[----:B------:R-:W-:Y:S02]  /*0660*/  ISETP.NE.AND P1, PT, R4, RZ, PT ;  /* 0x000000ff0400720c */ /* 0x000fe40003f25270 */
[----:B-1----:R-:W-:Y:S02]  /*0670*/  @!P3 ISETP.NE.U32.AND P2, PT, R2, RZ, PT ;  /* 0x000000ff0200b20c */ /* 0x002fe40003f45070 */
[----:B------:R-:W-:Y:S01]  /*0680*/  ISETP.GE.U32.AND P5, PT, R17, R12, PT ;  /* 0x0000000c1100720c */ /* 0x000fe20003fa6070 */
[----:B------:R-:W1:Y:S01]  /*0690*/  S2R R2, SR_CTAID.Y ;  /* 0x0000000000027919 */ /* 0x000e620000002600 */
[----:B------:R-:W4:Y:S01]  /*06a0*/  LDC R12, c[0x0][0x508] ;  /* 0x00014200ff0c7b82 */ /* 0x000f220000000800 */
[----:B------:R-:W-:-:S04]  /*06b0*/  @!P3 ISETP.NE.AND.EX P2, PT, R3, RZ, PT, P2 ;  /* 0x000000ff0300b20c */ /* 0x000fc80003f45320 */
[----:B---3--:R-:W-:-:S05]  /*06c0*/  @!P3 SEL R3, R14, RZ, P2 ;  /* 0x000000ff0e03b207 */ /* 0x008fca0001000000 */
[----:B------:R-:W-:Y:S02]  /*06d0*/  @!P3 IMAD.IADD R61, R70, 0x1, R3 ;  /* 0x00000001463db824 */ /* 0x000fe400078e0203 */
[----:B------:R-:W-:Y:S02]  /*06e0*/  VIADD R3, R11, 0x1 ;  /* 0x000000010b037836 */ /* 0x000fe40000000000 */
[----:B------:R-:W-:Y:S02]  /*06f0*/  @P5 VIADD R6, R6, 0x1 ;  /* 0x0000000106065836 */ /* 0x000fe40000000000 */
[----:B------:R-:W-:Y:S02]  /*0700*/  VIADD R13, R61, 0x3f ;  /* 0x0000003f3d0d7836 */ /* 0x000fe40000000000 */
[----:B------:R-:W-:Y:S02]  /*0710*/  IMAD R3, R3, 0x40, -R200 ;  /* 0x0000004003037824 */ /* 0x000fe400078e0ac8 */
[----:B------:R-:W-:Y:S01]  /*0720*/  @!P0 IMAD.MOV R6, RZ, RZ, -R6 ;  /* 0x000000ffff068224 */ /* 0x000fe200078e0a06 */
[----:B------:R-:W-:-:S02]  /*0730*/  @!P1 LOP3.LUT R6, RZ, R4, RZ, 0x33, !PT ;  /* 0x00000004ff069212 */ /* 0x000fc400078e33ff */
[----:B------:R-:W-:Y:S02]  /*0740*/  SHF.R.S32.HI R4, RZ, 0x1f, R13 ;  /* 0x0000001fff047819 */ /* 0x000fe4000001140d */
[----:B----4-:R-:W-:Y:S02]  /*0750*/  IADD3 R12, PT, PT, R13, R12, R3 ;  /* 0x0000000c0d0c7210 */ /* 0x010fe40007ffe003 */
[----:B------:R-:W-:Y:S02]  /*0760*/  LEA.HI R13, R4, R13, RZ, 0x6 ;  /* 0x0000000d040d7211 */ /* 0x000fe400078f30ff */
[----:B------:R-:W-:Y:S01]  /*0770*/  SHF.R.S32.HI R3, RZ, 0x1f, R12 ;  /* 0x0000001fff037819 */ /* 0x000fe2000001140c */
[----:B-1----:R-:W-:Y:S01]  /*0780*/  IMAD R195, R6, R2, RZ ;  /* 0x0000000206c37224 */ /* 0x002fe200078e02ff */
[----:B------:R-:W-:Y:S02]  /*0790*/  SHF.R.S32.HI R13, RZ, 0x6, R13 ;  /* 0x00000006ff0d7819 */ /* 0x000fe4000001140d */
[----:B------:R-:W-:-:S02]  /*07a0*/  LEA.HI R3, R3, R12, RZ, 0x6 ;  /* 0x0000000c03037211 */ /* 0x000fc400078f30ff */
[----:B------:R-:W-:Y:S02]  /*07b0*/  VIADDMNMX R136, R195, R6, R13, PT ;  /* 0x00000006c3887246 */ /* 0x000fe4000380010d */
[----:B------:R-:W-:-:S04]  /*07c0*/  SHF.R.S32.HI R3, RZ, 0x6, R3 ;  /* 0x00000006ff037819 */ /* 0x000fc80000011403 */
[----:B------:R-:W-:-:S04]  /*07d0*/  VIMNMX R136, PT, PT, R136, R3, PT ;  /* 0x0000000388887248 */ /* 0x000fc80003fe0100 */
[----:B------:R-:W-:-:S13]  /*07e0*/  ISETP.GE.AND P0, PT, R195, R136, PT ;  /* 0x00000088c300720c */ /* 0x000fda0003f06270 */
[----:B--2---:R-:W-:Y:S05]  /*07f0*/  @!P0 BRA `(.L_x_3200) ;  /* 0x0000000c00408947 */ /* 0x004fea0003800000 */
[----:B------:R-:W1:Y:S01]  /*0800*/  LDC.64 R4, c[0x0][0x430] ;  /* 0x00010c00ff047b82 */ /* 0x000e620000000a00 */
[----:B------:R-:W2:Y:S01]  /*0810*/  LDCU UR4, c[0x0][0x44c] ;  /* 0x00008980ff0477ac */ /* 0x000ea20008000800 */
[----:B------:R-:W-:Y:S01]  /*0820*/  IMAD.SHL.U32 R12, R63, 0x4, RZ ;  /* 0x000000043f0c7824 */ /* 0x000fe200078e00ff */
[----:B------:R-:W-:Y:S01]  /*0830*/  SHF.R.U32.HI R63, RZ, 0x4, R63 ;  /* 0x00000004ff3f7819 */ /* 0x000fe2000001163f */
[----:B------:R-:W-:Y:S01]  /*0840*/  IMAD.IADD R200, R200, 0x1, -R69 ;  /* 0x00000001c8c87824 */ /* 0x000fe200078e0a45 */
[----:B------:R-:W-:Y:S02]  /*0850*/  BSSY.RECONVERGENT B0, `(.L_x_3201) ;  /* 0x000001e000007945 */ /* 0x000fe40003800200 */
[----:B------:R-:W-:Y:S01]  /*0860*/  LOP3.LUT R12, R12, 0x3c, RZ, 0xc0, !PT ;  /* 0x0000003c0c0c7812 */ /* 0x000fe200078ec0ff */
[C---:B------:R-:W-:Y:S01]  /*0870*/  VIADD R21, R63.reuse, 0x8 ;  /* 0x000000083f157836 */ /* 0x040fe20000000000 */
[CC--:B------:R-:W-:Y:S01]  /*0880*/  ISETP.GE.AND P4, PT, R63.reuse, R200.reuse, PT ;  /* 0x000000c83f00720c */ /* 0x0c0fe20003f86270 */
[C---:B------:R-:W-:Y:S01]  /*0890*/  VIADD R17, R63.reuse, 0x18 ;  /* 0x000000183f117836 */ /* 0x040fe20000000000 */
[C---:B------:R-:W-:Y:S01]  /*08a0*/  IADD3 R19, PT, PT, R63.reuse, 0x10, RZ ;  /* 0x000000103f137810 */ /* 0x040fe20007ffe0ff */
[----:B------:R-:W-:Y:S01]  /*08b0*/  IMAD R9, R63, 0xc0, R12 ;  /* 0x000000c03f097824 */ /* 0x000fe200078e020c */
[----:B------:R-:W-:-:S02]  /*08c0*/  ISETP.GE.AND P3, PT, R21, R200, PT ;  /* 0x000000c81500720c */ /* 0x000fc40003f66270 */
[-C--:B------:R-:W-:Y:S02]  /*08d0*/  ISETP.GE.AND P2, PT, R19, R200.reuse, PT ;  /* 0x000000c81300720c */ /* 0x080fe40003f46270 */
[----:B------:R-:W-:Y:S02]  /*08e0*/  ISETP.GE.AND P1, PT, R17, R200, PT ;  /* 0x000000c81100720c */ /* 0x000fe40003f26270 */
[----:B------:R-:W-:Y:S02]  /*08f0*/  IADD3 R15, PT, PT, R63, 0x20, RZ ;  /* 0x000000203f0f7810 */ /* 0x000fe40007ffe0ff */
[C---:B------:R-:W-:Y:S02]  /*0900*/  LOP3.LUT R10, R12.reuse, 0x40, RZ, 0xfc, !PT ;  /* 0x000000400c0a7812 */ /* 0x040fe400078efcff */
[----:B------:R-:W-:Y:S01]  /*0910*/  LOP3.LUT R8, R12, 0x80, RZ, 0xfc, !PT ;  /* 0x000000800c087812 */ /* 0x000fe200078efcff */
[----:B-1----:R-:W-:-:S04]  /*0920*/  IMAD R4, R2, R4, R201 ;  /* 0x0000000402047224 */ /* 0x002fc800078e02c9 */
[----:B------:R-:W-:-:S04]  /*0930*/  IMAD R14, R4, R7, R112 ;  /* 0x00000007040e7224 */ /* 0x000fc800078e0270 */
        /* <DEDUP_REMOVED lines=15> */
.L_x_3202:
[----:B------:R-:W-:Y:S05]  /*0a30*/  BSYNC.RECONVERGENT B0 ;  /* 0x0000000000007941 */ /* 0x000fea0003800200 */
.L_x_3201:
        /* <DEDUP_REMOVED lines=20> */
.L_x_3204:
[----:B------:R-:W-:Y:S05]  /*0b80*/  BSYNC.RECONVERGENT B0 ;  /* 0x0000000000007941 */ /* 0x000fea0003800200 */
.L_x_3203:
        /* <DEDUP_REMOVED lines=20> */
.L_x_3206:
[----:B------:R-:W-:Y:S05]  /*0cd0*/  BSYNC.RECONVERGENT B0 ;  /* 0x0000000000007941 */ /* 0x000fea0003800200 */
.L_x_3205:
        /* <DEDUP_REMOVED lines=20> */
.L_x_3208:
[----:B------:R-:W-:Y:S05]  /*0e20*/  BSYNC.RECONVERGENT B0 ;  /* 0x0000000000007941 */ /* 0x000fea0003800200 */
.L_x_3207:
        /* <DEDUP_REMOVED lines=19> */
.L_x_3210:
[----:B------:R-:W-:Y:S05]  /*0f60*/  BSYNC.RECONVERGENT B0 ;  /* 0x0000000000007941 */ /* 0x000fea0003800200 */
.L_x_3209:
        /* <DEDUP_REMOVED lines=18> */
.L_x_3212:
[----:B------:R-:W-:Y:S05]  /*1090*/  BSYNC.RECONVERGENT B0 ;  /* 0x0000000000007941 */ /* 0x000fea0003800200 */
.L_x_3211:
        /* <DEDUP_REMOVED lines=18> */
.L_x_3214:
[----:B------:R-:W-:Y:S05]  /*11c0*/  BSYNC.RECONVERGENT B0 ;  /* 0x0000000000007941 */ /* 0x000fea0003800200 */
.L_x_3213:
        /* <DEDUP_REMOVED lines=18> */
.L_x_3216:
[----:B------:R-:W-:Y:S05]  /*12f0*/  BSYNC.RECONVERGENT B0 ;  /* 0x0000000000007941 */ /* 0x000fea0003800200 */
.L_x_3215:
        /* <DEDUP_REMOVED lines=32> */
.L_x_3200:
        /* <DEDUP_REMOVED lines=11> */
.L_x_3217:
        /* <DEDUP_REMOVED lines=35> */
[----:B------:R-:W-:-:S05]  /*17e0*/  IMAD.WIDE R14, R5, 0x4, R202 ;  /* 0x00000004050e7825 */ /* 0x000fca00078e02ca */
[----:B------:R-:W3:Y:S01]  /*17f0*/  LDG.E R8, desc[UR6][R14.64] ;  /* 0x000000060e087981 */ /* 0x000ee2000c1e1900 */
[----:B--2---:R-:W-:Y:S02]  /*1800*/  IABS R2, R3 ;  /* 0x0000000300027213 */ /* 0x004fe40000000000 */
[----:B------:R-:W-:Y:S02]  /*1810*/  IADD3 R5, PT, PT, -R5, RZ, RZ ;  /* 0x000000ff05057210 */ /* 0x000fe40007ffe1ff */
[----:B------:R-:W2:Y:S03]  /*1820*/  I2F.RP R9, R2 ;  /* 0x0000000200097306 */ /* 0x000ea60000209400 */
[----:B------:R-:W-:Y:S02]  /*1830*/  IMAD R6, R7, R5, R6 ;  /* 0x0000000507067224 */ /* 0x000fe400078e0206 */
[----:B----4-:R-:W-:-:S03]  /*1840*/  IMAD.U32 R5, RZ, RZ, UR15 ;  /* 0x0000000fff057e24 */ /* 0x010fc6000f8e00ff */
[----:B------:R-:W-:Y:S01]  /*1850*/  SHF.R.S32.HI R7, RZ, 0x1f, R6 ;  /* 0x0000001fff077819 */ /* 0x000fe20000011406 */
[----:B--2---:R-:W2:Y:S02]  /*1860*/  MUFU.RCP R12, R9 ;  /* 0x00000009000c7308 */ /* 0x004ea40000001000 */
[----:B--2---:R-:W-:-:S06]  /*1870*/  IADD3 R12, PT, PT, R12, 0xffffffe, RZ ;  /* 0x0ffffffe0c0c7810 */ /* 0x004fcc0007ffe0ff */
        /* <DEDUP_REMOVED lines=19> */
[----:B---3--:R-:W-:Y:S01]  /*19b0*/  SHF.R.S32.HI R9, RZ, 0x1f, R8 ;  /* 0x0000001fff097819 */ /* 0x008fe20000011408 */
        /* <DEDUP_REMOVED lines=12> */
[----:B------:R-:W-:Y:S01]  /*1a80*/  LOP3.LUT R16, RZ, R3, RZ, 0x33, !PT ;  /* 0x00000003ff107212 */ /* 0x000fe200078e33ff */
[----:B------:R-:W-:Y:S01]  /*1a90*/  IMAD.WIDE.U32 R14, R6, R4, R14 ;  /* 0x00000004060e7225 */ /* 0x000fe200078e000e */
[----:B------:R-:W-:-:S03]  /*1aa0*/  MOV R12, R8 ;  /* 0x00000008000c7202 */ /* 0x000fc60000000f00 */
[----:B------:R-:W-:Y:S02]  /*1ab0*/  @!P0 IMAD.MOV R9, RZ, RZ, -R9 ;  /* 0x000000ffff098224 */ /* 0x000fe400078e0a09 */
[----:B------:R-:W-:Y:S01]  /*1ac0*/  IMAD R8, R7, R4, RZ ;  /* 0x0000000407087224 */ /* 0x000fe200078e02ff */
[----:B--2---:R-:W-:-:S03]  /*1ad0*/  MOV R2, UR4 ;  /* 0x0000000400027c02 */ /* 0x004fc60008000f00 */
[----:B------:R-:W-:Y:S01]  /*1ae0*/  IMAD R8, R6, R5, R8 ;  /* 0x0000000506087224 */ /* 0x000fe200078e0208 */
[----:B------:R-:W-:Y:S02]  /*1af0*/  MOV R3, UR5 ;  /* 0x0000000500037c02 */ /* 0x000fe40008000f00 */
[----:B------:R-:W-:Y:S01]  /*1b00*/  SEL R9, R16, R9, !P1 ;  /* 0x0000000910097207 */ /* 0x000fe20004800000 */
[----:B------:R-:W-:Y:S01]  /*1b10*/  IMAD R7, R7, R2, RZ ;  /* 0x0000000207077224 */ /* 0x000fe200078e02ff */
[----:B------:R-:W-:Y:S01]  /*1b20*/  IADD3 R15, PT, PT, R15, R8, RZ ;  /* 0x000000080f0f7210 */ /* 0x000fe20007ffe0ff */
        /* <DEDUP_REMOVED lines=13> */
.L_x_3218:
        /* <DEDUP_REMOVED lines=15> */
.L_x_3220:
[----:B------:R-:W2:Y:S01]  /*1cf0*/  LDC.64 R4, c[0x0][0x3b8] ;  /* 0x0000ee00ff047b82 */ /* 0x000ea20000000a00 */
[----:B------:R-:W-:-:S05]  /*1d00*/  IADD3 R0, PT, PT, R8, R9, RZ ;  /* 0x0000000908007210 */ /* 0x000fca0007ffe0ff */
[C---:B--2---:R-:W-:Y:S02]  /*1d10*/  IMAD R19, R0.reuse, R5, RZ ;  /* 0x0000000500137224 */ /* 0x044fe400078e02ff */
[----:B-1----:R-:W-:-:S05]  /*1d20*/  IMAD.WIDE.U32 R2, R0, R4, RZ ;  /* 0x0000000400027225 */ /* 0x002fca00078e00ff */
[----:B------:R-:W-:Y:S02]  /*1d30*/  IADD3 R19, PT, PT, R3, R19, RZ ;  /* 0x0000001303137210 */ /* 0x000fe40007ffe0ff */
[----:B------:R-:W-:Y:S02]  /*1d40*/  MOV R18, R2 ;  /* 0x0000000200127202 */ /* 0x000fe40000000f00 */
.L_x_3221:
[----:B------:R-:W-:Y:S05]  /*1d50*/  @P0 BRA `(.L_x_3222) ;  /* 0x0000000000340947 */ /* 0x000fea0003800000 */
[----:B------:R-:W1:Y:S01]  /*1d60*/  LDC.64 R2, c[0x0][0x3c0] ;  /* 0x0000f000ff027b82 */ /* 0x000e620000000a00 */
[----:B------:R-:W2:Y:S01]  /*1d70*/  LDCU.64 UR4, c[0x0][0x3a8] ;  /* 0x00007500ff0477ac */ /* 0x000ea20008000a00 */
[----:B------:R-:W-:Y:S02]  /*1d80*/  SHF.R.S32.HI R9, RZ, 0x1f, R8 ;  /* 0x0000001fff097819 */ /* 0x000fe40000011408 */
[----:B-----5:R-:W-:-:S05]  /*1d90*/  SHF.R.S32.HI R0, RZ, 0x1f, R7 ;  /* 0x0000001fff007819 */ /* 0x020fca0000011407 */
[----:B--2---:R-:W-:-:S04]  /*1da0*/  IMAD R0, R0, UR4, RZ ;  /* 0x0000000400007c24 */ /* 0x004fc8000f8e02ff */
[----:B------:R-:W-:Y:S02]  /*1db0*/  IMAD R0, R7, UR5, R0 ;  /* 0x0000000507007c24 */ /* 0x000fe4000f8e0200 */
[----:B-1----:R-:W-:-:S04]  /*1dc0*/  IMAD R6, R9, R2, RZ ;  /* 0x0000000209067224 */ /* 0x002fc800078e02ff */
[C---:B------:R-:W-:Y:S02]  /*1dd0*/  IMAD R6, R8.reuse, R3, R6 ;  /* 0x0000000308067224 */ /* 0x040fe400078e0206 */
[----:B------:R-:W-:-:S05]  /*1de0*/  IMAD.WIDE.U32 R8, R8, R2, RZ ;  /* 0x0000000208087225 */ /* 0x000fca00078e00ff */
[----:B------:R-:W-:-:S03]  /*1df0*/  IADD3 R9, PT, PT, R9, R6, RZ ;  /* 0x0000000609097210 */ /* 0x000fc60007ffe0ff */
[----:B------:R-:W-:-:S05]  /*1e00*/  IMAD.WIDE.U32 R20, R7, UR4, R8 ;  /* 0x0000000407147c25 */ /* 0x000fca000f8e0008 */
[----:B------:R-:W-:Y:S01]  /*1e10*/  IADD3 R21, PT, PT, R21, R0, RZ ;  /* 0x0000000015157210 */ /* 0x000fe20007ffe0ff */
[----:B------:R-:W-:Y:S06]  /*1e20*/  BRA `(.L_x_3223) ;  /* 0x0000000000187947 */ /* 0x000fec0003800000 */
.L_x_3222:
[----:B------:R-:W1:Y:S01]  /*1e30*/  LDC.64 R2, c[0x0][0x3c0] ;  /* 0x0000f000ff027b82 */ /* 0x000e620000000a00 */
[----:B------:R-:W-:-:S05]  /*1e40*/  IADD3 R8, PT, PT, R8, R9, RZ ;  /* 0x0000000908087210 */ /* 0x000fca0007ffe0ff */
[C---:B-1----:R-:W-:Y:S02]  /*1e50*/  IMAD R21, R8.reuse, R3, RZ ;  /* 0x0000000308157224 */ /* 0x042fe400078e02ff */
[----:B------:R-:W-:-:S05]  /*1e60*/  IMAD.WIDE.U32 R8, R8, R2, RZ ;  /* 0x0000000208087225 */ /* 0x000fca00078e00ff */
[----:B------:R-:W-:Y:S02]  /*1e70*/  IADD3 R21, PT, PT, R9, R21, RZ ;  /* 0x0000001509157210 */ /* 0x000fe40007ffe0ff */
[----:B------:R-:W-:-:S07]  /*1e80*/  MOV R20, R8 ;  /* 0x0000000800147202 */ /* 0x000fce0000000f00 */
.L_x_3223:
[----:B------:R-:W1:Y:S01]  /*1e90*/  LDC R17, c[0x0][0x3e8] ;  /* 0x0000fa00ff117b82 */ /* 0x000e620000000800 */
[----:B------:R-:W-:Y:S02]  /*1ea0*/  MOV R8, RZ ;  /* 0x000000ff00087202 */ /* 0x000fe40000000f00 */
[----:B------:R-:W-:Y:S02]  /*1eb0*/  CS2R R202, SRZ ;  /* 0x0000000000ca7805 */ /* 0x000fe4000001ff00 */
[-C--:B-1----:R-:W-:Y:S02]  /*1ec0*/  IABS R6, R17.reuse ;  /* 0x0000001100067213 */ /* 0x082fe40000000000 */
[----:B------:R-:W-:Y:S02]  /*1ed0*/  LOP3.LUT R16, RZ, R17, RZ, 0x33, !PT ;  /* 0x00000011ff107212 */ /* 0x000fe400078e33ff */
        /* <DEDUP_REMOVED lines=8> */
[-C--:B------:R-:W-:Y:S02]  /*1f60*/  IMAD R13, R13, R4.reuse, RZ ;  /* 0x000000040d0d7224 */ /* 0x080fe400078e02ff */
[----:B------:R-:W-:-:S04]  /*1f70*/  IMAD.WIDE.U32 R18, R12, R4, R18 ;  /* 0x000000040c127225 */ /* 0x000fc800078e0012 */
[C---:B------:R-:W-:Y:S02]  /*1f80*/  IMAD R14, R12.reuse, R3, R14 ;  /* 0x000000030c0e7224 */ /* 0x040fe400078e020e */
[----:B-1----:R-:W-:Y:S02]  /*1f90*/  IMAD.MOV R0, RZ, RZ, -R9 ;  /* 0x000000ffff007224 */ /* 0x002fe400078e0a09 */
[----:B------:R-:W-:Y:S02]  /*1fa0*/  IMAD R13, R12, R5, R13 ;  /* 0x000000050c0d7224 */ /* 0x000fe400078e020d */
[----:B-----5:R-:W-:Y:S01]  /*1fb0*/  IMAD R7, R0, R6, RZ ;  /* 0x0000000600077224 */ /* 0x020fe200078e02ff */
        /* <DEDUP_REMOVED lines=17> */
[----:B------:R-:W-:-:S04]  /*20d0*/  ISETP.NE.AND P1, PT, R17, RZ, PT ;  /* 0x000000ff1100720c */ /* 0x000fc80003f25270 */
[----:B------:R-:W-:-:S04]  /*20e0*/  MOV R15, R0 ;  /* 0x00000000000f7202 */ /* 0x000fc80000000f00 */
[----:B------:R-:W-:-:S04]  /*20f0*/  @!P0 IADD3 R15, PT, PT, -R15, RZ, RZ ;  /* 0x000000ff0f0f8210 */ /* 0x000fc80007ffe1ff */
[----:B------:R-:W-:-:S04]  /*2100*/  SEL R12, R16, R15, !P1 ;  /* 0x0000000f100c7207 */ /* 0x000fc80004800000 */
[----:B------:R-:W-:Y:S01]  /*2110*/  SHF.R.S32.HI R15, RZ, 0x1f, R12 ;  /* 0x0000001fff0f7819 */ /* 0x000fe2000001140c */
[----:B-1----:R-:W-:-:S04]  /*2120*/  IMAD.WIDE.U32 R20, R12, R8, R20 ;  /* 0x000000080c147225 */ /* 0x002fc800078e0014 */
[C---:B------:R-:W-:Y:S02]  /*2130*/  IMAD R13, R15.reuse, R8, RZ ;  /* 0x000000080f0d7224 */ /* 0x040fe400078e02ff */
[-C--:B--2---:R-:W-:Y:S02]  /*2140*/  IMAD R15, R15, R6.reuse, RZ ;  /* 0x000000060f0f7224 */ /* 0x084fe400078e02ff */
[----:B------:R-:W-:Y:S01]  /*2150*/  IMAD.WIDE.U32 R22, R12, R6, R18 ;  /* 0x000000060c167225 */ /* 0x000fe200078e0012 */
[----:B------:R-:W-:-:S03]  /*2160*/  MOV R18, R20 ;  /* 0x0000001400127202 */ /* 0x000fc60000000f00 */
[C---:B------:R-:W-:Y:S01]  /*2170*/  IMAD R7, R12.reuse, R7, R15 ;  /* 0x000000070c077224 */ /* 0x040fe200078e020f */
[----:B------:R-:W-:Y:S01]  /*2180*/  MOV R14, R22 ;  /* 0x00000016000e7202 */ /* 0x000fe20000000f00 */
[----:B------:R-:W-:-:S03]  /*2190*/  IMAD R9, R12, R9, R13 ;  /* 0x000000090c097224 */ /* 0x000fc600078e020d */
[----:B------:R-:W-:Y:S01]  /*21a0*/  IADD3 R13, PT, PT, R23, R7, RZ ;  /* 0x00000007170d7210 */ /* 0x000fe20007ffe0ff */
[----:B------:R-:W-:-:S07]  /*21b0*/  IMAD.IADD R15, R21, 0x1, R9 ;  /* 0x00000001150f7824 */ /* 0x000fce00078e0209 */
.L_x_3219:
[----:B------:R-:W-:Y:S01]  /*21c0*/  IMAD.MOV.U32 R7, RZ, RZ, RZ ;  /* 0x000000ffff077224 */ /* 0x000fe200078e00ff */
[----:B------:R-:W-:Y:S01]  /*21d0*/  ISETP.NE.AND P2, PT, R10, -0x1, PT ;  /* 0xffffffff0a00780c */ /* 0x000fe20003f45270 */
[----:B------:R-:W1:Y:S01]  /*21e0*/  LDC.64 R110, c[0x0][0x3b0] ;  /* 0x0000ec00ff6e7b82 */ /* 0x000e620000000a00 */
[----:B------:R-:W2:Y:S03]  /*21f0*/  LDCU.64 UR10, c[0x0][0x3c8] ;  /* 0x00007900ff0a77ac */ /* 0x000ea60008000a00 */
[----:B------:R3:W5:Y:S01]  /*2200*/  @P4 LDG.E R7, desc[UR6][R116.64] ;  /* 0x0000000674074981 */ /* 0x000762000c1e1900 */
[----:B------:R-:W-:Y:S01]  /*2210*/  IMAD.SHL.U32 R106, R63, 0x8, RZ ;  /* 0x000000083f6a7824 */ /* 0x000fe200078e00ff */
[----:B------:R-:W-:Y:S01]  /*2220*/  SHF.R.U32.HI R114, RZ, 0x3, R63 ;  /* 0x00000003ff727819 */ /* 0x000fe2000001163f */
[----:B------:R-:W-:Y:S01]  /*2230*/  IMAD.MOV.U32 R115, RZ, RZ, RZ ;  /* 0x000000ffff737224 */ /* 0x000fe200078e00ff */
[----:B------:R-:W-:Y:S01]  /*2240*/  SHF.R.S32.HI R113, RZ, 0x1f, R112 ;  /* 0x0000001fff717819 */ /* 0x000fe20000011470 */
[----:B------:R-:W4:Y:S01]  /*2250*/  LDC R6, c[0x0][0x450] ;  /* 0x00011400ff067b82 */ /* 0x000f220000000800 */
[----:B------:R-:W-:Y:S01]  /*2260*/  LOP3.LUT R12, R106, 0x38, RZ, 0xc0, !PT ;  /* 0x000000386a0c7812 */ /* 0x000fe200078ec0ff */
[----:B------:R-:W3:Y:S01]  /*2270*/  LDCU.64 UR4, c[0x0][0x390] ;  /* 0x00007200ff0477ac */ /* 0x000ee20008000a00 */
[C---:B------:R-:W-:Y:S01]  /*2280*/  SHF.L.U64.HI R62, R4.reuse, 0x4, R5 ;  /* 0x00000004043e7819 */ /* 0x040fe20000010205 */
[----:B------:R-:W-:Y:S01]  /*2290*/  IMAD.SHL.U32 R49, R4, 0x10, RZ ;  /* 0x0000001004317824 */ /* 0x000fe200078e00ff */
[C---:B------:R-:W-:Y:S01]  /*22a0*/  SHF.L.U64.HI R64, R2.reuse, 0x4, R3 ;  /* 0x0000000402407819 */ /* 0x040fe20000010203 */
[----:B------:R-:W3:Y:S01]  /*22b0*/  LDCU.64 UR8, c[0x0][0x388] ;  /* 0x00007100ff0877ac */ /* 0x000ee20008000a00 */
[----:B------:R-:W-:Y:S01]  /*22c0*/  SHF.L.U32 R65, R2, 0x4, RZ ;  /* 0x0000000402417819 */ /* 0x000fe200000006ff */
[----:B------:R-:W2:Y:S01]  /*22d0*/  @!P2 LDC.64 R8, c[0x0][0x398] ;  /* 0x0000e600ff08ab82 */ /* 0x000ea20000000a00 */
[----:B------:R-:W-:Y:S01]  /*22e0*/  VIADD R60, R136, 0xffffffff ;  /* 0xffffffff883c7836 */ /* 0x000fe20000000000 */
[----:B------:R-:W-:-:S04]  /*22f0*/  SHF.R.U32.HI R107, RZ, 0x1, R63 ;  /* 0x00000001ff6b7819 */ /* 0x000fc8000001163f */
[----:B------:R-:W-:Y:S01]  /*2300*/  SHF.L.U32 R134, R60, 0x6, RZ ;  /* 0x000000063c867819 */ /* 0x000fe200000006ff */
[----:B-1----:R-:W-:Y:S01]  /*2310*/  @P2 IMAD.WIDE.U32 R22, R10, R110, RZ ;  /* 0x0000006e0a162225 */ /* 0x002fe200078e00ff */
[----:B----4-:R-:W-:-:S04]  /*2320*/  LEA.HI R105, R6, R6, RZ, 0x1 ;  /* 0x0000000606697211 */ /* 0x010fc800078f08ff */
[----:B------:R-:W-:Y:S01]  /*2330*/  SHF.R.S32.HI R105, RZ, 0x1, R105 ;  /* 0x00000001ff697819 */ /* 0x000fe20000011469 */
[----:B--2---:R-:W-:-:S04]  /*2340*/  @!P2 IMAD.WIDE.U32 R20, R201, R8, RZ ;  /* 0x00000008c914a225 */ /* 0x004fc800078e00ff */
[----:B------:R-:W-:Y:S01]  /*2350*/  @!P2 IMAD.MOV.U32 R8, RZ, RZ, R20 ;  /* 0x000000ffff08a224 */ /* 0x000fe200078e0014 */
[----:B------:R-:W-:Y:S01]  /*2360*/  @P2 MOV R8, R22 ;  /* 0x0000001600082202 */ /* 0x000fe20000000f00 */
[----:B------:R-:W-:Y:S01]  /*2370*/  @!P2 IMAD R9, R201, R9, R21 ;  /* 0x00000009c909a224 */ /* 0x000fe200078e0215 */
[----:B------:R-:W-:Y:S01]  /*2380*/  IADD3 R22, P3, PT, R12, R14, RZ ;  /* 0x0000000e0c167210 */ /* 0x000fe20007f7e0ff */
[----:B------:R-:W-:-:S04]  /*2390*/  IMAD.WIDE.U32 R20, R11, 0x40, R114 ;  /* 0x000000400b147825 */ /* 0x000fc800078e0072 */
[----:B------:R-:W-:Y:S01]  /*23a0*/  @P2 IMAD R9, R10, R111, R23 ;  /* 0x0000006f0a092224 */ /* 0x000fe200078e0217 */
[C---:B------:R-:W-:Y:S01]  /*23b0*/  IADD3 R18, P2, PT, R12.reuse, R18, RZ ;  /* 0x000000120c127210 */ /* 0x040fe20007f5e0ff */
[----:B------:R-:W-:Y:S02]  /*23c0*/  IMAD R11, R113, UR10, RZ ;  /* 0x0000000a710b7c24 */ /* 0x000fe4000f8e02ff */
[----:B------:R-:W-:Y:S01]  /*23d0*/  IMAD.X R23, RZ, RZ, R13, P3 ;  /* 0x000000ffff177224 */ /* 0x000fe200018e060d */
[----:B------:R-:W-:Y:S01]  /*23e0*/  IADD3 R14, P3, PT, R12, R8, RZ ;  /* 0x000000080c0e7210 */ /* 0x000fe20007f7e0ff */
[----:B------:R-:W-:Y:S02]  /*23f0*/  IMAD R8, R112, UR11, R11 ;  /* 0x0000000b70087c24 */ /* 0x000fe4000f8e020b */
[----:B------:R-:W-:-:S04]  /*2400*/  IMAD.WIDE.U32 R10, R114, R4, R22 ;  /* 0x00000004720a7225 */ /* 0x000fc800078e0016 */
[----:B------:R-:W-:Y:S01]  /*2410*/  IMAD.X R19, RZ, RZ, R15, P2 ;  /* 0x000000ffff137224 */ /* 0x000fe200010e060f */
[----:B------:R-:W-:Y:S01]  /*2420*/  SHF.L.U32 R74, R10, 0x1, RZ ;  /* 0x000000010a4a7819 */ /* 0x000fe200000006ff */
[C---:B------:R-:W-:Y:S01]  /*2430*/  IMAD R75, R114.reuse, R5, R11 ;  /* 0x00000005724b7224 */ /* 0x040fe200078e020b */
[----:B------:R-:W-:Y:S01]  /*2440*/  SHF.R.S32.HI R5, RZ, 0x1f, R70 ;  /* 0x0000001fff057819 */ /* 0x000fe20000011446 */
[----:B------:R-:W-:-:S03]  /*2450*/  IMAD.WIDE.U32 R18, R114, R2, R18 ;  /* 0x0000000272127225 */ /* 0x000fc600078e0012 */
[----:B------:R-:W-:Y:S01]  /*2460*/  LEA.HI R4, R5, R70, RZ, 0x6 ;  /* 0x0000004605047211 */ /* 0x000fe200078f30ff */
[----:B------:R-:W-:Y:S01]  /*2470*/  IMAD R73, R114, R3, R19 ;  /* 0x0000000372497224 */ /* 0x000fe200078e0213 */
[----:B------:R-:W-:Y:S01]  /*2480*/  SHF.L.U64.HI R75, R10, 0x1, R75 ;  /* 0x000000010a4b7819 */ /* 0x000fe2000001024b */
[C---:B------:R-:W-:Y:S01]  /*2490*/  IMAD.SHL.U32 R72, R18.reuse, 0x2, RZ ;  /* 0x0000000212487824 */ /* 0x040fe200078e00ff */
[----:B------:R-:W-:Y:S01]  /*24a0*/  SHF.R.S32.HI R4, RZ, 0x6, R4 ;  /* 0x00000006ff047819 */ /* 0x000fe20000011404 */
[C---:B------:R-:W-:Y:S01]  /*24b0*/  IMAD.SHL.U32 R2, R63.reuse, 0x4, RZ ;  /* 0x000000043f027824 */ /* 0x040fe200078e00ff */
[----:B------:R-:W-:Y:S01]  /*24c0*/  SHF.L.U64.HI R73, R18, 0x1, R73 ;  /* 0x0000000112497819 */ /* 0x000fe20000010249 */
[----:B------:R-:W-:Y:S01]  /*24d0*/  IMAD.X R15, RZ, RZ, R9, P3 ;  /* 0x000000ffff0f7224 */ /* 0x000fe200018e0609 */
[----:B---3--:R-:W-:Y:S01]  /*24e0*/  IADD3 R72, P2, PT, R72, UR4, RZ ;  /* 0x0000000448487c10 */ /* 0x008fe2000ff5e0ff */
[----:B------:R-:W-:Y:S01]  /*24f0*/  IMAD.SHL.U32 R3, R63, 0x40, RZ ;  /* 0x000000403f037824 */ /* 0x000fe200078e00ff */
[----:B------:R-:W-:Y:S01]  /*2500*/  VIMNMX R71, PT, PT, R195, R4, !PT ;  /* 0x00000004c3477248 */ /* 0x000fe20007fe0100 */
[----:B------:R-:W-:Y:S01]  /*2510*/  IMAD.WIDE.U32 R14, R112, UR10, R14 ;  /* 0x0000000a700e7c25 */ /* 0x000fe2000f8e000e */
[----:B------:R-:W-:-:S02]  /*2520*/  IADD3.X R73, PT, PT, R73, UR5, RZ, P2, !PT ;  /* 0x0000000549497c10 */ /* 0x000fc400097fe4ff */
[----:B------:R-:W-:Y:S01]  /*2530*/  ISETP.GT.AND P2, PT, R136, R71, PT ;  /* 0x000000478800720c */ /* 0x000fe20003f44270 */
[-C--:B------:R-:W-:Y:S01]  /*2540*/  IMAD R11, R21, R110.reuse, RZ ;  /* 0x0000006e150b7224 */ /* 0x080fe200078e02ff */
[----:B------:R-:W-:Y:S01]  /*2550*/  LOP3.LUT R2, R2, 0x1c, RZ, 0xc0, !PT ;  /* 0x0000001c02027812 */ /* 0x000fe200078ec0ff */
[----:B------:R-:W-:Y:S01]  /*2560*/  IMAD.IADD R15, R15, 0x1, R8 ;  /* 0x000000010f0f7824 */ /* 0x000fe200078e0208 */
[----:B------:R-:W-:Y:S01]  /*2570*/  IADD3 R74, P3, PT, R74, UR8, RZ ;  /* 0x000000084a4a7c10 */ /* 0x000fe2000ff7e0ff */
[----:B------:R-:W-:Y:S01]  /*2580*/  IMAD R11, R20, R111, R11 ;  /* 0x0000006f140b7224 */ /* 0x000fe200078e020b */
[----:B------:R-:W-:Y:S01]  /*2590*/  LOP3.LUT R3, R3, 0x1c0, RZ, 0xc0, !PT ;  /* 0x000001c003037812 */ /* 0x000fe200078ec0ff */
[----:B------:R-:W-:Y:S01]  /*25a0*/  IMAD R103, R114, R105, R2 ;  /* 0x0000006972677224 */ /* 0x000fe200078e0202 */
[----:B------:R-:W-:Y:S01]  /*25b0*/  IADD3.X R75, PT, PT, R75, UR9, RZ, P3, !PT ;  /* 0x000000094b4b7c10 */ /* 0x000fe20009ffe4ff */
[----:B------:R-:W-:Y:S01]  /*25c0*/  IMAD.WIDE.U32 R110, R20, R110, R14 ;  /* 0x0000006e146e7225 */ /* 0x000fe200078e000e */
[----:B------:R-:W-:-:S02]  /*25d0*/  LOP3.LUT R66, R3, 0x38, R106, 0xf8, !PT ;  /* 0x0000003803427812 */ /* 0x000fc400078ef86a */
[----:B------:R-:W-:Y:S01]  /*25e0*/  LOP3.LUT R10, R12, 0x40, RZ, 0xfc, !PT ;  /* 0x000000400c0a7812 */ /* 0x000fe200078efcff */
[----:B------:R-:W-:Y:S01]  /*25f0*/  IMAD.IADD R101, R2, 0x1, R103 ;  /* 0x0000000102657824 */ /* 0x000fe200078e0267 */
[----:B------:R-:W-:Y:S01]  /*2600*/  LOP3.LUT R9, R12, 0x80, RZ, 0xfc, !PT ;  /* 0x000000800c097812 */ /* 0x000fe200078efcff */
[----:B------:R-:W-:Y:S01]  /*2610*/  IMAD.MOV.U32 R196, RZ, RZ, R74 ;  /* 0x000000ffffc47224 */ /* 0x000fe200078e004a */
[----:B------:R-:W-:Y:S01]  /*2620*/  LOP3.LUT R67, R66, 0x8, R107, 0x78, !PT ;  /* 0x0000000842437812 */ /* 0x000fe200078e786b */
[----:B------:R-:W-:Y:S01]  /*2630*/  IMAD.MOV.U32 R198, RZ, RZ, R72 ;  /* 0x000000ffffc67224 */ /* 0x000fe200078e0048 */
[----:B------:R-:W-:Y:S01]  /*2640*/  SHF.R.S32.HI R92, RZ, 0x1f, R103 ;  /* 0x0000001fff5c7819 */ /* 0x000fe20000011467 */
[----:B------:R-:W-:Y:S01]  /*2650*/  IMAD.MOV.U32 R199, RZ, RZ, R73 ;  /* 0x000000ffffc77224 */ /* 0x000fe200078e0049 */
[----:B------:R-:W-:Y:S01]  /*2660*/  SHF.R.S32.HI R90, RZ, 0x1f, R101 ;  /* 0x0000001fff5a7819 */ /* 0x000fe20000011465 */
[----:B------:R-:W-:Y:S01]  /*2670*/  IMAD.IADD R68, R111, 0x1, R11 ;  /* 0x000000016f447824 */ /* 0x000fe200078e020b */
[----:B------:R-:W-:Y:S01]  /*2680*/  MOV R197, R75 ;  /* 0x0000004b00c57202 */ /* 0x000fe20000000f00 */
[----:B------:R-:W-:Y:S06]  /*2690*/  @!P2 BRA `(.L_x_3224) ;  /* 0x0000008000f8a947 */ /* 0x000fec0003800000 */
[----:B------:R-:W1:Y:S01]  /*26a0*/  LDC.64 R2, c[0x0][0x4a0] ;  /* 0x00012800ff027b82 */ /* 0x000e620000000a00 */
[----:B------:R-:W2:Y:S01]  /*26b0*/  LDCU.128 UR16, c[0x0][0x4b0] ;  /* 0x00009600ff1077ac */ /* 0x000ea20008000c00 */
[----:B------:R-:W-:Y:S01]  /*26c0*/  IMAD.MOV.U32 R104, RZ, RZ, R134 ;  /* 0x000000ffff687224 */ /* 0x000fe200078e0086 */
[----:B------:R-:W-:Y:S01]  /*26d0*/  @!P0 IADD3 R0, PT, PT, -R0, RZ, RZ ;  /* 0x000000ff00008210 */ /* 0x000fe20007ffe1ff */
[----:B------:R-:W-:Y:S01]  /*26e0*/  IMAD.MOV.U32 R13, RZ, RZ, RZ ;  /* 0x000000ffff0d7224 */ /* 0x000fe200078e00ff */
[----:B------:R-:W3:Y:S01]  /*26f0*/  LDCU.128 UR12, c[0x0][0x4c0] ;  /* 0x00009800ff0c77ac */ /* 0x000ee20008000c00 */
[----:B-----5:R-:W-:Y:S01]  /*2700*/  IADD3 R50, PT, PT, R134, R7, RZ ;  /* 0x0000000786327210 */ /* 0x020fe20007ffe0ff */
[C---:B------:R-:W-:Y:S01]  /*2710*/  IMAD R97, R105.reuse, 0x30, RZ ;  /* 0x0000003069617824 */ /* 0x040fe200078e02ff */
[----:B------:R-:W4:Y:S01]  /*2720*/  LDC.64 R88, c[0x0][0x4a8] ;  /* 0x00012a00ff587b82 */ /* 0x000f220000000a00 */
[----:B------:R-:W-:Y:S01]  /*2730*/  SHF.R.S32.HI R5, RZ, 0x1f, R104 ;  /* 0x0000001fff057819 */ /* 0x000fe20000011468 */
[----:B------:R-:W3:Y:S01]  /*2740*/  LDCU.128 UR8, c[0x0][0x490] ;  /* 0x00009200ff0877ac */ /* 0x000ee20008000c00 */
[----:B------:R-:W-:Y:S01]  /*2750*/  SEL R16, R16, R0, !P1 ;  /* 0x0000000010107207 */ /* 0x000fe20004800000 */
[----:B------:R-:W-:Y:S01]  /*2760*/  IMAD R50, R50, R105, RZ ;  /* 0x0000006932327224 */ /* 0x000fe200078e02ff */
[C---:B------:R-:W-:Y:S01]  /*2770*/  SHF.L.U32 R99, R105.reuse, 0x4, RZ ;  /* 0x0000000469637819 */ /* 0x040fe200000006ff */
[----:B------:R-:W3:Y:S01]  /*2780*/  LDCU.64 UR4, c[0x0][0x488] ;  /* 0x00009100ff0477ac */ /* 0x000ee20008000a00 */
[----:B------:R-:W-:Y:S01]  /*2790*/  SHF.L.U32 R96, R105, 0x5, RZ ;  /* 0x0000000569607819 */ /* 0x000fe200000006ff */
[C---:B------:R-:W-:Y:S01]  /*27a0*/  VIADD R102, R114.reuse, 0x10 ;  /* 0x0000001072667836 */ /* 0x040fe20000000000 */
[C---:B------:R-:W-:Y:S01]  /*27b0*/  IADD3 R100, PT, PT, R114.reuse, 0x20, RZ ;  /* 0x0000002072647810 */ /* 0x040fe20007ffe0ff */
[----:B------:R-:W3:Y:S01]  /*27c0*/  LDCU.U8 UR20, c[0x0][0x533] ;  /* 0x0000a660ff1477ac */ /* 0x000ee20008000000 */
[----:B------:R-:W-:Y:S01]  /*27d0*/  VIADD R98, R114, 0x30 ;  /* 0x0000003072627836 */ /* 0x000fe20000000000 */
[----:B------:R-:W-:Y:S01]  /*27e0*/  SHF.R.S32.HI R86, RZ, 0x1f, R96 ;  /* 0x0000001fff567819 */ /* 0x000fe20000011460 */
[C---:B------:R-:W-:Y:S01]  /*27f0*/  IMAD R95, R136.reuse, -0x40, R70 ;  /* 0xffffffc0885f7824 */ /* 0x040fe200078e0246 */
[----:B------:R-:W-:Y:S01]  /*2800*/  SHF.R.S32.HI R84, RZ, 0x1f, R97 ;  /* 0x0000001fff547819 */ /* 0x000fe20000011461 */
[----:B------:R-:W-:-:S02]  /*2810*/  IMAD R93, R136, -0x40, R61 ;  /* 0xffffffc0885d7824 */ /* 0x000fc400078e023d */
[----:B-1----:R-:W-:Y:S01]  /*2820*/  IMAD.WIDE.U32 R14, R201, R2, R12 ;  /* 0x00000002c90e7225 */ /* 0x002fe200078e000c */
[----:B------:R-:W-:-:S03]  /*2830*/  IADD3 R2, P0, PT, -R70, R114, RZ ;  /* 0x0000007246027210 */ /* 0x000fc60007f1e1ff */
[----:B------:R-:W-:Y:S02]  /*2840*/  IMAD R15, R201, R3, R15 ;  /* 0x00000003c90f7224 */ /* 0x000fe400078e020f */
[----:B--2---:R-:W-:Y:S01]  /*2850*/  IMAD R3, R5, UR16, RZ ;  /* 0x0000001005037c24 */ /* 0x004fe2000f8e02ff */
[----:B----4-:R-:W-:Y:S01]  /*2860*/  SHF.L.U32 R91, R88, 0x4, RZ ;  /* 0x00000004585b7819 */ /* 0x010fe200000006ff */
[----:B------:R-:W-:Y:S01]  /*2870*/  IMAD.WIDE.U32 R14, R104, UR16, R14 ;  /* 0x00000010680e7c25 */ /* 0x000fe2000f8e000e */
[----:B---3--:R-:W-:-:S03]  /*2880*/  UISETP.NE.AND UP0, UPT, UR20, URZ, UPT ;  /* 0x000000ff1400728c */ /* 0x008fc6000bf05270 */
[----:B------:R-:W-:Y:S01]  /*2890*/  IMAD R0, R104, UR17, R3 ;  /* 0x0000001168007c24 */ /* 0x000fe2000f8e0203 */
[----:B------:R-:W-:Y:S01]  /*28a0*/  SHF.R.S32.HI R3, RZ, 0x1f, R16 ;  /* 0x0000001fff037819 */ /* 0x000fe20000011410 */
[----:B------:R-:W-:-:S04]  /*28b0*/  IMAD.WIDE.U32 R18, R201, UR10, R12 ;  /* 0x0000000ac9127c25 */ /* 0x000fc8000f8e000c */
[----:B------:R-:W-:Y:S02]  /*28c0*/  IMAD.IADD R15, R15, 0x1, R0 ;  /* 0x000000010f0f7824 */ /* 0x000fe400078e0200 */
[----:B------:R-:W-:Y:S02]  /*28d0*/  IMAD R11, R3, UR12, RZ ;  /* 0x0000000c030b7c24 */ /* 0x000fe4000f8e02ff */
[----:B------:R-:W-:-:S04]  /*28e0*/  IMAD.WIDE.U32 R14, R16, UR12, R14 ;  /* 0x0000000c100e7c25 */ /* 0x000fc8000f8e000e */
[----:B------:R-:W-:Y:S01]  /*28f0*/  IMAD R4, R16, UR13, R11 ;  /* 0x0000000d10047c24 */ /* 0x000fe2000f8e020b */
[----:B------:R-:W1:Y:S01]  /*2900*/  LDCU.64 UR12, c[0x0][0x4e0] ;  /* 0x00009c00ff0c77ac */ /* 0x000e620008000a00 */
[----:B------:R-:W-:Y:S02]  /*2910*/  IMAD R0, R5, R88, RZ ;  /* 0x0000005805007224 */ /* 0x000fe400078e02ff */
[----:B------:R-:W-:Y:S01]  /*2920*/  IMAD.IADD R5, R15, 0x1, R4 ;  /* 0x000000010f057824 */ /* 0x000fe200078e0204 */
[----:B------:R-:W-:Y:S01]  /*2930*/  SHF.R.S32.HI R15, RZ, 0x1f, R70 ;  /* 0x0000001fff0f7819 */ /* 0x000fe20000011446 */
[----:B------:R-:W-:Y:S01]  /*2940*/  IMAD R3, R3, UR18, RZ ;  /* 0x0000001203037c24 */ /* 0x000fe2000f8e02ff */
[----:B------:R-:W-:Y:S01]  /*2950*/  MOV R4, R14 ;  /* 0x0000000e00047202 */ /* 0x000fe20000000f00 */
[----:B------:R-:W-:Y:S01]  /*2960*/  IMAD R19, R201, UR11, R19 ;  /* 0x0000000bc9137c24 */ /* 0x000fe2000f8e0213 */
[----:B------:R-:W2:Y:S01]  /*2970*/  LDCU.64 UR10, c[0x0][0x4d0] ;  /* 0x00009a00ff0a77ac */ /* 0x000ea20008000a00 */
[----:B------:R-:W-:Y:S01]  /*2980*/  IMAD.X R15, RZ, RZ, ~R15, P0 ;  /* 0x000000ffff0f7224 */ /* 0x000fe200000e0e0f */
[----:B------:R-:W-:Y:S01]  /*2990*/  IADD3 R78, P0, PT, R50, R101, RZ ;  /* 0x00000065324e7210 */ /* 0x000fe20007f1e0ff */
[----:B------:R-:W-:Y:S01]  /*29a0*/  IMAD R6, R16, UR19, R3 ;  /* 0x0000001310067c24 */ /* 0x000fe2000f8e0203 */
[----:B------:R-:W-:Y:S01]  /*29b0*/  SHF.R.S32.HI R3, RZ, 0x1f, R50 ;  /* 0x0000001fff037819 */ /* 0x000fe20000011432 */
[----:B------:R-:W-:Y:S01]  /*29c0*/  IMAD R0, R104, R89, R0 ;  /* 0x0000005968007224 */ /* 0x000fe200078e0200 */
[----:B------:R-:W-:Y:S01]  /*29d0*/  IADD3 R50, P1, PT, R50, R103, RZ ;  /* 0x0000006732327210 */ /* 0x000fe20007f3e0ff */
[----:B------:R-:W-:Y:S01]  /*29e0*/  IMAD.WIDE.U32 R18, R104, R88, R18 ;  /* 0x0000005868127225 */ /* 0x000fe200078e0012 */
[----:B------:R-:W-:Y:S01]  /*29f0*/  IADD3.X R79, PT, PT, R3, R90, RZ, P0, !PT ;  /* 0x0000005a034f7210 */ /* 0x000fe200007fe4ff */
[----:B------:R-:W-:-:S02]  /*2a00*/  UMOV UR19, URZ ;  /* 0x000000ff00137c82 */ /* 0x000fc40008000000 */
[----:B------:R-:W-:Y:S01]  /*2a10*/  IMAD.IADD R19, R19, 0x1, R0 ;  /* 0x0000000113137824 */ /* 0x000fe200078e0200 */
[----:B------:R-:W-:Y:S01]  /*2a20*/  SHF.L.U64.HI R79, R78, 0x1, R79 ;  /* 0x000000014e4f7819 */ /* 0x000fe2000001024f */
[----:B------:R-:W-:Y:S02]  /*2a30*/  IMAD.X R3, R3, 0x1, R92, P1 ;  /* 0x0000000103037824 */ /* 0x000fe400008e065c */
[----:B------:R-:W-:Y:S01]  /*2a40*/  IMAD.WIDE.U32 R16, R16, UR18, R18 ;  /* 0x0000001210107c25 */ /* 0x000fe2000f8e0012 */
[----:B------:R-:W-:Y:S02]  /*2a50*/  USHF.L.U32 UR18, UR16, 0x6, URZ ;  /* 0x0000000610127899 */ /* 0x000fe400080006ff */
[C---:B------:R-:W-:Y:S01]  /*2a60*/  SHF.L.U64.HI R0, R50.reuse, 0x1, R3 ;  /* 0x0000000132007819 */ /* 0x040fe20000010203 */
[----:B------:R-:W-:Y:S01]  /*2a70*/  IMAD R77, R15, UR16, RZ ;  /* 0x000000100f4d7c24 */ /* 0x000fe2000f8e02ff */
[----:B------:R-:W-:Y:S01]  /*2a80*/  SHF.L.U32 R50, R50, 0x1, RZ ;  /* 0x0000000132327819 */ /* 0x000fe200000006ff */
[----:B------:R-:W-:Y:S01]  /*2a90*/  IMAD.WIDE.U32 R4, R2, UR16, R4 ;  /* 0x0000001002047c25 */ /* 0x000fe2000f8e0004 */
[----:B------:R-:W-:Y:S01]  /*2aa0*/  IADD3 R7, PT, PT, R17, R6, RZ ;  /* 0x0000000611077210 */ /* 0x000fe20007ffe0ff */
[----:B------:R-:W3:Y:S02]  /*2ab0*/  LDCU UR16, c[0x0][0x450] ;  /* 0x00008a00ff1077ac */ /* 0x000ee40008000800 */
[----:B------:R-:W-:Y:S01]  /*2ac0*/  IMAD.MOV.U32 R6, RZ, RZ, R16 ;  /* 0x000000ffff067224 */ /* 0x000fe200078e0010 */
[----:B------:R-:W-:Y:S01]  /*2ad0*/  IADD3 R16, P0, PT, R50, UR14, RZ ;  /* 0x0000000e32107c10 */ /* 0x000fe2000ff1e0ff */
[-C--:B------:R-:W-:Y:S01]  /*2ae0*/  IMAD R15, R15, R88.reuse, RZ ;  /* 0x000000580f0f7224 */ /* 0x080fe200078e02ff */
[----:B------:R-:W-:Y:S01]  /*2af0*/  LEA R76, P2, R4, UR8, 0x1 ;  /* 0x00000008044c7c11 */ /* 0x000fe2000f8408ff */
[----:B------:R-:W-:Y:S01]  /*2b00*/  IMAD R77, R2, UR17, R77 ;  /* 0x00000011024d7c24 */ /* 0x000fe2000f8e024d */
[----:B------:R-:W-:Y:S01]  /*2b10*/  IADD3.X R17, PT, PT, R0, UR15, RZ, P0, !PT ;  /* 0x0000000f00117c10 */ /* 0x000fe200087fe4ff */
[----:B------:R-:W-:Y:S01]  /*2b20*/  IMAD.SHL.U32 R78, R78, 0x2, RZ ;  /* 0x000000024e4e7824 */ /* 0x000fe200078e00ff */
[----:B--2---:R-:W-:Y:S01]  /*2b30*/  IADD3 R50, P0, PT, R50, UR10, RZ ;  /* 0x0000000a32327c10 */ /* 0x004fe2000ff1e0ff */
[----:B------:R-:W-:Y:S01]  /*2b40*/  IMAD R15, R2, R89, R15 ;  /* 0x00000059020f7224 */ /* 0x000fe200078e020f */
[----:B------:R-:W-:Y:S01]  /*2b50*/  IADD3 R77, PT, PT, R5, R77, RZ ;  /* 0x0000004d054d7210 */ /* 0x000fe20007ffe0ff */
[----:B------:R-:W-:Y:S01]  /*2b60*/  IMAD.SHL.U32 R85, R88, 0x40, RZ ;  /* 0x0000004058557824 */ /* 0x000fe200078e00ff */
[----:B------:R-:W-:Y:S01]  /*2b70*/  IADD3.X R51, PT, PT, R0, UR11, RZ, P0, !PT ;  /* 0x0000000b00337c10 */ /* 0x000fe200087fe4ff */
[----:B------:R-:W-:Y:S01]  /*2b80*/  IMAD.WIDE.U32 R2, R2, R88, R6 ;  /* 0x0000005802027225 */ /* 0x000fe200078e0006 */
[----:B------:R-:W-:Y:S01]  /*2b90*/  IADD3 R0, P0, PT, RZ, -UR19, RZ ;  /* 0x80000013ff007c10 */ /* 0x000fe2000ff1e0ff */
[----:B------:R-:W2:Y:S01]  /*2ba0*/  LDCU UR17, c[0x0][0x440] ;  /* 0x00008800ff1177ac */ /* 0x000ea20008000800 */
[----:B------:R-:W-:Y:S01]  /*2bb0*/  IADD3 R80, P1, PT, R78, UR14, RZ ;  /* 0x0000000e4e507c10 */ /* 0x000fe2000ff3e0ff */
[----:B------:R-:W-:Y:S01]  /*2bc0*/  IMAD.IADD R15, R3, 0x1, R15 ;  /* 0x00000001030f7824 */ /* 0x000fe200078e020f */
[----:B------:R-:W-:Y:S01]  /*2bd0*/  IADD3.X R3, PT, PT, RZ, ~UR18, RZ, P0, !PT ;  /* 0x80000012ff037c10 */ /* 0x000fe200087fe4ff */
[----:B------:R-:W-:Y:S01]  /*2be0*/  IMAD.X R85, RZ, RZ, ~R85, P0 ;  /* 0x000000ffff557224 */ /* 0x000fe200000e0e55 */
[----:B------:R-:W-:Y:S01]  /*2bf0*/  IADD3.X R81, PT, PT, R79, UR15, RZ, P1, !PT ;  /* 0x0000000f4f517c10 */ /* 0x000fe20008ffe4ff */
[----:B------:R-:W-:Y:S01]  /*2c00*/  IMAD.MOV.U32 R94, RZ, RZ, R136 ;  /* 0x000000ffff5e7224 */ /* 0x000fe200078e0088 */
[----:B------:R-:W-:Y:S01]  /*2c10*/  LEA.HI.X R77, R4, UR9, R77, 0x1, P2 ;  /* 0x00000009044d7c11 */ /* 0x000fe200090f0c4d */
[----:B------:R-:W4:Y:S01]  /*2c20*/  LDCU.64 UR14, c[0x0][0x3c0] ;  /* 0x00007800ff0e77ac */ /* 0x000f220008000a00 */
[----:B------:R-:W-:-:S02]  /*2c30*/  LEA R14, P2, R2, UR4, 0x1 ;  /* 0x00000004020e7c11 */ /* 0x000fc4000f8408ff */
[----:B------:R-:W-:Y:S02]  /*2c40*/  IADD3 R78, P1, PT, R78, UR10, RZ ;  /* 0x0000000a4e4e7c10 */ /* 0x000fe4000ff3e0ff */
[----:B------:R-:W-:Y:S02]  /*2c50*/  SHF.L.U64.HI R89, R88, 0x4, R89 ;  /* 0x0000000458597819 */ /* 0x000fe40000010259 */
[C---:B------:R-:W-:Y:S02]  /*2c60*/  SHF.R.S64 R87, R0.reuse, 0x1f, R85 ;  /* 0x0000001f00577819 */ /* 0x040fe40000001055 */
[----:B------:R-:W-:Y:S02]  /*2c70*/  SHF.R.S32.HI R88, RZ, 0x1f, R99 ;  /* 0x0000001fff587819 */ /* 0x000fe40000011463 */
[----:B---3--:R-:W-:Y:S02]  /*2c80*/  MOV R11, UR16 ;  /* 0x00000010000b7c02 */ /* 0x008fe40008000f00 */
[----:B------:R-:W-:-:S02]  /*2c90*/  SHF.R.S64 R83, R0, 0x1f, R3 ;  /* 0x0000001f00537819 */ /* 0x000fc40000001003 */
[----:B------:R-:W-:Y:S02]  /*2ca0*/  SHF.R.S32.HI R82, RZ, 0x1f, R3 ;  /* 0x0000001fff527819 */ /* 0x000fe40000011403 */
[----:B------:R-:W-:Y:S02]  /*2cb0*/  SHF.R.S32.HI R85, RZ, 0x1f, R85 ;  /* 0x0000001fff557819 */ /* 0x000fe40000011455 */
[----:B------:R-:W-:Y:S01]  /*2cc0*/  LEA.HI.X R15, R2, UR5, R15, 0x1, P2 ;  /* 0x00000005020f7c11 */ /* 0x000fe200090f0c0f */
[----:B------:R-:W3:Y:S01]  /*2cd0*/  LDCU.64 UR4, c[0x0][0x3b8] ;  /* 0x00007700ff0477ac */ /* 0x000ee20008000a00 */
[----:B------:R-:W-:Y:S01]  /*2ce0*/  IADD3.X R79, PT, PT, R79, UR11, RZ, P1, !PT ;  /* 0x0000000b4f4f7c10 */ /* 0x000fe20008ffe4ff */
[----:B--2-4-:R-:W1:Y:S06]  /*2cf0*/  LDCU.128 UR8, c[0x0][0x3a0] ;  /* 0x00007400ff0877ac */ /* 0x014e6c0008000c00 */
.L_x_3292:
        /* <DEDUP_REMOVED lines=18> */
.L_x_3226:
[----:B-1-3--:R-:W-:Y:S05]  /*2e20*/  BSYNC.RECONVERGENT B0 ;  /* 0x0000000000007941 */ /* 0x00afea0003800200 */
.L_x_3225:
        /* <DEDUP_REMOVED lines=16> */
.L_x_3228:
[----:B------:R-:W-:Y:S05]  /*2f30*/  BSYNC.RECONVERGENT B0 ;  /* 0x0000000000007941 */ /* 0x000fea0003800200 */
.L_x_3227:
        /* <DEDUP_REMOVED lines=20> */
.L_x_3230:
[----:B------:R-:W-:Y:S05]  /*3080*/  BSYNC.RECONVERGENT B0 ;  /* 0x0000000000007941 */ /* 0x000fea0003800200 */
.L_x_3229:
        /* <DEDUP_REMOVED lines=21> */
.L_x_3232:
[----:B------:R-:W-:Y:S05]  /*31e0*/  BSYNC.RECONVERGENT B0 ;  /* 0x0000000000007941 */ /* 0x000fea0003800200 */
.L_x_3231:
        /* <DEDUP_REMOVED lines=16> */
.L_x_3236:
[----:B------:R-:W-:Y:S05]  /*32f0*/  BSYNC.RECONVERGENT B0 ;  /* 0x0000000000007941 */ /* 0x000fea0003800200 */
.L_x_3235:
        /* <DEDUP_REMOVED lines=15> */
.L_x_3238:
[----:B------:R-:W-:Y:S05]  /*33f0*/  BSYNC.RECONVERGENT B0 ;  /* 0x0000000000007941 */ /* 0x000fea0003800200 */
.L_x_3237:
        /* <DEDUP_REMOVED lines=17> */
.L_x_3240:
[----:B------:R-:W-:Y:S05]  /*3510*/  BSYNC.RECONVERGENT B0 ;  /* 0x0000000000007941 */ /* 0x000fea0003800200 */
.L_x_3239:
        /* <DEDUP_REMOVED lines=22> */
.L_x_3234:
        /* <DEDUP_REMOVED lines=55> */
.L_x_3246:
[----:B------:R-:W-:Y:S05]  /*39f0*/  BSYNC.RECONVERGENT B0 ;  /* 0x0000000000007941 */ /* 0x000fea0003800200 */
.L_x_3245:
        /* <DEDUP_REMOVED lines=48> */
.L_x_3248:
[----:B------:R-:W-:Y:S05]  /*3d00*/  BSYNC.RECONVERGENT B0 ;  /* 0x0000000000007941 */ /* 0x000fea0003800200 */
.L_x_3247:
        /* <DEDUP_REMOVED lines=47> */
.L_x_3244:
[----:B------:R-:W-:Y:S05]  /*4000*/  BSYNC.RECONVERGENT B1 ;  /* 0x0000000000017941 */ /* 0x000fea0003800200 */
.L_x_3243:
        /* <DEDUP_REMOVED lines=64> */
.L_x_3252:
[----:B------:R-:W-:Y:S05]  /*4410*/  BSYNC.RECONVERGENT B0 ;  /* 0x0000000000007941 */ /* 0x000fea0003800200 */
.L_x_3251:
        /* <DEDUP_REMOVED lines=48> */
.L_x_3254:
[----:B------:R-:W-:Y:S05]  /*4720*/  BSYNC.RECONVERGENT B0 ;  /* 0x0000000000007941 */ /* 0x000fea0003800200 */
.L_x_3253:
        /* <DEDUP_REMOVED lines=47> */
.L_x_3250:
[----:B------:R-:W-:Y:S05]  /*4a20*/  BSYNC.RECONVERGENT B1 ;  /* 0x0000000000017941 */ /* 0x000fea0003800200 */
.L_x_3249:
        /* <DEDUP_REMOVED lines=64> */
.L_x_3258:
[----:B------:R-:W-:Y:S05]  /*4e30*/  BSYNC.RECONVERGENT B0 ;  /* 0x0000000000007941 */ /* 0x000fea0003800200 */
.L_x_3257:
        /* <DEDUP_REMOVED lines=48> */
.L_x_3260:
[----:B------:R-:W-:Y:S05]  /*5140*/  BSYNC.RECONVERGENT B0 ;  /* 0x0000000000007941 */ /* 0x000fea0003800200 */
.L_x_3259:
        /* <DEDUP_REMOVED lines=47> */
.L_x_3256:
[----:B------:R-:W-:Y:S05]  /*5440*/  BSYNC.RECONVERGENT B1 ;  /* 0x0000000000017941 */ /* 0x000fea0003800200 */
.L_x_3255:
        /* <DEDUP_REMOVED lines=66> */
.L_x_3264:
[----:B------:R-:W-:Y:S05]  /*5870*/  BSYNC.RECONVERGENT B0 ;  /* 0x0000000000007941 */ /* 0x000fea0003800200 */
.L_x_3263:
        /* <DEDUP_REMOVED lines=48> */
.L_x_3266:
[----:B------:R-:W-:Y:S05]  /*5b80*/  BSYNC.RECONVERGENT B0 ;  /* 0x0000000000007941 */ /* 0x000fea0003800200 */
.L_x_3265:
        /* <DEDUP_REMOVED lines=47> */
.L_x_3262:
[----:B------:R-:W-:Y:S05]  /*5e80*/  BSYNC.RECONVERGENT B1 ;  /* 0x0000000000017941 */ /* 0x000fea0003800200 */
.L_x_3261:
        /* <DEDUP_REMOVED lines=8> */
.L_x_3242:
        /* <DEDUP_REMOVED lines=95> */
.L_x_3270:
[----:B------:R-:W-:Y:S05]  /*6500*/  BSYNC.RECONVERGENT B0 ;  /* 0x0000000000007941 */ /* 0x000fea0003800200 */
.L_x_3269:
        /* <DEDUP_REMOVED lines=89> */
.L_x_3272:
[----:B------:R-:W-:Y:S05]  /*6aa0*/  BSYNC.RECONVERGENT B0 ;  /* 0x0000000000007941 */ /* 0x000fea0003800200 */
.L_x_3271:
        /* <DEDUP_REMOVED lines=88> */
.L_x_3268:
[----:B------:R-:W-:Y:S05]  /*7030*/  BSYNC.RECONVERGENT B1 ;  /* 0x0000000000017941 */ /* 0x000fea0003800200 */
.L_x_3267:
        /* <DEDUP_REMOVED lines=96> */
.L_x_3276:
[----:B------:R-:W-:Y:S05]  /*7640*/  BSYNC.RECONVERGENT B0 ;  /* 0x0000000000007941 */ /* 0x000fea0003800200 */
.L_x_3275:
        /* <DEDUP_REMOVED lines=89> */
.L_x_3278:
[----:B------:R-:W-:Y:S05]  /*7be0*/  BSYNC.RECONVERGENT B0 ;  /* 0x0000000000007941 */ /* 0x000fea0003800200 */
.L_x_3277:
        /* <DEDUP_REMOVED lines=88> */
.L_x_3274:
[----:B------:R-:W-:Y:S05]  /*8170*/  BSYNC.RECONVERGENT B1 ;  /* 0x0000000000017941 */ /* 0x000fea0003800200 */
.L_x_3273:
        /* <DEDUP_REMOVED lines=98> */
.L_x_3282:
[----:B------:R-:W-:Y:S05]  /*87a0*/  BSYNC.RECONVERGENT B0 ;  /* 0x0000000000007941 */ /* 0x000fea0003800200 */
.L_x_3281:
        /* <DEDUP_REMOVED lines=88> */
.L_x_3284:
[----:B------:R-:W-:Y:S05]  /*8d30*/  BSYNC.RECONVERGENT B0 ;  /* 0x0000000000007941 */ /* 0x000fea0003800200 */
.L_x_3283:
        /* <DEDUP_REMOVED lines=86> */
.L_x_3280:
[----:B------:R-:W-:Y:S05]  /*92a0*/  BSYNC.RECONVERGENT B1 ;  /* 0x0000000000017941 */ /* 0x000fea0003800200 */
.L_x_3279:
        /* <DEDUP_REMOVED lines=42> */
[C---:B------:R-:W-:Y:S01]  /*9550*/  @!P0 IMAD.U32 R34, R28.reuse, 0x10000, RZ ;  /* 0x000100001c228824 */ /* 0x040fe200078e00ff */
        /* <DEDUP_REMOVED lines=58> */
.L_x_3288:
[----:B------:R-:W-:Y:S05]  /*9900*/  BSYNC.RECONVERGENT B0 ;  /* 0x0000000000007941 */ /* 0x000fea0003800200 */
.L_x_3287:
        /* <DEDUP_REMOVED lines=87> */
.L_x_3290:
[----:B------:R-:W-:Y:S05]  /*9e80*/  BSYNC.RECONVERGENT B0 ;  /* 0x0000000000007941 */ /* 0x000fea0003800200 */
.L_x_3289:
[----:B------:R-:W-:Y:S05]  /*9e90*/  @P3 BRA `(.L_x_3286) ;  /* 0x0000000400543947 */ /* 0x000fea0003800000 */
[C---:B------:R-:W-:Y:S01]  /*9ea0*/  ISETP.GE.AND P0, PT, R9.reuse, R11, PT ;  /* 0x0000000b0900720c */ /* 0x040fe20003f06270 */
[----:B------:R-:W4:Y:S11]  /*9eb0*/  LDG.E.128 R44, desc[UR6][R20.64+0x100] ;  /* 0x00010006142c7981 */ /* 0x000f36000c1e1d00 */
[----:B------:R-:W-:Y:S01]  /*9ec0*/  @!UPT UIADD3 URZ, UPT, UPT, URZ, URZ, URZ ;  /* 0x000000fffffff290 */ /* 0x000fe2000fffe0ff */
[----:B------:R-:W-:Y:S04]  /*9ed0*/  @!P0 ISETP.GE.U32.AND P1, PT, R9, R19, PT ;  /* 0x000000130900820c */ /* 0x000fe80003f26070 */
[----:B------:R-:W-:Y:S02]  /*9ee0*/  @!P0 SEL R48, R18, RZ, P1 ;  /* 0x000000ff12308207 */ /* 0x000fe40000800000 */
[----:B-123--:R-:W-:Y:S02]  /*9ef0*/  @!P0 SEL R53, R109, RZ, P1 ;  /* 0x000000ff6d358207 */ /* 0x00efe40000800000 */
        /* <DEDUP_REMOVED lines=79> */
.L_x_3286:
[----:B------:R-:W-:Y:S05]  /*a3f0*/  BSYNC.RECONVERGENT B1 ;  /* 0x0000000000017941 */ /* 0x000fea0003800200 */
.L_x_3285:
[----:B------:R-:W5:Y:S08]  /*a400*/  LDC R3, c[0x0][0x450] ;  /* 0x00011400ff037b82 */ /* 0x000f700000000800 */
[----:B------:R-:W1:Y:S01]  /*a410*/  LDC R11, c[0x0][0x450] ;  /* 0x00011400ff0b7b82 */ /* 0x000e620000000800 */
[----:B-----5:R-:W-:Y:S05]  /*a420*/  IMAD.U32 R3, R3, -0x20, RZ ;  /* 0xffffffe003037824 */ /* 0x020fea00078e00ff */
[C---:B------:R-:W-:Y:S02]  /*a430*/  LEA R80, P1, R3.reuse, R80, 0x1 ;  /* 0x0000005003507211 */ /* 0x040fe400078208ff */
[C---:B------:R-:W-:Y:S02]  /*a440*/  LEA R78, P0, R3.reuse, R78, 0x1 ;  /* 0x0000004e034e7211 */ /* 0x040fe400078008ff */
[C---:B------:R-:W-:Y:S02]  /*a450*/  LEA.HI.X.SX32 R81, R3.reuse, R81, 0x1, P1 ;  /* 0x0000005103517211 */ /* 0x040fe400008f0eff */
[----:B-1----:R-:W-:Y:S09]  /*a460*/  LEA.HI.X.SX32 R79, R3, R79, 0x1, P0 ;  /* 0x0000004f034f7211 */ /* 0x002ff200000f0eff */
.L_x_3241:
[----:B------:R-:W-:Y:S05]  /*a470*/  BSYNC.RECONVERGENT B2 ;  /* 0x0000000000027941 */ /* 0x000fea0003800200 */
.L_x_3233:
        /* <DEDUP_REMOVED lines=91> */
.L_x_3291:
[----:B------:R-:W-:Y:S02]  /*aa30*/  IADD3 R76, P1, PT, R76, R83, RZ ;  /* 0x000000534c4c7210 */ /* 0x000fe40007f3e0ff */
[----:B------:R-:W-:Y:S03]  /*aa40*/  IADD3 R14, P0, PT, R14, R87, RZ ;  /* 0x000000570e0e7210 */ /* 0x000fe60007f1e0ff */
[----:B------:R-:W-:Y:S02]  /*aa50*/  IMAD.X R77, R77, 0x1, R82, P1 ;  /* 0x000000014d4d7824 */ /* 0x000fe400008e0652 */
[----:B------:R-:W-:Y:S01]  /*aa60*/  IMAD.X R15, R15, 0x1, R85, P0 ;  /* 0x000000010f0f7824 */ /* 0x000fe200000e0655 */
[----:B------:R-:W-:Y:S07]  /*aa70*/  @P2 BRA `(.L_x_3292) ;  /* 0xffffff8000a02947 */ /* 0x000fee000383ffff */
.L_x_3224:
        /* <DEDUP_REMOVED lines=42> */
.L_x_3297:
[----:B------:R2:W-:Y:S02]  /*ad20*/  STS.128 [R2+0x4000], RZ ;  /* 0x004000ff02007388 */ /* 0x0005e40000000c00 */
.L_x_3296:
[----:B------:R-:W-:Y:S05]  /*ad30*/  BSYNC.RECONVERGENT B0 ;  /* 0x0000000000007941 */ /* 0x000fea0003800200 */
.L_x_3295:
[----:B------:R-:W-:Y:S01]  /*ad40*/  IADD3 R34, PT, PT, R114, 0x10, RZ ;  /* 0x0000001072227810 */ /* 0x000fe20007ffe0ff */
[----:B------:R-:W-:Y:S03]  /*ad50*/  BSSY.RECONVERGENT B0, `(.L_x_3298) ;  /* 0x000001a000007945 */ /* 0x000fe60003800200 */
[----:B------:R-:W-:-:S13]  /*ad60*/  ISETP.GE.AND P0, PT, R34, R3, PT ;  /* 0x000000032200720c */ /* 0x000fda0003f06270 */
[----:B------:R-:W-:Y:S05]  /*ad70*/  @P0 BRA `(.L_x_3299) ;  /* 0x00000000005c0947 */ /* 0x000fea0003800000 */
[----:B------:R-:W4:Y:S01]  /*ad80*/  LDCU UR4, c[0x0][0x440] ;  /* 0x00008800ff0477ac */ /* 0x000f220008000800 */
[----:B------:R-:W-:-:S04]  /*ad90*/  LEA R6, P2, R11, R4, 0x1 ;  /* 0x000000040b067211 */ /* 0x000fc800078408ff */
[----:B-----5:R-:W-:Y:S02]  /*ada0*/  LEA.HI.X R7, R11, R5, R0, 0x1, P2 ;  /* 0x000000050b077211 */ /* 0x020fe400010f0c00 */
        /* <DEDUP_REMOVED lines=19> */
.L_x_3300:
[----:B------:R1:W-:Y:S02]  /*aee0*/  STS.128 [R2+0x4800], RZ ;  /* 0x004800ff02007388 */ /* 0x0003e40000000c00 */
.L_x_3299:
[----:B------:R-:W-:Y:S05]  /*aef0*/  BSYNC.RECONVERGENT B0 ;  /* 0x0000000000007941 */ /* 0x000fea0003800200 */
.L_x_3298:
[----:B------:R-:W-:Y:S01]  /*af00*/  IADD3 R38, PT, PT, R114, 0x20, RZ ;  /* 0x0000002072267810 */ /* 0x000fe20007ffe0ff */
[----:B------:R-:W-:Y:S03]  /*af10*/  BSSY.RECONVERGENT B0, `(.L_x_3301) ;  /* 0x000001a000007945 */ /* 0x000fe60003800200 */
[----:B------:R-:W-:-:S13]  /*af20*/  ISETP.GE.AND P0, PT, R38, R3, PT ;  /* 0x000000032600720c */ /* 0x000fda0003f06270 */
[----:B------:R-:W-:Y:S05]  /*af30*/  @P0 BRA `(.L_x_3302) ;  /* 0x00000000005c0947 */ /* 0x000fea0003800000 */
[----:B------:R-:W2:Y:S01]  /*af40*/  LDCU UR4, c[0x0][0x440] ;  /* 0x00008800ff0477ac */ /* 0x000ea20008000800 */
[----:B-1--4-:R-:W-:-:S04]  /*af50*/  LEA R6, P2, R14, R4, 0x6 ;  /* 0x000000040e067211 */ /* 0x012fc800078430ff */
[----:B-----5:R-:W-:Y:S02]  /*af60*/  LEA.HI.X R7, R14, R5, R15, 0x6, P2 ;  /* 0x000000050e077211 */ /* 0x020fe400010f340f */
        /* <DEDUP_REMOVED lines=19> */
.L_x_3303:
[----:B------:R2:W-:Y:S02]  /*b0a0*/  STS.128 [R2+0x5000], RZ ;  /* 0x005000ff02007388 */ /* 0x0005e40000000c00 */
.L_x_3302:
[----:B------:R-:W-:Y:S05]  /*b0b0*/  BSYNC.RECONVERGENT B0 ;  /* 0x0000000000007941 */ /* 0x000fea0003800200 */
.L_x_3301:
[----:B------:R-:W-:-:S04]  /*b0c0*/  IADD3 R40, PT, PT, R114, 0x30, RZ ;  /* 0x0000003072287810 */ /* 0x000fc80007ffe0ff */
[----:B------:R-:W-:-:S13]  /*b0d0*/  ISETP.GE.AND P0, PT, R40, R3, PT ;  /* 0x000000032800720c */ /* 0x000fda0003f06270 */
        /* <DEDUP_REMOVED lines=24> */
.L_x_3305:
[----:B------:R2:W-:Y:S01]  /*b260*/  STS.128 [R2+0x5800], RZ ;  /* 0x005800ff02007388 */ /* 0x0005e20000000c00 */
[----:B------:R-:W-:Y:S05]  /*b270*/  BRA `(.L_x_3304) ;  /* 0x0000007400187947 */ /* 0x000fea0003800000 */
.L_x_3294:
        /* <DEDUP_REMOVED lines=29> */
[----:B-----5:R-:W-:Y:S02]  /*b450*/  CS2R R6, SRZ ;  /* 0x0000000000067805 */ /* 0x020fe4000001ff00 */
        /* <DEDUP_REMOVED lines=49> */
.L_x_3312:
[----:B------:R-:W-:Y:S05]  /*b770*/  BSYNC.RECONVERGENT B0 ;  /* 0x0000000000007941 */ /* 0x000fea0003800200 */
.L_x_3311:
[----:B-----5:R-:W-:Y:S01]  /*b780*/  IMAD.MOV.U32 R6, RZ, RZ, R22 ;  /* 0x000000ffff067224 */ /* 0x020fe200078e0016 */
[----:B------:R-:W-:Y:S01]  /*b790*/  MOV R4, R20 ;  /* 0x0000001400047202 */ /* 0x000fe20000000f00 */
[----:B------:R-:W-:Y:S01]  /*b7a0*/  IMAD.MOV.U32 R7, RZ, RZ, R23 ;  /* 0x000000ffff077224 */ /* 0x000fe200078e0017 */
[----:B------:R-:W-:Y:S02]  /*b7b0*/  MOV R5, R21 ;  /* 0x0000001500057202 */ /* 0x000fe40000000f00 */
.L_x_3310:
[----:B------:R-:W-:Y:S05]  /*b7c0*/  BSYNC.RECONVERGENT B1 ;  /* 0x0000000000017941 */ /* 0x000fea0003800200 */
.L_x_3309:
        /* <DEDUP_REMOVED lines=47> */
.L_x_3316:
[----:B------:R-:W-:Y:S05]  /*bac0*/  BSYNC.RECONVERGENT B0 ;  /* 0x0000000000007941 */ /* 0x000fea0003800200 */
.L_x_3315:
[----:B-----5:R4:W-:Y:S02]  /*bad0*/  STS.128 [R2+0x2000], R20 ;  /* 0x0020001402007388 */ /* 0x0209e40000000c00 */
.L_x_3314:
[----:B------:R-:W-:Y:S05]  /*bae0*/  BSYNC.RECONVERGENT B1 ;  /* 0x0000000000017941 */ /* 0x000fea0003800200 */
.L_x_3313:
        /* <DEDUP_REMOVED lines=31> */
[----:B------:R-:W-:Y:S01]  /*bce0*/  FFMA.FTZ R27, R32, R24, -R27 ;  /* 0x00000018201b7223 */ /* 0x000fe2000001081b */
[----:B------:R-:W-:Y:S01]  /*bcf0*/  FMUL.FTZ R24, R22, R5 ;  /* 0x0000000516187220 */ /* 0x000fe20000410000 */
[----:B------:R-:W-:Y:S01]  /*bd00*/  FFMA.FTZ R32, R32, R23, R19 ;  /* 0x0000001720207223 */ /* 0x000fe20000010013 */
[C---:B------:R-:W-:Y:S01]  /*bd10*/  FMUL.FTZ R8, R34.reuse, R4 ;  /* 0x0000000422087220 */ /* 0x040fe20000410000 */
[-C--:B------:R-:W-:Y:S01]  /*bd20*/  FMUL.FTZ R19, R34, R6.reuse ;  /* 0x0000000622137220 */ /* 0x080fe20000410000 */
        /* <DEDUP_REMOVED lines=9> */
.L_x_3318:
[----:B------:R-:W-:Y:S05]  /*bdc0*/  BSYNC.RECONVERGENT B0 ;  /* 0x0000000000007941 */ /* 0x000fea0003800200 */
.L_x_3317:
[----:B-----5:R1:W-:Y:S02]  /*bdd0*/  STS.128 [R2+0x4000], R20 ;  /* 0x0040001402007388 */ /* 0x0203e40000000c00 */
.L_x_3308:
[----:B------:R-:W-:Y:S05]  /*bde0*/  BSYNC.RECONVERGENT B2 ;  /* 0x0000000000027941 */ /* 0x000fea0003800200 */
.L_x_3307:
        /* <DEDUP_REMOVED lines=23> */
[C---:B-----5:R-:W-:Y:S02]  /*bf60*/  IADD3.X R7, PT, PT, R0.reuse, UR11, RZ, P1, !PT ;  /* 0x0000000b00077c10 */ /* 0x060fe40008ffe4ff */
[----:B------:R-:W-:-:S04]  /*bf70*/  IADD3.X R5, PT, PT, R0, UR9, RZ, P0, !PT ;  /* 0x0000000900057c10 */ /* 0x000fc800087fe4ff */
[----:B------:R-:W2:Y:S04]  /*bf80*/  LDG.E.64 R6, desc[UR6][R6.64] ;  /* 0x0000000606067981 */ /* 0x000ea8000c1e1b00 */
[----:B------:R-:W4:Y:S01]  /*bf90*/  LDG.E.64 R4, desc[UR6][R4.64] ;  /* 0x0000000604047981 */ /* 0x000f22000c1e1b00 */
[C---:B------:R-:W-:Y:S01]  /*bfa0*/  IMAD.U32 R33, R23.reuse, 0x10000, RZ ;  /* 0x0001000017217824 */ /* 0x040fe200078e00ff */
[----:B------:R-:W-:Y:S02]  /*bfb0*/  LOP3.LUT R31, R23, 0xffff0000, RZ, 0xc0, !PT ;  /* 0xffff0000171f7812 */ /* 0x000fe400078ec0ff */
[C---:B------:R-:W-:Y:S01]  /*bfc0*/  LOP3.LUT R0, R21.reuse, 0xffff0000, RZ, 0xc0, !PT ;  /* 0xffff000015007812 */ /* 0x040fe200078ec0ff */
[----:B------:R-:W-:Y:S01]  /*bfd0*/  IMAD.U32 R8, R21, 0x10000, RZ ;  /* 0x0001000015087824 */ /* 0x000fe200078e00ff */
[----:B------:R-:W-:-:S02]  /*bfe0*/  SHF.L.U32 R11, R20, 0x10, RZ ;  /* 0x00000010140b7819 */ /* 0x000fc400000006ff */
[----:B------:R-:W-:Y:S02]  /*bff0*/  LOP3.LUT R30, R20, 0xffff0000, RZ, 0xc0, !PT ;  /* 0xffff0000141e7812 */ /* 0x000fe400078ec0ff */
[C---:B------:R-:W-:Y:S02]  /*c000*/  SHF.L.U32 R28, R22.reuse, 0x10, RZ ;  /* 0x00000010161c7819 */ /* 0x040fe400000006ff */
[----:B------:R-:W-:Y:S02]  /*c010*/  LOP3.LUT R32, R22, 0xffff0000, RZ, 0xc0, !PT ;  /* 0xffff000016207812 */ /* 0x000fe400078ec0ff */
[----:B--2---:R-:W-:Y:S02]  /*c020*/  LOP3.LUT R27, R6, 0xffff0000, RZ, 0xc0, !PT ;  /* 0xffff0000061b7812 */ /* 0x004fe400078ec0ff */
[----:B----4-:R-:W-:Y:S02]  /*c030*/  LOP3.LUT R23, R4, 0xffff0000, RZ, 0xc0, !PT ;  /* 0xffff000004177812 */ /* 0x010fe400078ec0ff */
[----:B------:R-:W-:-:S02]  /*c040*/  LOP3.LUT R20, R5, 0xffff0000, RZ, 0xc0, !PT ;  /* 0xffff000005147812 */ /* 0x000fc400078ec0ff */
[----:B------:R-:W-:Y:S01]  /*c050*/  LOP3.LUT R26, R7, 0xffff0000, RZ, 0xc0, !PT ;  /* 0xffff0000071a7812 */ /* 0x000fe200078ec0ff */
[C---:B------:R-:W-:Y:S01]  /*c060*/  FMUL.FTZ R21, R0.reuse, R23 ;  /* 0x0000001700157220 */ /* 0x040fe20000410000 */
[-C--:B------:R-:W-:Y:S01]  /*c070*/  FMUL.FTZ R0, R0, R27.reuse ;  /* 0x0000001b00007220 */ /* 0x080fe20000410000 */
[----:B------:R-:W-:Y:S01]  /*c080*/  FMUL.FTZ R22, R31, R20 ;  /* 0x000000141f167220 */ /* 0x000fe20000410000 */
[----:B------:R-:W-:Y:S02]  /*c090*/  IMAD.U32 R5, R5, 0x10000, RZ ;  /* 0x0001000005057824 */ /* 0x000fe400078e00ff */
[C---:B------:R-:W-:Y:S01]  /*c0a0*/  FFMA.FTZ R21, R8.reuse, R27, -R21 ;  /* 0x0000001b08157223 */ /* 0x040fe20000010815 */
[----:B------:R-:W-:Y:S01]  /*c0b0*/  FFMA.FTZ R0, R8, R23, R0 ;  /* 0x0000001708007223 */ /* 0x000fe20000010000 */
[----:B------:R-:W-:Y:S01]  /*c0c0*/  SHF.L.U32 R7, R7, 0x10, RZ ;  /* 0x0000001007077819 */ /* 0x000fe200000006ff */
[----:B------:R-:W-:Y:S01]  /*c0d0*/  FMUL.FTZ R8, R31, R26 ;  /* 0x0000001a1f087220 */ /* 0x000fe20000410000 */
[----:B------:R-:W-:Y:S01]  /*c0e0*/  SHF.L.U32 R6, R6, 0x10, RZ ;  /* 0x0000001006067819 */ /* 0x000fe200000006ff */
[----:B------:R-:W-:-:S02]  /*c0f0*/  IMAD.U32 R4, R4, 0x10000, RZ ;  /* 0x0001000004047824 */ /* 0x000fc400078e00ff */
[C---:B------:R-:W-:Y:S01]  /*c100*/  FFMA.FTZ R22, R33.reuse, R26, -R22 ;  /* 0x0000001a21167223 */ /* 0x040fe20000010816 */
[C---:B------:R-:W-:Y:S01]  /*c110*/  FMUL.FTZ R23, R32.reuse, R5 ;  /* 0x0000000520177220 */ /* 0x040fe20000410000 */
[----:B------:R-:W-:Y:S01]  /*c120*/  FFMA.FTZ R33, R33, R20, R8 ;  /* 0x0000001421217223 */ /* 0x000fe20000010008 */
        /* <DEDUP_REMOVED lines=12> */
.L_x_3324:
[----:B------:R-:W-:Y:S05]  /*c1f0*/  BSYNC.RECONVERGENT B0 ;  /* 0x0000000000007941 */ /* 0x000fea0003800200 */
.L_x_3323:
[----:B-----5:R4:W-:Y:S02]  /*c200*/  STS.128 [R2+0x800], R20 ;  /* 0x0008001402007388 */ /* 0x0209e40000000c00 */
.L_x_3322:
[----:B------:R-:W-:Y:S05]  /*c210*/  BSYNC.RECONVERGENT B1 ;  /* 0x0000000000017941 */ /* 0x000fea0003800200 */
.L_x_3321:
        /* <DEDUP_REMOVED lines=57> */
.L_x_3328:
[----:B------:R-:W-:Y:S05]  /*c5b0*/  BSYNC.RECONVERGENT B0 ;  /* 0x0000000000007941 */ /* 0x000fea0003800200 */
.L_x_3327:
[----:B-----5:R4:W-:Y:S02]  /*c5c0*/  STS.128 [R2+0x2800], R20 ;  /* 0x0028001402007388 */ /* 0x0209e40000000c00 */
.L_x_3326:
[----:B------:R-:W-:Y:S05]  /*c5d0*/  BSYNC.RECONVERGENT B1 ;  /* 0x0000000000017941 */ /* 0x000fea0003800200 */
.L_x_3325:
        /* <DEDUP_REMOVED lines=20> */
[----:B------:R-:W-:Y:S01]  /*c720*/  LOP3.LUT R0, R21, 0xffff0000, RZ, 0xc0, !PT ;  /* 0xffff000015007812 */ /* 0x000fe200078ec0ff */
[C---:B------:R-:W-:Y:S01]  /*c730*/  IMAD.U32 R26, R23.reuse, 0x10000, RZ ;  /* 0x00010000171a7824 */ /* 0x040fe200078e00ff */
[----:B-1----:R-:W-:Y:S02]  /*c740*/  LOP3.LUT R24, R23, 0xffff0000, RZ, 0xc0, !PT ;  /* 0xffff000017187812 */ /* 0x002fe400078ec0ff */
[----:B------:R-:W-:-:S02]  /*c750*/  SHF.L.U32 R11, R20, 0x10, RZ ;  /* 0x00000010140b7819 */ /* 0x000fc400000006ff */
[----:B------:R-:W-:Y:S02]  /*c760*/  LOP3.LUT R28, R20, 0xffff0000, RZ, 0xc0, !PT ;  /* 0xffff0000141c7812 */ /* 0x000fe400078ec0ff */
[C---:B------:R-:W-:Y:S02]  /*c770*/  SHF.L.U32 R27, R22.reuse, 0x10, RZ ;  /* 0x00000010161b7819 */ /* 0x040fe400000006ff */
[----:B------:R-:W-:Y:S02]  /*c780*/  LOP3.LUT R22, R22, 0xffff0000, RZ, 0xc0, !PT ;  /* 0xffff000016167812 */ /* 0x000fe400078ec0ff */
[----:B--2---:R-:W-:Y:S02]  /*c790*/  LOP3.LUT R25, R6, 0xffff0000, RZ, 0xc0, !PT ;  /* 0xffff000006197812 */ /* 0x004fe400078ec0ff */
[----:B----4-:R-:W-:Y:S02]  /*c7a0*/  LOP3.LUT R21, R4, 0xffff0000, RZ, 0xc0, !PT ;  /* 0xffff000004157812 */ /* 0x010fe400078ec0ff */
        /* <DEDUP_REMOVED lines=27> */
.L_x_3330:
[----:B------:R-:W-:Y:S05]  /*c960*/  BSYNC.RECONVERGENT B0 ;  /* 0x0000000000007941 */ /* 0x000fea0003800200 */
.L_x_3329:
[----:B-----5:R4:W-:Y:S02]  /*c970*/  STS.128 [R2+0x4800], R20 ;  /* 0x0048001402007388 */ /* 0x0209e40000000c00 */
.L_x_3320:
[----:B------:R-:W-:Y:S05]  /*c980*/  BSYNC.RECONVERGENT B2 ;  /* 0x0000000000027941 */ /* 0x000fea0003800200 */
.L_x_3319:
[----:B------:R-:W-:Y:S01]  /*c990*/  IADD3 R38, PT, PT, R114, 0x20, RZ ;  /* 0x0000002072267810 */ /* 0x000fe20007ffe0ff */
[----:B------:R-:W-:Y:S03]  /*c9a0*/  BSSY.RECONVERGENT B2, `(.L_x_3331) ;  /* 0x00000b7000027945 */ /* 0x000fe60003800200 */
[----:B------:R-:W-:-:S13]  /*c9b0*/  ISETP.GE.AND P0, PT, R38, R17, PT ;  /* 0x000000112600720c */ /* 0x000fda0003f06270 */
        /* <DEDUP_REMOVED lines=21> */
[C---:B-----5:R-:W-:Y:S02]  /*cb10*/  IADD3.X R7, PT, PT, R0.reuse, UR11, RZ, P1, !PT ;  /* 0x0000000b00077c10 */ /* 0x060fe40008ffe4ff */
[----:B------:R-:W-:-:S04]  /*cb20*/  IADD3.X R5, PT, PT, R0, UR9, RZ, P0, !PT ;  /* 0x0000000900057c10 */ /* 0x000fc800087fe4ff */
[----:B------:R-:W4:Y:S04]  /*cb30*/  LDG.E.64 R6, desc[UR6][R6.64] ;  /* 0x0000000606067981 */ /* 0x000f28000c1e1b00 */
[----:B------:R-:W3:Y:S01]  /*cb40*/  LDG.E.64 R4, desc[UR6][R4.64] ;  /* 0x0000000604047981 */ /* 0x000ee2000c1e1b00 */
[C---:B------:R-:W-:Y:S01]  /*cb50*/  LOP3.LUT R0, R21.reuse, 0xffff0000, RZ, 0xc0, !PT ;  /* 0xffff000015007812 */ /* 0x040fe200078ec0ff */
[----:B------:R-:W-:Y:S01]  /*cb60*/  IMAD.U32 R8, R21, 0x10000, RZ ;  /* 0x0001000015087824 */ /* 0x000fe200078e00ff */
[C---:B------:R-:W-:Y:S01]  /*cb70*/  SHF.L.U32 R21, R20.reuse, 0x10, RZ ;  /* 0x0000001014157819 */ /* 0x040fe200000006ff */
[C---:B------:R-:W-:Y:S01]  /*cb80*/  IMAD.U32 R33, R23.reuse, 0x10000, RZ ;  /* 0x0001000017217824 */ /* 0x040fe200078e00ff */
[----:B------:R-:W-:Y:S02]  /*cb90*/  LOP3.LUT R30, R20, 0xffff0000, RZ, 0xc0, !PT ;  /* 0xffff0000141e7812 */ /* 0x000fe400078ec0ff */
[----:B------:R-:W-:-:S02]  /*cba0*/  LOP3.LUT R31, R23, 0xffff0000, RZ, 0xc0, !PT ;  /* 0xffff0000171f7812 */ /* 0x000fc400078ec0ff */
[C---:B------:R-:W-:Y:S02]  /*cbb0*/  SHF.L.U32 R28, R22.reuse, 0x10, RZ ;  /* 0x00000010161c7819 */ /* 0x040fe400000006ff */
[----:B------:R-:W-:Y:S02]  /*cbc0*/  LOP3.LUT R32, R22, 0xffff0000, RZ, 0xc0, !PT ;  /* 0xffff000016207812 */ /* 0x000fe400078ec0ff */
[----:B----4-:R-:W-:Y:S02]  /*cbd0*/  LOP3.LUT R29, R6, 0xffff0000, RZ, 0xc0, !PT ;  /* 0xffff0000061d7812 */ /* 0x010fe400078ec0ff */
        /* <DEDUP_REMOVED lines=27> */
.L_x_3336:
[----:B------:R-:W-:Y:S05]  /*cd90*/  BSYNC.RECONVERGENT B0 ;  /* 0x0000000000007941 */ /* 0x000fea0003800200 */
.L_x_3335:
[----:B-----5:R4:W-:Y:S02]  /*cda0*/  STS.128 [R2+0x1000], R20 ;  /* 0x0010001402007388 */ /* 0x0209e40000000c00 */
.L_x_3334:
[----:B------:R-:W-:Y:S05]  /*cdb0*/  BSYNC.RECONVERGENT B1 ;  /* 0x0000000000017941 */ /* 0x000fea0003800200 */
.L_x_3333:
        /* <DEDUP_REMOVED lines=16> */
[C---:B-----5:R-:W-:Y:S02]  /*cec0*/  IADD3.X R7, PT, PT, R4.reuse, UR11, RZ, P1, !PT ;  /* 0x0000000b04077c10 */ /* 0x060fe40008ffe4ff */
[----:B------:R-:W-:-:S04]  /*ced0*/  IADD3.X R41, PT, PT, R4, UR9, RZ, P0, !PT ;  /* 0x0000000904297c10 */ /* 0x000fc800087fe4ff */
[----:B------:R-:W2:Y:S04]  /*cee0*/  LDG.E.64 R6, desc[UR6][R6.64+0x40] ;  /* 0x0000400606067981 */ /* 0x000ea8000c1e1b00 */
        /* <DEDUP_REMOVED lines=37> */
.L_x_3340:
[----:B------:R-:W-:Y:S05]  /*d140*/  BSYNC.RECONVERGENT B0 ;  /* 0x0000000000007941 */ /* 0x000fea0003800200 */
.L_x_3339:
[----:B-----5:R1:W-:Y:S02]  /*d150*/  STS.128 [R2+0x3000], R20 ;  /* 0x0030001402007388 */ /* 0x0203e40000000c00 */
.L_x_3338:
[----:B------:R-:W-:Y:S05]  /*d160*/  BSYNC.RECONVERGENT B1 ;  /* 0x0000000000017941 */ /* 0x000fea0003800200 */
.L_x_3337:
        /* <DEDUP_REMOVED lines=56> */
.L_x_3342:
[----:B------:R-:W-:Y:S05]  /*d4f0*/  BSYNC.RECONVERGENT B0 ;  /* 0x0000000000007941 */ /* 0x000fea0003800200 */
.L_x_3341:
[----:B-----5:R4:W-:Y:S02]  /*d500*/  STS.128 [R2+0x5000], R20 ;  /* 0x0050001402007388 */ /* 0x0209e40000000c00 */
.L_x_3332:
[----:B------:R-:W-:Y:S05]  /*d510*/  BSYNC.RECONVERGENT B2 ;  /* 0x0000000000027941 */ /* 0x000fea0003800200 */
.L_x_3331:
[----:B------:R-:W-:-:S04]  /*d520*/  IADD3 R40, PT, PT, R114, 0x30, RZ ;  /* 0x0000003072287810 */ /* 0x000fc80007ffe0ff */
[----:B------:R-:W-:-:S13]  /*d530*/  ISETP.GE.AND P0, PT, R40, R17, PT ;  /* 0x000000112800720c */ /* 0x000fda0003f06270 */
        /* <DEDUP_REMOVED lines=23> */
[C---:B-----5:R-:W-:Y:S02]  /*d6b0*/  IADD3.X R7, PT, PT, R0.reuse, UR11, RZ, P1, !PT ;  /* 0x0000000b00077c10 */ /* 0x060fe40008ffe4ff */
[----:B------:R-:W-:-:S04]  /*d6c0*/  IADD3.X R5, PT, PT, R0, UR9, RZ, P0, !PT ;  /* 0x0000000900057c10 */ /* 0x000fc800087fe4ff */
[----:B------:R-:W3:Y:S04]  /*d6d0*/  LDG.E.64 R6, desc[UR6][R6.64] ;  /* 0x0000000606067981 */ /* 0x000ee8000c1e1b00 */
[----:B------:R-:W4:Y:S01]  /*d6e0*/  LDG.E.64 R4, desc[UR6][R4.64] ;  /* 0x0000000604047981 */ /* 0x000f22000c1e1b00 */
[C---:B------:R-:W-:Y:S01]  /*d6f0*/  IMAD.U32 R8, R21.reuse, 0x10000, RZ ;  /* 0x0001000015087824 */ /* 0x040fe200078e00ff */
        /* <DEDUP_REMOVED lines=36> */
.L_x_3346:
[----:B------:R-:W-:Y:S05]  /*d940*/  BSYNC.RECONVERGENT B0 ;  /* 0x0000000000007941 */ /* 0x000fea0003800200 */
.L_x_3345:
[----:B-----5:R3:W-:Y:S02]  /*d950*/  STS.128 [R2+0x1800], R20 ;  /* 0x0018001402007388 */ /* 0x0207e40000000c00 */
.L_x_3344:
[----:B------:R-:W-:Y:S05]  /*d960*/  BSYNC.RECONVERGENT B1 ;  /* 0x0000000000017941 */ /* 0x000fea0003800200 */
.L_x_3343:
        /* <DEDUP_REMOVED lines=57> */
.L_x_3350:
[----:B------:R-:W-:Y:S05]  /*dd00*/  BSYNC.RECONVERGENT B0 ;  /* 0x0000000000007941 */ /* 0x000fea0003800200 */
.L_x_3349:
[----:B-----5:R1:W-:Y:S02]  /*dd10*/  STS.128 [R2+0x3800], R20 ;  /* 0x0038001402007388 */ /* 0x0203e40000000c00 */
.L_x_3348:
[----:B------:R-:W-:Y:S05]  /*dd20*/  BSYNC.RECONVERGENT B1 ;  /* 0x0000000000017941 */ /* 0x000fea0003800200 */
.L_x_3347:
        /* <DEDUP_REMOVED lines=16> */
[----:B-----5:R-:W-:-:S04]  /*de30*/  IADD3.X R7, PT, PT, R105, UR11, RZ, P1, !PT ;  /* 0x0000000b69077c10 */ /* 0x020fc80008ffe4ff */
[----:B------:R-:W1:Y:S04]  /*de40*/  LDG.E.64 R4, desc[UR6][R4.64+0x80] ;  /* 0x0000800604047981 */ /* 0x000e68000c1e1b00 */
[----:B------:R-:W2:Y:S01]  /*de50*/  LDG.E.64 R6, desc[UR6][R6.64+0x80] ;  /* 0x0000800606067981 */ /* 0x000ea2000c1e1b00 */
[C---:B------:R-:W-:Y:S01]  /*de60*/  LOP3.LUT R0, R21.reuse, 0xffff0000, RZ, 0xc0, !PT ;  /* 0xffff000015007812 */ /* 0x040fe200078ec0ff */
[----:B------:R-:W-:Y:S01]  /*de70*/  IMAD.U32 R3, R21, 0x10000, RZ ;  /* 0x0001000015037824 */ /* 0x000fe200078e00ff */
[C---:B------:R-:W-:Y:S01]  /*de80*/  LOP3.LUT R18, R23.reuse, 0xffff0000, RZ, 0xc0, !PT ;  /* 0xffff000017127812 */ /* 0x040fe200078ec0ff */
[----:B------:R-:W-:Y:S01]  /*de90*/  IMAD.U32 R19, R23, 0x10000, RZ ;  /* 0x0001000017137824 */ /* 0x000fe200078e00ff */
[----:B------:R-:W-:Y:S02]  /*dea0*/  LOP3.LUT R21, R20, 0xffff0000, RZ, 0xc0, !PT ;  /* 0xffff000014157812 */ /* 0x000fe400078ec0ff */
[----:B------:R-:W-:-:S02]  /*deb0*/  LOP3.LUT R23, R22, 0xffff0000, RZ, 0xc0, !PT ;  /* 0xffff000016177812 */ /* 0x000fc400078ec0ff */
[----:B------:R-:W-:Y:S02]  /*dec0*/  SHF.L.U32 R8, R20, 0x10, RZ ;  /* 0x0000001014087819 */ /* 0x000fe400000006ff */
[----:B------:R-:W-:Y:S02]  /*ded0*/  SHF.L.U32 R20, R22, 0x10, RZ ;  /* 0x0000001016147819 */ /* 0x000fe400000006ff */
[C---:B-1----:R-:W-:Y:S01]  /*dee0*/  LOP3.LUT R15, R4.reuse, 0xffff0000, RZ, 0xc0, !PT ;  /* 0xffff0000040f7812 */ /* 0x042fe200078ec0ff */
[----:B------:R-:W-:Y:S01]  /*def0*/  IMAD.U32 R4, R4, 0x10000, RZ ;  /* 0x0001000004047824 */ /* 0x000fe200078e00ff */
[C---:B------:R-:W-:Y:S01]  /*df00*/  LOP3.LUT R11, R5.reuse, 0xffff0000, RZ, 0xc0, !PT ;  /* 0xffff0000050b7812 */ /* 0x040fe200078ec0ff */
[----:B------:R-:W-:Y:S01]  /*df10*/  IMAD.U32 R5, R5, 0x10000, RZ ;  /* 0x0001000005057824 */ /* 0x000fe200078e00ff */
[----:B--2---:R-:W-:Y:S01]  /*df20*/  LOP3.LUT R17, R6, 0xffff0000, RZ, 0xc0, !PT ;  /* 0xffff000006117812 */ /* 0x004fe200078ec0ff */
[----:B------:R-:W-:Y:S01]  /*df30*/  FMUL.FTZ R14, R0, R15 ;  /* 0x0000000f000e7220 */ /* 0x000fe20000410000 */
[C---:B------:R-:W-:Y:S01]  /*df40*/  LOP3.LUT R16, R7.reuse, 0xffff0000, RZ, 0xc0, !PT ;  /* 0xffff000007107812 */ /* 0x040fe200078ec0ff */
[----:B------:R-:W-:Y:S01]  /*df50*/  FMUL.FTZ R22, R18, R11 ;  /* 0x0000000b12167220 */ /* 0x000fe20000410000 */
[----:B------:R-:W-:Y:S01]  /*df60*/  SHF.L.U32 R6, R6, 0x10, RZ ;  /* 0x0000001006067819 */ /* 0x000fe200000006ff */
[-C--:B------:R-:W-:Y:S01]  /*df70*/  FMUL.FTZ R0, R0, R17.reuse ;  /* 0x0000001100007220 */ /* 0x080fe20000410000 */
[----:B------:R-:W-:Y:S01]  /*df80*/  SHF.L.U32 R7, R7, 0x10, RZ ;  /* 0x0000001007077819 */ /* 0x000fe200000006ff */
[C---:B------:R-:W-:Y:S01]  /*df90*/  FFMA.FTZ R14, R3.reuse, R17, -R14 ;  /* 0x00000011030e7223 */ /* 0x040fe2000001080e */
[----:B------:R-:W-:Y:S01]  /*dfa0*/  FMUL.FTZ R18, R18, R16 ;  /* 0x0000001012127220 */ /* 0x000fe20000410000 */
[----:B------:R-:W-:Y:S01]  /*dfb0*/  FFMA.FTZ R3, R3, R15, R0 ;  /* 0x0000000f03037223 */ /* 0x000fe20000010000 */
        /* <DEDUP_REMOVED lines=14> */
.L_x_3352:
[----:B------:R-:W-:Y:S05]  /*e0a0*/  BSYNC.RECONVERGENT B0 ;  /* 0x0000000000007941 */ /* 0x000fea0003800200 */
.L_x_3351:
[----:B-----5:R3:W-:Y:S01]  /*e0b0*/  STS.128 [R2+0x5800], R20 ;  /* 0x0058001402007388 */ /* 0x0207e20000000c00 */
[----:B------:R-:W-:Y:S05]  /*e0c0*/  BRA `(.L_x_3304) ;  /* 0x0000004400847947 */ /* 0x000fea0003800000 */
.L_x_3306:
        /* <DEDUP_REMOVED lines=12> */
[----:B-----5:R-:W-:Y:S02]  /*e190*/  CS2R R6, SRZ ;  /* 0x0000000000067805 */ /* 0x020fe4000001ff00 */
        /* <DEDUP_REMOVED lines=57> */
[----:B--2---:R-:W-:Y:S01]  /*e530*/  LOP3.LUT R16, R20, 0xffff0000, RZ, 0xc0, !PT ;  /* 0xffff000014107812 */ /* 0x004fe200078ec0ff */
        /* <DEDUP_REMOVED lines=28> */
.L_x_3357:
[----:B------:R-:W-:Y:S05]  /*e700*/  BSYNC.RECONVERGENT B0 ;  /* 0x0000000000007941 */ /* 0x000fea0003800200 */
.L_x_3356:
[----:B------:R-:W-:Y:S05]  /*e710*/  BSYNC.RECONVERGENT B1 ;  /* 0x0000000000017941 */ /* 0x000fea0003800200 */
.L_x_3355:
        /* <DEDUP_REMOVED lines=88> */
.L_x_3361:
[----:B------:R-:W-:Y:S05]  /*eca0*/  BSYNC.RECONVERGENT B0 ;  /* 0x0000000000007941 */ /* 0x000fea0003800200 */
.L_x_3360:
[----:B-----5:R4:W-:Y:S02]  /*ecb0*/  STS.128 [R2+0x2000], R24 ;  /* 0x0020001802007388 */ /* 0x0209e40000000c00 */
.L_x_3359:
[----:B------:R-:W-:Y:S05]  /*ecc0*/  BSYNC.RECONVERGENT B1 ;  /* 0x0000000000017941 */ /* 0x000fea0003800200 */
.L_x_3358:
        /* <DEDUP_REMOVED lines=85> */
.L_x_3363:
[----:B------:R-:W-:Y:S05]  /*f220*/  BSYNC.RECONVERGENT B0 ;  /* 0x0000000000007941 */ /* 0x000fea0003800200 */
.L_x_3362:
[----:B-----5:R1:W-:Y:S02]  /*f230*/  STS.128 [R2+0x4000], R24 ;  /* 0x0040001802007388 */ /* 0x0203e40000000c00 */
.L_x_3354:
[----:B------:R-:W-:Y:S05]  /*f240*/  BSYNC.RECONVERGENT B2 ;  /* 0x0000000000027941 */ /* 0x000fea0003800200 */
.L_x_3353:
        /* <DEDUP_REMOVED lines=29> */
[----:B-----5:R-:W2:Y:S04]  /*f420*/  LDG.E.128 R4, desc[UR6][R4.64] ;  /* 0x0000000604047981 */ /* 0x020ea8000c1e1d00 */
[----:B------:R-:W3:Y:S01]  /*f430*/  LDG.E.128 R20, desc[UR6][R20.64] ;  /* 0x0000000614147981 */ /* 0x000ee2000c1e1d00 */
[----:B----4-:R-:W-:-:S04]  /*f440*/  IADD3 R16, P1, PT, R11, UR8, RZ ;  /* 0x000000080b107c10 */ /* 0x010fc8000ff3e0ff */
[----:B------:R-:W-:-:S06]  /*f450*/  IADD3.X R17, PT, PT, R0, UR9, RZ, P1, !PT ;  /* 0x0000000900117c10 */ /* 0x000fcc0008ffe4ff */
[----:B------:R-:W4:Y:S01]  /*f460*/  LDG.E.128 R16, desc[UR6][R16.64] ;  /* 0x0000000610107981 */ /* 0x000f22000c1e1d00 */
[C---:B------:R-:W-:Y:S01]  /*f470*/  IMAD.U32 R38, R24.reuse, 0x10000, RZ ;  /* 0x0001000018267824 */ /* 0x040fe200078e00ff */
        /* <DEDUP_REMOVED lines=61> */
.L_x_3369:
[----:B------:R-:W-:Y:S05]  /*f850*/  BSYNC.RECONVERGENT B0 ;  /* 0x0000000000007941 */ /* 0x000fea0003800200 */
.L_x_3368:
[----:B-----5:R4:W-:Y:S02]  /*f860*/  STS.128 [R2+0x800], R24 ;  /* 0x0008001802007388 */ /* 0x0209e40000000c00 */
.L_x_3367:
[----:B------:R-:W-:Y:S05]  /*f870*/  BSYNC.RECONVERGENT B1 ;  /* 0x0000000000017941 */ /* 0x000fea0003800200 */
.L_x_3366:
        /* <DEDUP_REMOVED lines=89> */
.L_x_3373:
[----:B------:R-:W-:Y:S05]  /*fe10*/  BSYNC.RECONVERGENT B0 ;  /* 0x0000000000007941 */ /* 0x000fea0003800200 */
.L_x_3372:
[----:B-----5:R4:W-:Y:S02]  /*fe20*/  STS.128 [R2+0x2800], R24 ;  /* 0x0028001802007388 */ /* 0x0209e40000000c00 */
.L_x_3371:
[----:B------:R-:W-:Y:S05]  /*fe30*/  BSYNC.RECONVERGENT B1 ;  /* 0x0000000000017941 */ /* 0x000fea0003800200 */
.L_x_3370:
[----:B------:R-:W-:-:S13]  /*fe40*/  ISETP.GE.AND P0, PT, R9, R39, PT ;  /* 0x000000270900720c */ /* 0x000fda0003f06270 */
[----:B------:R1:W-:Y:S01]  /*fe50*/  @P0 STS.128 [R2+0x4800], RZ ;  /* 0x004800ff02000388 */ /* 0x0003e20000000c00 */
[----:B------:R-:W-:Y:S05]  /*fe60*/  @P0 BRA `(.L_x_3365) ;  /* 0x0000000400540947 */ /* 0x000fea0003800000 */
[----:B-----5:R1:W5:Y:S01]  /*fe70*/  LDG.E.128 R4, desc[UR6][R40.64+0x100] ;  /* 0x0001000628047981 */ /* 0x020362000c1e1d00 */
        /* <DEDUP_REMOVED lines=82> */
.L_x_3375:
[----:B------:R-:W-:Y:S05]  /*103a0*/  BSYNC.RECONVERGENT B0 ;  /* 0x0000000000007941 */ /* 0x000fea0003800200 */
.L_x_3374:
[----:B-----5:R1:W-:Y:S02]  /*103b0*/  STS.128 [R2+0x4800], R4 ;  /* 0x0048000402007388 */ /* 0x0203e40000000c00 */
.L_x_3365:
[----:B------:R-:W-:Y:S05]  /*103c0*/  BSYNC.RECONVERGENT B2 ;  /* 0x0000000000027941 */ /* 0x000fea0003800200 */
.L_x_3364:
[----:B------:R-:W-:Y:S01]  /*103d0*/  IADD3 R38, PT, PT, R114, 0x20, RZ ;  /* 0x0000002072267810 */ /* 0x000fe20007ffe0ff */
[----:B------:R-:W-:Y:S03]  /*103e0*/  BSSY.RECONVERGENT B2, `(.L_x_3376) ;  /* 0x0000115000027945 */ /* 0x000fe60003800200 */
[----:B------:R-:W-:-:S13]  /*103f0*/  ISETP.GE.AND P0, PT, R38, R31, PT ;  /* 0x0000001f2600720c */ /* 0x000fda0003f06270 */
[----:B------:R-:W-:Y:S05]  /*10400*/  @P0 BRA `(.L_x_3377) ;  /* 0x0000001000480947 */ /* 0x000fea0003800000 */
[----:B------:R-:W2:Y:S01]  /*10410*/  LDC R29, c[0x0][0x440] ;  /* 0x00011000ff1d7b82 */ /* 0x000ea20000000800 */
[----:B-1----:R-:W-:Y:S01]  /*10420*/  LEA R40, P0, R14, R36, 0x6 ;  /* 0x000000240e287211 */ /* 0x002fe200078030ff */
        /* <DEDUP_REMOVED lines=24> */
[----:B-----5:R-:W3:Y:S04]  /*105b0*/  LDG.E.128 R4, desc[UR6][R4.64] ;  /* 0x0000000604047981 */ /* 0x020ee8000c1e1d00 */
[----:B------:R-:W2:Y:S01]  /*105c0*/  LDG.E.128 R20, desc[UR6][R20.64] ;  /* 0x0000000614147981 */ /* 0x000ea2000c1e1d00 */
[----:B----4-:R-:W-:-:S04]  /*105d0*/  IADD3 R16, P1, PT, R16, UR8, RZ ;  /* 0x0000000810107c10 */ /* 0x010fc8000ff3e0ff */
[----:B------:R-:W-:-:S06]  /*105e0*/  IADD3.X R17, PT, PT, R0, UR9, RZ, P1, !PT ;  /* 0x0000000900117c10 */ /* 0x000fcc0008ffe4ff */
[----:B------:R-:W4:Y:S01]  /*105f0*/  LDG.E.128 R16, desc[UR6][R16.64] ;  /* 0x0000000610107981 */ /* 0x000f22000c1e1d00 */
        /* <DEDUP_REMOVED lines=9> */
[----:B------:R-:W-:Y:S01]  /*10690*/  IMAD.U32 R46, R6, 0x10000, RZ ;  /* 0x00010000062e7824 */ /* 0x000fe200078e00ff */
[----:B------:R-:W-:Y:S01]  /*106a0*/  LOP3.LUT R27, R4, 0xffff0000, RZ, 0xc0, !PT ;  /* 0xffff0000041b7812 */ /* 0x000fe200078ec0ff */
[C---:B------:R-:W-:Y:S01]  /*106b0*/  IMAD.U32 R4, R5.reuse, 0x10000, RZ ;  /* 0x0001000005047824 */ /* 0x040fe200078e00ff */
[----:B------:R-:W-:Y:S01]  /*106c0*/  LOP3.LUT R47, R5, 0xffff0000, RZ, 0xc0, !PT ;  /* 0xffff0000052f7812 */ /* 0x000fe200078ec0ff */
[----:B--2---:R-:W-:Y:S01]  /*106d0*/  IMAD.U32 R51, R21, 0x10000, RZ ;  /* 0x0001000015337824 */ /* 0x004fe200078e00ff */
        /* <DEDUP_REMOVED lines=47> */
.L_x_3381:
[----:B------:R-:W-:Y:S05]  /*109d0*/  BSYNC.RECONVERGENT B0 ;  /* 0x0000000000007941 */ /* 0x000fea0003800200 */
.L_x_3380:
[----:B-----5:R4:W-:Y:S02]  /*109e0*/  STS.128 [R2+0x1000], R24 ;  /* 0x0010001802007388 */ /* 0x0209e40000000c00 */
.L_x_3379:
[----:B------:R-:W-:Y:S05]  /*109f0*/  BSYNC.RECONVERGENT B1 ;  /* 0x0000000000017941 */ /* 0x000fea0003800200 */
.L_x_3378:
        /* <DEDUP_REMOVED lines=22> */
[----:B-----5:R-:W2:Y:S04]  /*10b60*/  LDG.E.128 R4, desc[UR6][R4.64+0x80] ;  /* 0x0000800604047981 */ /* 0x020ea8000c1e1d00 */
[----:B------:R-:W3:Y:S01]  /*10b70*/  LDG.E.128 R20, desc[UR6][R20.64+0x80] ;  /* 0x0000800614147981 */ /* 0x000ee2000c1e1d00 */
[----:B-1----:R-:W-:-:S04]  /*10b80*/  IADD3 R16, P1, PT, R16, UR8, RZ ;  /* 0x0000000810107c10 */ /* 0x002fc8000ff3e0ff */
        /* <DEDUP_REMOVED lines=63> */
.L_x_3385:
[----:B------:R-:W-:Y:S05]  /*10f80*/  BSYNC.RECONVERGENT B0 ;  /* 0x0000000000007941 */ /* 0x000fea0003800200 */
.L_x_3384:
[----:B-----5:R1:W-:Y:S02]  /*10f90*/  STS.128 [R2+0x3000], R24 ;  /* 0x0030001802007388 */ /* 0x0203e40000000c00 */
.L_x_3383:
[----:B------:R-:W-:Y:S05]  /*10fa0*/  BSYNC.RECONVERGENT B1 ;  /* 0x0000000000017941 */ /* 0x000fea0003800200 */
.L_x_3382:
        /* <DEDUP_REMOVED lines=30> */
[----:B-12---:R-:W-:Y:S01]  /*11190*/  IMAD.U32 R41, R27, 0x10000, RZ ;  /* 0x000100001b297824 */ /* 0x006fe200078e00ff */
[----:B------:R-:W-:Y:S02]  /*111a0*/  SHF.L.U32 R40, R25, 0x10, RZ ;  /* 0x0000001019287819 */ /* 0x000fe400000006ff */
[----:B------:R-:W-:Y:S02]  /*111b0*/  LOP3.LUT R25, R26, 0xffff0000, RZ, 0xc0, !PT ;  /* 0xffff00001a197812 */ /* 0x000fe400078ec0ff */
[----:B------:R-:W-:-:S02]  /*111c0*/  LOP3.LUT R24, R27, 0xffff0000, RZ, 0xc0, !PT ;  /* 0xffff00001b187812 */ /* 0x000fc400078ec0ff */
[----:B---3--:R-:W-:Y:S01]  /*111d0*/  SHF.L.U32 R27, R4, 0x10, RZ ;  /* 0x00000010041b7819 */ /* 0x008fe200000006ff */
[----:B------:R-:W-:Y:S01]  /*111e0*/  IMAD.U32 R42, R6, 0x10000, RZ ;  /* 0x00010000062a7824 */ /* 0x000fe200078e00ff */
[----:B------:R-:W-:Y:S01]  /*111f0*/  LOP3.LUT R26, R4, 0xffff0000, RZ, 0xc0, !PT ;  /* 0xffff0000041a7812 */ /* 0x000fe200078ec0ff */
[C---:B------:R-:W-:Y:S01]  /*11200*/  IMAD.U32 R4, R5.reuse, 0x10000, RZ ;  /* 0x0001000005047824 */ /* 0x040fe200078e00ff */
[----:B------:R-:W-:Y:S01]  /*11210*/  LOP3.LUT R43, R5, 0xffff0000, RZ, 0xc0, !PT ;  /* 0xffff0000052b7812 */ /* 0x000fe200078ec0ff */
[----:B------:R-:W-:Y:S01]  /*11220*/  IMAD.U32 R45, R21, 0x10000, RZ ;  /* 0x00010000152d7824 */ /* 0x000fe200078e00ff */
        /* <DEDUP_REMOVED lines=46> */
.L_x_3387:
[----:B------:R-:W-:Y:S05]  /*11510*/  BSYNC.RECONVERGENT B0 ;  /* 0x0000000000007941 */ /* 0x000fea0003800200 */
.L_x_3386:
[----:B-----5:R4:W-:Y:S02]  /*11520*/  STS.128 [R2+0x5000], R24 ;  /* 0x0050001802007388 */ /* 0x0209e40000000c00 */
.L_x_3377:
[----:B------:R-:W-:Y:S05]  /*11530*/  BSYNC.RECONVERGENT B2 ;  /* 0x0000000000027941 */ /* 0x000fea0003800200 */
.L_x_3376:
[----:B-12-4-:R-:W-:-:S04]  /*11540*/  IADD3 R40, PT, PT, R114, 0x30, RZ ;  /* 0x0000003072287810 */ /* 0x016fc80007ffe0ff */
        /* <DEDUP_REMOVED lines=8> */
[----:B------:R-:W-:Y:S02]  /*115d0*/  MOV R30, R36 ;  /* 0x00000024001e7202 */ /* 0x000fe40000000f00 */
[----:B-1----:R-:W-:-:S13]  /*115e0*/  ISETP.GE.AND P0, PT, R12, R11, PT ;  /* 0x0000000b0c00720c */ /* 0x002fda0003f06270 */
[----:B------:R1:W-:Y:S01]  /*115f0*/  @P0 STS.128 [R2+0x1800], RZ ;  /* 0x001800ff02000388 */ /* 0x0003e20000000c00 */
[----:B------:R-:W-:Y:S05]  /*11600*/  @P0 BRA `(.L_x_3389) ;  /* 0x00000004005c0947 */ /* 0x000fea0003800000 */
[----:B------:R2:W5:Y:S01]  /*11610*/  LDG.E.128 R24, desc[UR6][R30.64] ;  /* 0x000000061e187981 */ /* 0x000562000c1e1d00 */
[----:B------:R-:W-:Y:S01]  /*11620*/  ISETP.GE.AND P0, PT, R12, R3, PT ;  /* 0x000000030c00720c */ /* 0x000fe20003f06270 */
[----:B------:R-:W-:-:S12]  /*11630*/  BSSY.RECONVERGENT B0, `(.L_x_3390) ;  /* 0x0000053000007945 */ /* 0x000fd80003800200 */
[----:B------:R-:W-:Y:S05]  /*11640*/  @P0 BRA `(.L_x_3391) ;  /* 0x0000000400440947 */ /* 0x000fea0003800000 */
[----:B------:R-:W3:Y:S01]  /*11650*/  LDCU.64 UR8, c[0x0][0x4d0] ;  /* 0x00009a00ff0877ac */ /* 0x000ee20008000a00 */
        /* <DEDUP_REMOVED lines=11> */
[----:B------:R-:W3:Y:S01]  /*11710*/  LDCU.64 UR8, c[0x0][0x4c8] ;  /* 0x00009900ff0877ac */ /* 0x000ee20008000a00 */
[----:B------:R-:W-:-:S04]  /*11720*/  IMAD.WIDE R20, R17, 0x2, R30 ;  /* 0x0000000211147825 */ /* 0x000fc800078e021e */
[----:B-----5:R-:W4:Y:S04]  /*11730*/  LDG.E.128 R4, desc[UR6][R4.64] ;  /* 0x0000000604047981 */ /* 0x020f28000c1e1d00 */
[----:B------:R-:W2:Y:S01]  /*11740*/  LDG.E.128 R20, desc[UR6][R20.64] ;  /* 0x0000000614147981 */ /* 0x000ea2000c1e1d00 */
[----:B---3--:R-:W-:-:S04]  /*11750*/  IADD3 R16, P1, PT, R14, UR8, RZ ;  /* 0x000000080e107c10 */ /* 0x008fc8000ff3e0ff */
[----:B------:R-:W-:-:S06]  /*11760*/  IADD3.X R17, PT, PT, R0, UR9, RZ, P1, !PT ;  /* 0x0000000900117c10 */ /* 0x000fcc0008ffe4ff */
[----:B------:R-:W3:Y:S01]  /*11770*/  LDG.E.128 R16, desc[UR6][R16.64] ;  /* 0x0000000610107981 */ /* 0x000ee2000c1e1d00 */
[C---:B------:R-:W-:Y:S01]  /*11780*/  IMAD.U32 R29, R24.reuse, 0x10000, RZ ;  /* 0x00010000181d7824 */ /* 0x040fe200078e00ff */
        /* <DEDUP_REMOVED lines=12> */
[----:B--2---:R-:W-:Y:S01]  /*11850*/  IMAD.U32 R43, R21, 0x10000, RZ ;  /* 0x00010000152b7824 */ /* 0x004fe200078e00ff */
        /* <DEDUP_REMOVED lines=18> */
[----:B---3--:R-:W-:-:S02]  /*11980*/  IMAD.U32 R21, R16, 0x10000, RZ ;  /* 0x0001000010157824 */ /* 0x008fc400078e00ff */
        /* <DEDUP_REMOVED lines=29> */
.L_x_3391:
[----:B------:R-:W-:Y:S05]  /*11b60*/  BSYNC.RECONVERGENT B0 ;  /* 0x0000000000007941 */ /* 0x000fea0003800200 */
.L_x_3390:
[----:B-----5:R3:W-:Y:S02]  /*11b70*/  STS.128 [R2+0x1800], R24 ;  /* 0x0018001802007388 */ /* 0x0207e40000000c00 */
.L_x_3389:
[----:B------:R-:W-:Y:S05]  /*11b80*/  BSYNC.RECONVERGENT B1 ;  /* 0x0000000000017941 */ /* 0x000fea0003800200 */
.L_x_3388:
        /* <DEDUP_REMOVED lines=23> */
[----:B------:R-:W4:Y:S01]  /*11d00*/  LDG.E.128 R20, desc[UR6][R20.64+0x80] ;  /* 0x0000800614147981 */ /* 0x000f22000c1e1d00 */
[----:B-1----:R-:W-:-:S04]  /*11d10*/  IADD3 R16, P1, PT, R14, UR8, RZ ;  /* 0x000000080e107c10 */ /* 0x002fc8000ff3e0ff */
        /* <DEDUP_REMOVED lines=64> */
.L_x_3395:
[----:B------:R-:W-:Y:S05]  /*12120*/  BSYNC.RECONVERGENT B0 ;  /* 0x0000000000007941 */ /* 0x000fea0003800200 */
.L_x_3394:
[----:B-----5:R1:W-:Y:S02]  /*12130*/  STS.128 [R2+0x3800], R24 ;  /* 0x0038001802007388 */ /* 0x0203e40000000c00 */
.L_x_3393:
[----:B------:R-:W-:Y:S05]  /*12140*/  BSYNC.RECONVERGENT B1 ;  /* 0x0000000000017941 */ /* 0x000fea0003800200 */
.L_x_3392:
        /* <DEDUP_REMOVED lines=16> */
[----:B-1-3--:R-:W-:Y:S01]  /*12250*/  IMAD.WIDE R24, R35, 0x2, R30 ;  /* 0x0000000223187825 */ /* 0x00afe200078e021e */
[----:B------:R-:W-:Y:S02]  /*12260*/  SHF.L.U64.HI R3, R8, 0x1, R3 ;  /* 0x0000000108037819 */ /* 0x000fe40000010203 */
[----:B--2---:R-:W-:-:S03]  /*12270*/  IADD3 R16, P1, PT, R0, UR8, RZ ;  /* 0x0000000800107c10 */ /* 0x004fc6000ff3e0ff */
[----:B------:R-:W2:Y:S01]  /*12280*/  LDG.E.128 R24, desc[UR6][R24.64+0x100] ;  /* 0x0001000618187981 */ /* 0x000ea2000c1e1d00 */
[----:B------:R-:W-:Y:S01]  /*12290*/  IADD3.X R17, PT, PT, R3, UR9, RZ, P1, !PT ;  /* 0x0000000903117c10 */ /* 0x000fe20008ffe4ff */
[----:B------:R-:W1:Y:S05]  /*122a0*/  LDCU.64 UR8, c[0x0][0x4c8] ;  /* 0x00009900ff0877ac */ /* 0x000e6a0008000a00 */
[----:B------:R-:W3:Y:S01]  /*122b0*/  LDG.E.128 R16, desc[UR6][R16.64+0x100] ;  /* 0x0001000610107981 */ /* 0x000ee2000c1e1d00 */
[----:B-1----:R-:W-:-:S04]  /*122c0*/  IADD3 R20, P1, PT, R0, UR8, RZ ;  /* 0x0000000800147c10 */ /* 0x002fc8000ff3e0ff */
[----:B------:R-:W-:-:S06]  /*122d0*/  IADD3.X R21, PT, PT, R3, UR9, RZ, P1, !PT ;  /* 0x0000000903157c10 */ /* 0x000fcc0008ffe4ff */
[----:B------:R-:W4:Y:S01]  /*122e0*/  LDG.E.128 R20, desc[UR6][R20.64+0x100] ;  /* 0x0001000614147981 */ /* 0x000f22000c1e1d00 */
        /* <DEDUP_REMOVED lines=14> */
[C---:B---3--:R-:W-:Y:S01]  /*123d0*/  IMAD.U32 R26, R16.reuse, 0x10000, RZ ;  /* 0x00010000101a7824 */ /* 0x048fe200078e00ff */
        /* <DEDUP_REMOVED lines=21> */
[----:B----4-:R-:W-:Y:S01]  /*12530*/  SHF.L.U32 R19, R20, 0x10, RZ ;  /* 0x0000001014137819 */ /* 0x010fe200000006ff */
        /* <DEDUP_REMOVED lines=24> */
.L_x_3397:
[----:B------:R-:W-:Y:S05]  /*126c0*/  BSYNC.RECONVERGENT B0 ;  /* 0x0000000000007941 */ /* 0x000fea0003800200 */
.L_x_3396:
[----:B-----5:R1:W-:Y:S02]  /*126d0*/  STS.128 [R2+0x5800], R4 ;  /* 0x0058000402007388 */ /* 0x0203e40000000c00 */
.L_x_3304:
[----:B------:R-:W-:Y:S05]  /*126e0*/  BSYNC.RECONVERGENT B3 ;  /* 0x0000000000037941 */ /* 0x000fea0003800200 */
.L_x_3293:
[----:B------:R-:W-:Y:S01]  /*126f0*/  IADD3 R3, PT, PT, -R134, R61, RZ ;  /* 0x0000003d86037210 */ /* 0x000fe20007ffe1ff */
[----:B------:R-:W-:Y:S03]  /*12700*/  BSSY.RECONVERGENT B0, `(.L_x_3398) ;  /* 0x000001a000007945 */ /* 0x000fe60003800200 */
[----:B------:R-:W-:-:S13]  /*12710*/  ISETP.GE.AND P3, PT, R114, R3, PT ;  /* 0x000000037200720c */ /* 0x000fda0003f66270 */
        /* <DEDUP_REMOVED lines=23> */
.L_x_3400:
[----:B------:R2:W-:Y:S02]  /*12890*/  STS.128 [R2+0xa000], RZ ;  /* 0x00a000ff02007388 */ /* 0x0005e40000000c00 */
.L_x_3399:
[----:B------:R-:W-:Y:S05]  /*128a0*/  BSYNC.RECONVERGENT B0 ;  /* 0x0000000000007941 */ /* 0x000fea0003800200 */
.L_x_3398:
[----:B------:R-:W-:Y:S01]  /*128b0*/  ISETP.GE.AND P0, PT, R34, R3, PT ;  /* 0x000000032200720c */ /* 0x000fe20003f06270 */
        /* <DEDUP_REMOVED lines=24> */
.L_x_3403:
[----:B------:R2:W-:Y:S02]  /*12a40*/  STS.128 [R2+0xa800], RZ ;  /* 0x00a800ff02007388 */ /* 0x0005e40000000c00 */
.L_x_3402:
[----:B------:R-:W-:Y:S05]  /*12a50*/  BSYNC.RECONVERGENT B0 ;  /* 0x0000000000007941 */ /* 0x000fea0003800200 */
.L_x_3401:
[----:B------:R-:W-:Y:S01]  /*12a60*/  ISETP.GE.AND P0, PT, R38, R3, PT ;  /* 0x000000032600720c */ /* 0x000fe20003f06270 */
[----:B------:R-:W-:-:S12]  /*12a70*/  BSSY.RECONVERGENT B0, `(.L_x_3404) ;  /* 0x000001a000007945 */ /* 0x000fd80003800200 */
[----:B------:R-:W-:Y:S05]  /*12a80*/  @P0 BRA `(.L_x_3405) ;  /* 0x0000000000600947 */ /* 0x000fea0003800000 */
[----:B-123--:R-:W4:Y:S01]  /*12a90*/  LDC.64 R4, c[0x0][0x3b8] ;  /* 0x0000ee00ff047b82 */ /* 0x00ef220000000a00 */
[----:B------:R-:W1:Y:S02]  /*12aa0*/  LDCU UR4, c[0x0][0x440] ;  /* 0x00008800ff0477ac */ /* 0x000e640008000800 */
[----:B-1----:R-:W-:Y:S02]  /*12ab0*/  ISETP.GE.AND P1, PT, R12, UR4, PT ;  /* 0x000000040c007c0c */ /* 0x002fe4000bf26270 */
[----:B------:R-:W-:Y:S02]  /*12ac0*/  ISETP.GE.AND P0, PT, R10, UR4, PT ;  /* 0x000000040a007c0c */ /* 0x000fe4000bf06270 */
[----:B----4-:R-:W-:-:S04]  /*12ad0*/  LEA R6, P2, R4, R196, 0x6 ;  /* 0x000000c404067211 */ /* 0x010fc800078430ff */
[----:B-----5:R-:W-:-:S05]  /*12ae0*/  LEA.HI.X R7, R4, R197, R5, 0x6, P2 ;  /* 0x000000c504077211 */ /* 0x020fca00010f3405 */
        /* <DEDUP_REMOVED lines=17> */
.L_x_3406:
[----:B------:R2:W-:Y:S02]  /*12c00*/  STS.128 [R2+0xb000], RZ ;  /* 0x00b000ff02007388 */ /* 0x0005e40000000c00 */
.L_x_3405:
[----:B------:R-:W-:Y:S05]  /*12c10*/  BSYNC.RECONVERGENT B0 ;  /* 0x0000000000007941 */ /* 0x000fea0003800200 */
.L_x_3404:
[----:B-12-45:R-:W1:Y:S01]  /*12c20*/  LDC.64 R6, c[0x0][0x538] ;  /* 0x00014e00ff067b82 */ /* 0x036e620000000a00 */
[----:B------:R-:W-:Y:S01]  /*12c30*/  ISETP.GE.AND P0, PT, R40, R3, PT ;  /* 0x000000032800720c */ /* 0x000fe20003f06270 */
[----:B------:R-:W-:-:S12]  /*12c40*/  BSSY.RECONVERGENT B0, `(.L_x_3407) ;  /* 0x0000019000007945 */ /* 0x000fd80003800200 */
[----:B------:R-:W-:Y:S05]  /*12c50*/  @P0 BRA `(.L_x_3408) ;  /* 0x00000000005c0947 */ /* 0x000fea0003800000 */
[----:B---3--:R-:W2:Y:S01]  /*12c60*/  LDC.64 R4, c[0x0][0x3b8] ;  /* 0x0000ee00ff047b82 */ /* 0x008ea20000000a00 */
[----:B------:R-:W3:Y:S02]  /*12c70*/  LDCU UR4, c[0x0][0x440] ;  /* 0x00008800ff0477ac */ /* 0x000ee40008000800 */
[----:B---3--:R-:W-:Y:S02]  /*12c80*/  ISETP.GE.AND P2, PT, R12, UR4, PT ;  /* 0x000000040c007c0c */ /* 0x008fe4000bf46270 */
[----:B------:R-:W-:Y:S02]  /*12c90*/  ISETP.GE.AND P1, PT, R10, UR4, PT ;  /* 0x000000040a007c0c */ /* 0x000fe4000bf26270 */
[----:B------:R-:W-:Y:S01]  /*12ca0*/  ISETP.GE.AND P0, PT, R9, UR4, PT ;  /* 0x0000000409007c0c */ /* 0x000fe2000bf06270 */
[----:B--2---:R-:W-:-:S04]  /*12cb0*/  IMAD.WIDE.U32 R14, R4, 0x60, R196 ;  /* 0x00000060040e7825 */ /* 0x004fc800078e00c4 */
        /* <DEDUP_REMOVED lines=17> */
.L_x_3408:
[----:B------:R-:W-:Y:S05]  /*12dd0*/  BSYNC.RECONVERGENT B0 ;  /* 0x0000000000007941 */ /* 0x000fea0003800200 */
.L_x_3407:
[----:B------:R-:W4:Y:S01]  /*12de0*/  LDCU.64 UR8, c[0x0][0x540] ;  /* 0x0000a800ff0877ac */ /* 0x000f220008000a00 */
[----:B------:R-:W0:Y:S01]  /*12df0*/  LDGDEPBAR ;  /* 0x00000000000079af */ /* 0x000e220000000000 */
[----:B------:R-:W5:Y:S01]  /*12e00*/  LDCU UR4, c[0x0][0x508] ;  /* 0x0000a100ff0477ac */ /* 0x000f620008000800 */
[C---:B----4-:R-:W-:Y:S01]  /*12e10*/  IMAD.WIDE.U32 R112, R201.reuse, UR8, R112 ;  /* 0x00000008c9707c25 */ /* 0x050fe2000f8e0070 */
[----:B------:R-:W4:Y:S03]  /*12e20*/  LDCU UR8, c[0x0][0x458] ;  /* 0x00008b00ff0877ac */ /* 0x000f260008000800 */
[----:B------:R-:W-:Y:S01]  /*12e30*/  IMAD R0, R201, UR9, R113 ;  /* 0x00000009c9007c24 */ /* 0x000fe2000f8e0271 */
[----:B-1----:R-:W-:Y:S01]  /*12e40*/  LEA R6, P0, R112, R6, 0x2 ;  /* 0x0000000670067211 */ /* 0x002fe200078010ff */
[----:B------:R-:W-:Y:S01]  /*12e50*/  IMAD.SHL.U32 R182, R63, 0x20, RZ ;  /* 0x000000203fb67824 */ /* 0x000fe200078e00ff */
[----:B---3--:R-:W-:-:S02]  /*12e60*/  LOP3.LUT R4, R107, 0x1f0, RZ, 0xc0, !PT ;  /* 0x000001f06b047812 */ /* 0x008fc400078ec0ff */
[----:B------:R-:W-:Y:S01]  /*12e70*/  SHF.R.U32.HI R8, RZ, 0x2, R63 ;  /* 0x00000002ff087819 */ /* 0x000fe2000001163f */
[C---:B------:R-:W-:Y:S01]  /*12e80*/  IMAD.SHL.U32 R153, R63.reuse, 0x40, RZ ;  /* 0x000000403f997824 */ /* 0x040fe200078e00ff */
[----:B------:R-:W-:Y:S01]  /*12e90*/  LEA.HI.X R7, R112, R7, R0, 0x2, P0 ;  /* 0x0000000770077211 */ /* 0x000fe200000f1400 */
[----:B------:R-:W-:Y:S01]  /*12ea0*/  IMAD.SHL.U32 R139, R63, 0x2, RZ ;  /* 0x000000023f8b7824 */ /* 0x000fe200078e00ff */
[----:B------:R-:W-:-:S04]  /*12eb0*/  DEPBAR.LE SB0, 0x0 ;  /* 0x000080000000791a */ /* 0x000fc80000000000 */
[----:B------:R-:W3:Y:S01]  /*12ec0*/  LDG.E R5, desc[UR6][R6.64] ;  /* 0x0000000606057981 */ /* 0x000ee2000c1e1900 */
[----:B------:R-:W-:Y:S01]  /*12ed0*/  IADD3 R69, PT, PT, R4, 0x1, R69 ;  /* 0x0000000104457810 */ /* 0x000fe20007ffe045 */
[----:B----4-:R-:W3:Y:S01]  /*12ee0*/  MUFU.RCP R0, UR8 ;  /* 0x0000000800007d08 */ /* 0x010ee20008001000 */
[----:B------:R-:W-:Y:S01]  /*12ef0*/  LOP3.LUT R8, R8, 0x7, RZ, 0xc0, !PT ;  /* 0x0000000708087812 */ /* 0x000fe200078ec0ff */
[----:B------:R-:W-:Y:S01]  /*12f00*/  BSSY.RECONVERGENT B0, `(.L_x_3409) ;  /* 0x0000025000007945 */ /* 0x000fe20003800200 */
[----:B------:R-:W-:Y:S02]  /*12f10*/  LOP3.LUT R182, R182, 0x7c00, RZ, 0xc0, !PT ;  /* 0x00007c00b6b67812 */ /* 0x000fe400078ec0ff */
[----:B------:R-:W-:Y:S02]  /*12f20*/  IADD3 R8, PT, PT, -R200, R69, R8 ;  /* 0x00000045c8087210 */ /* 0x000fe40007ffe108 */
[----:B------:R-:W-:Y:S02]  /*12f30*/  LOP3.LUT R4, R182, 0x200, R153, 0xf8, !PT ;  /* 0x00000200b6047812 */ /* 0x000fe400078ef899 */
[----:B-----5:R-:W-:-:S02]  /*12f40*/  IADD3 R8, PT, PT, R8, UR4, R61 ;  /* 0x0000000408087c10 */ /* 0x020fc4000fffe03d */
[----:B------:R-:W-:Y:S01]  /*12f50*/  LOP3.LUT R139, R139, 0x6, RZ, 0xc0, !PT ;  /* 0x000000068b8b7812 */ /* 0x000fe200078ec0ff */
[----:B------:R-:W-:Y:S01]  /*12f60*/  IMAD.IADD R67, R67, 0x1, R4 ;  /* 0x0000000143437824 */ /* 0x000fe200078e0204 */
[----:B------:R-:W-:Y:S01]  /*12f70*/  BAR.SYNC.DEFER_BLOCKING 0x0 ;  /* 0x0000000000007b1d */ /* 0x000fe20000010000 */
[----:B---3--:R-:W-:-:S05]  /*12f80*/  FMUL.FTZ R0, R5, R0 ;  /* 0x0000000005007220 */ /* 0x008fca0000410000 */
        /* <DEDUP_REMOVED lines=23> */
.L_x_3411:
[----:B------:R3:W-:Y:S01]  /*13100*/  STS.128 [R2+0x10000], RZ ;  /* 0x010000ff02007388 */ /* 0x0007e20000000c00 */
[----:B------:R-:W-:Y:S05]  /*13110*/  BRA `(.L_x_3412) ;  /* 0x00000000000c7947 */ /* 0x000fea0003800000 */
.L_x_3410:
[----:B------:R1:W-:Y:S04]  /*13120*/  STS.128 [R2+0xc000], RZ ;  /* 0x00c000ff02007388 */ /* 0x0003e80000000c00 */
[----:B------:R1:W-:Y:S04]  /*13130*/  STS.128 [R2+0xe000], RZ ;  /* 0x00e000ff02007388 */ /* 0x0003e80000000c00 */
[----:B------:R1:W-:Y:S02]  /*13140*/  STS.128 [R2+0x10000], RZ ;  /* 0x010000ff02007388 */ /* 0x0003e40000000c00 */
.L_x_3412:
[----:B------:R-:W-:Y:S05]  /*13150*/  BSYNC.RECONVERGENT B0 ;  /* 0x0000000000007941 */ /* 0x000fea0003800200 */
.L_x_3409:
        /* <DEDUP_REMOVED lines=28> */
.L_x_3415:
[----:B------:R1:W-:Y:S02]  /*13320*/  STS.128 [R2+0x10800], RZ ;  /* 0x010800ff02007388 */ /* 0x0003e40000000c00 */
.L_x_3414:
[----:B------:R-:W-:Y:S05]  /*13330*/  BSYNC.RECONVERGENT B0 ;  /* 0x0000000000007941 */ /* 0x000fea0003800200 */
.L_x_3413:
        /* <DEDUP_REMOVED lines=29> */
.L_x_3418:
[----:B------:R1:W-:Y:S02]  /*13510*/  STS.128 [R2+0x11000], RZ ;  /* 0x011000ff02007388 */ /* 0x0003e40000000c00 */
.L_x_3417:
[----:B------:R-:W-:Y:S05]  /*13520*/  BSYNC.RECONVERGENT B0 ;  /* 0x0000000000007941 */ /* 0x000fea0003800200 */
.L_x_3416:
[----:B------:R-:W-:Y:S01]  /*13530*/  ISETP.GE.AND P0, PT, R40, R3, PT ;  /* 0x000000032800720c */ /* 0x000fe20003f06270 */
[----:B------:R-:W-:Y:S01]  /*13540*/  BSSY.RECONVERGENT B0, `(.L_x_3419) ;  /* 0x000001f000007945 */ /* 0x000fe20003800200 */
[----:B------:R-:W-:-:S11]  /*13550*/  SHF.R.U32.HI R3, RZ, 0x4, R63 ;  /* 0x00000004ff037819 */ /* 0x000fd6000001163f */
        /* <DEDUP_REMOVED lines=28> */
.L_x_3421:
[----:B------:R1:W-:Y:S02]  /*13720*/  STS.128 [R2+0x11800], RZ ;  /* 0x011800ff02007388 */ /* 0x0003e40000000c00 */
.L_x_3420:
[----:B------:R-:W-:Y:S05]  /*13730*/  BSYNC.RECONVERGENT B0 ;  /* 0x0000000000007941 */ /* 0x000fea0003800200 */
.L_x_3419:
[----:B------:R-:W-:Y:S01]  /*13740*/  IMAD.SHL.U32 R3, R3, 0x400, RZ ;  /* 0x0000040003037824 */ /* 0x000fe200078e00ff */
[----:B------:R-:W-:Y:S01]  /*13750*/  LOP3.LUT R152, R66, 0x8, R63, 0x78, !PT ;  /* 0x0000000842987812 */ /* 0x000fe200078e783f */
        /* <DEDUP_REMOVED lines=10> */
[----:B--2---:R-:W-:Y:S01]  /*13800*/  VIADD R14, R51, UR5 ;  /* 0x00000005330e7c36 */ /* 0x004fe20008000000 */
[----:B------:R-:W2:Y:S01]  /*13810*/  LDSM.16.M88.4 R64, [R51+UR5+0x6000] ;  /* 0x006000053340783b */ /* 0x000ea20008000200 */
[----:B------:R-:W-:Y:S01]  /*13820*/  SEL R138, R180, 0xffffffc0, !P0 ;  /* 0xffffffc0b48a7807 */ /* 0x000fe20004000000 */
[----:B------:R-:W-:Y:S01]  /*13830*/  IMAD.IADD R50, R92, 0x1, R173 ;  /* 0x000000015c327824 */ /* 0x000fe200078e02ad */
[----:B------:R-:W-:Y:S01]  /*13840*/  VIADDMNMX R135, R8, 0x8, R61, PT ;  /* 0x0000000808877846 */ /* 0x000fe2000380013d */
[----:B------:R-:W5:Y:S01]  /*13850*/  LDSM.16.M88.4 R52, [R51+UR5+0x6800] ;  /* 0x006800053334783b */ /* 0x000f620008000200 */
[----:B------:R-:W-:Y:S01]  /*13860*/  IMAD.IADD R3, R14, 0x1, R173 ;  /* 0x000000010e037824 */ /* 0x000fe200078e02ad */
[----:B------:R-:W-:Y:S01]  /*13870*/  ISETP.GT.AND P2, PT, R60, R195, PT ;  /* 0x000000c33c00720c */ /* 0x000fe20003f44270 */
[--C-:B------:R-:W-:Y:S01]  /*13880*/  IMAD.IADD R48, R92, 0x1, R138.reuse ;  /* 0x000000015c307824 */ /* 0x100fe200078e028a */
[----:B------:R-:W3:Y:S01]  /*13890*/  LDSM.16.M88.4 R40, [R51+UR5+0x7000] ;  /* 0x007000053328783b */ /* 0x000ee20008000200 */
[----:B------:R-:W-:-:S02]  /*138a0*/  IMAD.IADD R14, R14, 0x1, R138 ;  /* 0x000000010e0e7824 */ /* 0x000fc400078e028a */
[C---:B------:R-:W-:Y:S01]  /*138b0*/  IMAD.IADD R15, R173.reuse, 0x1, R48 ;  /* 0x00000001ad0f7824 */ /* 0x040fe200078e0230 */
[----:B------:R-:W4:Y:S01]  /*138c0*/  LDSM.16.M88.4 R16, [R51+UR5+0x7800] ;  /* 0x007800053310783b */ /* 0x000f220008000200 */
[----:B------:R-:W-:-:S03]  /*138d0*/  IMAD.IADD R11, R173, 0x1, R14 ;  /* 0x00000001ad0b7824 */ /* 0x000fc600078e020e */
[----:B-1----:R-:W-:Y:S04]  /*138e0*/  LDSM.16.M88.4 R4, [R50] ;  /* 0x000000003204783b */ /* 0x002fe80000000200 */
[----:B------:R-:W1:Y:S04]  /*138f0*/  LDSM.16.M88.4 R24, [R3+0x6800] ;  /* 0x006800000318783b */ /* 0x000e680000000200 */
[----:B------:R-:W1:Y:S04]  /*13900*/  LDSM.16.M88.4 R28, [R3+0x6000] ;  /* 0x00600000031c783b */ /* 0x000e680000000200 */
[----:B------:R-:W1:Y:S04]  /*13910*/  LDSM.16.M88.4 R20, [R3+0x7000] ;  /* 0x007000000314783b */ /* 0x000e680000000200 */
[----:B------:R-:W-:Y:S04]  /*13920*/  LDSM.16.M88.4 R88, [R48] ;  /* 0x000000003058783b */ /* 0x000fe80000000200 */
[----:B------:R-:W-:Y:S01]  /*13930*/  LDSM.16.M88.4 R80, [R14+0x6800] ;  /* 0x006800000e50783b */ /* 0x000fe20000000200 */
[C---:B--2---:R-:W-:Y:S03]  /*13940*/  HMMA.16816.F32.BF16 R68, R32.reuse, R64, RZ ;  /* 0x000000402044723c */ /* 0x044fe600000418ff */
[----:B------:R-:W-:Y:S04]  /*13950*/  LDSM.16.M88.4 R72, [R14+0x7800] ;  /* 0x007800000e48783b */ /* 0x000fe80000000200 */
[----:B------:R-:W-:Y:S01]  /*13960*/  LDSM.16.M88.4 R76, [R14+0x7000] ;  /* 0x007000000e4c783b */ /* 0x000fe20000000200 */
[C---:B-----5:R-:W-:Y:S03]  /*13970*/  HMMA.16816.F32.BF16 R56, R32.reuse, R52, RZ ;  /* 0x000000342038723c */ /* 0x060fe600000418ff */
[----:B------:R-:W-:Y:S05]  /*13980*/  LDSM.16.M88.4 R84, [R14+0x6000] ;  /* 0x006000000e54783b */ /* 0x000fea0000000200 */
[C---:B---3--:R-:W-:Y:S08]  /*13990*/  HMMA.16816.F32.BF16 R44, R32.reuse, R40, RZ ;  /* 0x00000028202c723c */ /* 0x048ff000000418ff */
[C---:B------:R-:W-:Y:S08]  /*139a0*/  HMMA.16816.F32.BF16 R64, R32.reuse, R66, RZ ;  /* 0x000000422040723c */ /* 0x040ff000000418ff */
[C---:B------:R-:W-:Y:S08]  /*139b0*/  HMMA.16816.F32.BF16 R52, R32.reuse, R54, RZ ;  /* 0x000000362034723c */ /* 0x040ff000000418ff */
[C---:B------:R-:W-:Y:S08]  /*139c0*/  HMMA.16816.F32.BF16 R40, R32.reuse, R42, RZ ;  /* 0x0000002a2028723c */ /* 0x040ff000000418ff */
[C---:B----4-:R-:W-:Y:S08]  /*139d0*/  HMMA.16816.F32.BF16 R36, R32.reuse, R16, RZ ;  /* 0x000000102024723c */ /* 0x050ff000000418ff */
[----:B------:R-:W-:Y:S01]  /*139e0*/  HMMA.16816.F32.BF16 R32, R32, R18, RZ ;  /* 0x000000122020723c */ /* 0x000fe200000418ff */
[----:B------:R-:W2:Y:S07]  /*139f0*/  LDSM.16.M88.4 R16, [R3+0x7800] ;  /* 0x007800000310783b */ /* 0x000eae0000000200 */
[C---:B-1----:R-:W-:Y:S08]  /*13a00*/  HMMA.16816.F32.BF16 R56, R4.reuse, R24, R56 ;  /* 0x000000180438723c */ /* 0x042ff00000041838 */
[C---:B------:R-:W-:Y:S01]  /*13a10*/  HMMA.16816.F32.BF16 R52, R4.reuse, R26, R52 ;  /* 0x0000001a0434723c */ /* 0x040fe20000041834 */
[----:B------:R-:W-:Y:S07]  /*13a20*/  LDSM.16.M88.4 R24, [R11+0x6000] ;  /* 0x006000000b18783b */ /* 0x000fee0000000200 */
[C---:B------:R-:W-:Y:S08]  /*13a30*/  HMMA.16816.F32.BF16 R68, R4.reuse, R28, R68 ;  /* 0x0000001c0444723c */ /* 0x040ff00000041844 */
[C---:B------:R-:W-:Y:S01]  /*13a40*/  HMMA.16816.F32.BF16 R64, R4.reuse, R30, R64 ;  /* 0x0000001e0440723c */ /* 0x040fe20000041840 */
[----:B------:R-:W-:Y:S07]  /*13a50*/  LDSM.16.M88.4 R28, [R15] ;  /* 0x000000000f1c783b */ /* 0x000fee0000000200 */
[C---:B------:R-:W-:Y:S08]  /*13a60*/  HMMA.16816.F32.BF16 R44, R4.reuse, R20, R44 ;  /* 0x00000014042c723c */ /* 0x040ff0000004182c */
[C---:B--2---:R-:W-:Y:S08]  /*13a70*/  HMMA.16816.F32.BF16 R36, R4.reuse, R16, R36 ;  /* 0x000000100424723c */ /* 0x044ff00000041824 */
[C---:B------:R-:W-:Y:S01]  /*13a80*/  HMMA.16816.F32.BF16 R40, R4.reuse, R22, R40 ;  /* 0x000000160428723c */ /* 0x040fe20000041828 */
[----:B------:R-:W1:Y:S07]  /*13a90*/  LDSM.16.M88.4 R20, [R11+0x6800] ;  /* 0x006800000b14783b */ /* 0x000e6e0000000200 */
[----:B------:R-:W-:Y:S01]  /*13aa0*/  HMMA.16816.F32.BF16 R32, R4, R18, R32 ;  /* 0x000000120420723c */ /* 0x000fe20000041820 */
[----:B------:R-:W2:Y:S04]  /*13ab0*/  LDSM.16.M88.4 R16, [R11+0x7000] ;  /* 0x007000000b10783b */ /* 0x000ea80000000200 */
[----:B------:R-:W3:Y:S03]  /*13ac0*/  LDSM.16.M88.4 R4, [R11+0x7800] ;  /* 0x007800000b04783b */ /* 0x000ee60000000200 */
[C---:B------:R-:W-:Y:S08]  /*13ad0*/  HMMA.16816.F32.BF16 R56, R88.reuse, R80, R56 ;  /* 0x000000505838723c */ /* 0x040ff00000041838 */
[C---:B------:R-:W-:Y:S08]  /*13ae0*/  HMMA.16816.F32.BF16 R52, R88.reuse, R82, R52 ;  /* 0x000000525834723c */ /* 0x040ff00000041834 */
[C---:B------:R-:W-:Y:S08]  /*13af0*/  HMMA.16816.F32.BF16 R36, R88.reuse, R72, R36 ;  /* 0x000000485824723c */ /* 0x040ff00000041824 */
[C---:B------:R-:W-:Y:S08]  /*13b00*/  HMMA.16816.F32.BF16 R44, R88.reuse, R76, R44 ;  /* 0x0000004c582c723c */ /* 0x040ff0000004182c */
[C---:B------:R-:W-:Y:S01]  /*13b10*/  HMMA.16816.F32.BF16 R80, R88.reuse, R78, R40 ;  /* 0x0000004e5850723c */ /* 0x040fe20000041828 */
[----:B------:R-:W-:Y:S04]  /*13b20*/  LDSM.16.M88.4 R76, [R92+0x2000] ;  /* 0x002000005c4c783b */ /* 0x000fe80000000200 */
[----:B------:R-:W-:Y:S03]  /*13b30*/  LDSM.16.M88.4 R40, [R51+UR5+0x8000] ;  /* 0x008000053328783b */ /* 0x000fe60008000200 */
[C---:B------:R-:W-:Y:S01]  /*13b40*/  HMMA.16816.F32.BF16 R72, R88.reuse, R74, R32 ;  /* 0x0000004a5848723c */ /* 0x040fe20000041820 */
[----:B------:R-:W4:Y:S07]  /*13b50*/  LDSM.16.M88.4 R32, [R51+UR5+0x8800] ;  /* 0x008800053320783b */ /* 0x000f2e0008000200 */
[C---:B------:R-:W-:Y:S08]  /*13b60*/  HMMA.16816.F32.BF16 R68, R88.reuse, R84, R68 ;  /* 0x000000545844723c */ /* 0x040ff00000041844 */
[----:B------:R-:W-:Y:S01]  /*13b70*/  HMMA.16816.F32.BF16 R64, R88, R86, R64 ;  /* 0x000000565840723c */ /* 0x000fe20000041840 */
[----:B------:R-:W5:Y:S07]  /*13b80*/  LDSM.16.M88.4 R84, [R51+UR5+0x9000] ;  /* 0x009000053354783b */ /* 0x000f6e0008000200 */
[C---:B-1----:R-:W-:Y:S08]  /*13b90*/  HMMA.16816.F32.BF16 R56, R28.reuse, R20, R56 ;  /* 0x000000141c38723c */ /* 0x042ff00000041838 */
[C---:B------:R-:W-:Y:S08]  /*13ba0*/  HMMA.16816.F32.BF16 R68, R28.reuse, R24, R68 ;  /* 0x000000181c44723c */ /* 0x040ff00000041844 */
[C---:B------:R-:W-:Y:S01]  /*13bb0*/  HMMA.16816.F32.BF16 R64, R28.reuse, R26, R64 ;  /* 0x0000001a1c40723c */ /* 0x040fe20000041840 */
[----:B------:R-:W-:Y:S07]  /*13bc0*/  LDSM.16.M88.4 R24, [R50+0x2000] ;  /* 0x002000003218783b */ /* 0x000fee0000000200 */
[C---:B------:R-:W-:Y:S01]  /*13bd0*/  HMMA.16816.F32.BF16 R52, R28.reuse, R22, R52 ;  /* 0x000000161c34723c */ /* 0x040fe20000041834 */
[----:B------:R-:W-:Y:S07]  /*13be0*/  LDSM.16.M88.4 R20, [R3+0x8000] ;  /* 0x008000000314783b */ /* 0x000fee0000000200 */
[C---:B--2---:R-:W-:Y:S08]  /*13bf0*/  HMMA.16816.F32.BF16 R44, R28.reuse, R16, R44 ;  /* 0x000000101c2c723c */ /* 0x044ff0000004182c */
[C---:B------:R-:W-:Y:S01]  /*13c00*/  HMMA.16816.F32.BF16 R80, R28.reuse, R18, R80 ;  /* 0x000000121c50723c */ /* 0x040fe20000041850 */
[----:B------:R-:W1:Y:S07]  /*13c10*/  LDSM.16.M88.4 R16, [R51+UR5+0x9800] ;  /* 0x009800053310783b */ /* 0x000e6e0008000200 */
[C---:B---3--:R-:W-:Y:S08]  /*13c20*/  HMMA.16816.F32.BF16 R36, R28.reuse, R4, R36 ;  /* 0x000000041c24723c */ /* 0x048ff00000041824 */
[----:B------:R-:W-:Y:S01]  /*13c30*/  HMMA.16816.F32.BF16 R72, R28, R6, R72 ;  /* 0x000000061c48723c */ /* 0x000fe20000041848 */
[----:B------:R-:W2:Y:S04]  /*13c40*/  LDSM.16.M88.4 R4, [R3+0x8800] ;  /* 0x008800000304783b */ /* 0x000ea80000000200 */
[----:B------:R-:W3:Y:S03]  /*13c50*/  LDSM.16.M88.4 R28, [R3+0x9000] ;  /* 0x00900000031c783b */ /* 0x000ee60000000200 */
[C---:B----4-:R-:W-:Y:S08]  /*13c60*/  HMMA.16816.F32.BF16 R56, R76.reuse, R32, R56 ;  /* 0x000000204c38723c */ /* 0x050ff00000041838 */
[C---:B------:R-:W-:Y:S01]  /*13c70*/  HMMA.16816.F32.BF16 R52, R76.reuse, R34, R52 ;  /* 0x000000224c34723c */ /* 0x040fe20000041834 */
[----:B------:R-:W4:Y:S07]  /*13c80*/  LDSM.16.M88.4 R32, [R3+0x9800] ;  /* 0x009800000320783b */ /* 0x000f2e0000000200 */
[C---:B-----5:R-:W-:Y:S08]  /*13c90*/  HMMA.16816.F32.BF16 R44, R76.reuse, R84, R44 ;  /* 0x000000544c2c723c */ /* 0x060ff0000004182c */
[C---:B------:R-:W-:Y:S08]  /*13ca0*/  HMMA.16816.F32.BF16 R68, R76.reuse, R40, R68 ;  /* 0x000000284c44723c */ /* 0x040ff00000041844 */
[C---:B------:R-:W-:Y:S01]  /*13cb0*/  HMMA.16816.F32.BF16 R64, R76.reuse, R42, R64 ;  /* 0x0000002a4c40723c */ /* 0x040fe20000041840 */
[----:B------:R-:W-:Y:S07]  /*13cc0*/  LDSM.16.M88.4 R40, [R14+0x8000] ;  /* 0x008000000e28783b */ /* 0x000fee0000000200 */
[C---:B------:R-:W-:Y:S01]  /*13cd0*/  HMMA.16816.F32.BF16 R84, R76.reuse, R86, R80 ;  /* 0x000000564c54723c */ /* 0x040fe20000041850 */
[----:B------:R-:W5:Y:S07]  /*13ce0*/  LDSM.16.M88.4 R80, [R48+0x2000] ;  /* 0x002000003050783b */ /* 0x000f6e0000000200 */
[C---:B-1----:R-:W-:Y:S01]  /*13cf0*/  HMMA.16816.F32.BF16 R88, R76.reuse, R16, R36 ;  /* 0x000000104c58723c */ /* 0x042fe20000041824 */
[----:B------:R-:W1:Y:S07]  /*13d00*/  LDSM.16.M88.4 R36, [R14+0x8800] ;  /* 0x008800000e24783b */ /* 0x000e6e0000000200 */
[----:B------:R-:W-:Y:S01]  /*13d10*/  HMMA.16816.F32.BF16 R72, R76, R18, R72 ;  /* 0x000000124c48723c */ /* 0x000fe20000041848 */
[----:B------:R-:W-:Y:S04]  /*13d20*/  LDSM.16.M88.4 R16, [R11+0x8000] ;  /* 0x008000000b10783b */ /* 0x000fe80000000200 */
[----:B------:R-:W-:Y:S03]  /*13d30*/  LDSM.16.M88.4 R76, [R14+0x9800] ;  /* 0x009800000e4c783b */ /* 0x000fe60000000200 */
[C---:B--2---:R-:W-:Y:S08]  /*13d40*/  HMMA.16816.F32.BF16 R56, R24.reuse, R4, R56 ;  /* 0x000000041838723c */ /* 0x044ff00000041838 */
[C---:B------:R-:W-:Y:S01]  /*13d50*/  HMMA.16816.F32.BF16 R52, R24.reuse, R6, R52 ;  /* 0x000000061834723c */ /* 0x040fe20000041834 */
[----:B------:R-:W2:Y:S07]  /*13d60*/  LDSM.16.M88.4 R4, [R14+0x9000] ;  /* 0x009000000e04783b */ /* 0x000eae0000000200 */
[C---:B------:R-:W-:Y:S08]  /*13d70*/  HMMA.16816.F32.BF16 R68, R24.reuse, R20, R68 ;  /* 0x000000141844723c */ /* 0x040ff00000041844 */
[C---:B------:R-:W-:Y:S01]  /*13d80*/  HMMA.16816.F32.BF16 R64, R24.reuse, R22, R64 ;  /* 0x000000161840723c */ /* 0x040fe20000041840 */
[----:B------:R-:W2:Y:S07]  /*13d90*/  LDSM.16.M88.4 R20, [R15+0x2000] ;  /* 0x002000000f14783b */ /* 0x000eae0000000200 */
[C---:B---3--:R-:W-:Y:S08]  /*13da0*/  HMMA.16816.F32.BF16 R44, R24.reuse, R28, R44 ;  /* 0x0000001c182c723c */ /* 0x048ff0000004182c */
[C---:B------:R-:W-:Y:S01]  /*13db0*/  HMMA.16816.F32.BF16 R84, R24.reuse, R30, R84 ;  /* 0x0000001e1854723c */ /* 0x040fe20000041854 */
[----:B------:R-:W-:Y:S07]  /*13dc0*/  LDSM.16.M88.4 R28, [R11+0x9000] ;  /* 0x009000000b1c783b */ /* 0x000fee0000000200 */
[C---:B----4-:R-:W-:Y:S08]  /*13dd0*/  HMMA.16816.F32.BF16 R88, R24.reuse, R32, R88 ;  /* 0x000000201858723c */ /* 0x050ff00000041858 */
[----:B------:R-:W-:Y:S01]  /*13de0*/  HMMA.16816.F32.BF16 R72, R24, R34, R72 ;  /* 0x000000221848723c */ /* 0x000fe20000041848 */
[----:B------:R-:W3:Y:S04]  /*13df0*/  LDSM.16.M88.4 R24, [R11+0x8800] ;  /* 0x008800000b18783b */ /* 0x000ee80000000200 */
[----:B------:R-:W4:Y:S03]  /*13e00*/  LDSM.16.M88.4 R32, [R11+0x9800] ;  /* 0x009800000b20783b */ /* 0x000f260000000200 */
[C---:B-----5:R-:W-:Y:S08]  /*13e10*/  HMMA.16816.F32.BF16 R68, R80.reuse, R40, R68 ;  /* 0x000000285044723c */ /* 0x060ff00000041844 */
[C---:B------:R-:W-:Y:S01]  /*13e20*/  HMMA.16816.F32.BF16 R64, R80.reuse, R42, R64 ;  /* 0x0000002a5040723c */ /* 0x040fe20000041840 */
[----:B------:R-:W-:Y:S07]  /*13e30*/  LDSM.16.M88.4 R40, [R3+0xb800] ;  /* 0x00b800000328783b */ /* 0x000fee0000000200 */
[C---:B-1----:R-:W-:Y:S08]  /*13e40*/  HMMA.16816.F32.BF16 R56, R80.reuse, R36, R56 ;  /* 0x000000245038723c */ /* 0x042ff00000041838 */
[C---:B------:R-:W-:Y:S01]  /*13e50*/  HMMA.16816.F32.BF16 R52, R80.reuse, R38, R52 ;  /* 0x000000265034723c */ /* 0x040fe20000041834 */
[----:B------:R-:W-:Y:S07]  /*13e60*/  LDSM.16.M88.4 R36, [R51+UR5+0xb800] ;  /* 0x00b800053324783b */ /* 0x000fee0008000200 */
[C---:B--2---:R-:W-:Y:S08]  /*13e70*/  HMMA.16816.F32.BF16 R44, R80.reuse, R4, R44 ;  /* 0x00000004502c723c */ /* 0x044ff0000004182c */
[----:B------:R-:W-:Y:S01]  /*13e80*/  HMMA.16816.F32.BF16 R84, R80, R6, R84 ;  /* 0x000000065054723c */ /* 0x000fe20000041854 */
[----:B------:R-:W-:Y:S07]  /*13e90*/  LDSM.16.M88.4 R4, [R51+UR5+0xa000] ;  /* 0x00a000053304783b */ /* 0x000fee0008000200 */
[C---:B------:R-:W-:Y:S08]  /*13ea0*/  HMMA.16816.F32.BF16 R68, R20.reuse, R16, R68 ;  /* 0x000000101444723c */ /* 0x040ff00000041844 */
[----:B------:R-:W-:Y:S01]  /*13eb0*/  HMMA.16816.F32.BF16 R64, R20, R18, R64 ;  /* 0x000000121440723c */ /* 0x000fe20000041840 */
[----:B------:R-:W1:Y:S07]  /*13ec0*/  LDSM.16.M88.4 R16, [R92+0x4000] ;  /* 0x004000005c10783b */ /* 0x000e6e0000000200 */
[C---:B------:R-:W-:Y:S08]  /*13ed0*/  HMMA.16816.F32.BF16 R88, R80.reuse, R76, R88 ;  /* 0x0000004c5058723c */ /* 0x040ff00000041858 */
[----:B------:R-:W-:Y:S01]  /*13ee0*/  HMMA.16816.F32.BF16 R72, R80, R78, R72 ;  /* 0x0000004e5048723c */ /* 0x000fe20000041848 */
[----:B------:R-:W-:Y:S04]  /*13ef0*/  LDSM.16.M88.4 R80, [R11+0xb800] ;  /* 0x00b800000b50783b */ /* 0x000fe80000000200 */
[----:B------:R-:W-:Y:S03]  /*13f00*/  LDSM.16.M88.4 R76, [R14+0xb000] ;  /* 0x00b000000e4c783b */ /* 0x000fe60000000200 */
[C---:B---3--:R-:W-:Y:S08]  /*13f10*/  HMMA.16816.F32.BF16 R56, R20.reuse, R24, R56 ;  /* 0x000000181438723c */ /* 0x048ff00000041838 */
[C---:B------:R-:W-:Y:S01]  /*13f20*/  HMMA.16816.F32.BF16 R52, R20.reuse, R26, R52 ;  /* 0x0000001a1434723c */ /* 0x040fe20000041834 */
[----:B------:R-:W2:Y:S07]  /*13f30*/  LDSM.16.M88.4 R24, [R51+UR5+0xa800] ;  /* 0x00a800053318783b */ /* 0x000eae0008000200 */
[C---:B------:R-:W-:Y:S08]  /*13f40*/  HMMA.16816.F32.BF16 R44, R20.reuse, R28, R44 ;  /* 0x0000001c142c723c */ /* 0x040ff0000004182c */
[C---:B------:R-:W-:Y:S01]  /*13f50*/  HMMA.16816.F32.BF16 R84, R20.reuse, R30, R84 ;  /* 0x0000001e1454723c */ /* 0x040fe20000041854 */
[----:B------:R-:W3:Y:S07]  /*13f60*/  LDSM.16.M88.4 R28, [R51+UR5+0xb000] ;  /* 0x00b00005331c783b */ /* 0x000eee0008000200 */
[C---:B----4-:R-:W-:Y:S08]  /*13f70*/  HMMA.16816.F32.BF16 R88, R20.reuse, R32, R88 ;  /* 0x000000201458723c */ /* 0x050ff00000041858 */
[----:B------:R-:W-:Y:S01]  /*13f80*/  HMMA.16816.F32.BF16 R72, R20, R34, R72 ;  /* 0x000000221448723c */ /* 0x000fe20000041848 */
[----:B------:R-:W-:Y:S04]  /*13f90*/  LDSM.16.M88.4 R32, [R50+0x4000] ;  /* 0x004000003220783b */ /* 0x000fe80000000200 */
[----:B------:R-:W4:Y:S03]  /*13fa0*/  LDSM.16.M88.4 R20, [R3+0xa000] ;  /* 0x00a000000314783b */ /* 0x000f260000000200 */
[C---:B-1----:R-:W-:Y:S08]  /*13fb0*/  HMMA.16816.F32.BF16 R68, R16.reuse, R4, R68 ;  /* 0x000000041044723c */ /* 0x042ff00000041844 */
[C---:B------:R-:W-:Y:S01]  /*13fc0*/  HMMA.16816.F32.BF16 R64, R16.reuse, R6, R64 ;  /* 0x000000061040723c */ /* 0x040fe20000041840 */
[----:B------:R-:W1:Y:S07]  /*13fd0*/  LDSM.16.M88.4 R4, [R3+0xa800] ;  /* 0x00a800000304783b */ /* 0x000e6e0000000200 */
[C---:B--2---:R-:W-:Y:S08]  /*13fe0*/  HMMA.16816.F32.BF16 R56, R16.reuse, R24, R56 ;  /* 0x000000181038723c */ /* 0x044ff00000041838 */
[C---:B------:R-:W-:Y:S01]  /*13ff0*/  HMMA.16816.F32.BF16 R52, R16.reuse, R26, R52 ;  /* 0x0000001a1034723c */ /* 0x040fe20000041834 */
[----:B------:R2:W-:Y:S07]  /*14000*/  LDSM.16.M88.4 R24, [R3+0xb000] ;  /* 0x00b000000318783b */ /* 0x0005ee0000000200 */
[C---:B---3--:R-:W-:Y:S08]  /*14010*/  HMMA.16816.F32.BF16 R44, R16.reuse, R28, R44 ;  /* 0x0000001c102c723c */ /* 0x048ff0000004182c */
[C---:B------:R-:W-:Y:S01]  /*14020*/  HMMA.16816.F32.BF16 R84, R16.reuse, R30, R84 ;  /* 0x0000001e1054723c */ /* 0x040fe20000041854 */
[----:B------:R-:W-:Y:S07]  /*14030*/  LDSM.16.M88.4 R28, [R14+0xa000] ;  /* 0x00a000000e1c783b */ /* 0x000fee0000000200 */
[----:B------:R-:W-:Y:S01]  /*14040*/  HMMA.16816.F32.BF16 R88, R16, R36, R88 ;  /* 0x000000241058723c */ /* 0x000fe20000041858 */
[----:B--2---:R-:W-:-:S07]  /*14050*/  VIMNMX R3, PT, PT, R8, R61, PT ;  /* 0x0000003d08037248 */ /* 0x004fce0003fe0100 */
        /* <DEDUP_REMOVED lines=9> */
[----:B------:R-:W-:Y:S01]  /*140f0*/  HMMA.16816.F32.BF16 R52, R32, R6, R52 ;  /* 0x000000062034723c */ /* 0x000fe20000041834 */
[----:B------:R-:W1:Y:S07]  /*14100*/  LDSM.16.M88.4 R4, [R11+0xa000] ;  /* 0x00a000000b04783b */ /* 0x000e6e0000000200 */
[C---:B--2---:R-:W-:Y:S08]  /*14110*/  HMMA.16816.F32.BF16 R92, R16.reuse, R38, R92 ;  /* 0x00000026105c723c */ /* 0x044ff0000004185c */
[C---:B------:R-:W-:Y:S08]  /*14120*/  HMMA.16816.F32.BF16 R68, R16.reuse, R28, R68 ;  /* 0x0000001c1044723c */ /* 0x040ff00000041844 */
[C---:B---3--:R-:W-:Y:S08]  /*14130*/  HMMA.16816.F32.BF16 R56, R16.reuse, R20, R56 ;  /* 0x000000141038723c */ /* 0x048ff00000041838 */
[C---:B------:R-:W-:Y:S01]  /*14140*/  HMMA.16816.F32.BF16 R52, R16.reuse, R22, R52 ;  /* 0x000000161034723c */ /* 0x040fe20000041834 */
[----:B------:R-:W2:Y:S07]  /*14150*/  LDSM.16.M88.4 R20, [R11+0xa800] ;  /* 0x00a800000b14783b */ /* 0x000eae0000000200 */
[----:B------:R-:W-:Y:S08]  /*14160*/  HMMA.16816.F32.BF16 R64, R16, R30, R64 ;  /* 0x0000001e1040723c */ /* 0x000ff00000041840 */
[----:B----4-:R-:W-:Y:S08]  /*14170*/  HMMA.16816.F32.BF16 R92, R72, R82, R92 ;  /* 0x00000052485c723c */ /* 0x010ff0000004185c */
[----:B------:R-:W-:Y:S01]  /*14180*/  HMMA.16816.F32.BF16 R44, R32, R24, R44 ;  /* 0x00000018202c723c */ /* 0x000fe2000004182c */
[----:B------:R-:W-:-:S04]  /*14190*/  IMAD.IADD R24, R134, 0x1, R139 ;  /* 0x0000000186187824 */ /* 0x000fc800078e028b */
[C---:B------:R-:W-:Y:S02]  /*141a0*/  VIADD R8, R24.reuse, 0x1 ;  /* 0x0000000118087836 */ /* 0x040fe40000000000 */
[C---:B------:R-:W-:Y:S01]  /*141b0*/  VIADD R14, R24.reuse, 0x8 ;  /* 0x00000008180e7836 */ /* 0x040fe20000000000 */
[C---:B-1----:R-:W-:Y:S01]  /*141c0*/  HMMA.16816.F32.BF16 R68, R72.reuse, R4, R68 ;  /* 0x000000044844723c */ /* 0x042fe20000041844 */
[----:B------:R-:W-:Y:S01]  /*141d0*/  VIADD R4, R24, 0x38 ;  /* 0x0000003818047836 */ /* 0x000fe20000000000 */
[C---:B------:R-:W-:Y:S02]  /*141e0*/  ISETP.GE.AND P5, PT, R8.reuse, R3, PT ;  /* 0x000000030800720c */ /* 0x040fe40003fa6270 */
[----:B------:R-:W-:Y:S02]  /*141f0*/  ISETP.GE.AND P3, PT, R8, R135, PT ;  /* 0x000000870800720c */ /* 0x000fe40003f66270 */
[----:B------:R-:W-:Y:S02]  /*14200*/  I2FP.F32.S32 R5, R4 ;  /* 0x0000000400057245 */ /* 0x000fe40000201400 */
[----:B------:R-:W-:Y:S01]  /*14210*/  HMMA.16816.F32.BF16 R64, R72, R6, R64 ;  /* 0x000000064840723c */ /* 0x000fe20000041840 */
[----:B------:R-:W-:-:S02]  /*14220*/  ISETP.GE.AND P6, PT, R4, R3, PT ;  /* 0x000000030400720c */ /* 0x000fc40003fc6270 */
[----:B------:R-:W-:Y:S01]  /*14230*/  ISETP.GE.AND P4, PT, R4, R135, PT ;  /* 0x000000870400720c */ /* 0x000fe20003f86270 */
[CC--:B------:R-:W-:Y:S01]  /*14240*/  FFMA.FTZ R92, R0.reuse, R5.reuse, R92 ;  /* 0x00000005005c7223 */ /* 0x0c0fe2000001005c */
[----:B------:R-:W-:Y:S01]  /*14250*/  FFMA.FTZ R94, R0, R5, R94 ;  /* 0x00000005005e7223 */ /* 0x000fe2000001005e */
[----:B------:R-:W-:Y:S01]  /*14260*/  I2FP.F32.S32 R8, R8 ;  /* 0x0000000800087245 */ /* 0x000fe20000201400 */
[----:B------:R1:W3:Y:S01]  /*14270*/  LDSM.16.M88.4 R4, [R11+0xb000] ;  /* 0x00b000000b04783b */ /* 0x0002e20000000200 */
[----:B------:R-:W-:Y:S01]  /*14280*/  HMMA.16816.F32.BF16 R84, R32, R26, R84 ;  /* 0x0000001a2054723c */ /* 0x000fe20000041854 */
[----:B------:R-:W-:Y:S01]  /*14290*/  I2FP.F32.S32 R15, R14 ;  /* 0x0000000e000f7245 */ /* 0x000fe20000201400 */
[----:B------:R-:W-:-:S04]  /*142a0*/  DEPBAR.LE SB0, 0x0 ;  /* 0x000080000000791a */ /* 0x000fc80000000000 */
[CC--:B------:R-:W-:Y:S01]  /*142b0*/  FFMA.FTZ R25, R0.reuse, R8.reuse, R69 ;  /* 0x0000000800197223 */ /* 0x0c0fe20000010045 */
[----:B------:R-:W-:Y:S01]  /*142c0*/  FFMA.FTZ R26, R0, R8, R71 ;  /* 0x00000008001a7223 */ /* 0x000fe20000010047 */
[----:B------:R-:W-:Y:S01]  /*142d0*/  HMMA.16816.F32.BF16 R88, R32, R40, R88 ;  /* 0x000000282058723c */ /* 0x000fe20000041858 */
[----:B------:R-:W-:Y:S01]  /*142e0*/  VIADD R8, R24, 0x9 ;  /* 0x0000000918087836 */ /* 0x000fe20000000000 */
[----:B------:R-:W-:Y:S02]  /*142f0*/  FSEL R183, R92, -INF , !P6 ;  /* 0xff8000005cb77808 */ /* 0x000fe40007000000 */
[----:B------:R-:W-:Y:S02]  /*14300*/  FSEL R176, R94, -INF , !P4 ;  /* 0xff8000005eb07808 */ /* 0x000fe40006000000 */
[----:B------:R-:W-:Y:S02]  /*14310*/  FSEL R25, R25, -INF , !P5 ;  /* 0xff80000019197808 */ /* 0x000fe40006800000 */
[----:B--2---:R-:W-:Y:S01]  /*14320*/  HMMA.16816.F32.BF16 R56, R72, R20, R56 ;  /* 0x000000144838723c */ /* 0x004fe20000041838 */
[----:B------:R-:W-:Y:S01]  /*14330*/  FSEL R26, R26, -INF , !P3 ;  /* 0xff8000001a1a7808 */ /* 0x000fe20005800000 */
[----:B------:R-:W-:Y:S01]  /*14340*/  VIADD R20, R24, 0x18 ;  /* 0x0000001818147836 */ /* 0x000fe20000000000 */
[C---:B------:R-:W-:Y:S01]  /*14350*/  ISETP.GE.AND P6, PT, R14.reuse, R3, PT ;  /* 0x000000030e00720c */ /* 0x040fe20003fc6270 */
[----:B------:R-:W-:Y:S01]  /*14360*/  BAR.SYNC.DEFER_BLOCKING 0x0 ;  /* 0x0000000000007b1d */ /* 0x000fe20000010000 */
[----:B------:R-:W-:Y:S01]  /*14370*/  ISETP.GE.AND P4, PT, R14, R135, PT ;  /* 0x000000870e00720c */ /* 0x000fe20003f86270 */
[----:B------:R-:W-:Y:S01]  /*14380*/  VIADD R14, R24, 0x10 ;  /* 0x00000010180e7836 */ /* 0x000fe20000000000 */
[C---:B------:R-:W-:Y:S01]  /*14390*/  ISETP.GE.AND P5, PT, R8.reuse, R3, PT ;  /* 0x000000030800720c */ /* 0x040fe20003fa6270 */
[----:B------:R-:W-:Y:S01]  /*143a0*/  HMMA.16816.F32.BF16 R44, R16, R76, R44 ;  /* 0x0000004c102c723c */ /* 0x000fe2000004182c */
[----:B------:R-:W-:-:S02]  /*143b0*/  ISETP.GE.AND P3, PT, R8, R135, PT ;  /* 0x000000870800720c */ /* 0x000fc40003f66270 */
[----:B------:R-:W-:Y:S02]  /*143c0*/  I2FP.F32.S32 R8, R8 ;  /* 0x0000000800087245 */ /* 0x000fe40000201400 */
[----:B-1----:R-:W-:-:S03]  /*143d0*/  I2FP.F32.S32 R11, R14 ;  /* 0x0000000e000b7245 */ /* 0x002fc60000201400 */
[----:B------:R-:W-:Y:S03]  /*143e0*/  HMMA.16816.F32.BF16 R84, R16, R78, R84 ;  /* 0x0000004e1054723c */ /* 0x000fe60000041854 */
[----:B------:R-:W-:-:S05]  /*143f0*/  FFMA.FTZ R56, R0, R11, R56 ;  /* 0x0000000b00387223 */ /* 0x000fca0000010038 */
[----:B------:R-:W-:Y:S01]  /*14400*/  HMMA.16816.F32.BF16 R88, R16, R36, R88 ;  /* 0x000000241058723c */ /* 0x000fe20000041858 */
[CC--:B------:R-:W-:Y:S01]  /*14410*/  FFMA.FTZ R19, R0.reuse, R15.reuse, R64 ;  /* 0x0000000f00137223 */ /* 0x0c0fe20000010040 */
[C---:B------:R-:W-:Y:S01]  /*14420*/  FFMA.FTZ R16, R0.reuse, R15, R66 ;  /* 0x0000000f00107223 */ /* 0x040fe20000010042 */
[----:B------:R-:W-:Y:S01]  /*14430*/  FFMA.FTZ R18, R0, R8, R67 ;  /* 0x0000000800127223 */ /* 0x000fe20000010043 */
[----:B------:R-:W-:Y:S02]  /*14440*/  I2FP.F32.S32 R15, R20 ;  /* 0x00000014000f7245 */ /* 0x000fe40000201400 */
[----:B------:R-:W-:Y:S02]  /*14450*/  FSEL R19, R19, -INF , !P6 ;  /* 0xff80000013137808 */ /* 0x000fe40007000000 */
[C---:B------:R-:W-:Y:S01]  /*14460*/  HMMA.16816.F32.BF16 R52, R72.reuse, R22, R52 ;  /* 0x000000164834723c */ /* 0x040fe20000041834 */
[----:B------:R-:W-:Y:S01]  /*14470*/  FSEL R16, R16, -INF , !P4 ;  /* 0xff80000010107808 */ /* 0x000fe20006000000 */
[----:B------:R-:W-:Y:S01]  /*14480*/  FFMA.FTZ R23, R0, R8, R65 ;  /* 0x0000000800177223 */ /* 0x000fe20000010041 */
[----:B------:R-:W-:Y:S01]  /*14490*/  ISETP.GE.AND P6, PT, R14, R3, PT ;  /* 0x000000030e00720c */ /* 0x000fe20003fc6270 */
[----:B------:R-:W-:Y:S01]  /*144a0*/  FFMA.FTZ R8, R0, R11, R58 ;  /* 0x0000000b00087223 */ /* 0x000fe2000001003a */
[----:B------:R-:W-:Y:S01]  /*144b0*/  ISETP.GE.AND P4, PT, R14, R135, PT ;  /* 0x000000870e00720c */ /* 0x000fe20003f86270 */
[----:B------:R-:W-:Y:S01]  /*144c0*/  VIADD R14, R24, 0x11 ;  /* 0x00000011180e7836 */ /* 0x000fe20000000000 */
[----:B------:R-:W-:Y:S01]  /*144d0*/  FSEL R23, R23, -INF , !P5 ;  /* 0xff80000017177808 */ /* 0x000fe20006800000 */
[----:B---3--:R-:W-:Y:S01]  /*144e0*/  HMMA.16816.F32.BF16 R44, R72, R4, R44 ;  /* 0x00000004482c723c */ /* 0x008fe2000004182c */
[----:B------:R-:W-:Y:S01]  /*144f0*/  FSEL R18, R18, -INF , !P3 ;  /* 0xff80000012127808 */ /* 0x000fe20005800000 */
[----:B------:R-:W-:Y:S01]  /*14500*/  VIADD R4, R24, 0x19 ;  /* 0x0000001918047836 */ /* 0x000fe20000000000 */
[----:B------:R-:W-:Y:S01]  /*14510*/  ISETP.GE.AND P5, PT, R14, R3, PT ;  /* 0x000000030e00720c */ /* 0x000fe20003fa6270 */
[----:B------:R-:W-:Y:S01]  /*14520*/  VIADD R22, R24, 0x20 ;  /* 0x0000002018167836 */ /* 0x000fe20000000000 */
[----:B------:R-:W-:-:S02]  /*14530*/  ISETP.GE.AND P3, PT, R14, R135, PT ;  /* 0x000000870e00720c */ /* 0x000fc40003f66270 */
[----:B------:R-:W-:Y:S01]  /*14540*/  I2FP.F32.S32 R14, R14 ;  /* 0x0000000e000e7245 */ /* 0x000fe20000201400 */
[C---:B------:R-:W-:Y:S01]  /*14550*/  HMMA.16816.F32.BF16 R84, R72.reuse, R6, R84 ;  /* 0x000000064854723c */ /* 0x040fe20000041854 */
[----:B------:R-:W-:Y:S01]  /*14560*/  FSEL R11, R56, -INF , !P6 ;  /* 0xff800000380b7808 */ /* 0x000fe20007000000 */
[----:B------:R-:W-:Y:S01]  /*14570*/  VIADD R6, R24, 0x28 ;  /* 0x0000002818067836 */ /* 0x000fe20000000000 */
[----:B------:R-:W-:Y:S01]  /*14580*/  FSEL R8, R8, -INF , !P4 ;  /* 0xff80000008087808 */ /* 0x000fe20006000000 */
[-C--:B------:R-:W-:Y:S01]  /*14590*/  FFMA.FTZ R17, R0, R14.reuse, R57 ;  /* 0x0000000e00117223 */ /* 0x080fe20000010039 */
[----:B------:R-:W-:Y:S01]  /*145a0*/  ISETP.GE.AND P6, PT, R20, R3, PT ;  /* 0x000000031400720c */ /* 0x000fe20003fc6270 */
[----:B------:R-:W-:Y:S01]  /*145b0*/  FFMA.FTZ R52, R0, R15, R52 ;  /* 0x0000000f00347223 */ /* 0x000fe20000010034 */
[----:B------:R-:W-:Y:S01]  /*145c0*/  ISETP.GE.AND P4, PT, R20, R135, PT ;  /* 0x000000871400720c */ /* 0x000fe20003f86270 */
[C---:B------:R-:W-:Y:S01]  /*145d0*/  FFMA.FTZ R20, R0.reuse, R14, R59 ;  /* 0x0000000e00147223 */ /* 0x040fe2000001003b */
[----:B------:R-:W-:Y:S01]  /*145e0*/  FFMA.FTZ R14, R0, R15, R54 ;  /* 0x0000000f000e7223 */ /* 0x000fe20000010036 */
[----:B------:R-:W-:Y:S01]  /*145f0*/  FSEL R17, R17, -INF , !P5 ;  /* 0xff80000011117808 */ /* 0x000fe20006800000 */
[----:B------:R-:W-:Y:S01]  /*14600*/  HMMA.16816.F32.BF16 R88, R72, R80, R88 ;  /* 0x000000504858723c */ /* 0x000fe20000041858 */
[----:B------:R-:W-:-:S02]  /*14610*/  ISETP.GE.AND P5, PT, R4, R3, PT ;  /* 0x000000030400720c */ /* 0x000fc40003fa6270 */
[----:B------:R-:W-:Y:S02]  /*14620*/  FSEL R20, R20, -INF , !P3 ;  /* 0xff80000014147808 */ /* 0x000fe40005800000 */
[----:B------:R-:W-:Y:S02]  /*14630*/  ISETP.GE.AND P3, PT, R4, R135, PT ;  /* 0x000000870400720c */ /* 0x000fe40003f66270 */
[----:B------:R-:W-:Y:S02]  /*14640*/  I2FP.F32.S32 R4, R4 ;  /* 0x0000000400047245 */ /* 0x000fe40000201400 */
[----:B------:R-:W-:Y:S02]  /*14650*/  FSEL R15, R52, -INF , !P6 ;  /* 0xff800000340f7808 */ /* 0x000fe40007000000 */
[----:B------:R-:W-:Y:S01]  /*14660*/  FSEL R14, R14, -INF , !P4 ;  /* 0xff8000000e0e7808 */ /* 0x000fe20006000000 */
[----:B------:R-:W-:Y:S01]  /*14670*/  FFMA.FTZ R21, R0, R4, R53 ;  /* 0x0000000400157223 */ /* 0x000fe20000010035 */
[----:B------:R-:W-:-:S02]  /*14680*/  ISETP.GE.AND P6, PT, R22, R3, PT ;  /* 0x000000031600720c */ /* 0x000fc40003fc6270 */
[----:B------:R-:W-:Y:S02]  /*14690*/  ISETP.GE.AND P4, PT, R22, R135, PT ;  /* 0x000000871600720c */ /* 0x000fe40003f86270 */
[----:B------:R-:W-:Y:S01]  /*146a0*/  I2FP.F32.S32 R5, R22 ;  /* 0x0000001600057245 */ /* 0x000fe20000201400 */
[----:B------:R-:W-:Y:S01]  /*146b0*/  FFMA.FTZ R22, R0, R4, R55 ;  /* 0x0000000400167223 */ /* 0x000fe20000010037 */
[----:B------:R-:W-:Y:S01]  /*146c0*/  VIADD R4, R24, 0x21 ;  /* 0x0000002118047836 */ /* 0x000fe20000000000 */
[----:B------:R-:W-:Y:S02]  /*146d0*/  FSEL R21, R21, -INF , !P5 ;  /* 0xff80000015157808 */ /* 0x000fe40006800000 */
[-C--:B------:R-:W-:Y:S01]  /*146e0*/  FFMA.FTZ R44, R0, R5.reuse, R44 ;  /* 0x00000005002c7223 */ /* 0x080fe2000001002c */
[----:B------:R-:W-:Y:S01]  /*146f0*/  FSEL R22, R22, -INF , !P3 ;  /* 0xff80000016167808 */ /* 0x000fe20005800000 */
[----:B------:R-:W-:Y:S01]  /*14700*/  FFMA.FTZ R46, R0, R5, R46 ;  /* 0x00000005002e7223 */ /* 0x000fe2000001002e */
[----:B------:R-:W-:-:S02]  /*14710*/  ISETP.GE.AND P5, PT, R4, R3, PT ;  /* 0x000000030400720c */ /* 0x000fc40003fa6270 */
[----:B------:R-:W-:Y:S02]  /*14720*/  ISETP.GE.AND P3, PT, R4, R135, PT ;  /* 0x000000870400720c */ /* 0x000fe40003f66270 */
[----:B------:R-:W-:Y:S02]  /*14730*/  I2FP.F32.S32 R4, R4 ;  /* 0x0000000400047245 */ /* 0x000fe40000201400 */
[----:B------:R-:W-:Y:S02]  /*14740*/  I2FP.F32.S32 R5, R6 ;  /* 0x0000000600057245 */ /* 0x000fe40000201400 */
[----:B------:R-:W-:Y:S01]  /*14750*/  FSEL R191, R44, -INF , !P6 ;  /* 0xff8000002cbf7808 */ /* 0x000fe20007000000 */
[CC--:B------:R-:W-:Y:S01]  /*14760*/  FFMA.FTZ R45, R0.reuse, R4.reuse, R45 ;  /* 0x00000004002d7223 */ /* 0x0c0fe2000001002d */
[----:B------:R-:W-:Y:S01]  /*14770*/  FFMA.FTZ R47, R0, R4, R47 ;  /* 0x00000004002f7223 */ /* 0x000fe2000001002f */
[----:B------:R-:W-:Y:S02]  /*14780*/  VIADD R4, R24, 0x29 ;  /* 0x0000002918047836 */ /* 0x000fe40000000000 */
[CC--:B------:R-:W-:Y:S01]  /*14790*/  FFMA.FTZ R84, R0.reuse, R5.reuse, R84 ;  /* 0x0000000500547223 */ /* 0x0c0fe20000010054 */
[----:B------:R-:W-:Y:S01]  /*147a0*/  FFMA.FTZ R86, R0, R5, R86 ;  /* 0x0000000500567223 */ /* 0x000fe20000010056 */
[----:B------:R-:W-:-:S02]  /*147b0*/  FSEL R210, R46, -INF , !P4 ;  /* 0xff8000002ed27808 */ /* 0x000fc40006000000 */
[----:B------:R-:W-:Y:S02]  /*147c0*/  I2FP.F32.S32 R5, R4 ;  /* 0x0000000400057245 */ /* 0x000fe40000201400 */
[C---:B------:R-:W-:Y:S02]  /*147d0*/  ISETP.GE.AND P6, PT, R6.reuse, R3, PT ;  /* 0x000000030600720c */ /* 0x040fe40003fc6270 */
[----:B------:R-:W-:Y:S01]  /*147e0*/  ISETP.GE.AND P4, PT, R6, R135, PT ;  /* 0x000000870600720c */ /* 0x000fe20003f86270 */
[----:B------:R-:W-:Y:S01]  /*147f0*/  VIADD R6, R24, 0x30 ;  /* 0x0000003018067836 */ /* 0x000fe20000000000 */
[----:B------:R-:W-:Y:S01]  /*14800*/  FSEL R207, R45, -INF , !P5 ;  /* 0xff8000002dcf7808 */ /* 0x000fe20006800000 */
[CC--:B------:R-:W-:Y:S01]  /*14810*/  FFMA.FTZ R85, R0.reuse, R5.reuse, R85 ;  /* 0x0000000500557223 */ /* 0x0c0fe20000010055 */
[----:B------:R-:W-:Y:S01]  /*14820*/  FSEL R212, R47, -INF , !P3 ;  /* 0xff8000002fd47808 */ /* 0x000fe20005800000 */
[----:B------:R-:W-:Y:S01]  /*14830*/  FFMA.FTZ R87, R0, R5, R87 ;  /* 0x0000000500577223 */ /* 0x000fe20000010057 */
[----:B------:R-:W-:-:S02]  /*14840*/  ISETP.GE.AND P5, PT, R4, R3, PT ;  /* 0x000000030400720c */ /* 0x000fc40003fa6270 */
[----:B------:R-:W-:Y:S01]  /*14850*/  ISETP.GE.AND P3, PT, R4, R135, PT ;  /* 0x000000870400720c */ /* 0x000fe20003f66270 */
[----:B------:R-:W-:Y:S01]  /*14860*/  VIADD R4, R24, 0x31 ;  /* 0x0000003118047836 */ /* 0x000fe20000000000 */
[----:B------:R-:W-:Y:S02]  /*14870*/  FSEL R205, R84, -INF , !P6 ;  /* 0xff80000054cd7808 */ /* 0x000fe40007000000 */
[----:B------:R-:W-:Y:S02]  /*14880*/  FSEL R206, R86, -INF , !P4 ;  /* 0xff80000056ce7808 */ /* 0x000fe40006000000 */
[C---:B------:R-:W-:Y:S02]  /*14890*/  ISETP.GE.AND P6, PT, R6.reuse, R3, PT ;  /* 0x000000030600720c */ /* 0x040fe40003fc6270 */
[----:B------:R-:W-:Y:S02]  /*148a0*/  ISETP.GE.AND P4, PT, R6, R135, PT ;  /* 0x000000870600720c */ /* 0x000fe40003f86270 */
[----:B------:R-:W-:-:S02]  /*148b0*/  I2FP.F32.S32 R7, R6 ;  /* 0x0000000600077245 */ /* 0x000fc40000201400 */
[----:B------:R-:W-:Y:S02]  /*148c0*/  FSEL R193, R85, -INF , !P5 ;  /* 0xff80000055c17808 */ /* 0x000fe40006800000 */
[----:B------:R-:W-:Y:S01]  /*148d0*/  I2FP.F32.S32 R6, R4 ;  /* 0x0000000400067245 */ /* 0x000fe20000201400 */
[CC--:B------:R-:W-:Y:S01]  /*148e0*/  FFMA.FTZ R88, R0.reuse, R7.reuse, R88 ;  /* 0x0000000700587223 */ /* 0x0c0fe20000010058 */
[----:B------:R-:W-:Y:S01]  /*148f0*/  FSEL R208, R87, -INF , !P3 ;  /* 0xff80000057d07808 */ /* 0x000fe20005800000 */
[----:B------:R-:W-:Y:S01]  /*14900*/  FFMA.FTZ R90, R0, R7, R90 ;  /* 0x00000007005a7223 */ /* 0x000fe2000001005a */
[----:B------:R-:W-:Y:S01]  /*14910*/  ISETP.GE.AND P5, PT, R4, R3, PT ;  /* 0x000000030400720c */ /* 0x000fe20003fa6270 */
[-C--:B------:R-:W-:Y:S01]  /*14920*/  FFMA.FTZ R89, R0, R6.reuse, R89 ;  /* 0x0000000600597223 */ /* 0x080fe20000010059 */
[----:B------:R-:W-:Y:S01]  /*14930*/  ISETP.GE.AND P3, PT, R4, R135, PT ;  /* 0x000000870400720c */ /* 0x000fe20003f66270 */
[----:B------:R-:W-:Y:S02]  /*14940*/  VIADD R4, R24, 0x39 ;  /* 0x0000003918047836 */ /* 0x000fe40000000000 */
[----:B------:R-:W-:Y:S01]  /*14950*/  FFMA.FTZ R91, R0, R6, R91 ;  /* 0x00000006005b7223 */ /* 0x000fe2000001005b */
[----:B------:R-:W-:-:S02]  /*14960*/  I2FP.F32.S32 R5, R24 ;  /* 0x0000001800057245 */ /* 0x000fc40000201400 */
[----:B------:R-:W-:Y:S02]  /*14970*/  FSEL R187, R89, -INF , !P5 ;  /* 0xff80000059bb7808 */ /* 0x000fe40006800000 */
[----:B------:R-:W-:Y:S01]  /*14980*/  I2FP.F32.S32 R6, R4 ;  /* 0x0000000400067245 */ /* 0x000fe20000201400 */
[----:B------:R-:W-:Y:S01]  /*14990*/  FFMA.FTZ R68, R0, R5, R68 ;  /* 0x0000000500447223 */ /* 0x000fe20000010044 */
[----:B------:R-:W-:Y:S02]  /*149a0*/  FSEL R188, R91, -INF , !P3 ;  /* 0xff8000005bbc7808 */ /* 0x000fe40005800000 */
[----:B------:R-:W-:Y:S01]  /*149b0*/  ISETP.GE.AND P5, PT, R4, R3, PT ;  /* 0x000000030400720c */ /* 0x000fe20003fa6270 */
[-C--:B------:R-:W-:Y:S01]  /*149c0*/  FFMA.FTZ R93, R0, R6.reuse, R93 ;  /* 0x00000006005d7223 */ /* 0x080fe2000001005d */
[----:B------:R-:W-:Y:S01]  /*149d0*/  ISETP.GE.AND P3, PT, R4, R135, PT ;  /* 0x000000870400720c */ /* 0x000fe20003f66270 */
[----:B------:R-:W-:Y:S01]  /*149e0*/  FFMA.FTZ R4, R0, R5, R70 ;  /* 0x0000000500047223 */ /* 0x000fe20000010046 */
[----:B------:R-:W-:Y:S01]  /*149f0*/  FSEL R189, R88, -INF , !P6 ;  /* 0xff80000058bd7808 */ /* 0x000fe20007000000 */
[----:B------:R-:W-:Y:S01]  /*14a00*/  FFMA.FTZ R95, R0, R6, R95 ;  /* 0x00000006005f7223 */ /* 0x000fe2000001005f */
[----:B------:R-:W-:-:S02]  /*14a10*/  FSEL R190, R90, -INF , !P4 ;  /* 0xff8000005abe7808 */ /* 0x000fc40006000000 */
[C---:B------:R-:W-:Y:S02]  /*14a20*/  ISETP.GE.AND P6, PT, R24.reuse, R3, PT ;  /* 0x000000031800720c */ /* 0x040fe40003fc6270 */
        /* <DEDUP_REMOVED lines=18> */
.L_x_3423:
        /* <DEDUP_REMOVED lines=60> */
.L_x_3424:
        /* <DEDUP_REMOVED lines=74> */
.L_x_3422:
[----:B-1----:R-:W-:Y:S01]  /*153b0*/  FMNMX3.FTZ R6, R5, R25, R19, !PT ;  /* 0x0000001905067276 */ /* 0x002fe20007810013 */
[----:B------:R-:W1:Y:S01]  /*153c0*/  S2R R185, SR_TID.X ;  /* 0x0000000000b97919 */ /* 0x000e620000002100 */
[----:B------:R-:W-:Y:S01]  /*153d0*/  FMNMX3.FTZ R7, R4, R26, R16, !PT ;  /* 0x0000001a04077276 */ /* 0x000fe20007810010 */
        /* <DEDUP_REMOVED lines=14> */
[----:B------:R-:W-:-:S03]  /*154c0*/  FMNMX.FTZ R10, R175, R10, !PT ;  /* 0x0000000aaf0a7209 */ /* 0x000fc60007810000 */
[----:B------:R-:W3:Y:S01]  /*154d0*/  SHFL.BFLY PT, R6, R9, 0x2, 0x1f ;  /* 0x0c401f0009067f89 */ /* 0x000ee200000e0000 */
[----:B-1----:R-:W-:Y:S02]  /*154e0*/  SHF.L.U32 R156, R185, 0x3, RZ ;  /* 0x00000003b99c7819 */ /* 0x002fe400000006ff */
[----:B------:R-:W-:Y:S01]  /*154f0*/  SHF.R.U32.HI R184, RZ, 0x1, R185 ;  /* 0x00000001ffb87819 */ /* 0x000fe200000116b9 */
[----:B------:R-:W1:Y:S01]  /*15500*/  SHFL.BFLY PT, R7, R10, 0x2, 0x1f ;  /* 0x0c401f000a077f89 */ /* 0x000e6200000e0000 */
[----:B------:R-:W-:-:S04]  /*15510*/  LOP3.LUT R156, R156, 0x38, RZ, 0xc0, !PT ;  /* 0x000000389c9c7812 */ /* 0x000fc800078ec0ff */
[----:B------:R-:W-:Y:S02]  /*15520*/  LOP3.LUT R154, R156, 0x1c0, R153, 0xf8, !PT ;  /* 0x000001c09c9a7812 */ /* 0x000fe400078ef899 */
[----:B---3--:R-:W-:Y:S02]  /*15530*/  FMNMX.FTZ R6, R9, R6, !PT ;  /* 0x0000000609067209 */ /* 0x008fe40007810000 */
[----:B------:R-:W-:Y:S02]  /*15540*/  LOP3.LUT R9, R184, 0x8, RZ, 0xc0, !PT ;  /* 0x00000008b8097812 */ /* 0x000fe400078ec0ff */
[----:B-1----:R-:W-:Y:S01]  /*15550*/  FMNMX.FTZ R7, R10, R7, !PT ;  /* 0x000000070a077209 */ /* 0x002fe20007810000 */
[----:B------:R-:W1:Y:S01]  /*15560*/  SHFL.BFLY PT, R133, R6, 0x1, 0x1f ;  /* 0x0c201f0006857f89 */ /* 0x000e6200000e0000 */
[----:B------:R-:W-:-:S03]  /*15570*/  LOP3.LUT R10, R154, R9, RZ, 0x3c, !PT ;  /* 0x000000099a0a7212 */ /* 0x000fc600078e3cff */
[----:B------:R-:W3:Y:S01]  /*15580*/  SHFL.BFLY PT, R132, R7, 0x1, 0x1f ;  /* 0x0c201f0007847f89 */ /* 0x000ee200000e0000 */
[----:B------:R-:W-:-:S04]  /*15590*/  LOP3.LUT R137, R10, 0x200, R153, 0xf8, !PT ;  /* 0x000002000a897812 */ /* 0x000fc800078ef899 */
[----:B------:R-:W-:-:S04]  /*155a0*/  LEA R186, R137, UR5, 0x1 ;  /* 0x0000000589ba7c11 */ /* 0x000fc8000f8e08ff */
[----:B------:R-:W-:Y:S01]  /*155b0*/  IADD3 R174, PT, PT, R186, 0xc040, RZ ;  /* 0x0000c040baae7810 */ /* 0x000fe20007ffe0ff */
[----:B------:R-:W-:Y:S01]  /*155c0*/  LDSM.16.MT88.4 R96, [R186+0x10000] ;  /* 0x01000000ba60783b */ /* 0x000fe20000004200 */
[----:B------:R-:W-:-:S03]  /*155d0*/  IADD3 R178, PT, PT, R173, R186, RZ ;  /* 0x000000baadb27210 */ /* 0x000fc60007ffe0ff */
[----:B------:R-:W-:Y:S04]  /*155e0*/  LDSM.16.MT88.4 R124, [R186+0xc000] ;  /* 0x00c00000ba7c783b */ /* 0x000fe80000004200 */
        /* <DEDUP_REMOVED lines=21> */
[----:B------:R-:W1:Y:S01]  /*15740*/  LDSM.16.MT88.4 R48, [R174] ;  /* 0x00000000ae30783b */ /* 0x000e620000004200 */
[--C-:B------:R-:W-:Y:S01]  /*15750*/  FFMA.FTZ R167, R26, UR4, -R177.reuse ;  /* 0x000000041aa77c23 */ /* 0x100fe200080108b1 */
[--C-:B------:R-:W-:Y:S01]  /*15760*/  FFMA.FTZ R166, R16, UR4, -R177.reuse ;  /* 0x0000000410a67c23 */ /* 0x100fe200080108b1 */
[--C-:B------:R-:W-:Y:S01]  /*15770*/  FFMA.FTZ R163, R18, UR4, -R177.reuse ;  /* 0x0000000412a37c23 */ /* 0x100fe200080108b1 */
[----:B------:R-:W2:Y:S01]  /*15780*/  LDSM.16.MT88.4 R56, [R171] ;  /* 0x00000000ab38783b */ /* 0x000ea20000004200 */
[----:B------:R-:W3:Y:S01]  /*15790*/  MUFU.EX2 R169, R169 ;  /* 0x000000a900a97308 */ /* 0x000ee20000000800 */
        /* <DEDUP_REMOVED lines=9> */
[--C-:B------:R-:W-:Y:S01]  /*15830*/  FFMA.FTZ R157, R21, UR4, -R192.reuse ;  /* 0x00000004159d7c23 */ /* 0x100fe200080108c0 */
[----:B------:R-:W5:Y:S01]  /*15840*/  LDSM.16.MT88.4 R112, [R174+0x4000] ;  /* 0x00400000ae70783b */ /* 0x000f620000004200 */
        /* <DEDUP_REMOVED lines=12> */
[----:B------:R-:W2:Y:S01]  /*15910*/  MUFU.EX2 R163, R163 ;  /* 0x000000a300a37308 */ /* 0x000ea20000000800 */
[--C-:B------:R-:W-:Y:S01]  /*15920*/  FFMA.FTZ R191, R191, UR4, -R192.reuse ;  /* 0x00000004bfbf7c23 */ /* 0x100fe200080108c0 */
[----:B------:R-:W-:Y:S01]  /*15930*/  FFMA.FTZ R193, R193, UR4, -R192 ;  /* 0x00000004c1c17c23 */ /* 0x000fe200080108c0 */
[----:B------:R-:W4:Y:S01]  /*15940*/  LDSM.16.MT88.4 R8, [R186+0x10800] ;  /* 0x01080000ba08783b */ /* 0x000f220000004200 */
[----:B------:R-:W-:Y:S01]  /*15950*/  MUFU.EX2 R164, R164 ;  /* 0x000000a400a47308 */ /* 0x000fe20000000800 */
[--C-:B------:R-:W-:Y:S01]  /*15960*/  FFMA.FTZ R207, R210, UR4, -R177.reuse ;  /* 0x00000004d2cf7c23 */ /* 0x100fe200080108b1 */
[----:B-1----:R-:W-:Y:S01]  /*15970*/  F2FP.BF16.F32.PACK_AB R117, R167, R170 ;  /* 0x000000aaa775723e */ /* 0x002fe200000010ff */
[----:B------:R-:W1:Y:S01]  /*15980*/  LDSM.16.MT88.4 R148, [R178+0xe800] ;  /* 0x00e80000b294783b */ /* 0x000e620000004200 */
[----:B------:R-:W3:Y:S01]  /*15990*/  MUFU.EX2 R161, R161 ;  /* 0x000000a100a17308 */ /* 0x000ee20000000800 */
[--C-:B------:R-:W-:Y:S01]  /*159a0*/  FFMA.FTZ R205, R206, UR4, -R177.reuse ;  /* 0x00000004cecd7c23 */ /* 0x100fe200080108b1 */
[--C-:B------:R-:W-:Y:S01]  /*159b0*/  FFMA.FTZ R208, R208, UR4, -R177.reuse ;  /* 0x00000004d0d07c23 */ /* 0x100fe200080108b1 */
[----:B------:R-:W1:Y:S01]  /*159c0*/  LDSM.16.MT88.4 R144, [R178+0x10800] ;  /* 0x01080000b290783b */ /* 0x000e620000004200 */
[----:B------:R-:W-:Y:S01]  /*159d0*/  MUFU.EX2 R160, R160 ;  /* 0x000000a000a07308 */ /* 0x000fe20000000800 */
[----:B------:R-:W-:Y:S01]  /*159e0*/  FFMA.FTZ R212, R212, UR4, -R177 ;  /* 0x00000004d4d47c23 */ /* 0x000fe200080108b1 */
[----:B--2---:R-:W-:Y:S01]  /*159f0*/  F2FP.BF16.F32.PACK_AB R119, R163, R166 ;  /* 0x000000a6a377723e */ /* 0x004fe200000010ff */
[----:B------:R-:W2:Y:S01]  /*15a00*/  LDSM.16.MT88.4 R140, [R186+0xc800] ;  /* 0x00c80000ba8c783b */ /* 0x000ea20000004200 */
[----:B------:R-:W-:Y:S01]  /*15a10*/  MUFU.EX2 R157, R157 ;  /* 0x0000009d009d7308 */ /* 0x000fe20000000800 */
[----:B------:R-:W-:Y:S01]  /*15a20*/  FADD.FTZ R169, R172, R169 ;  /* 0x000000a9aca97221 */ /* 0x000fe20000010000 */
[----:B------:R-:W-:Y:S01]  /*15a30*/  FADD.FTZ R167, R170, R167 ;  /* 0x000000a7aaa77221 */ /* 0x000fe20000010000 */
[----:B------:R-:W2:Y:S01]  /*15a40*/  LDSM.16.MT88.4 R32, [R171+0x800] ;  /* 0x00080000ab20783b */ /* 0x000ea20000004200 */
[----:B------:R-:W-:Y:S01]  /*15a50*/  MUFU.EX2 R162, R162 ;  /* 0x000000a200a27308 */ /* 0x000fe20000000800 */
[C---:B------:R-:W-:Y:S01]  /*15a60*/  HMMA.16816.F32.BF16 R36, R116.reuse, R40, RZ ;  /* 0x000000287424723c */ /* 0x040fe200000418ff */
[----:B------:R-:W-:Y:S01]  /*15a70*/  FADD.FTZ R168, R168, R169 ;  /* 0x000000a9a8a87221 */ /* 0x000fe20000010000 */
[----:B------:R-:W2:Y:S01]  /*15a80*/  LDSM.16.MT88.4 R28, [R186+0xe800] ;  /* 0x00e80000ba1c783b */ /* 0x000ea20000004200 */
[----:B------:R-:W3:Y:S01]  /*15a90*/  MUFU.EX2 R159, R159 ;  /* 0x0000009f009f7308 */ /* 0x000ee20000000800 */
[----:B------:R-:W-:Y:S01]  /*15aa0*/  FADD.FTZ R166, R166, R167 ;  /* 0x000000a7a6a67221 */ /* 0x000fe20000010000 */
[----:B------:R-:W-:Y:S01]  /*15ab0*/  FADD.FTZ R165, R165, R168 ;  /* 0x000000a8a5a57221 */ /* 0x000fe20000010000 */
[----:B------:R-:W2:Y:S01]  /*15ac0*/  LDSM.16.MT88.4 R24, [R174+0x2800] ;  /* 0x00280000ae18783b */ /* 0x000ea20000004200 */
[----:B------:R-:W-:Y:S01]  /*15ad0*/  MUFU.EX2 R158, R158 ;  /* 0x0000009e009e7308 */ /* 0x000fe20000000800 */
[C---:B------:R-:W-:Y:S01]  /*15ae0*/  HMMA.16816.F32.BF16 R44, R116.reuse, R48, RZ ;  /* 0x00000030742c723c */ /* 0x040fe200000418ff */
[----:B------:R-:W-:Y:S01]  /*15af0*/  FADD.FTZ R163, R163, R166 ;  /* 0x000000a6a3a37221 */ /* 0x000fe20000010000 */
[----:B------:R-:W2:Y:S01]  /*15b00*/  LDSM.16.MT88.4 R20, [R171+0x2800] ;  /* 0x00280000ab14783b */ /* 0x000ea20000004200 */
[----:B------:R-:W4:Y:S04]  /*15b10*/  MUFU.EX2 R155, R155 ;  /* 0x0000009b009b7308 */ /* 0x000f280000000800 */
[----:B------:R-:W-:Y:S01]  /*15b20*/  MUFU.EX2 R191, R191 ;  /* 0x000000bf00bf7308 */ /* 0x000fe20000000800 */
[C---:B------:R-:W-:Y:S03]  /*15b30*/  HMMA.16816.F32.BF16 R40, R116.reuse, R42, RZ ;  /* 0x0000002a7428723c */ /* 0x040fe600000418ff */
[----:B------:R-:W2:Y:S04]  /*15b40*/  MUFU.EX2 R204, R204 ;  /* 0x000000cc00cc7308 */ /* 0x000ea80000000800 */
[----:B------:R-:W-:Y:S01]  /*15b50*/  MUFU.EX2 R194, R194 ;  /* 0x000000c200c27308 */ /* 0x000fe20000000800 */
[C---:B------:R-:W-:Y:S03]  /*15b60*/  HMMA.16816.F32.BF16 R48, R116.reuse, R50, RZ ;  /* 0x000000327430723c */ /* 0x040fe600000418ff */
[----:B------:R-:W-:Y:S04]  /*15b70*/  MUFU.EX2 R193, R193 ;  /* 0x000000c100c17308 */ /* 0x000fe80000000800 */
[----:B------:R-:W-:Y:S01]  /*15b80*/  MUFU.EX2 R207, R207 ;  /* 0x000000cf00cf7308 */ /* 0x000fe20000000800 */
[C---:B------:R-:W-:Y:S03]  /*15b90*/  HMMA.16816.F32.BF16 R92, R116.reuse, R96, RZ ;  /* 0x00000060745c723c */ /* 0x040fe600000418ff */
[----:B------:R-:W2:Y:S04]  /*15ba0*/  MUFU.EX2 R206, R212 ;  /* 0x000000d400ce7308 */ /* 0x000ea80000000800 */
[----:B------:R-:W-:Y:S01]  /*15bb0*/  MUFU.EX2 R205, R205 ;  /* 0x000000cd00cd7308 */ /* 0x000fe20000000800 */
[C---:B------:R-:W-:Y:S03]  /*15bc0*/  HMMA.16816.F32.BF16 R96, R116.reuse, R98, RZ ;  /* 0x000000627460723c */ /* 0x040fe600000418ff */
[----:B------:R-:W2:Y:S05]  /*15bd0*/  MUFU.EX2 R208, R208 ;  /* 0x000000d000d07308 */ /* 0x000eaa0000000800 */
[C---:B------:R-:W-:Y:S08]  /*15be0*/  HMMA.16816.F32.BF16 R68, R116.reuse, R72, RZ ;  /* 0x000000487444723c */ /* 0x040ff000000418ff */
[C---:B------:R-:W-:Y:S08]  /*15bf0*/  HMMA.16816.F32.BF16 R100, R116.reuse, R104, RZ ;  /* 0x000000687464723c */ /* 0x040ff000000418ff */
[C---:B------:R-:W-:Y:S08]  /*15c00*/  HMMA.16816.F32.BF16 R128, R116.reuse, R124, RZ ;  /* 0x0000007c7480723c */ /* 0x040ff000000418ff */
[C---:B------:R-:W-:Y:S08]  /*15c10*/  HMMA.16816.F32.BF16 R52, R116.reuse, R56, RZ ;  /* 0x000000387434723c */ /* 0x040ff000000418ff */
[C---:B------:R-:W-:Y:S08]  /*15c20*/  HMMA.16816.F32.BF16 R60, R116.reuse, R64, RZ ;  /* 0x00000040743c723c */ /* 0x040ff000000418ff */
        /* <DEDUP_REMOVED lines=12> */
[----:B------:R-:W-:Y:S01]  /*15cf0*/  F2FP.BF16.F32.PACK_AB R4, R161, R164 ;  /* 0x000000a4a104723e */ /* 0x000fe200000010ff */
[----:B------:R-:W-:Y:S01]  /*15d00*/  FADD.FTZ R164, R164, R165 ;  /* 0x000000a5a4a47221 */ /* 0x000fe20000010000 */
[----:B------:R-:W-:Y:S01]  /*15d10*/  F2FP.BF16.F32.PACK_AB R5, R159, R162 ;  /* 0x000000a29f05723e */ /* 0x000fe200000010ff */
        /* <DEDUP_REMOVED lines=14> */
[----:B------:R-:W5:Y:S07]  /*15e00*/  LDSM.16.MT88.4 R8, [R178+0xd000] ;  /* 0x00d00000b208783b */ /* 0x000f6e0000004200 */
[C---:B-1----:R-:W-:Y:S08]  /*15e10*/  HMMA.16816.F32.BF16 R68, R4.reuse, R148, R68 ;  /* 0x000000940444723c */ /* 0x042ff00000041844 */
        /* <DEDUP_REMOVED lines=22> */
[----:B------:R-:W1:Y:S07]  /*15f80*/  LDSM.16.MT88.4 R16, [R186+0xf000] ;  /* 0x00f00000ba10783b */ /* 0x000e6e0000004200 */
[C---:B----4-:R-:W-:Y:S08]  /*15f90*/  HMMA.16816.F32.BF16 R120, R4.reuse, R12, R120 ;  /* 0x0000000c0478723c */ /* 0x050ff00000041878 */
[----:B------:R-:W-:Y:S01]  /*15fa0*/  HMMA.16816.F32.BF16 R116, R4, R14, R116 ;  /* 0x0000000e0474723c */ /* 0x000fe20000041874 */
[----:B------:R-:W-:Y:S01]  /*15fb0*/  F2FP.BF16.F32.PACK_AB R4, R204, R191 ;  /* 0x000000bfcc04723e */ /* 0x000fe200000010ff */
[----:B------:R-:W2:Y:S01]  /*15fc0*/  LDSM.16.MT88.4 R12, [R186+0x11000] ;  /* 0x01100000ba0c783b */ /* 0x000ea20000004200 */
[----:B------:R-:W-:-:S02]  /*15fd0*/  F2FP.BF16.F32.PACK_AB R5, R206, R207 ;  /* 0x000000cfce05723e */ /* 0x000fc400000010ff */
        /* <DEDUP_REMOVED lines=14> */
[--C-:B------:R-:W-:Y:S01]  /*160c0*/  FFMA.FTZ R179, R190, UR4, -R177.reuse ;  /* 0x00000004beb37c23 */ /* 0x100fe200080108b1 */
[----:B------:R-:W-:-:S03]  /*160d0*/  FFMA.FTZ R183, R176, UR4, -R177 ;  /* 0x00000004b0b77c23 */ /* 0x000fc600080108b1 */
[----:B------:R-:W-:Y:S01]  /*160e0*/  MUFU.EX2 R151, R151 ;  /* 0x0000009700977308 */ /* 0x000fe20000000800 */
[C---:B---3--:R-:W-:Y:S03]  /*160f0*/  HMMA.16816.F32.BF16 R108, R4.reuse, R8, R108 ;  /* 0x00000008046c723c */ /* 0x048fe6000004186c */
[----:B------:R-:W-:Y:S04]  /*16100*/  MUFU.EX2 R150, R150 ;  /* 0x0000009600967308 */ /* 0x000fe80000000800 */
[----:B------:R-:W-:Y:S01]  /*16110*/  MUFU.EX2 R179, R179 ;  /* 0x000000b300b37308 */ /* 0x000fe20000000800 */
[C---:B------:R-:W-:Y:S01]  /*16120*/  HMMA.16816.F32.BF16 R112, R4.reuse, R10, R112 ;  /* 0x0000000a0470723c */ /* 0x040fe20000041870 */
[----:B------:R-:W3:Y:S07]  /*16130*/  LDSM.16.MT88.4 R8, [R174+0x3800] ;  /* 0x00380000ae08783b */ /* 0x000eee0000004200 */
[----:B------:R-:W-:Y:S01]  /*16140*/  HMMA.16816.F32.BF16 R84, R4, R20, R84 ;  /* 0x000000140454723c */ /* 0x000fe20000041854 */
[--C-:B------:R-:W-:Y:S01]  /*16150*/  FFMA.FTZ R20, R188, UR4, -R177.reuse ;  /* 0x00000004bc147c23 */ /* 0x100fe200080108b1 */
[----:B------:R-:W-:-:S02]  /*16160*/  FFMA.FTZ R188, R175, UR4, -R177 ;  /* 0x00000004afbc7c23 */ /* 0x000fc400080108b1 */
[----:B------:R-:W-:Y:S04]  /*16170*/  MUFU.EX2 R175, R183 ;  /* 0x000000b700af7308 */ /* 0x000fe80000000800 */
[C---:B------:R-:W-:Y:S01]  /*16180*/  HMMA.16816.F32.BF16 R68, R4.reuse, R148, R68 ;  /* 0x000000940444723c */ /* 0x040fe20000041844 */
[--C-:B------:R-:W-:Y:S01]  /*16190*/  FFMA.FTZ R148, R189, UR4, -R192.reuse ;  /* 0x00000004bd947c23 */ /* 0x100fe200080108c0 */
[----:B------:R-:W-:Y:S01]  /*161a0*/  FFMA.FTZ R149, R187, UR4, -R192 ;  /* 0x00000004bb957c23 */ /* 0x000fe200080108c0 */
[----:B------:R4:W-:Y:S04]  /*161b0*/  MUFU.EX2 R176, R20 ;  /* 0x0000001400b07308 */ /* 0x0009e80000000800 */
[----:B------:R-:W-:Y:S01]  /*161c0*/  MUFU.EX2 R148, R148 ;  /* 0x0000009400947308 */ /* 0x000fe20000000800 */
[C---:B------:R-:W-:Y:S03]  /*161d0*/  HMMA.16816.F32.BF16 R76, R4.reuse, R24, R76 ;  /* 0x00000018044c723c */ /* 0x040fe6000004184c */
[----:B------:R-:W5:Y:S04]  /*161e0*/  MUFU.EX2 R149, R149 ;  /* 0x0000009500957308 */ /* 0x000f680000000800 */
[----:B------:R-:W2:Y:S01]  /*161f0*/  MUFU.EX2 R188, R188 ;  /* 0x000000bc00bc7308 */ /* 0x000ea20000000800 */
        /* <DEDUP_REMOVED lines=16> */
[C---:B-1----:R-:W-:Y:S08]  /*16300*/  HMMA.16816.F32.BF16 R120, R4.reuse, R16, R120 ;  /* 0x000000100478723c */ /* 0x042ff00000041878 */
[----:B------:R-:W-:Y:S01]  /*16310*/  HMMA.16816.F32.BF16 R116, R4, R18, R116 ;  /* 0x000000120474723c */ /* 0x000fe20000041874 */
[----:B-----5:R-:W-:Y:S01]  /*16320*/  F2FP.BF16.F32.PACK_AB R4, R149, R148 ;  /* 0x000000949504723e */ /* 0x020fe200000010ff */
[----:B------:R-:W1:Y:S01]  /*16330*/  LDSM.16.MT88.4 R16, [R186+0xf800] ;  /* 0x00f80000ba10783b */ /* 0x000e620000004200 */
[----:B------:R-:W-:-:S02]  /*16340*/  F2FP.BF16.F32.PACK_AB R5, R176, R179 ;  /* 0x000000b3b005723e */ /* 0x000fc400000010ff */
[----:B------:R-:W-:Y:S02]  /*16350*/  F2FP.BF16.F32.PACK_AB R6, R151, R150 ;  /* 0x000000969706723e */ /* 0x000fe400000010ff */
[----:B--2---:R-:W-:-:S07]  /*16360*/  F2FP.BF16.F32.PACK_AB R7, R188, R175 ;  /* 0x000000afbc07723e */ /* 0x004fce00000010ff */
[C---:B------:R-:W-:Y:S08]  /*16370*/  HMMA.16816.F32.BF16 R36, R4.reuse, R12, R36 ;  /* 0x0000000c0424723c */ /* 0x040ff00000041824 */
        /* <DEDUP_REMOVED lines=15> */
[C---:B---3--:R-:W-:Y:S01]  /*16470*/  HMMA.16816.F32.BF16 R92, R4.reuse, R8, R92 ;  /* 0x00000008045c723c */ /* 0x048fe2000004185c */
[----:B------:R-:W-:Y:S01]  /*16480*/  FADD.FTZ R8, R160, R161 ;  /* 0x000000a1a0087221 */ /* 0x000fe20000010000 */
[----:B------:R-:W-:Y:S01]  /*16490*/  FADD.FTZ R205, R205, R206 ;  /* 0x000000cecdcd7221 */ /* 0x000fe20000010000 */
[----:B------:R-:W-:Y:S02]  /*164a0*/  IADD3 R160, PT, PT, R136, -0x1, RZ ;  /* 0xffffffff88a07810 */ /* 0x000fe40007ffe0ff */
[----:B------:R-:W-:Y:S01]  /*164b0*/  FADD.FTZ R8, R157, R8 ;  /* 0x000000089d087221 */ /* 0x000fe20000010000 */
[----:B------:R-:W-:Y:S01]  /*164c0*/  FADD.FTZ R208, R208, R205 ;  /* 0x000000cdd0d07221 */ /* 0x000fe20000010000 */
[----:B------:R-:W-:Y:S01]  /*164d0*/  ISETP.GT.AND P2, PT, R160, R195, PT ;  /* 0x000000c3a000720c */ /* 0x000fe20003f44270 */
        /* <DEDUP_REMOVED lines=36> */
[----:B------:R-:W-:-:S03]  /*16720*/  IABS R10, R134 ;  /* 0x00000086000a7213 */ /* 0x000fc60000000000 */
[----:B------:R-:W-:Y:S01]  /*16730*/  IMAD.SHL.U32 R6, R6, 0x40, RZ ;  /* 0x0000004006067824 */ /* 0x000fe200078e00ff */
[----:B------:R-:W3:Y:S04]  /*16740*/  LDCU.64 UR10, c[0x0][0x3a8] ;  /* 0x00007500ff0a77ac */ /* 0x000ee80008000a00 */
        /* <DEDUP_REMOVED lines=26> */
[----:B------:R-:W-:-:S02]  /*168f0*/  LOP3.LUT R4, R134, R5, RZ, 0x3c, !PT ;  /* 0x0000000586047212 */ /* 0x000fc400078e3cff */
[----:B------:R-:W-:Y:S02]  /*16900*/  ISETP.NE.AND P3, PT, R5, RZ, PT ;  /* 0x000000ff0500720c */ /* 0x000fe40003f65270 */
[----:B------:R-:W-:Y:S02]  /*16910*/  ISETP.GE.AND P4, PT, R4, RZ, PT ;  /* 0x000000ff0400720c */ /* 0x000fe40003f86270 */
[----:B------:R-:W-:Y:S02]  /*16920*/  LOP3.LUT R9, RZ, R5, RZ, 0x33, !PT ;  /* 0x00000005ff097212 */ /* 0x000fe400078e33ff */
[----:B------:R-:W-:-:S03]  /*16930*/  @P5 IADD3 R11, PT, PT, R11, 0x1, RZ ;  /* 0x000000010b0b5810 */ /* 0x000fc60007ffe0ff */
[----:B------:R-:W-:Y:S01]  /*16940*/  @P6 VIADD R12, R12, 0x1 ;  /* 0x000000010c0c6836 */ /* 0x000fe20000000000 */
[----:B------:R-:W-:-:S04]  /*16950*/  @!P2 IADD3 R11, PT, PT, -R11, RZ, RZ ;  /* 0x000000ff0b0ba210 */ /* 0x000fc80007ffe1ff */
[----:B------:R-:W-:Y:S01]  /*16960*/  SEL R6, R9, R11, !P3 ;  /* 0x0000000b09067207 */ /* 0x000fe20005800000 */
[----:B------:R-:W-:-:S05]  /*16970*/  @!P4 IMAD.MOV R12, RZ, RZ, -R12 ;  /* 0x000000ffff0cc224 */ /* 0x000fca00078e0a0c */
        /* <DEDUP_REMOVED lines=22> */
.L_x_3426:
        /* <DEDUP_REMOVED lines=8> */
.L_x_3427:
[----:B------:R-:W1:Y:S01]  /*16b60*/  LDCU UR4, c[0x0][0x440] ;  /* 0x00008800ff0477ac */ /* 0x000e620008000800 */
[----:B------:R-:W2:Y:S01]  /*16b70*/  LDC R4, c[0x0][0x3c4] ;  /* 0x0000f100ff047b82 */ /* 0x000ea20000000800 */
[----:B------:R-:W-:Y:S01]  /*16b80*/  IMAD.SHL.U32 R182, R185, 0x20, RZ ;  /* 0x00000020b9b67824 */ /* 0x000fe200078e00ff */
[----:B------:R-:W-:Y:S02]  /*16b90*/  LOP3.LUT R6, R156, 0x40, RZ, 0xfc, !PT ;  /* 0x000000409c067812 */ /* 0x000fe400078efcff */
[----:B------:R-:W-:Y:S02]  /*16ba0*/  SHF.R.U32.HI R184, RZ, 0x1, R185 ;  /* 0x00000001ffb87819 */ /* 0x000fe400000116b9 */
[----:B------:R-:W-:Y:S02]  /*16bb0*/  LOP3.LUT R182, R182, 0x7c00, RZ, 0xc0, !PT ;  /* 0x00007c00b6b67812 */ /* 0x000fe400078ec0ff */
[----:B------:R-:W-:Y:S02]  /*16bc0*/  LOP3.LUT R189, R153, 0x400, RZ, 0xc0, !PT ;  /* 0x0000040099bd7812 */ /* 0x000fe400078ec0ff */
[----:B------:R-:W-:-:S02]  /*16bd0*/  LOP3.LUT R7, R184, 0x8, RZ, 0xc0, !PT ;  /* 0x00000008b8077812 */ /* 0x000fc400078ec0ff */
[----:B------:R-:W-:Y:S01]  /*16be0*/  LOP3.LUT R153, R182, 0x200, R153, 0xf8, !PT ;  /* 0x00000200b6997812 */ /* 0x000fe200078ef899 */
[----:B------:R-:W-:Y:S01]  /*16bf0*/  IMAD R189, R152, 0x2, R189 ;  /* 0x0000000298bd7824 */ /* 0x000fe200078e02bd */
[----:B------:R-:W-:Y:S02]  /*16c00*/  LEA R8, P5, R5, R198, 0x5 ;  /* 0x000000c605087211 */ /* 0x000fe400078a28ff */
[----:B------:R-:W-:Y:S01]  /*16c10*/  LOP3.LUT R153, R153, R154, R7, 0xf6, !PT ;  /* 0x0000009a99997212 */ /* 0x000fe200078ef607 */
[----:B------:R-:W-:Y:S01]  /*16c20*/  IMAD.SHL.U32 R7, R5, 0x20, RZ ;  /* 0x0000002005077824 */ /* 0x000fe200078e00ff */
[C---:B-1----:R-:W-:Y:S02]  /*16c30*/  ISETP.GE.AND P4, PT, R156.reuse, UR4, PT ;  /* 0x000000049c007c0c */ /* 0x042fe4000bf86270 */
[----:B------:R-:W-:Y:S02]  /*16c40*/  LOP3.LUT R156, R156, 0x80, RZ, 0xfc, !PT ;  /* 0x000000809c9c7812 */ /* 0x000fe400078efcff */
[----:B------:R-:W-:-:S02]  /*16c50*/  ISETP.GE.AND P3, PT, R6, UR4, PT ;  /* 0x0000000406007c0c */ /* 0x000fc4000bf66270 */
[----:B------:R-:W-:Y:S02]  /*16c60*/  ISETP.GE.AND P2, PT, R156, UR4, PT ;  /* 0x000000049c007c0c */ /* 0x000fe4000bf46270 */
[C-C-:B--2---:R-:W-:Y:S02]  /*16c70*/  SHF.L.U64.HI R6, R5.reuse, 0x5, R4.reuse ;  /* 0x0000000505067819 */ /* 0x144fe40000010204 */
[----:B------:R-:W-:Y:S02]  /*16c80*/  LEA.HI.X R9, R5, R199, R4, 0x5, P5 ;  /* 0x000000c705097211 */ /* 0x000fe400028f2c04 */
[----:B------:R-:W-:Y:S01]  /*16c90*/  IADD3 R4, P6, PT, R7, R8, RZ ;  /* 0x0000000807047210 */ /* 0x000fe20007fde0ff */
[----:B------:R-:W-:Y:S01]  /*16ca0*/  @!PT LDS RZ, [RZ] ;  /* 0x00000000fffff984 */ /* 0x000fe20000000800 */
[----:B------:R-:W-:Y:S01]  /*16cb0*/  @!PT LDS RZ, [RZ] ;  /* 0x00000000fffff984 */ /* 0x000fe20000000800 */
[----:B------:R-:W-:Y:S01]  /*16cc0*/  @!PT LDS RZ, [RZ] ;  /* 0x00000000fffff984 */ /* 0x000fe20000000800 */
[----:B------:R-:W-:Y:S01]  /*16cd0*/  @!P4 LDGSTS.E.BYPASS.LTC128B.128 [R2+0xc000], desc[UR6][R198.64] ;  /* 0x0c000000c602cfae */ /* 0x000fe2000b981a06 */
[----:B------:R-:W-:Y:S02]  /*16ce0*/  LEA R190, R153, UR5, 0x1 ;  /* 0x0000000599be7c11 */ /* 0x000fe4000f8e08ff */
[----:B------:R-:W-:Y:S01]  /*16cf0*/  IADD3 R10, P5, PT, R7, R4, RZ ;  /* 0x00000004070a7210 */ /* 0x000fe20007fbe0ff */
[----:B------:R-:W-:Y:S01]  /*16d00*/  @P4 STS.128 [R2+0xc000], RZ ;  /* 0x00c000ff02004388 */ /* 0x000fe20000000c00 */
[----:B------:R-:W-:-:S02]  /*16d10*/  IMAD.X R5, R6, 0x1, R9, P6 ;  /* 0x0000000106057824 */ /* 0x000fc400030e0609 */
[C-C-:B------:R-:W-:Y:S01]  /*16d20*/  IMAD.IADD R188, R173.reuse, 0x1, R190.reuse ;  /* 0x00000001adbc7824 */ /* 0x140fe200078e02be */
        /* <DEDUP_REMOVED lines=182> */
[----:B------:R1:W2:Y:S07]  /*17890*/  LDSM.16.M88.4 R152, [R139+0xb000] ;  /* 0x00b000008b98783b */ /* 0x0002ae0000000200 */
[C---:B---3--:R-:W-:Y:S08]  /*178a0*/  HMMA.16816.F32.BF16 R168, R12.reuse, R148, R168 ;  /* 0x000000940ca8723c */ /* 0x048ff000000418a8 */
[C---:B------:R-:W-:Y:S01]  /*178b0*/  HMMA.16816.F32.BF16 R16, R12.reuse, R150, R16 ;  /* 0x000000960c10723c */ /* 0x040fe20000041810 */
[----:B------:R-:W3:Y:S07]  /*178c0*/  LDSM.16.M88.4 R148, [R138+0xb800] ;  /* 0x00b800008a94783b */ /* 0x000eee0000000200 */
[----:B----4-:R-:W-:Y:S01]  /*178d0*/  HMMA.16816.F32.BF16 R24, R12, R156, R24 ;  /* 0x0000009c0c18723c */ /* 0x010fe20000041818 */
[----:B-1----:R-:W-:-:S05]  /*178e0*/  IMAD.SHL.U32 R139, R185, 0x2, RZ ;  /* 0x00000002b98b7824 */ /* 0x002fca00078e00ff */
[----:B------:R-:W-:Y:S02]  /*178f0*/  LOP3.LUT R139, R139, 0x6, RZ, 0xc0, !PT ;  /* 0x000000068b8b7812 */ /* 0x000fe400078ec0ff */
[----:B------:R-:W-:Y:S01]  /*17900*/  HMMA.16816.F32.BF16 R20, R12, R158, R20 ;  /* 0x0000009e0c14723c */ /* 0x000fe20000041814 */
[----:B------:R-:W1:Y:S04]  /*17910*/  LDSM.16.M88.4 R156, [R138+0xa800] ;  /* 0x00a800008a9c783b */ /* 0x000e680000000200 */
[----:B------:R-:W-:Y:S03]  /*17920*/  LDSM.16.M88.4 R12, [R187+0x4000] ;  /* 0x00400000bb0c783b */ /* 0x000fe60000000200 */
[C---:B-----5:R-:W-:Y:S08]  /*17930*/  HMMA.16816.F32.BF16 R144, R172.reuse, R8, R144 ;  /* 0x00000008ac90723c */ /* 0x060ff00000041890 */
[C---:B------:R-:W-:Y:S01]  /*17940*/  HMMA.16816.F32.BF16 R140, R172.reuse, R10, R140 ;  /* 0x0000000aac8c723c */ /* 0x040fe2000004188c */
[----:B------:R-:W4:Y:S07]  /*17950*/  LDSM.16.M88.4 R8, [R183+0xa000] ;  /* 0x00a00000b708783b */ /* 0x000f2e0000000200 */
[C---:B--2---:R-:W-:Y:S08]  /*17960*/  HMMA.16816.F32.BF16 R32, R172.reuse, R4, R32 ;  /* 0x00000004ac20723c */ /* 0x044ff00000041820 */
[C---:B------:R-:W-:Y:S01]  /*17970*/  HMMA.16816.F32.BF16 R28, R172.reuse, R6, R28 ;  /* 0x00000006ac1c723c */ /* 0x040fe2000004181c */
[----:B------:R-:W2:Y:S07]  /*17980*/  LDSM.16.M88.4 R4, [R183+0xb800] ;  /* 0x00b80000b704783b */ /* 0x000eae0000000200 */
[----:B------:R-:W-:Y:S08]  /*17990*/  HMMA.16816.F32.BF16 R16, R172, R178, R16 ;  /* 0x000000b2ac10723c */ /* 0x000ff00000041810 */
[----:B------:R-:W-:Y:S01]  /*179a0*/  HMMA.16816.F32.BF16 R144, R164, R160, R144 ;  /* 0x000000a0a490723c */ /* 0x000fe20000041890 */
[----:B------:R-:W-:-:S07]  /*179b0*/  VIADD R160, R136, 0xfffffffe ;  /* 0xfffffffe88a07836 */ /* 0x000fce0000000000 */
[----:B------:R-:W-:Y:S08]  /*179c0*/  HMMA.16816.F32.BF16 R24, R172, R152, R24 ;  /* 0x00000098ac18723c */ /* 0x000ff00000041818 */
[----:B---3--:R-:W-:Y:S08]  /*179d0*/  HMMA.16816.F32.BF16 R16, R164, R150, R16 ;  /* 0x00000096a410723c */ /* 0x008ff00000041810 */
[----:B------:R-:W-:Y:S01]  /*179e0*/  HMMA.16816.F32.BF16 R20, R172, R154, R20 ;  /* 0x0000009aac14723c */ /* 0x000fe20000041814 */
[----:B------:R3:W5:Y:S07]  /*179f0*/  LDSM.16.M88.4 R152, [R138+0xb000] ;  /* 0x00b000008a98783b */ /* 0x00076e0000000200 */
[C---:B------:R-:W-:Y:S08]  /*17a00*/  HMMA.16816.F32.BF16 R140, R164.reuse, R162, R140 ;  /* 0x000000a2a48c723c */ /* 0x040ff0000004188c */
[C---:B-1----:R-:W-:Y:S08]  /*17a10*/  HMMA.16816.F32.BF16 R32, R164.reuse, R156, R32 ;  /* 0x0000009ca420723c */ /* 0x042ff00000041820 */
[----:B------:R-:W-:Y:S01]  /*17a20*/  HMMA.16816.F32.BF16 R28, R164, R158, R28 ;  /* 0x0000009ea41c723c */ /* 0x000fe2000004181c */
[----:B------:R-:W1:Y:S07]  /*17a30*/  LDSM.16.M88.4 R156, [R183+0xa800] ;  /* 0x00a80000b79c783b */ /* 0x000e6e0000000200 */
[C---:B----4-:R-:W-:Y:S08]  /*17a40*/  HMMA.16816.F32.BF16 R144, R12.reuse, R8, R144 ;  /* 0x000000080c90723c */ /* 0x050ff00000041890 */
[----:B--2---:R-:W-:Y:S01]  /*17a50*/  HMMA.16816.F32.BF16 R16, R12, R6, R16 ;  /* 0x000000060c10723c */ /* 0x004fe20000041810 */
[----:B------:R-:W-:-:S04]  /*17a60*/  IMAD R6, R136, 0x40, R139 ;  /* 0x0000004088067824 */ /* 0x000fc800078e028b */
[C---:B------:R-:W-:Y:S02]  /*17a70*/  VIADD R8, R6.reuse, 0xffffff80 ;  /* 0xffffff8006087836 */ /* 0x040fe40000000000 */
[----:B---3--:R-:W-:Y:S01]  /*17a80*/  VIADD R138, R6, 0xffffffb8 ;  /* 0xffffffb8068a7836 */ /* 0x008fe20000000000 */
[----:B------:R-:W-:Y:S02]  /*17a90*/  HMMA.16816.F32.BF16 R140, R12, R10, R140 ;  /* 0x0000000a0c8c723c */ /* 0x000fe4000004188c */
[----:B------:R-:W-:Y:S02]  /*17aa0*/  I2FP.F32.S32 R7, R8 ;  /* 0x0000000800077245 */ /* 0x000fe40000201400 */
[C---:B------:R-:W-:Y:S02]  /*17ab0*/  ISETP.GE.AND P5, PT, R8.reuse, R3, PT ;  /* 0x000000030800720c */ /* 0x040fe40003fa6270 */
[----:B------:R-:W-:Y:S01]  /*17ac0*/  ISETP.GE.AND P6, PT, R8, R135, PT ;  /* 0x000000870800720c */ /* 0x000fe20003fc6270 */
[CC--:B------:R-:W-:Y:S01]  /*17ad0*/  FFMA.FTZ R144, R0.reuse, R7.reuse, R144 ;  /* 0x0000000700907223 */ /* 0x0c0fe20000010090 */
[----:B------:R-:W-:Y:S01]  /*17ae0*/  FFMA.FTZ R7, R0, R7, R146 ;  /* 0x0000000700077223 */ /* 0x000fe20000010092 */
[----:B------:R-:W2:Y:S01]  /*17af0*/  LDSM.16.M88.4 R8, [R183+0xb000] ;  /* 0x00b00000b708783b */ /* 0x000ea20000000200 */
[----:B------:R-:W-:Y:S01]  /*17b00*/  I2FP.F32.S32 R151, R138 ;  /* 0x0000008a00977245 */ /* 0x000fe20000201400 */
[----:B------:R-:W-:Y:S01]  /*17b10*/  HMMA.16816.F32.BF16 R168, R172, R176, R168 ;  /* 0x000000b0aca8723c */ /* 0x000fe200000418a8 */
[----:B------:R-:W-:Y:S01]  /*17b20*/  FSEL R161, R144, -INF , !P5 ;  /* 0xff80000090a17808 */ /* 0x000fe20006800000 */
[----:B------:R-:W-:Y:S01]  /*17b30*/  VIADD R144, R6, 0xffffff81 ;  /* 0xffffff8106907836 */ /* 0x000fe20000000000 */
[----:B------:R-:W-:Y:S01]  /*17b40*/  FSEL R7, R7, -INF , !P6 ;  /* 0xff80000007077808 */ /* 0x000fe20007000000 */
[----:B------:R-:W-:Y:S01]  /*17b50*/  FFMA.FTZ R16, R0, R151, R16 ;  /* 0x0000009700107223 */ /* 0x000fe20000010010 */
[----:B------:R-:W-:Y:S01]  /*17b60*/  ISETP.GE.AND P5, PT, R138, R3, PT ;  /* 0x000000038a00720c */ /* 0x000fe20003fa6270 */
[----:B------:R-:W-:-:S04]  /*17b70*/  DEPBAR.LE SB0, 0x0 ;  /* 0x000080000000791a */ /* 0x000fc80000000000 */
[----:B------:R-:W-:Y:S01]  /*17b80*/  BAR.SYNC.DEFER_BLOCKING 0x0 ;  /* 0x0000000000007b1d */ /* 0x000fe20000010000 */
[----:B------:R-:W-:Y:S01]  /*17b90*/  ISETP.GE.AND P6, PT, R138, R135, PT ;  /* 0x000000878a00720c */ /* 0x000fe20003fc6270 */
[----:B------:R-:W-:Y:S01]  /*17ba0*/  FFMA.FTZ R138, R0, R151, R18 ;  /* 0x00000097008a7223 */ /* 0x000fe20000010012 */
[----:B------:R-:W-:Y:S01]  /*17bb0*/  VIADD R18, R6, 0xffffff88 ;  /* 0xffffff8806127836 */ /* 0x000fe20000000000 */
[----:B------:R-:W-:Y:S01]  /*17bc0*/  FSEL R172, R16, -INF , !P5 ;  /* 0xff80000010ac7808 */ /* 0x000fe20006800000 */
[----:B-----5:R-:W-:Y:S01]  /*17bd0*/  HMMA.16816.F32.BF16 R24, R164, R152, R24 ;  /* 0x00000098a418723c */ /* 0x020fe20000041818 */
[----:B------:R-:W-:Y:S02]  /*17be0*/  I2FP.F32.S32 R16, R144 ;  /* 0x0000009000107245 */ /* 0x000fe40000201400 */
[----:B------:R-:W-:Y:S02]  /*17bf0*/  I2FP.F32.S32 R151, R18 ;  /* 0x0000001200977245 */ /* 0x000fe40000201400 */
[----:B------:R-:W-:Y:S01]  /*17c00*/  FSEL R138, R138, -INF , !P6 ;  /* 0xff8000008a8a7808 */ /* 0x000fe20007000000 */
[CC--:B------:R-:W-:Y:S01]  /*17c10*/  FFMA.FTZ R145, R0.reuse, R16.reuse, R145 ;  /* 0x0000001000917223 */ /* 0x0c0fe20000010091 */
[C---:B------:R-:W-:Y:S01]  /*17c20*/  FFMA.FTZ R147, R0.reuse, R16, R147 ;  /* 0x0000001000937223 */ /* 0x040fe20000010093 */
[----:B------:R-:W-:Y:S01]  /*17c30*/  FFMA.FTZ R163, R0, R151, R140 ;  /* 0x0000009700a37223 */ /* 0x000fe2000001008c */
[----:B------:R-:W-:Y:S01]  /*17c40*/  ISETP.GE.AND P5, PT, R144, R3, PT ;  /* 0x000000039000720c */ /* 0x000fe20003fa6270 */
[----:B------:R-:W-:Y:S01]  /*17c50*/  VIADD R140, R6, 0xffffff89 ;  /* 0xffffff89068c7836 */ /* 0x000fe20000000000 */
[----:B------:R-:W-:Y:S01]  /*17c60*/  ISETP.GE.AND P6, PT, R144, R135, PT ;  /* 0x000000879000720c */ /* 0x000fe20003fc6270 */
[----:B-1----:R-:W-:Y:S01]  /*17c70*/  HMMA.16816.F32.BF16 R32, R12, R156, R32 ;  /* 0x0000009c0c20723c */ /* 0x002fe20000041820 */
[----:B------:R-:W-:Y:S01]  /*17c80*/  FFMA.FTZ R142, R0, R151, R142 ;  /* 0x00000097008e7223 */ /* 0x000fe2000001008e */
[----:B------:R-:W-:-:S02]  /*17c90*/  FSEL R217, R145, -INF , !P5 ;  /* 0xff80000091d97808 */ /* 0x000fc40006800000 */
[----:B------:R-:W-:Y:S02]  /*17ca0*/  FSEL R213, R147, -INF , !P6 ;  /* 0xff80000093d57808 */ /* 0x000fe40007000000 */
[C---:B------:R-:W-:Y:S02]  /*17cb0*/  ISETP.GE.AND P5, PT, R18.reuse, R3, PT ;  /* 0x000000031200720c */ /* 0x040fe40003fa6270 */
[----:B------:R-:W-:Y:S01]  /*17cc0*/  ISETP.GE.AND P6, PT, R18, R135, PT ;  /* 0x000000871200720c */ /* 0x000fe20003fc6270 */
[----:B------:R-:W-:Y:S01]  /*17cd0*/  HMMA.16816.F32.BF16 R28, R12, R158, R28 ;  /* 0x0000009e0c1c723c */ /* 0x000fe2000004181c */
[----:B------:R-:W-:Y:S02]  /*17ce0*/  I2FP.F32.S32 R16, R140 ;  /* 0x0000008c00107245 */ /* 0x000fe40000201400 */
[----:B------:R-:W-:Y:S02]  /*17cf0*/  FSEL R163, R163, -INF , !P5 ;  /* 0xff800000a3a37808 */ /* 0x000fe40006800000 */
[----:B------:R-:W-:Y:S01]  /*17d00*/  FSEL R211, R142, -INF , !P6 ;  /* 0xff8000008ed37808 */ /* 0x000fe20007000000 */
[----:B------:R-:W-:Y:S01]  /*17d10*/  FFMA.FTZ R141, R0, R16, R141 ;  /* 0x00000010008d7223 */ /* 0x000fe2000001008d */
[C---:B------:R-:W-:Y:S01]  /*17d20*/  ISETP.GE.AND P5, PT, R140.reuse, R3, PT ;  /* 0x000000038c00720c */ /* 0x040fe20003fa6270 */
[----:B------:R-:W-:Y:S01]  /*17d30*/  HMMA.16816.F32.BF16 R20, R164, R154, R20 ;  /* 0x0000009aa414723c */ /* 0x000fe20000041814 */
[----:B------:R-:W-:Y:S01]  /*17d40*/  ISETP.GE.AND P6, PT, R140, R135, PT ;  /* 0x000000878c00720c */ /* 0x000fe20003fc6270 */
[----:B------:R-:W-:-:S02]  /*17d50*/  VIADD R140, R6, 0xffffff90 ;  /* 0xffffff90068c7836 */ /* 0x000fc40000000000 */
[----:B------:R-:W-:Y:S01]  /*17d60*/  FFMA.FTZ R143, R0, R16, R143 ;  /* 0x00000010008f7223 */ /* 0x000fe2000001008f */
[----:B------:R-:W-:Y:S01]  /*17d70*/  FSEL R219, R141, -INF , !P5 ;  /* 0xff8000008ddb7808 */ /* 0x000fe20006800000 */
[C---:B------:R-:W-:Y:S01]  /*17d80*/  VIADD R16, R6.reuse, 0xffffff91 ;  /* 0xffffff9106107836 */ /* 0x040fe20000000000 */
[----:B------:R-:W-:Y:S01]  /*17d90*/  I2FP.F32.S32 R141, R140 ;  /* 0x0000008c008d7245 */ /* 0x000fe20000201400 */
[----:B--2---:R-:W-:Y:S01]  /*17da0*/  HMMA.16816.F32.BF16 R24, R12, R8, R24 ;  /* 0x000000080c18723c */ /* 0x004fe20000041818 */
[----:B------:R-:W-:Y:S01]  /*17db0*/  FSEL R215, R143, -INF , !P6 ;  /* 0xff8000008fd77808 */ /* 0x000fe20007000000 */
[----:B------:R-:W-:Y:S01]  /*17dc0*/  VIADD R8, R6, 0xffffff98 ;  /* 0xffffff9806087836 */ /* 0x000fe20000000000 */
[----:B------:R-:W-:Y:S01]  /*17dd0*/  I2FP.F32.S32 R18, R16 ;  /* 0x0000001000127245 */ /* 0x000fe20000201400 */
[CC--:B------:R-:W-:Y:S01]  /*17de0*/  FFMA.FTZ R32, R0.reuse, R141.reuse, R32 ;  /* 0x0000008d00207223 */ /* 0x0c0fe20000010020 */
[----:B------:R-:W-:Y:S01]  /*17df0*/  FFMA.FTZ R34, R0, R141, R34 ;  /* 0x0000008d00227223 */ /* 0x000fe20000010022 */
[----:B------:R-:W-:-:S02]  /*17e00*/  ISETP.GE.AND P5, PT, R140, R3, PT ;  /* 0x000000038c00720c */ /* 0x000fc40003fa6270 */
[----:B------:R-:W-:Y:S01]  /*17e10*/  ISETP.GE.AND P6, PT, R140, R135, PT ;  /* 0x000000878c00720c */ /* 0x000fe20003fc6270 */
[CC--:B------:R-:W-:Y:S01]  /*17e20*/  FFMA.FTZ R33, R0.reuse, R18.reuse, R33 ;  /* 0x0000001200217223 */ /* 0x0c0fe20000010021 */
[----:B------:R-:W-:Y:S01]  /*17e30*/  FFMA.FTZ R35, R0, R18, R35 ;  /* 0x0000001200237223 */ /* 0x000fe20000010023 */
[----:B------:R-:W-:Y:S01]  /*17e40*/  FSEL R183, R32, -INF , !P5 ;  /* 0xff80000020b77808 */ /* 0x000fe20006800000 */
[----:B------:R-:W-:Y:S01]  /*17e50*/  VIADD R18, R6, 0xffffff99 ;  /* 0xffffff9906127836 */ /* 0x000fe20000000000 */
[----:B------:R-:W-:Y:S01]  /*17e60*/  FSEL R187, R34, -INF , !P6 ;  /* 0xff80000022bb7808 */ /* 0x000fe20007000000 */
[----:B------:R-:W-:Y:S01]  /*17e70*/  HMMA.16816.F32.BF16 R168, R164, R148, R168 ;  /* 0x00000094a4a8723c */ /* 0x000fe200000418a8 */
[C---:B------:R-:W-:Y:S02]  /*17e80*/  ISETP.GE.AND P5, PT, R16.reuse, R3, PT ;  /* 0x000000031000720c */ /* 0x040fe40003fa6270 */
[----:B------:R-:W-:Y:S02]  /*17e90*/  ISETP.GE.AND P6, PT, R16, R135, PT ;  /* 0x000000871000720c */ /* 0x000fe40003fc6270 */
[----:B------:R-:W-:-:S02]  /*17ea0*/  I2FP.F32.S32 R9, R8 ;  /* 0x0000000800097245 */ /* 0x000fc40000201400 */
[----:B------:R-:W-:Y:S01]  /*17eb0*/  FSEL R179, R33, -INF , !P5 ;  /* 0xff80000021b37808 */ /* 0x000fe20006800000 */
[----:B------:R-:W-:Y:S01]  /*17ec0*/  HMMA.16816.F32.BF16 R20, R12, R10, R20 ;  /* 0x0000000a0c14723c */ /* 0x000fe20000041814 */
[----:B------:R-:W-:Y:S01]  /*17ed0*/  FSEL R141, R35, -INF , !P6 ;  /* 0xff800000238d7808 */ /* 0x000fe20007000000 */
[----:B------:R-:W-:Y:S01]  /*17ee0*/  FFMA.FTZ R28, R0, R9, R28 ;  /* 0x00000009001c7223 */ /* 0x000fe2000001001c */
[----:B------:R-:W-:Y:S01]  /*17ef0*/  ISETP.GE.AND P5, PT, R8, R3, PT ;  /* 0x000000030800720c */ /* 0x000fe20003fa6270 */
[----:B------:R-:W-:Y:S01]  /*17f00*/  FFMA.FTZ R30, R0, R9, R30 ;  /* 0x00000009001e7223 */ /* 0x000fe2000001001e */
[----:B------:R-:W-:Y:S01]  /*17f10*/  ISETP.GE.AND P6, PT, R8, R135, PT ;  /* 0x000000870800720c */ /* 0x000fe20003fc6270 */
[C---:B------:R-:W-:Y:S01]  /*17f20*/  VIADD R8, R6.reuse, 0xffffffa0 ;  /* 0xffffffa006087836 */ /* 0x040fe20000000000 */
[----:B------:R-:W-:Y:S01]  /*17f30*/  I2FP.F32.S32 R16, R18 ;  /* 0x0000001200107245 */ /* 0x000fe20000201400 */
[----:B------:R-:W-:Y:S01]  /*17f40*/  VIADD R10, R6, 0xffffffa1 ;  /* 0xffffffa1060a7836 */ /* 0x000fe20000000000 */
[----:B------:R-:W-:-:S02]  /*17f50*/  FSEL R189, R28, -INF , !P5 ;  /* 0xff8000001cbd7808 */ /* 0x000fc40006800000 */
[----:B------:R-:W-:Y:S01]  /*17f60*/  FSEL R143, R30, -INF , !P6 ;  /* 0xff8000001e8f7808 */ /* 0x000fe20007000000 */
[CC--:B------:R-:W-:Y:S01]  /*17f70*/  FFMA.FTZ R29, R0.reuse, R16.reuse, R29 ;  /* 0x00000010001d7223 */ /* 0x0c0fe2000001001d */
[----:B------:R-:W-:Y:S01]  /*17f80*/  FFMA.FTZ R31, R0, R16, R31 ;  /* 0x00000010001f7223 */ /* 0x000fe2000001001f */
[----:B------:R-:W-:Y:S01]  /*17f90*/  ISETP.GE.AND P5, PT, R18, R3, PT ;  /* 0x000000031200720c */ /* 0x000fe20003fa6270 */
[----:B------:R-:W-:Y:S01]  /*17fa0*/  HMMA.16816.F32.BF16 R168, R12, R4, R168 ;  /* 0x000000040ca8723c */ /* 0x000fe200000418a8 */
[----:B------:R-:W-:Y:S01]  /*17fb0*/  I2FP.F32.S32 R9, R8 ;  /* 0x0000000800097245 */ /* 0x000fe20000201400 */
[----:B------:R-:W-:Y:S01]  /*17fc0*/  VIADD R4, R6, 0xffffffa9 ;  /* 0xffffffa906047836 */ /* 0x000fe20000000000 */
[----:B------:R-:W-:Y:S02]  /*17fd0*/  ISETP.GE.AND P6, PT, R18, R135, PT ;  /* 0x000000871200720c */ /* 0x000fe40003fc6270 */
[----:B------:R-:W-:Y:S01]  /*17fe0*/  FSEL R207, R29, -INF , !P5 ;  /* 0xff8000001dcf7808 */ /* 0x000fe20006800000 */
[CC--:B------:R-:W-:Y:S01]  /*17ff0*/  FFMA.FTZ R24, R0.reuse, R9.reuse, R24 ;  /* 0x0000000900187223 */ /* 0x0c0fe20000010018 */
[----:B------:R-:W-:Y:S01]  /*18000*/  FSEL R205, R31, -INF , !P6 ;  /* 0xff8000001fcd7808 */ /* 0x000fe20007000000 */
[----:B------:R-:W-:Y:S01]  /*18010*/  FFMA.FTZ R26, R0, R9, R26 ;  /* 0x00000009001a7223 */ /* 0x000fe2000001001a */
[----:B------:R-:W-:-:S02]  /*18020*/  ISETP.GE.AND P5, PT, R8, R3, PT ;  /* 0x000000030800720c */ /* 0x000fc40003fa6270 */
[----:B------:R-:W-:Y:S01]  /*18030*/  ISETP.GE.AND P6, PT, R8, R135, PT ;  /* 0x000000870800720c */ /* 0x000fe20003fc6270 */
[----:B------:R-:W-:Y:S01]  /*18040*/  VIADD R8, R6, 0xffffffa8 ;  /* 0xffffffa806087836 */ /* 0x000fe20000000000 */
[----:B------:R-:W-:Y:S02]  /*18050*/  I2FP.F32.S32 R9, R10 ;  /* 0x0000000a00097245 */ /* 0x000fe40000201400 */
[----:B------:R-:W-:Y:S02]  /*18060*/  FSEL R149, R24, -INF , !P5 ;  /* 0xff80000018957808 */ /* 0x000fe40006800000 */
[----:B------:R-:W-:Y:S01]  /*18070*/  FSEL R145, R26, -INF , !P6 ;  /* 0xff8000001a917808 */ /* 0x000fe20007000000 */
[CC--:B------:R-:W-:Y:S01]  /*18080*/  FFMA.FTZ R25, R0.reuse, R9.reuse, R25 ;  /* 0x0000000900197223 */ /* 0x0c0fe20000010019 */
[----:B------:R-:W-:Y:S01]  /*18090*/  FFMA.FTZ R27, R0, R9, R27 ;  /* 0x00000009001b7223 */ /* 0x000fe2000001001b */
[----:B------:R-:W-:Y:S02]  /*180a0*/  I2FP.F32.S32 R5, R8 ;  /* 0x0000000800057245 */ /* 0x000fe40000201400 */
[----:B------:R-:W-:-:S02]  /*180b0*/  ISETP.GE.AND P5, PT, R10, R3, PT ;  /* 0x000000030a00720c */ /* 0x000fc40003fa6270 */
[----:B------:R-:W-:Y:S01]  /*180c0*/  ISETP.GE.AND P6, PT, R10, R135, PT ;  /* 0x000000870a00720c */ /* 0x000fe20003fc6270 */
[CC--:B------:R-:W-:Y:S01]  /*180d0*/  FFMA.FTZ R20, R0.reuse, R5.reuse, R20 ;  /* 0x0000000500147223 */ /* 0x0c0fe20000010014 */
[----:B------:R-:W-:Y:S01]  /*180e0*/  FSEL R193, R25, -INF , !P5 ;  /* 0xff80000019c17808 */ /* 0x000fe20006800000 */
[----:B------:R-:W-:Y:S01]  /*180f0*/  FFMA.FTZ R22, R0, R5, R22 ;  /* 0x0000000500167223 */ /* 0x000fe20000010016 */
[----:B------:R-:W-:Y:S02]  /*18100*/  FSEL R153, R27, -INF , !P6 ;  /* 0xff8000001b997808 */ /* 0x000fe40007000000 */
[----:B------:R-:W-:Y:S02]  /*18110*/  I2FP.F32.S32 R10, R4 ;  /* 0x00000004000a7245 */ /* 0x000fe40000201400 */
[C---:B------:R-:W-:Y:S02]  /*18120*/  ISETP.GE.AND P5, PT, R8.reuse, R3, PT ;  /* 0x000000030800720c */ /* 0x040fe40003fa6270 */
[----:B------:R-:W-:Y:S01]  /*18130*/  ISETP.GE.AND P6, PT, R8, R135, PT ;  /* 0x000000870800720c */ /* 0x000fe20003fc6270 */
[CC--:B------:R-:W-:Y:S01]  /*18140*/  FFMA.FTZ R21, R0.reuse, R10.reuse, R21 ;  /* 0x0000000a00157223 */ /* 0x0c0fe20000010015 */
[----:B------:R-:W-:Y:S01]  /*18150*/  FFMA.FTZ R23, R0, R10, R23 ;  /* 0x0000000a00177223 */ /* 0x000fe20000010017 */
[----:B------:R-:W-:Y:S01]  /*18160*/  FSEL R191, R20, -INF , !P5 ;  /* 0xff80000014bf7808 */ /* 0x000fe20006800000 */
[----:B------:R-:W-:Y:S01]  /*18170*/  VIADD R8, R6, 0xffffffb0 ;  /* 0xffffffb006087836 */ /* 0x000fe20000000000 */
[----:B------:R-:W-:-:S02]  /*18180*/  FSEL R151, R22, -INF , !P6 ;  /* 0xff80000016977808 */ /* 0x000fc40007000000 */
[C---:B------:R-:W-:Y:S02]  /*18190*/  ISETP.GE.AND P5, PT, R4.reuse, R3, PT ;  /* 0x000000030400720c */ /* 0x040fe40003fa6270 */
[----:B------:R-:W-:Y:S02]  /*181a0*/  ISETP.GE.AND P6, PT, R4, R135, PT ;  /* 0x000000870400720c */ /* 0x000fe40003fc6270 */
[----:B------:R-:W-:Y:S02]  /*181b0*/  FSEL R155, R21, -INF , !P5 ;  /* 0xff800000159b7808 */ /* 0x000fe40006800000 */
[----:B------:R-:W-:Y:S02]  /*181c0*/  FSEL R147, R23, -INF , !P6 ;  /* 0xff80000017937808 */ /* 0x000fe40007000000 */
[----:B------:R-:W-:Y:S02]  /*181d0*/  I2FP.F32.S32 R5, R8 ;  /* 0x0000000800057245 */ /* 0x000fe40000201400 */
[----:B------:R-:W-:-:S02]  /*181e0*/  ISETP.GE.AND P5, PT, R8, R3, PT ;  /* 0x000000030800720c */ /* 0x000fc40003fa6270 */
[----:B------:R-:W-:Y:S01]  /*181f0*/  ISETP.GE.AND P6, PT, R8, R135, PT ;  /* 0x000000870800720c */ /* 0x000fe20003fc6270 */
[----:B------:R-:W-:Y:S02]  /*18200*/  VIADD R8, R6, 0xffffffb1 ;  /* 0xffffffb106087836 */ /* 0x000fe40000000000 */
[CC--:B------:R-:W-:Y:S01]  /*18210*/  FFMA.FTZ R168, R0.reuse, R5.reuse, R168 ;  /* 0x0000000500a87223 */ /* 0x0c0fe200000100a8 */
[----:B------:R-:W-:Y:S01]  /*18220*/  FFMA.FTZ R159, R0, R5, R170 ;  /* 0x00000005009f7223 */ /* 0x000fe200000100aa */
[----:B------:R-:W-:Y:S01]  /*18230*/  VIADD R6, R6, 0xffffffb9 ;  /* 0xffffffb906067836 */ /* 0x000fe20000000000 */
[----:B------:R-:W-:Y:S02]  /*18240*/  I2FP.F32.S32 R5, R8 ;  /* 0x0000000800057245 */ /* 0x000fe40000201400 */
[----:B------:R-:W-:Y:S02]  /*18250*/  FSEL R177, R168, -INF , !P5 ;  /* 0xff800000a8b17808 */ /* 0x000fe40006800000 */
[----:B------:R-:W-:Y:S01]  /*18260*/  I2FP.F32.S32 R4, R6 ;  /* 0x0000000600047245 */ /* 0x000fe20000201400 */
        /* <DEDUP_REMOVED lines=8> */
[----:B------:R-:W-:Y:S02]  /*182f0*/  ISETP.GE.AND P6, PT, R8, R135, PT ;  /* 0x000000870800720c */ /* 0x000fe40003fc6270 */
[----:B------:R-:W-:Y:S02]  /*18300*/  FSEL R175, R17, -INF , !P5 ;  /* 0xff80000011af7808 */ /* 0x000fe40006800000 */
[----:B------:R-:W-:Y:S02]  /*18310*/  ISETP.GT.AND P5, PT, R160, R195, PT ;  /* 0x000000c3a000720c */ /* 0x000fe40003fa4270 */
[----:B------:R-:W-:Y:S02]  /*18320*/  FSEL R173, R171, -INF , !P6 ;  /* 0xff800000abad7808 */ /* 0x000fe40007000000 */
[----:B------:R-:W-:-:S04]  /*18330*/  ISETP.GE.AND P6, PT, R6, R135, PT ;  /* 0x000000870600720c */ /* 0x000fc80003fc6270 */
[----:B------:R-:W-:-:S05]  /*18340*/  FSEL R157, R19, -INF , !P6 ;  /* 0xff800000139d7808 */ /* 0x000fca0007000000 */
[----:B------:R-:W-:Y:S05]  /*18350*/  @!P5 BRA `(.L_x_3428) ;  /* 0x000000080038d947 */ /* 0x000fea0003800000 */
[----:B------:R-:W-:Y:S05]  /*18360*/  BRA.U !UP0, `(.L_x_3429) ;  /* 0x0000000108fc7547 */ /* 0x000fea000b800000 */
[----:B------:R-:W1:Y:S01]  /*18370*/  LDC R5, c[0x0][0x4f0] ;  /* 0x00013c00ff057b82 */ /* 0x000e620000000800 */
[----:B------:R-:W-:Y:S01]  /*18380*/  IMAD.MOV.U32 R10, RZ, RZ, RZ ;  /* 0x000000ffff0a7224 */ /* 0x000fe200078e00ff */
[----:B------:R-:W-:Y:S01]  /*18390*/  SHF.L.U32 R8, R160, 0x6, RZ ;  /* 0x00000006a0087819 */ /* 0x000fe200000006ff */
[----:B------:R-:W-:Y:S01]  /*183a0*/  VIADD R134, R134, 0xffffff80 ;  /* 0xffffff8086867836 */ /* 0x000fe20000000000 */
[----:B------:R-:W2:Y:S02]  /*183b0*/  LDCU.64 UR8, c[0x0][0x3b8] ;  /* 0x00007700ff0877ac */ /* 0x000ea40008000a00 */
[----:B------:R-:W-:Y:S01]  /*183c0*/  IABS R6, R8 ;  /* 0x0000000800067213 */ /* 0x000fe20000000000 */
[----:B------:R-:W3:Y:S01]  /*183d0*/  LDCU.64 UR10, c[0x0][0x3a0] ;  /* 0x00007400ff0a77ac */ /* 0x000ee20008000a00 */
[-C--:B-1----:R-:W-:Y:S02]  /*183e0*/  IABS R4, R5.reuse ;  /* 0x0000000500047213 */ /* 0x082fe40000000000 */
[----:B------:R-:W-:-:S02]  /*183f0*/  LOP3.LUT R8, R8, R5, RZ, 0x3c, !PT ;  /* 0x0000000508087212 */ /* 0x000fc400078e3cff */
[----:B------:R-:W1:Y:S08]  /*18400*/  I2F.RP R9, R4 ;  /* 0x0000000400097306 */ /* 0x000e700000209400 */
[----:B-1----:R-:W1:Y:S02]  /*18410*/  MUFU.RCP R11, R9 ;  /* 0x00000009000b7308 */ /* 0x002e640000001000 */
[----:B-1----:R-:W-:Y:S01]  /*18420*/  VIADD R11, R11, 0xffffffe ;  /* 0x0ffffffe0b0b7836 */ /* 0x002fe20000000000 */
[----:B------:R-:W-:-:S02]  /*18430*/  IABS R9, R134 ;  /* 0x0000008600097213 */ /* 0x000fc40000000000 */
[----:B------:R-:W-:-:S03]  /*18440*/  LOP3.LUT R134, R134, R5, RZ, 0x3c, !PT ;  /* 0x0000000586867212 */ /* 0x000fc600078e3cff */
[----:B------:R-:W1:Y:S02]  /*18450*/  F2I.FTZ.U32.TRUNC.NTZ R11, R11 ;  /* 0x0000000b000b7305 */ /* 0x000e64000021f000 */
[----:B-1----:R-:W-:-:S04]  /*18460*/  IMAD.MOV R3, RZ, RZ, -R11 ;  /* 0x000000ffff037224 */ /* 0x002fc800078e0a0b */
[----:B------:R-:W-:-:S04]  /*18470*/  IMAD R3, R3, R4, RZ ;  /* 0x0000000403037224 */ /* 0x000fc800078e02ff */
[----:B------:R-:W-:-:S06]  /*18480*/  IMAD.HI.U32 R3, R11, R3, R10 ;  /* 0x000000030b037227 */ /* 0x000fcc00078e000a */
[----:B------:R-:W-:-:S05]  /*18490*/  IMAD.HI.U32 R10, R3, R6, RZ ;  /* 0x00000006030a7227 */ /* 0x000fca00078e00ff */
[----:B------:R-:W-:-:S05]  /*184a0*/  IADD3 R11, PT, PT, -R10, RZ, RZ ;  /* 0x000000ff0a0b7210 */ /* 0x000fca0007ffe1ff */
[----:B------:R-:W-:Y:S02]  /*184b0*/  IMAD R11, R4, R11, R6 ;  /* 0x0000000b040b7224 */ /* 0x000fe400078e0206 */
[----:B------:R-:W-:-:S03]  /*184c0*/  IMAD.HI.U32 R6, R3, R9, RZ ;  /* 0x0000000903067227 */ /* 0x000fc600078e00ff */
[----:B------:R-:W-:Y:S01]  /*184d0*/  ISETP.GT.U32.AND P5, PT, R4, R11, PT ;  /* 0x0000000b0400720c */ /* 0x000fe20003fa4070 */
[----:B------:R-:W-:-:S04]  /*184e0*/  IMAD.MOV R3, RZ, RZ, -R6 ;  /* 0x000000ffff037224 */ /* 0x000fc800078e0a06 */
[----:B------:R-:W-:Y:S01]  /*184f0*/  IMAD R3, R4, R3, R9 ;  /* 0x0000000304037224 */ /* 0x000fe200078e0209 */
[----:B------:R-:W-:-:S07]  /*18500*/  LOP3.LUT R9, RZ, R5, RZ, 0x33, !PT ;  /* 0x00000005ff097212 */ /* 0x000fce00078e33ff */
        /* <DEDUP_REMOVED lines=37> */
.L_x_3429:
        /* <DEDUP_REMOVED lines=8> */
.L_x_3430:
        /* <DEDUP_REMOVED lines=70> */
.L_x_3428:
        /* <DEDUP_REMOVED lines=23> */
[----:B------:R-:W-:Y:S01]  /*18db0*/  IADD3 R171, PT, PT, R186, 0xc040, RZ ;  /* 0x0000c040baab7810 */ /* 0x000fe20007ffe0ff */
[----:B------:R-:W-:Y:S01]  /*18dc0*/  LDSM.16.MT88.4 R12, [R186+0xc000] ;  /* 0x00c00000ba0c783b */ /* 0x000fe20000004200 */
[----:B------:R-:W-:-:S03]  /*18dd0*/  @P0 IADD3 R171, PT, PT, R16, -0x40, RZ ;  /* 0xffffffc010ab0810 */ /* 0x000fc60007ffe0ff */
[----:B------:R-:W-:Y:S01]  /*18de0*/  LDSM.16.MT88.4 R20, [R174+0xc000] ;  /* 0x00c00000ae14783b */ /* 0x000fe20000004200 */
[----:B------:R-:W-:-:S03]  /*18df0*/  IADD3 R170, PT, PT, R170, R171, RZ ;  /* 0x000000abaaaa7210 */ /* 0x000fc60007ffe0ff */
        /* <DEDUP_REMOVED lines=17> */
[----:B------:R-:W-:Y:S01]  /*18f10*/  ISETP.GT.AND P2, PT, R160, R195, PT ;  /* 0x000000c3a000720c */ /* 0x000fe20003f44270 */
[----:B------:R-:W-:Y:S01]  /*18f20*/  FMUL.FTZ R169, R4, UR4 ;  /* 0x0000000404a97c20 */ /* 0x000fe20008410000 */
[--C-:B------:R-:W-:Y:S01]  /*18f30*/  FFMA.FTZ R167, R161, UR4, -R176.reuse ;  /* 0x00000004a1a77c23 */ /* 0x100fe200080108b0 */
[----:B------:R-:W-:Y:S01]  /*18f40*/  FMUL.FTZ R168, R5, UR4 ;  /* 0x0000000405a87c20 */ /* 0x000fe20008410000 */
[--C-:B------:R-:W-:Y:S01]  /*18f50*/  FFMA.FTZ R161, R217, UR4, -R176.reuse ;  /* 0x00000004d9a17c23 */ /* 0x100fe200080108b0 */
[--C-:B------:R-:W-:Y:S01]  /*18f60*/  FFMA.FTZ R163, R163, UR4, -R176.reuse ;  /* 0x00000004a3a37c23 */ /* 0x100fe200080108b0 */
[----:B------:R-:W-:Y:S01]  /*18f70*/  FFMA.FTZ R162, R219, UR4, -R176 ;  /* 0x00000004dba27c23 */ /* 0x000fe200080108b0 */
[----:B------:R-:W1:Y:S01]  /*18f80*/  MUFU.EX2 R169, R169 ;  /* 0x000000a900a97308 */ /* 0x000e620000000800 */
[--C-:B------:R-:W-:Y:S01]  /*18f90*/  FFMA.FTZ R166, R7, UR4, -R156.reuse ;  /* 0x0000000407a67c23 */ /* 0x100fe2000801089c */
[--C-:B------:R-:W-:Y:S01]  /*18fa0*/  FFMA.FTZ R137, R213, UR4, -R156.reuse ;  /* 0x00000004d5897c23 */ /* 0x100fe2000801089c */
[--C-:B------:R-:W-:Y:S01]  /*18fb0*/  FFMA.FTZ R164, R211, UR4, -R156.reuse ;  /* 0x00000004d3a47c23 */ /* 0x100fe2000801089c */
[----:B------:R-:W2:Y:S01]  /*18fc0*/  MUFU.EX2 R168, R168 ;  /* 0x000000a800a87308 */ /* 0x000ea20000000800 */
[--C-:B------:R-:W-:Y:S01]  /*18fd0*/  FFMA.FTZ R165, R215, UR4, -R156.reuse ;  /* 0x00000004d7a57c23 */ /* 0x100fe2000801089c */
[----:B------:R-:W-:Y:S01]  /*18fe0*/  FFMA.FTZ R190, R187, UR4, -R156 ;  /* 0x00000004bbbe7c23 */ /* 0x000fe2000801089c */
[--C-:B------:R-:W-:Y:S01]  /*18ff0*/  FFMA.FTZ R188, R179, UR4, -R176.reuse ;  /* 0x00000004b3bc7c23 */ /* 0x100fe200080108b0 */
[----:B------:R-:W-:Y:S01]  /*19000*/  MUFU.EX2 R167, R167 ;  /* 0x000000a700a77308 */ /* 0x000fe20000000800 */
[----:B------:R-:W-:Y:S01]  /*19010*/  FFMA.FTZ R178, R207, UR4, -R176 ;  /* 0x00000004cfb27c23 */ /* 0x000fe200080108b0 */
[--C-:B------:R-:W-:Y:S01]  /*19020*/  FFMA.FTZ R187, R143, UR4, -R156.reuse ;  /* 0x000000048fbb7c23 */ /* 0x100fe2000801089c */
[----:B------:R-:W-:Y:S01]  /*19030*/  FFMA.FTZ R192, R205, UR4, -R156 ;  /* 0x00000004cdc07c23 */ /* 0x000fe2000801089c */
[----:B------:R-:W3:Y:S01]  /*19040*/  MUFU.EX2 R161, R161 ;  /* 0x000000a100a17308 */ /* 0x000ee20000000800 */
[----:B------:R-:W-:Y:S01]  /*19050*/  LDSM.16.MT88.4 R132, [R170+0x800] ;  /* 0x00080000aa84783b */ /* 0x000fe20000004200 */
[-C--:B-1----:R-:W-:Y:S01]  /*19060*/  FMUL.FTZ R32, R52, R169.reuse ;  /* 0x000000a934207220 */ /* 0x082fe20000410000 */
[-C--:B------:R-:W-:Y:S01]  /*19070*/  FMUL.FTZ R33, R53, R169.reuse ;  /* 0x000000a935217220 */ /* 0x080fe20000410000 */
[----:B------:R-:W-:Y:S01]  /*19080*/  MUFU.EX2 R163, R163 ;  /* 0x000000a300a37308 */ /* 0x000fe20000000800 */
[-C--:B------:R-:W-:Y:S01]  /*19090*/  FMUL.FTZ R16, R36, R169.reuse ;  /* 0x000000a924107220 */ /* 0x080fe20000410000 */
[-C--:B--2---:R-:W-:Y:S01]  /*190a0*/  FMUL.FTZ R34, R54, R168.reuse ;  /* 0x000000a836227220 */ /* 0x084fe20000410000 */
[-C--:B------:R-:W-:Y:S01]  /*190b0*/  FMUL.FTZ R35, R55, R168.reuse ;  /* 0x000000a837237220 */ /* 0x080fe20000410000 */
[----:B------:R-:W1:Y:S01]  /*190c0*/  MUFU.EX2 R162, R162 ;  /* 0x000000a200a27308 */ /* 0x000e620000000800 */
[----:B------:R-:W-:Y:S01]  /*190d0*/  LDSM.16.MT88.4 R52, [R174+0xe000] ;  /* 0x00e00000ae34783b */ /* 0x000fe20000004200 */
[----:B------:R-:W-:Y:S01]  /*190e0*/  FMUL.FTZ R17, R37, R169 ;  /* 0x000000a925117220 */ /* 0x000fe20000410000 */
[-C--:B------:R-:W-:Y:S01]  /*190f0*/  FMUL.FTZ R18, R38, R168.reuse ;  /* 0x000000a826127220 */ /* 0x080fe20000410000 */
[----:B------:R-:W-:Y:S01]  /*19100*/  MUFU.EX2 R166, R166 ;  /* 0x000000a600a67308 */ /* 0x000fe20000000800 */
[-C--:B------:R-:W-:Y:S01]  /*19110*/  FMUL.FTZ R19, R39, R168.reuse ;  /* 0x000000a827137220 */ /* 0x080fe20000410000 */
[----:B---3--:R-:W-:Y:S01]  /*19120*/  F2FP.BF16.F32.PACK_AB R4, R161, R167 ;  /* 0x000000a7a104723e */ /* 0x008fe200000010ff */
[----:B------:R-:W2:Y:S01]  /*19130*/  LDSM.16.MT88.4 R36, [R170] ;  /* 0x00000000aa24783b */ /* 0x000ea20000004200 */
        /* <DEDUP_REMOVED lines=10> */
[-C--:B------:R-:W-:Y:S01]  /*191e0*/  FMUL.FTZ R26, R46, R168.reuse ;  /* 0x000000a82e1a7220 */ /* 0x080fe20000410000 */
[----:B------:R-:W-:Y:S01]  /*191f0*/  FMUL.FTZ R27, R47, R168 ;  /* 0x000000a82f1b7220 */ /* 0x000fe20000410000 */
[-C--:B------:R-:W-:Y:S01]  /*19200*/  FMUL.FTZ R48, R48, R169.reuse ;  /* 0x000000a930307220 */ /* 0x080fe20000410000 */
[----:B------:R-:W4:Y:S01]  /*19210*/  LDSM.16.MT88.4 R44, [R186+0xe000] ;  /* 0x00e00000ba2c783b */ /* 0x000f220000004200 */
        /* <DEDUP_REMOVED lines=29> */
[----:B------:R-:W1:Y:S01]  /*193f0*/  LDSM.16.MT88.4 R60, [R171+0x2000] ;  /* 0x00200000ab3c783b */ /* 0x000e620000004200 */
        /* <DEDUP_REMOVED lines=15> */
[----:B------:R-:W3:Y:S01]  /*194f0*/  LDSM.16.MT88.4 R68, [R170+0x2000] ;  /* 0x00200000aa44783b */ /* 0x000ee20000004200 */
        /* <DEDUP_REMOVED lines=11> */
[----:B------:R-:W-:Y:S01]  /*195b0*/  MUFU.EX2 R188, R188 ;  /* 0x000000bc00bc7308 */ /* 0x000fe20000000800 */
[-C--:B------:R-:W-:Y:S01]  /*195c0*/  FMUL.FTZ R104, R104, R169.reuse ;  /* 0x000000a968687220 */ /* 0x080fe20000410000 */
[-C--:B------:R-:W-:Y:S01]  /*195d0*/  FMUL.FTZ R105, R105, R169.reuse ;  /* 0x000000a969697220 */ /* 0x080fe20000410000 */
[-C--:B------:R-:W-:Y:S01]  /*195e0*/  FMUL.FTZ R106, R106, R168.reuse ;  /* 0x000000a86a6a7220 */ /* 0x080fe20000410000 */
[----:B------:R-:W-:Y:S01]  /*195f0*/  MUFU.EX2 R178, R178 ;  /* 0x000000b200b27308 */ /* 0x000fe20000000800 */
[-C--:B------:R-:W-:Y:S01]  /*19600*/  FMUL.FTZ R107, R107, R168.reuse ;  /* 0x000000a86b6b7220 */ /* 0x080fe20000410000 */
[C---:B------:R-:W-:Y:S01]  /*19610*/  HMMA.16816.F32.BF16 R52, R4.reuse, R54, R72 ;  /* 0x000000360434723c */ /* 0x040fe20000041848 */
[-C--:B------:R-:W-:Y:S01]  /*19620*/  FMUL.FTZ R72, R92, R169.reuse ;  /* 0x000000a95c487220 */ /* 0x080fe20000410000 */
[-C--:B------:R-:W-:Y:S01]  /*19630*/  FMUL.FTZ R73, R93, R169.reuse ;  /* 0x000000a95d497220 */ /* 0x080fe20000410000 */
[-C--:B------:R-:W-:Y:S01]  /*19640*/  FMUL.FTZ R74, R94, R168.reuse ;  /* 0x000000a85e4a7220 */ /* 0x080fe20000410000 */
[-C--:B------:R-:W-:Y:S01]  /*19650*/  FMUL.FTZ R75, R95, R168.reuse ;  /* 0x000000a85f4b7220 */ /* 0x080fe20000410000 */
[----:B------:R-:W-:Y:S01]  /*19660*/  MUFU.EX2 R190, R190 ;  /* 0x000000be00be7308 */ /* 0x000fe20000000800 */
[----:B------:R-:W-:Y:S01]  /*19670*/  LDSM.16.MT88.4 R92, [R171+0x4000] ;  /* 0x00400000ab5c783b */ /* 0x000fe20000004200 */
[-C--:B------:R-:W-:Y:S01]  /*19680*/  FMUL.FTZ R116, R116, R169.reuse ;  /* 0x000000a974747220 */ /* 0x080fe20000410000 */
[C---:B------:R-:W-:Y:S01]  /*19690*/  HMMA.16816.F32.BF16 R36, R4.reuse, R38, R56 ;  /* 0x000000260424723c */ /* 0x040fe20000041838 */
[-C--:B------:R-:W-:Y:S01]  /*196a0*/  FMUL.FTZ R56, R76, R169.reuse ;  /* 0x000000a94c387220 */ /* 0x080fe20000410000 */
[-C--:B------:R-:W-:Y:S01]  /*196b0*/  FMUL.FTZ R57, R77, R169.reuse ;  /* 0x000000a94d397220 */ /* 0x080fe20000410000 */
[-C--:B------:R-:W-:Y:S01]  /*196c0*/  FMUL.FTZ R58, R78, R168.reuse ;  /* 0x000000a84e3a7220 */ /* 0x080fe20000410000 */
[-C--:B------:R-:W-:Y:S01]  /*196d0*/  FMUL.FTZ R59, R79, R168.reuse ;  /* 0x000000a84f3b7220 */ /* 0x080fe20000410000 */
[----:B------:R-:W-:Y:S01]  /*196e0*/  MUFU.EX2 R187, R187 ;  /* 0x000000bb00bb7308 */ /* 0x000fe20000000800 */
[----:B------:R-:W2:Y:S01]  /*196f0*/  LDSM.16.MT88.4 R76, [R186+0x10000] ;  /* 0x01000000ba4c783b */ /* 0x000ea20000004200 */
[-C--:B------:R-:W-:Y:S01]  /*19700*/  FMUL.FTZ R117, R117, R169.reuse ;  /* 0x000000a975757220 */ /* 0x080fe20000410000 */
[C---:B----4-:R-:W-:Y:S01]  /*19710*/  HMMA.16816.F32.BF16 R40, R4.reuse, R44, R40 ;  /* 0x0000002c0428723c */ /* 0x050fe20000041828 */
[----:B------:R-:W-:Y:S01]  /*19720*/  MUFU.EX2 R192, R192 ;  /* 0x000000c000c07308 */ /* 0x000fe20000000800 */
[-C--:B------:R-:W-:Y:S01]  /*19730*/  FMUL.FTZ R118, R118, R168.reuse ;  /* 0x000000a876767220 */ /* 0x080fe20000410000 */
[-C--:B------:R-:W-:Y:S01]  /*19740*/  FMUL.FTZ R119, R119, R168.reuse ;  /* 0x000000a877777220 */ /* 0x080fe20000410000 */
[----:B------:R-:W-:Y:S01]  /*19750*/  LDSM.16.MT88.4 R128, [R174+0xe800] ;  /* 0x00e80000ae80783b */ /* 0x000fe20000004200 */
[----:B------:R-:W-:Y:S01]  /*19760*/  FFMA.FTZ R204, R191, UR4, -R176 ;  /* 0x00000004bfcc7c23 */ /* 0x000fe200080108b0 */
[--C-:B------:R-:W-:Y:S01]  /*19770*/  FFMA.FTZ R205, R145, UR4, -R156.reuse ;  /* 0x0000000491cd7c23 */ /* 0x100fe2000801089c */
[--C-:B------:R-:W-:Y:S01]  /*19780*/  FFMA.FTZ R206, R153, UR4, -R156.reuse ;  /* 0x0000000499ce7c23 */ /* 0x100fe2000801089c */
[C---:B------:R-:W-:Y:S01]  /*19790*/  HMMA.16816.F32.BF16 R44, R4.reuse, R46, R64 ;  /* 0x0000002e042c723c */ /* 0x040fe20000041840 */
[-C--:B------:R-:W-:Y:S01]  /*197a0*/  FMUL.FTZ R64, R84, R169.reuse ;  /* 0x000000a954407220 */ /* 0x080fe20000410000 */
[-C--:B------:R-:W-:Y:S01]  /*197b0*/  FMUL.FTZ R65, R85, R169.reuse ;  /* 0x000000a955417220 */ /* 0x080fe20000410000 */
[-C--:B------:R-:W-:Y:S01]  /*197c0*/  FMUL.FTZ R66, R86, R168.reuse ;  /* 0x000000a856427220 */ /* 0x080fe20000410000 */
[-C--:B------:R-:W-:Y:S01]  /*197d0*/  FMUL.FTZ R67, R87, R168.reuse ;  /* 0x000000a857437220 */ /* 0x080fe20000410000 */
[----:B------:R-:W-:Y:S01]  /*197e0*/  FFMA.FTZ R208, R147, UR4, -R156 ;  /* 0x0000000493d07c23 */ /* 0x000fe2000801089c */
[----:B------:R-:W4:Y:S01]  /*197f0*/  LDSM.16.MT88.4 R84, [R174+0x10000] ;  /* 0x01000000ae54783b */ /* 0x000f220000004200 */
[----:B------:R-:W-:Y:S01]  /*19800*/  FFMA.FTZ R194, R149, UR4, -R176 ;  /* 0x0000000495c27c23 */ /* 0x000fe200080108b0 */
[C---:B-1----:R-:W-:Y:S01]  /*19810*/  HMMA.16816.F32.BF16 R56, R4.reuse, R60, R56 ;  /* 0x0000003c0438723c */ /* 0x042fe20000041838 */
[----:B------:R-:W-:Y:S01]  /*19820*/  FFMA.FTZ R207, R151, UR4, -R156 ;  /* 0x0000000497cf7c23 */ /* 0x000fe2000801089c */
[----:B------:R-:W-:Y:S01]  /*19830*/  LDSM.16.MT88.4 R144, [R171+0x3000] ;  /* 0x00300000ab90783b */ /* 0x000fe20000004200 */
[----:B------:R-:W-:Y:S01]  /*19840*/  MUFU.EX2 R204, R204 ;  /* 0x000000cc00cc7308 */ /* 0x000fe20000000800 */
[--C-:B------:R-:W-:Y:S01]  /*19850*/  FFMA.FTZ R158, R158, UR4, -R176.reuse ;  /* 0x000000049e9e7c23 */ /* 0x100fe200080108b0 */
[----:B------:R-:W-:Y:S01]  /*19860*/  FFMA.FTZ R177, R177, UR4, -R176 ;  /* 0x00000004b1b17c23 */ /* 0x000fe200080108b0 */
[----:B------:R-:W-:Y:S01]  /*19870*/  LDSM.16.MT88.4 R148, [R174+0xf000] ;  /* 0x00f00000ae94783b */ /* 0x000fe20000004200 */
[----:B------:R-:W-:Y:S01]  /*19880*/  MUFU.EX2 R194, R194 ;  /* 0x000000c200c27308 */ /* 0x000fe20000000800 */
[C---:B------:R-:W-:Y:S01]  /*19890*/  HMMA.16816.F32.BF16 R60, R4.reuse, R62, R80 ;  /* 0x0000003e043c723c */ /* 0x040fe20000041850 */
[-C--:B------:R-:W-:Y:S01]  /*198a0*/  FMUL.FTZ R80, R100, R169.reuse ;  /* 0x000000a964507220 */ /* 0x080fe20000410000 */
[-C--:B------:R-:W-:Y:S01]  /*198b0*/  FMUL.FTZ R81, R101, R169.reuse ;  /* 0x000000a965517220 */ /* 0x080fe20000410000 */
[-C--:B------:R-:W-:Y:S01]  /*198c0*/  FMUL.FTZ R82, R102, R168.reuse ;  /* 0x000000a866527220 */ /* 0x080fe20000410000 */
[-C--:B------:R-:W-:Y:S01]  /*198d0*/  FMUL.FTZ R83, R103, R168.reuse ;  /* 0x000000a867537220 */ /* 0x080fe20000410000 */
[----:B------:R-:W-:Y:S01]  /*198e0*/  MUFU.EX2 R205, R205 ;  /* 0x000000cd00cd7308 */ /* 0x000fe20000000800 */
[----:B------:R-:W1:Y:S01]  /*198f0*/  LDSM.16.MT88.4 R100, [R170+0x4000] ;  /* 0x00400000aa64783b */ /* 0x000e620000004200 */
[--C-:B------:R-:W-:Y:S01]  /*19900*/  FFMA.FTZ R211, R138, UR4, -R156.reuse ;  /* 0x000000048ad37c23 */ /* 0x100fe2000801089c */
[C---:B---3--:R-:W-:Y:S01]  /*19910*/  HMMA.16816.F32.BF16 R64, R4.reuse, R68, R64 ;  /* 0x000000440440723c */ /* 0x048fe20000041840 */
[----:B------:R-:W-:Y:S01]  /*19920*/  MUFU.EX2 R206, R206 ;  /* 0x000000ce00ce7308 */ /* 0x000fe20000000800 */
[----:B------:R-:W-:Y:S01]  /*19930*/  FFMA.FTZ R212, R157, UR4, -R156 ;  /* 0x000000049dd47c23 */ /* 0x000fe2000801089c */
[-C--:B------:R-:W-:Y:S01]  /*19940*/  FFMA.FTZ R210, R210, R169.reuse, R167 ;  /* 0x000000a9d2d27223 */ /* 0x080fe200000100a7 */
[-C--:B------:R-:W-:Y:S01]  /*19950*/  FFMA.FTZ R166, R209, R168.reuse, R166 ;  /* 0x000000a8d1a67223 */ /* 0x080fe200000100a6 */
[----:B------:R-:W-:Y:S01]  /*19960*/  MUFU.EX2 R207, R207 ;  /* 0x000000cf00cf7308 */ /* 0x000fe20000000800 */
[----:B------:R-:W-:Y:S01]  /*19970*/  @P2 IADD3 R136, PT, PT, R136, -0x3, RZ ;  /* 0xfffffffd88882810 */ /* 0x000fe20007ffe0ff */
[----:B------:R-:W-:Y:S01]  /*19980*/  FADD.FTZ R210, R161, R210 ;  /* 0x000000d2a1d27221 */ /* 0x000fe20000010000 */
[C---:B------:R-:W-:Y:S01]  /*19990*/  HMMA.16816.F32.BF16 R68, R4.reuse, R70, R88 ;  /* 0x000000460444723c */ /* 0x040fe20000041858 */
[-C--:B------:R-:W-:Y:S01]  /*199a0*/  FMUL.FTZ R88, R108, R169.reuse ;  /* 0x000000a96c587220 */ /* 0x080fe20000410000 */
[----:B------:R-:W-:Y:S01]  /*199b0*/  FMUL.FTZ R89, R109, R169 ;  /* 0x000000a96d597220 */ /* 0x000fe20000410000 */
[-C--:B------:R-:W-:Y:S01]  /*199c0*/  FMUL.FTZ R90, R110, R168.reuse ;  /* 0x000000a86e5a7220 */ /* 0x080fe20000410000 */
[----:B------:R-:W-:Y:S01]  /*199d0*/  FMUL.FTZ R91, R111, R168 ;  /* 0x000000a86f5b7220 */ /* 0x000fe20000410000 */
[----:B------:R-:W-:Y:S01]  /*199e0*/  MUFU.EX2 R208, R208 ;  /* 0x000000d000d07308 */ /* 0x000fe20000000800 */
[----:B------:R-:W3:Y:S01]  /*199f0*/  LDSM.16.MT88.4 R108, [R186+0xc800] ;  /* 0x00c80000ba6c783b */ /* 0x000ee20000004200 */
[----:B------:R-:W-:Y:S01]  /*19a00*/  FADD.FTZ R137, R137, R166 ;  /* 0x000000a689897221 */ /* 0x000fe20000010000 */
[----:B--2---:R-:W-:Y:S01]  /*19a10*/  HMMA.16816.F32.BF16 R72, R4, R76, R72 ;  /* 0x0000004c0448723c */ /* 0x004fe20000041848 */
[----:B------:R-:W-:Y:S01]  /*19a20*/  MUFU.EX2 R177, R177 ;  /* 0x000000b100b17308 */ /* 0x000fe20000000800 */
[----:B------:R-:W-:Y:S01]  /*19a30*/  FADD.FTZ R163, R163, R210 ;  /* 0x000000d2a3a37221 */ /* 0x000fe20000010000 */
[----:B------:R-:W-:-:S02]  /*19a40*/  FADD.FTZ R164, R164, R137 ;  /* 0x00000089a4a47221 */ /* 0x000fc40000010000 */
[----:B------:R-:W-:Y:S01]  /*19a50*/  MUFU.EX2 R211, R211 ;  /* 0x000000d300d37308 */ /* 0x000fe20000000800 */
[----:B------:R-:W-:Y:S01]  /*19a60*/  FADD.FTZ R162, R162, R163 ;  /* 0x000000a3a2a27221 */ /* 0x000fe20000010000 */
[----:B------:R-:W-:Y:S01]  /*19a70*/  FADD.FTZ R165, R165, R164 ;  /* 0x000000a4a5a57221 */ /* 0x000fe20000010000 */
[C---:B------:R-:W-:Y:S01]  /*19a80*/  HMMA.16816.F32.BF16 R88, R4.reuse, R92, R88 ;  /* 0x0000005c0458723c */ /* 0x040fe20000041858 */
[----:B------:R-:W-:Y:S07]  /*19a90*/  MUFU.EX2 R212, R212 ;  /* 0x000000d400d47308 */ /* 0x000fee0000000800 */
[C---:B------:R-:W-:Y:S01]  /*19aa0*/  HMMA.16816.F32.BF16 R92, R4.reuse, R94, R112 ;  /* 0x0000005e045c723c */ /* 0x040fe20000041870 */
[----:B------:R-:W2:Y:S07]  /*19ab0*/  LDSM.16.MT88.4 R112, [R174+0xc800] ;  /* 0x00c80000ae70783b */ /* 0x000eae0000004200 */
[C---:B------:R-:W-:Y:S01]  /*19ac0*/  HMMA.16816.F32.BF16 R76, R4.reuse, R78, R96 ;  /* 0x0000004e044c723c */ /* 0x040fe20000041860 */
[--C-:B------:R-:W-:Y:S01]  /*19ad0*/  FFMA.FTZ R96, R183, UR4, -R176.reuse ;  /* 0x00000004b7607c23 */ /* 0x100fe200080108b0 */
[----:B------:R-:W-:Y:S01]  /*19ae0*/  FFMA.FTZ R183, R189, UR4, -R176 ;  /* 0x00000004bdb77c23 */ /* 0x000fe200080108b0 */
[----:B------:R-:W-:Y:S01]  /*19af0*/  FFMA.FTZ R189, R141, UR4, -R156 ;  /* 0x000000048dbd7c23 */ /* 0x000fe2000801089c */
[-C--:B------:R-:W-:Y:S01]  /*19b00*/  FMUL.FTZ R97, R121, R169.reuse ;  /* 0x000000a979617220 */ /* 0x080fe20000410000 */
[----:B------:R5:W3:Y:S01]  /*19b10*/  MUFU.EX2 R179, R96 ;  /* 0x0000006000b37308 */ /* 0x000ae20000000800 */
[-C--:B------:R-:W-:Y:S01]  /*19b20*/  FMUL.FTZ R98, R122, R168.reuse ;  /* 0x000000a87a627220 */ /* 0x080fe20000410000 */
[----:B------:R-:W-:Y:S01]  /*19b30*/  FMUL.FTZ R99, R123, R168 ;  /* 0x000000a87b637220 */ /* 0x000fe20000410000 */
[C---:B------:R-:W-:Y:S01]  /*19b40*/  HMMA.16816.F32.BF16 R8, R4.reuse, R12, R8 ;  /* 0x0000000c0408723c */ /* 0x040fe20000041808 */
[----:B------:R-:W-:Y:S01]  /*19b50*/  MUFU.EX2 R183, R183 ;  /* 0x000000b700b77308 */ /* 0x000fe20000000800 */
[----:B------:R-:W-:Y:S03]  /*19b60*/  LDSM.16.MT88.4 R140, [R171+0x800] ;  /* 0x00080000ab8c783b */ /* 0x000fe60000004200 */
[----:B------:R-:W3:Y:S03]  /*19b70*/  MUFU.EX2 R189, R189 ;  /* 0x000000bd00bd7308 */ /* 0x000ee60000000800 */
[----:B------:R-:W-:Y:S01]  /*19b80*/  HMMA.16816.F32.BF16 R12, R4, R14, R124 ;  /* 0x0000000e040c723c */ /* 0x000fe2000004187c */
[----:B------:R-:W2:Y:S01]  /*19b90*/  LDSM.16.MT88.4 R124, [R186+0xe800] ;  /* 0x00e80000ba7c783b */ /* 0x000ea20000004200 */
[----:B-----5:R-:W-:-:S03]  /*19ba0*/  FMUL.FTZ R96, R120, R169 ;  /* 0x000000a978607220 */ /* 0x020fc60000410000 */
[----:B------:R-:W-:Y:S03]  /*19bb0*/  LDSM.16.MT88.4 R120, [R171+0x2800] ;  /* 0x00280000ab78783b */ /* 0x000fe60000004200 */
[C---:B----4-:R-:W-:Y:S08]  /*19bc0*/  HMMA.16816.F32.BF16 R80, R4.reuse, R84, R80 ;  /* 0x000000540450723c */ /* 0x050ff00000041850 */
[C---:B------:R-:W-:Y:S01]  /*19bd0*/  HMMA.16816.F32.BF16 R84, R4.reuse, R86, R104 ;  /* 0x000000560454723c */ /* 0x040fe20000041868 */
[----:B------:R-:W-:Y:S07]  /*19be0*/  LDSM.16.MT88.4 R104, [R186+0x10800] ;  /* 0x01080000ba68783b */ /* 0x000fee0000004200 */
[----:B-1----:R-:W-:Y:S01]  /*19bf0*/  HMMA.16816.F32.BF16 R96, R4, R100, R96 ;  /* 0x000000640460723c */ /* 0x002fe20000041860 */
[----:B---3--:R-:W-:Y:S01]  /*19c00*/  F2FP.BF16.F32.PACK_AB R100, R188, R179 ;  /* 0x000000b3bc64723e */ /* 0x008fe200000010ff */
[----:B------:R-:W-:Y:S01]  /*19c10*/  FADD.FTZ R179, R179, R162 ;  /* 0x000000a2b3b37221 */ /* 0x000fe20000010000 */
[----:B------:R-:W-:Y:S01]  /*19c20*/  F2FP.BF16.F32.PACK_AB R101, R189, R190 ;  /* 0x000000bebd65723e */ /* 0x000fe200000010ff */
[----:B------:R-:W-:-:S02]  /*19c30*/  FADD.FTZ R190, R190, R165 ;  /* 0x000000a5bebe7221 */ /* 0x000fc40000010000 */
        /* <DEDUP_REMOVED lines=68> */
[C---:B------:R-:W-:Y:S01]  /*1a080*/  HMMA.16816.F32.BF16 R28, R100.reuse, R92, R64 ;  /* 0x0000005c641c723c */ /* 0x040fe20000041840 */
[----:B------:R-:W-:Y:S01]  /*1a090*/  FFMA.FTZ R64, R172, UR4, -R176 ;  /* 0x00000004ac407c23 */ /* 0x000fe200080108b0 */
[--C-:B------:R-:W-:Y:S01]  /*1a0a0*/  FFMA.FTZ R66, R159, UR4, -R156.reuse ;  /* 0x000000049f427c23 */ /* 0x100fe2000801089c */
[----:B------:R-:W-:Y:S01]  /*1a0b0*/  FFMA.FTZ R65, R173, UR4, -R156 ;  /* 0x00000004ad417c23 */ /* 0x000fe2000801089c */
[----:B------:R-:W-:Y:S01]  /*1a0c0*/  FFMA.FTZ R176, R175, UR4, -R176 ;  /* 0x00000004afb07c23 */ /* 0x000fe200080108b0 */
[----:B------:R1:W2:Y:S03]  /*1a0d0*/  MUFU.EX2 R172, R158 ;  /* 0x0000009e00ac7308 */ /* 0x0002a60000000800 */
[C---:B------:R-:W-:Y:S01]  /*1a0e0*/  HMMA.16816.F32.BF16 R20, R100.reuse, R154, R36 ;  /* 0x0000009a6414723c */ /* 0x040fe20000041824 */
[----:B------:R-:W4:Y:S01]  /*1a0f0*/  LDSM.16.MT88.4 R36, [R170+0x5000] ;  /* 0x00500000aa24783b */ /* 0x000f220000004200 */
[----:B------:R-:W-:Y:S04]  /*1a100*/  MUFU.EX2 R175, R64 ;  /* 0x0000004000af7308 */ /* 0x000fe80000000800 */
[----:B------:R-:W-:Y:S02]  /*1a110*/  MUFU.EX2 R173, R66 ;  /* 0x0000004200ad7308 */ /* 0x000fe40000000800 */
[C---:B------:R-:W-:Y:S02]  /*1a120*/  HMMA.16816.F32.BF16 R56, R100.reuse, R144, R56 ;  /* 0x000000906438723c */ /* 0x040fe40000041838 */
[----:B------:R5:W2:Y:S01]  /*1a130*/  MUFU.EX2 R138, R65 ;  /* 0x00000041008a7308 */ /* 0x000aa20000000800 */
[----:B-1----:R-:W-:Y:S03]  /*1a140*/  LDSM.16.MT88.4 R156, [R171+0x3800] ;  /* 0x00380000ab9c783b */ /* 0x002fe60000004200 */
[----:B------:R-:W1:Y:S02]  /*1a150*/  MUFU.EX2 R176, R176 ;  /* 0x000000b000b07308 */ /* 0x000e640000000800 */
[C---:B------:R-:W-:Y:S08]  /*1a160*/  HMMA.16816.F32.BF16 R60, R100.reuse, R146, R60 ;  /* 0x00000092643c723c */ /* 0x040ff0000004183c */
[C---:B------:R-:W-:Y:S01]  /*1a170*/  HMMA.16816.F32.BF16 R24, R100.reuse, R94, R68 ;  /* 0x0000005e6418723c */ /* 0x040fe20000041844 */
[----:B-----5:R-:W-:Y:S07]  /*1a180*/  LDSM.16.MT88.4 R64, [R186+0xf800] ;  /* 0x00f80000ba40783b */ /* 0x020fee0000004200 */
[C---:B------:R-:W-:Y:S01]  /*1a190*/  HMMA.16816.F32.BF16 R144, R100.reuse, R142, R104 ;  /* 0x0000008e6490723c */ /* 0x040fe20000041868 */
[----:B------:R-:W5:Y:S07]  /*1a1a0*/  LDSM.16.MT88.4 R104, [R174+0x11800] ;  /* 0x01180000ae68783b */ /* 0x000f6e0000004200 */
        /* <DEDUP_REMOVED lines=17> */
[----:B-1----:R-:W-:Y:S01]  /*1a2c0*/  F2FP.BF16.F32.PACK_AB R134, R176, R175 ;  /* 0x000000afb086723e */ /* 0x002fe200000010ff */
[----:B------:R-:W1:Y:S01]  /*1a2d0*/  LDSM.16.MT88.4 R84, [R170+0x1800] ;  /* 0x00180000aa54783b */ /* 0x000e620000004200 */
        /* <DEDUP_REMOVED lines=10> */
[C---:B----4-:R-:W-:Y:S08]  /*1a380*/  HMMA.16816.F32.BF16 R120, R100.reuse, R36, R120 ;  /* 0x000000246478723c */ /* 0x050ff00000041878 */
[----:B------:R-:W-:Y:S08]  /*1a390*/  HMMA.16816.F32.BF16 R116, R100, R38, R116 ;  /* 0x000000266474723c */ /* 0x000ff00000041874 */
[C---:B-----5:R-:W-:Y:S08]  /*1a3a0*/  HMMA.16816.F32.BF16 R100, R132.reuse, R104, R80 ;  /* 0x000000688464723c */ /* 0x060ff00000041850 */
[C---:B------:R-:W-:Y:S08]  /*1a3b0*/  HMMA.16816.F32.BF16 R104, R132.reuse, R106, R44 ;  /* 0x0000006a8468723c */ /* 0x040ff0000004182c */
[C---:B------:R-:W-:Y:S08]  /*1a3c0*/  HMMA.16816.F32.BF16 R80, R132.reuse, R158, R60 ;  /* 0x0000009e8450723c */ /* 0x040ff0000004183c */
[C---:B---3--:R-:W-:Y:S08]  /*1a3d0*/  HMMA.16816.F32.BF16 R44, R132.reuse, R76, R112 ;  /* 0x0000004c842c723c */ /* 0x048ff00000041870 */
[C---:B------:R-:W-:Y:S08]  /*1a3e0*/  HMMA.16816.F32.BF16 R60, R132.reuse, R64, R16 ;  /* 0x00000040843c723c */ /* 0x040ff00000041810 */
[C---:B------:R-:W-:Y:S01]  /*1a3f0*/  HMMA.16816.F32.BF16 R112, R132.reuse, R150, R144 ;  /* 0x000000968470723c */ /* 0x040fe20000041890 */
[----:B------:R-:W3:Y:S07]  /*1a400*/  LDSM.16.MT88.4 R144, [R186+0x11800] ;  /* 0x01180000ba90783b */ /* 0x000eee0000004200 */
[C---:B------:R-:W-:Y:S01]  /*1a410*/  HMMA.16816.F32.BF16 R64, R132.reuse, R66, R4 ;  /* 0x000000428440723c */ /* 0x040fe20000041804 */
[----:B------:R-:W4:Y:S07]  /*1a420*/  LDSM.16.MT88.4 R4, [R170+0x5800] ;  /* 0x00580000aa04783b */ /* 0x000f2e0000004200 */
        /* <DEDUP_REMOVED lines=11> */
[C---:B------:R-:W-:Y:S08]  /*1a4e0*/  HMMA.16816.F32.BF16 R84, R132.reuse, R140, R28 ;  /* 0x0000008c8454723c */ /* 0x040ff0000004181c */
[C---:B------:R-:W-:Y:S08]  /*1a4f0*/  HMMA.16816.F32.BF16 R88, R132.reuse, R142, R24 ;  /* 0x0000008e8458723c */ /* 0x040ff00000041818 */
[C---:B---3--:R-:W-:Y:S08]  /*1a500*/  HMMA.16816.F32.BF16 R92, R132.reuse, R144, R92 ;  /* 0x00000090845c723c */ /* 0x048ff0000004185c */
[C---:B------:R-:W-:Y:S08]  /*1a510*/  HMMA.16816.F32.BF16 R96, R132.reuse, R146, R96 ;  /* 0x000000928460723c */ /* 0x040ff00000041860 */
[C---:B----4-:R-:W-:Y:S08]  /*1a520*/  HMMA.16816.F32.BF16 R120, R132.reuse, R4, R120 ;  /* 0x000000048478723c */ /* 0x050ff00000041878 */
[----:B------:R-:W-:Y:S01]  /*1a530*/  HMMA.16816.F32.BF16 R116, R132, R6, R116 ;  /* 0x000000068474723c */ /* 0x000fe20000041874 */
[----:B------:R-:W-:-:S02]  /*1a540*/  MOV R132, R2 ;  /* 0x0000000200847202 */ /* 0x000fc40000000f00 */
[-C--:B------:R-:W-:Y:S02]  /*1a550*/  MOV R133, R3.reuse ;  /* 0x0000000300857202 */ /* 0x080fe40000000f00 */
[----:B------:R-:W-:Y:S02]  /*1a560*/  @P2 MOV R132, R2 ;  /* 0x0000000200842202 */ /* 0x000fe40000000f00 */
[----:B------:R-:W-:Y:S01]  /*1a570*/  @P2 MOV R133, R3 ;  /* 0x0000000300852202 */ /* 0x000fe20000000f00 */
[----:B------:R-:W-:-:S12]  /*1a580*/  @P2 BRA `(.L_x_3431) ;  /* 0x0000000000042947 */ /* 0x000fd80003800000 */
.L_x_3425:
[----:B------:R-:W-:-:S07]  /*1a590*/  IADD3 R136, PT, PT, R160, -0x1, RZ ;  /* 0xffffffffa0887810 */ /* 0x000fce0007ffe0ff */
.L_x_3431:
[----:B------:R-:W-:-:S13]  /*1a5a0*/  ISETP.GE.AND P2, PT, R136, R195, PT ;  /* 0x000000c38800720c */ /* 0x000fda0003f46270 */
        /* <DEDUP_REMOVED lines=22> */
.L_x_3436:
[----:B------:R-:W-:Y:S01]  /*1a710*/  @!P4 IADD3 R12, P0, PT, RZ, -R205, RZ ;  /* 0x800000cdff0cc210 */ /* 0x000fe20007f1e0ff */
[----:B------:R-:W1:Y:S01]  /*1a720*/  S2R R185, SR_TID.X ;  /* 0x0000000000b97919 */ /* 0x000e620000002100 */
[----:B------:R-:W5:Y:S01]  /*1a730*/  @!P4 LDC R10, c[0x0][0x3c0] ;  /* 0x0000f000ff0acb82 */ /* 0x000f620000000800 */
[----:B------:R-:W-:Y:S07]  /*1a740*/  DEPBAR.LE SB0, 0x0 ;  /* 0x000080000000791a */ /* 0x000fee0000000000 */
[----:B------:R-:W-:Y:S01]  /*1a750*/  BAR.SYNC.DEFER_BLOCKING 0x0 ;  /* 0x0000000000007b1d */ /* 0x000fe20000010000 */
[----:B------:R-:W-:Y:S01]  /*1a760*/  IMAD.MOV.U32 R14, RZ, RZ, R199 ;  /* 0x000000ffff0e7224 */ /* 0x000fe200078e00c7 */
        /* <DEDUP_REMOVED lines=14> */
[----:B------:R-:W-:Y:S01]  /*1a850*/  LOP3.LUT R5, R182, 0x200, R7, 0xf8, !PT ;  /* 0x00000200b6057812 */ /* 0x000fe200078ef807 */
[----:B------:R-:W1:Y:S01]  /*1a860*/  LDC R9, c[0x0][0x3c4] ;  /* 0x0000f100ff097b82 */ /* 0x000e620000000800 */
[----:B------:R-:W-:Y:S02]  /*1a870*/  LOP3.LUT R211, R211, 0x1f8, R8, 0x78, !PT ;  /* 0x000001f8d3d37812 */ /* 0x000fe400078e7808 */
[----:B------:R-:W-:Y:S01]  /*1a880*/  @!P4 SHF.R.S64 R15, R12, 0x1f, R13 ;  /* 0x0000001f0c0fc819 */ /* 0x000fe2000000100d */
[----:B------:R-:W-:Y:S01]  /*1a890*/  IMAD.MOV.U32 R12, RZ, RZ, R198 ;  /* 0x000000ffff0c7224 */ /* 0x000fe200078e00c6 */
[----:B------:R-:W-:Y:S02]  /*1a8a0*/  LOP3.LUT R172, R5, R6, R4, 0xf6, !PT ;  /* 0x0000000605ac7212 */ /* 0x000fe400078ef604 */
[----:B------:R-:W-:Y:S02]  /*1a8b0*/  LOP3.LUT R194, R7, 0x400, RZ, 0xc0, !PT ;  /* 0x0000040007c27812 */ /* 0x000fe400078ec0ff */
[----:B------:R-:W-:Y:S02]  /*1a8c0*/  ISETP.GE.AND P3, PT, R11, UR12, PT ;  /* 0x0000000c0b007c0c */ /* 0x000fe4000bf66270 */
[----:B------:R-:W-:Y:S02]  /*1a8d0*/  LOP3.LUT R5, R6, 0x8, R185, 0x78, !PT ;  /* 0x0000000806057812 */ /* 0x000fe400078e78b9 */
[----:B------:R-:W-:Y:S02]  /*1a8e0*/  LOP3.LUT R211, R211, 0x1e00, R8, 0xf8, !PT ;  /* 0x00001e00d3d37812 */ /* 0x000fe400078ef808 */
[----:B------:R-:W-:Y:S01]  /*1a8f0*/  LOP3.LUT R11, R11, 0x80, RZ, 0xfc, !PT ;  /* 0x000000800b0b7812 */ /* 0x000fe200078efcff */
[----:B------:R-:W-:Y:S01]  /*1a900*/  IMAD R194, R5, 0x2, R194 ;  /* 0x0000000205c27824 */ /* 0x000fe200078e02c2 */
[----:B------:R-:W-:Y:S02]  /*1a910*/  @!P4 IADD3 R198, P0, PT, R198, R15, RZ ;  /* 0x0000000fc6c6c210 */ /* 0x000fe40007f1e0ff */
[----:B------:R-:W-:Y:S02]  /*1a920*/  ISETP.GE.AND P1, PT, R11, UR12, PT ;  /* 0x0000000c0b007c0c */ /* 0x000fe4000bf26270 */
[----:B------:R-:W-:Y:S02]  /*1a930*/  @!P4 LEA.HI.X.SX32 R199, R13, R199, 0x1, P0 ;  /* 0x000000c70dc7c211 */ /* 0x000fe400000f0eff */
[----:B------:R-:W-:Y:S01]  /*1a940*/  LEA R211, R211, UR5, 0x1 ;  /* 0x00000005d3d37c11 */ /* 0x000fe2000f8e08ff */
[----:B------:R-:W-:Y:S08]  /*1a950*/  @!P4 BRA `(.L_x_3433) ;  /* 0x0000000000f4c947 */ /* 0x000ff00003800000 */
[----:B------:R-:W-:Y:S01]  /*1a960*/  VIADD R7, R207, 0xffffffc0 ;  /* 0xffffffc0cf077836 */ /* 0x000fe20000000000 */
[----:B------:R-:W2:Y:S01]  /*1a970*/  LDC R4, c[0x0][0x4f0] ;  /* 0x00013c00ff047b82 */ /* 0x000ea20000000800 */
[----:B------:R-:W-:Y:S03]  /*1a980*/  MOV R10, RZ ;  /* 0x000000ff000a7202 */ /* 0x000fe60000000f00 */
[----:B------:R-:W-:Y:S02]  /*1a990*/  IABS R8, R7 ;  /* 0x0000000700087213 */ /* 0x000fe40000000000 */
[-C--:B--2---:R-:W-:Y:S02]  /*1a9a0*/  IABS R6, R4.reuse ;  /* 0x0000000400067213 */ /* 0x084fe40000000000 */
[----:B------:R-:W-:Y:S02]  /*1a9b0*/  LOP3.LUT R7, R7, R4, RZ, 0x3c, !PT ;  /* 0x0000000407077212 */ /* 0x000fe400078e3cff */
[----:B------:R-:W2:Y:S10]  /*1a9c0*/  I2F.RP R13, R6 ;  /* 0x00000006000d7306 */ /* 0x000eb40000209400 */
[----:B--2---:R-:W2:Y:S02]  /*1a9d0*/  MUFU.RCP R5, R13 ;  /* 0x0000000d00057308 */ /* 0x004ea40000001000 */
[----:B--2---:R-:W-:Y:S08]  /*1a9e0*/  VIADD R11, R5, 0xffffffe ;  /* 0x0ffffffe050b7836 */ /* 0x004ff00000000000 */
[----:B------:R-:W2:Y:S02]  /*1a9f0*/  F2I.FTZ.U32.TRUNC.NTZ R11, R11 ;  /* 0x0000000b000b7305 */ /* 0x000ea4000021f000 */
[--C-:B--2---:R-:W-:Y:S04]  /*1aa00*/  IMAD.MOV R5, RZ, RZ, -R11.reuse ;  /* 0x000000ffff057224 */ /* 0x104fe800078e0a0b */
        /* <DEDUP_REMOVED lines=18> */
[-C--:B------:R-:W-:Y:S01]  /*1ab30*/  LOP3.LUT R6, R207, R4.reuse, RZ, 0x3c, !PT ;  /* 0x00000004cf067212 */ /* 0x080fe200078e3cff */
[----:B------:R-:W2:Y:S04]  /*1ab40*/  LDC.64 R10, c[0x0][0x3c0] ;  /* 0x0000f000ff0a7b82 */ /* 0x000ea80000000a00 */
        /* <DEDUP_REMOVED lines=16> */
[----:B------:R-:W5:Y:S03]  /*1ac50*/  LDG.E R5, desc[UR6][R18.64] ;  /* 0x0000000612057981 */ /* 0x000f66000c1e1900 */
[-C--:B--2---:R-:W-:Y:S01]  /*1ac60*/  IMAD.WIDE.U32 R16, R7, R10.reuse, RZ ;  /* 0x0000000a07107225 */ /* 0x084fe200078e00ff */
        /* <DEDUP_REMOVED lines=12> */
.L_x_3433:
[----:B------:R-:W-:Y:S01]  /*1ad30*/  @!PT LDS RZ, [RZ] ;  /* 0x00000000fffff984 */ /* 0x000fe20000000800 */
[----:B------:R-:W-:Y:S01]  /*1ad40*/  @!PT LDS RZ, [RZ] ;  /* 0x00000000fffff984 */ /* 0x000fe20000000800 */
[----:B------:R-:W-:Y:S01]  /*1ad50*/  @!PT LDS RZ, [RZ] ;  /* 0x00000000fffff984 */ /* 0x000fe20000000800 */
[----:B------:R-:W-:Y:S01]  /*1ad60*/  @!P3 LDGSTS.E.BYPASS.LTC128B.128 [R211+0xc000], desc[UR6][R198.64] ;  /* 0x0c000000c6d3bfae */ /* 0x000fe2000b981a06 */
[C---:B------:R-:W-:Y:S01]  /*1ad70*/  LEA R6, P0, R10.reuse, R198, 0x5 ;  /* 0x000000c60a067211 */ /* 0x040fe200078028ff */
[C---:B------:R-:W-:Y:S01]  /*1ad80*/  IMAD.SHL.U32 R4, R10.reuse, 0x20, RZ ;  /* 0x000000200a047824 */ /* 0x040fe200078e00ff */
[C-C-:B-1----:R-:W-:Y:S01]  /*1ad90*/  SHF.L.U64.HI R5, R10.reuse, 0x5, R9.reuse ;  /* 0x000000050a057819 */ /* 0x142fe20000010209 */
[----:B------:R-:W-:Y:S01]  /*1ada0*/  @P3 STS.128 [R211+0xc000], RZ ;  /* 0x00c000ffd3003388 */ /* 0x000fe20000000c00 */
[----:B------:R-:W-:Y:S01]  /*1adb0*/  LEA.HI.X R7, R10, R199, R9, 0x5, P0 ;  /* 0x000000c70a077211 */ /* 0x000fe200000f2c09 */
[----:B------:R-:W-:Y:S01]  /*1adc0*/  VIADD R190, R194, UR5 ;  /* 0x00000005c2be7c36 */ /* 0x000fe20008000000 */
[----:B------:R-:W-:Y:S01]  /*1add0*/  IADD3 R8, P5, PT, R4, R6, RZ ;  /* 0x0000000604087210 */ /* 0x000fe20007fbe0ff */
        /* <DEDUP_REMOVED lines=8> */
[C---:B------:R-:W-:Y:S02]  /*1ae60*/  IMAD.X R9, R5.reuse, 0x1, R7, P5 ;  /* 0x0000000105097824 */ /* 0x040fe400028e0607 */
        /* <DEDUP_REMOVED lines=59> */
[----:B------:R-:W2:Y:S04]  /*1b220*/  LDSM.16.M88.4 R140, [R194+UR5+0x6800] ;  /* 0x00680005c28c783b */ /* 0x000ea80008000200 */
[----:B------:R-:W5:Y:S04]  /*1b230*/  LDSM.16.M88.4 R144, [R194+UR5+0x7000] ;  /* 0x00700005c290783b */ /* 0x000f680008000200 */
[----:B------:R-:W0:Y:S04]  /*1b240*/  LDGDEPBAR ;  /* 0x00000000000079af */ /* 0x000e280000000000 */
[----:B------:R-:W3:Y:S04]  /*1b250*/  LDSM.16.M88.4 R148, [R194+UR5+0x7800] ;  /* 0x00780005c294783b */ /* 0x000ee80008000200 */
[----:B------:R-:W-:Y:S04]  /*1b260*/  LDSM.16.M88.4 R152, [R193] ;  /* 0x00000000c198783b */ /* 0x000fe80000000200 */
[----:B------:R-:W4:Y:S04]  /*1b270*/  LDSM.16.M88.4 R156, [R191+0x6000] ;  /* 0x00600000bf9c783b */ /* 0x000f280000000200 */
[----:B------:R-:W4:Y:S04]  /*1b280*/  LDSM.16.M88.4 R160, [R191+0x6800] ;  /* 0x00680000bfa0783b */ /* 0x000f280000000200 */
[----:B------:R-:W-:Y:S04]  /*1b290*/  LDSM.16.M88.4 R168, [R191+0x8000] ;  /* 0x00800000bfa8783b */ /* 0x000fe80000000200 */
[----:B------:R-:W-:Y:S01]  /*1b2a0*/  LDSM.16.M88.4 R176, [R194+UR5+0xa000] ;  /* 0x00a00005c2b0783b */ /* 0x000fe20008000200 */
[C---:B-1----:R-:W-:Y:S08]  /*1b2b0*/  HMMA.16816.F32.BF16 R4, R132.reuse, R136, RZ ;  /* 0x000000888404723c */ /* 0x042ff000000418ff */
[C---:B------:R-:W-:Y:S01]  /*1b2c0*/  HMMA.16816.F32.BF16 R8, R132.reuse, R138, RZ ;  /* 0x0000008a8408723c */ /* 0x040fe200000418ff */
[----:B------:R-:W1:Y:S07]  /*1b2d0*/  LDSM.16.M88.4 R136, [R191+0x7000] ;  /* 0x00700000bf88783b */ /* 0x000e6e0000000200 */
[C---:B--2---:R-:W-:Y:S01]  /*1b2e0*/  HMMA.16816.F32.BF16 R12, R132.reuse, R140, RZ ;  /* 0x0000008c840c723c */ /* 0x044fe200000418ff */
[----:B------:R-:W-:Y:S05]  /*1b2f0*/  SEL R141, R180, 0xffffffc0, !P0 ;  /* 0xffffffc0b48d7807 */ /* 0x000fea0004000000 */
[C---:B------:R-:W-:Y:S02]  /*1b300*/  IMAD.IADD R192, R141.reuse, 0x1, R172 ;  /* 0x000000018dc07824 */ /* 0x040fe400078e02ac */
[C---:B------:R-:W-:Y:S01]  /*1b310*/  HMMA.16816.F32.BF16 R16, R132.reuse, R142, RZ ;  /* 0x0000008e8410723c */ /* 0x040fe200000418ff */
[----:B------:R-:W-:Y:S02]  /*1b320*/  IMAD.IADD R190, R141, 0x1, R190 ;  /* 0x000000018dbe7824 */ /* 0x000fe400078e02be */
[----:B------:R-:W-:Y:S01]  /*1b330*/  LDSM.16.M88.4 R140, [R192] ;  /* 0x00000000c08c783b */ /* 0x000fe20000000200 */
[C---:B------:R-:W-:Y:S02]  /*1b340*/  IMAD.IADD R189, R187.reuse, 0x1, R192 ;  /* 0x00000001bbbd7824 */ /* 0x040fe400078e02c0 */
[----:B------:R-:W-:Y:S02]  /*1b350*/  IMAD.IADD R188, R187, 0x1, R190 ;  /* 0x00000001bbbc7824 */ /* 0x000fe400078e02be */
[C---:B-----5:R-:W-:Y:S03]  /*1b360*/  HMMA.16816.F32.BF16 R20, R132.reuse, R144, RZ ;  /* 0x000000908414723c */ /* 0x060fe600000418ff */
[----:B------:R-:W-:Y:S05]  /*1b370*/  LDSM.16.M88.4 R164, [R188+0x6000] ;  /* 0x00600000bca4783b */ /* 0x000fea0000000200 */
[C---:B------:R-:W-:Y:S01]  /*1b380*/  HMMA.16816.F32.BF16 R24, R132.reuse, R146, RZ ;  /* 0x000000928418723c */ /* 0x040fe200000418ff */
[----:B------:R-:W-:Y:S07]  /*1b390*/  LDSM.16.M88.4 R144, [R190+0x6000] ;  /* 0x00600000be90783b */ /* 0x000fee0000000200 */
[C---:B---3--:R-:W-:Y:S08]  /*1b3a0*/  HMMA.16816.F32.BF16 R28, R132.reuse, R148, RZ ;  /* 0x00000094841c723c */ /* 0x048ff000000418ff */
[----:B------:R-:W-:Y:S01]  /*1b3b0*/  HMMA.16816.F32.BF16 R32, R132, R150, RZ ;  /* 0x000000968420723c */ /* 0x000fe200000418ff */
[----:B------:R-:W2:Y:S04]  /*1b3c0*/  LDSM.16.M88.4 R132, [R191+0x7800] ;  /* 0x00780000bf84783b */ /* 0x000ea80000000200 */
[----:B------:R-:W3:Y:S03]  /*1b3d0*/  LDSM.16.M88.4 R148, [R190+0x6800] ;  /* 0x00680000be94783b */ /* 0x000ee60000000200 */
[C---:B----4-:R-:W-:Y:S08]  /*1b3e0*/  HMMA.16816.F32.BF16 R4, R152.reuse, R156, R4 ;  /* 0x0000009c9804723c */ /* 0x050ff00000041804 */
        /* <DEDUP_REMOVED lines=211> */
.L_x_3435:
        /* <DEDUP_REMOVED lines=69> */
.L_x_3434:
[----:B------:R-:W-:Y:S01]  /*1c570*/  I2FP.F32.S32 R135, R206 ;  /* 0x000000ce00877245 */ /* 0x000fe20000201400 */
[----:B------:R-:W-:Y:S01]  /*1c580*/  LDSM.16.MT88.4 R140, [R183+0xc000] ;  /* 0x00c00000b78c783b */ /* 0x000fe20000004200 */
[C---:B-1----:R-:W-:Y:S02]  /*1c590*/  IADD3 R132, PT, PT, R206.reuse, -0x1f, RZ ;  /* 0xffffffe1ce847810 */ /* 0x042fe40007ffe0ff */
[----:B------:R-:W-:Y:S01]  /*1c5a0*/  IADD3 R133, PT, PT, R206, -0x20, RZ ;  /* 0xffffffe0ce857810 */ /* 0x000fe20007ffe0ff */
[CC--:B------:R-:W-:Y:S01]  /*1c5b0*/  FFMA.FTZ R20, R0.reuse, R135.reuse, R20 ;  /* 0x0000008700147223 */ /* 0x0c0fe20000010014 */
[----:B------:R-:W-:Y:S01]  /*1c5c0*/  FFMA.FTZ R22, R0, R135, R22 ;  /* 0x0000008700167223 */ /* 0x000fe20000010016 */
[----:B------:R-:W-:Y:S02]  /*1c5d0*/  IADD3 R135, PT, PT, R206, -0x18, RZ ;  /* 0xffffffe8ce877810 */ /* 0x000fe40007ffe0ff */
[----:B------:R-:W-:Y:S01]  /*1c5e0*/  I2FP.F32.S32 R132, R132 ;  /* 0x0000008400847245 */ /* 0x000fe20000201400 */
[----:B------:R-:W-:Y:S01]  /*1c5f0*/  LDSM.16.MT88.4 R156, [R186+0x10800] ;  /* 0x01080000ba9c783b */ /* 0x000fe20000004200 */
[----:B------:R-:W-:Y:S02]  /*1c600*/  I2FP.F32.S32 R135, R135 ;  /* 0x0000008700877245 */ /* 0x000fe40000201400 */
[----:B------:R-:W-:Y:S01]  /*1c610*/  I2FP.F32.S32 R133, R133 ;  /* 0x0000008500857245 */ /* 0x000fe20000201400 */
[CC--:B------:R-:W-:Y:S01]  /*1c620*/  FFMA.FTZ R5, R0.reuse, R132.reuse, R5 ;  /* 0x0000008400057223 */ /* 0x0c0fe20000010005 */
[C---:B------:R-:W-:Y:S01]  /*1c630*/  FFMA.FTZ R7, R0.reuse, R132, R7 ;  /* 0x0000008400077223 */ /* 0x040fe20000010007 */
[CC--:B------:R-:W-:Y:S01]  /*1c640*/  FFMA.FTZ R8, R0.reuse, R135.reuse, R8 ;  /* 0x0000008700087223 */ /* 0x0c0fe20000010008 */
[----:B------:R-:W-:Y:S01]  /*1c650*/  FFMA.FTZ R10, R0, R135, R10 ;  /* 0x00000087000a7223 */ /* 0x000fe2000001000a */
[----:B------:R-:W-:Y:S01]  /*1c660*/  IADD3 R132, PT, PT, R206, -0xf, RZ ;  /* 0xfffffff1ce847810 */ /* 0x000fe20007ffe0ff */
[-C--:B------:R-:W-:Y:S01]  /*1c670*/  FFMA.FTZ R4, R0, R133.reuse, R4 ;  /* 0x0000008500047223 */ /* 0x080fe20000010004 */
[----:B------:R-:W-:Y:S01]  /*1c680*/  IADD3 R135, PT, PT, R206, -0x8, RZ ;  /* 0xfffffff8ce877810 */ /* 0x000fe20007ffe0ff */
[----:B------:R-:W-:Y:S01]  /*1c690*/  FFMA.FTZ R6, R0, R133, R6 ;  /* 0x0000008500067223 */ /* 0x000fe20000010006 */
[----:B------:R-:W-:Y:S02]  /*1c6a0*/  I2FP.F32.S32 R132, R132 ;  /* 0x0000008400847245 */ /* 0x000fe40000201400 */
[----:B------:R-:W-:Y:S02]  /*1c6b0*/  IADD3 R134, PT, PT, R206, -0x17, RZ ;  /* 0xffffffe9ce867810 */ /* 0x000fe40007ffe0ff */
[----:B------:R-:W-:Y:S01]  /*1c6c0*/  I2FP.F32.S32 R135, R135 ;  /* 0x0000008700877245 */ /* 0x000fe20000201400 */
[C---:B------:R-:W-:Y:S01]  /*1c6d0*/  FFMA.FTZ R13, R0.reuse, R132, R13 ;  /* 0x00000084000d7223 */ /* 0x040fe2000001000d */
[----:B------:R-:W-:Y:S01]  /*1c6e0*/  I2FP.F32.S32 R134, R134 ;  /* 0x0000008600867245 */ /* 0x000fe20000201400 */
[----:B------:R-:W-:Y:S01]  /*1c6f0*/  FFMA.FTZ R15, R0, R132, R15 ;  /* 0x00000084000f7223 */ /* 0x000fe2000001000f */
[----:B------:R-:W-:Y:S01]  /*1c700*/  IADD3 R133, PT, PT, R206, -0x10, RZ ;  /* 0xfffffff0ce857810 */ /* 0x000fe20007ffe0ff */
[CC--:B------:R-:W-:Y:S01]  /*1c710*/  FFMA.FTZ R16, R0.reuse, R135.reuse, R16 ;  /* 0x0000008700107223 */ /* 0x0c0fe20000010010 */
[----:B------:R-:W-:Y:S01]  /*1c720*/  FFMA.FTZ R18, R0, R135, R18 ;  /* 0x0000008700127223 */ /* 0x000fe20000010012 */
[----:B------:R-:W-:Y:S01]  /*1c730*/  IADD3 R135, PT, PT, R206, 0x8, RZ ;  /* 0x00000008ce877810 */ /* 0x000fe20007ffe0ff */
[-C--:B------:R-:W-:Y:S01]  /*1c740*/  FFMA.FTZ R9, R0, R134.reuse, R9 ;  /* 0x0000008600097223 */ /* 0x080fe20000010009 */
[----:B------:R-:W-:Y:S01]  /*1c750*/  IADD3 R132, PT, PT, R206, 0x9, RZ ;  /* 0x00000009ce847810 */ /* 0x000fe20007ffe0ff */
[C---:B------:R-:W-:Y:S01]  /*1c760*/  FFMA.FTZ R11, R0.reuse, R134, R11 ;  /* 0x00000086000b7223 */ /* 0x040fe2000001000b */
[----:B------:R-:W-:Y:S02]  /*1c770*/  I2FP.F32.S32 R133, R133 ;  /* 0x0000008500857245 */ /* 0x000fe40000201400 */
[----:B------:R-:W-:Y:S02]  /*1c780*/  I2FP.F32.S32 R135, R135 ;  /* 0x0000008700877245 */ /* 0x000fe40000201400 */
[----:B------:R-:W-:Y:S01]  /*1c790*/  I2FP.F32.S32 R132, R132 ;  /* 0x0000008400847245 */ /* 0x000fe20000201400 */
[-C--:B------:R-:W-:Y:S01]  /*1c7a0*/  FFMA.FTZ R12, R0, R133.reuse, R12 ;  /* 0x00000085000c7223 */ /* 0x080fe2000001000c */
[----:B------:R-:W-:Y:S01]  /*1c7b0*/  IADD3 R134, PT, PT, R206, -0x7, RZ ;  /* 0xfffffff9ce867810 */ /* 0x000fe20007ffe0ff */
[----:B------:R-:W-:Y:S01]  /*1c7c0*/  FFMA.FTZ R14, R0, R133, R14 ;  /* 0x00000085000e7223 */ /* 0x000fe2000001000e */
[----:B------:R-:W-:Y:S01]  /*1c7d0*/  IADD3 R133, PT, PT, R206, 0x1, RZ ;  /* 0x00000001ce857810 */ /* 0x000fe20007ffe0ff */
[CC--:B------:R-:W-:Y:S01]  /*1c7e0*/  FFMA.FTZ R24, R0.reuse, R135.reuse, R24 ;  /* 0x0000008700187223 */ /* 0x0c0fe20000010018 */
[----:B------:R-:W-:Y:S01]  /*1c7f0*/  I2FP.F32.S32 R134, R134 ;  /* 0x0000008600867245 */ /* 0x000fe20000201400 */
[C---:B------:R-:W-:Y:S01]  /*1c800*/  FFMA.FTZ R26, R0.reuse, R135, R26 ;  /* 0x00000087001a7223 */ /* 0x040fe2000001001a */
[CC--:B------:R-:W-:Y:S01]  /*1c810*/  FFMA.FTZ R25, R0.reuse, R132.reuse, R25 ;  /* 0x0000008400197223 */ /* 0x0c0fe20000010019 */
[----:B------:R-:W-:Y:S01]  /*1c820*/  FFMA.FTZ R27, R0, R132, R27 ;  /* 0x00000084001b7223 */ /* 0x000fe2000001001b */
[----:B------:R-:W-:Y:S01]  /*1c830*/  FMNMX3.FTZ R135, R2, R4, R5, !PT ;  /* 0x0000000402877276 */ /* 0x000fe20007810005 */
[C---:B------:R-:W-:Y:S01]  /*1c840*/  FFMA.FTZ R17, R0.reuse, R134, R17 ;  /* 0x0000008600117223 */ /* 0x040fe20000010011 */
[----:B------:R-:W-:Y:S01]  /*1c850*/  FMNMX3.FTZ R132, R3, R6, R7, !PT ;  /* 0x0000000603847276 */ /* 0x000fe20007810007 */
[----:B------:R-:W-:Y:S01]  /*1c860*/  FFMA.FTZ R19, R0, R134, R19 ;  /* 0x0000008600137223 */ /* 0x000fe20000010013 */
[----:B------:R-:W-:Y:S02]  /*1c870*/  I2FP.F32.S32 R133, R133 ;  /* 0x0000008500857245 */ /* 0x000fe40000201400 */
[----:B------:R-:W-:Y:S02]  /*1c880*/  FMNMX3.FTZ R135, R135, R8, R9, !PT ;  /* 0x0000000887877276 */ /* 0x000fe40007810009 */
[----:B------:R-:W-:Y:S01]  /*1c890*/  FMNMX3.FTZ R132, R132, R10, R11, !PT ;  /* 0x0000000a84847276 */ /* 0x000fe2000781000b */
[-C--:B------:R-:W-:Y:S01]  /*1c8a0*/  FFMA.FTZ R21, R0, R133.reuse, R21 ;  /* 0x0000008500157223 */ /* 0x080fe20000010015 */
[----:B------:R-:W-:Y:S01]  /*1c8b0*/  IADD3 R134, PT, PT, R206, 0x10, RZ ;  /* 0x00000010ce867810 */ /* 0x000fe20007ffe0ff */
[----:B------:R-:W-:Y:S01]  /*1c8c0*/  FFMA.FTZ R23, R0, R133, R23 ;  /* 0x0000008500177223 */ /* 0x000fe20000010017 */
[----:B------:R-:W-:Y:S02]  /*1c8d0*/  FMNMX3.FTZ R135, R135, R12, R13, !PT ;  /* 0x0000000c87877276 */ /* 0x000fe4000781000d */
[----:B------:R-:W-:Y:S02]  /*1c8e0*/  I2FP.F32.S32 R133, R134 ;  /* 0x0000008600857245 */ /* 0x000fe40000201400 */
[----:B------:R-:W-:Y:S02]  /*1c8f0*/  FMNMX3.FTZ R132, R132, R14, R15, !PT ;  /* 0x0000000e84847276 */ /* 0x000fe4000781000f */
[----:B------:R-:W-:Y:S01]  /*1c900*/  IADD3 R136, PT, PT, R206, 0x11, RZ ;  /* 0x00000011ce887810 */ /* 0x000fe20007ffe0ff */
[CC--:B------:R-:W-:Y:S01]  /*1c910*/  FFMA.FTZ R28, R0.reuse, R133.reuse, R28 ;  /* 0x00000085001c7223 */ /* 0x0c0fe2000001001c */
[----:B------:R-:W-:Y:S01]  /*1c920*/  FMNMX3.FTZ R135, R135, R16, R17, !PT ;  /* 0x0000001087877276 */ /* 0x000fe20007810011 */
[----:B------:R-:W-:Y:S01]  /*1c930*/  FFMA.FTZ R30, R0, R133, R30 ;  /* 0x00000085001e7223 */ /* 0x000fe2000001001e */
[----:B------:R-:W-:Y:S02]  /*1c940*/  FMNMX3.FTZ R132, R132, R18, R19, !PT ;  /* 0x0000001284847276 */ /* 0x000fe40007810013 */
[----:B------:R-:W-:Y:S02]  /*1c950*/  I2FP.F32.S32 R136, R136 ;  /* 0x0000008800887245 */ /* 0x000fe40000201400 */
[C---:B------:R-:W-:Y:S02]  /*1c960*/  IADD3 R134, PT, PT, R206.reuse, 0x19, RZ ;  /* 0x00000019ce867810 */ /* 0x040fe40007ffe0ff */
[----:B------:R-:W-:Y:S01]  /*1c970*/  IADD3 R133, PT, PT, R206, 0x18, RZ ;  /* 0x00000018ce857810 */ /* 0x000fe20007ffe0ff */
[C---:B------:R-:W-:Y:S01]  /*1c980*/  FFMA.FTZ R29, R0.reuse, R136, R29 ;  /* 0x00000088001d7223 */ /* 0x040fe2000001001d */
        /* <DEDUP_REMOVED lines=44> */
[----:B------:R-:W2:Y:S01]  /*1cc50*/  MUFU.EX2 R3, R3 ;  /* 0x0000000300037308 */ /* 0x000ea20000000800 */
[----:B------:R-:W-:Y:S01]  /*1cc60*/  IADD3 R134, PT, PT, R186, 0xc040, RZ ;  /* 0x0000c040ba867810 */ /* 0x000fe20007ffe0ff */
[--C-:B------:R-:W-:Y:S01]  /*1cc70*/  FFMA.FTZ R191, R27, UR4, -R171.reuse ;  /* 0x000000041bbf7c23 */ /* 0x100fe200080108ab */
[----:B------:R-:W-:Y:S07]  /*1cc80*/  @P0 IADD3 R134, PT, PT, R204, -0x40, RZ ;  /* 0xffffffc0cc860810 */ /* 0x000fee0007ffe0ff */
[----:B------:R-:W3:Y:S01]  /*1cc90*/  MUFU.EX2 R2, R2 ;  /* 0x0000000200027308 */ /* 0x000ee20000000800 */
[--C-:B------:R-:W-:Y:S01]  /*1cca0*/  FFMA.FTZ R174, R12, UR4, -R172.reuse ;  /* 0x000000040cae7c23 */ /* 0x100fe200080108ac */
[--C-:B------:R-:W-:Y:S01]  /*1ccb0*/  FFMA.FTZ R175, R13, UR4, -R172.reuse ;  /* 0x000000040daf7c23 */ /* 0x100fe200080108ac */
[----:B------:R-:W-:Y:S07]  /*1ccc0*/  IADD3 R187, PT, PT, R187, R134, RZ ;  /* 0x00000086bbbb7210 */ /* 0x000fee0007ffe0ff */
[----:B------:R-:W-:Y:S01]  /*1ccd0*/  MUFU.EX2 R170, R170 ;  /* 0x000000aa00aa7308 */ /* 0x000fe20000000800 */
[----:B------:R-:W4:Y:S01]  /*1cce0*/  LDSM.16.MT88.4 R144, [R134] ;  /* 0x000000008690783b */ /* 0x000f220000004200 */
[--C-:B------:R-:W-:Y:S01]  /*1ccf0*/  FFMA.FTZ R177, R14, UR4, -R171.reuse ;  /* 0x000000040eb17c23 */ /* 0x100fe200080108ab */
[--C-:B------:R-:W-:Y:S07]  /*1cd00*/  FFMA.FTZ R176, R15, UR4, -R171.reuse ;  /* 0x000000040fb07c23 */ /* 0x100fee00080108ab */
[----:B------:R-:W5:Y:S01]  /*1cd10*/  MUFU.EX2 R168, R168 ;  /* 0x000000a800a87308 */ /* 0x000f620000000800 */
        /* <DEDUP_REMOVED lines=12> */
[----:B------:R-:W3:Y:S01]  /*1cde0*/  LDSM.16.MT88.4 R124, [R187] ;  /* 0x00000000bb7c783b */ /* 0x000ee20000004200 */
[----:B-----5:R-:W-:Y:S01]  /*1cdf0*/  F2FP.BF16.F32.PACK_AB R128, R168, R170 ;  /* 0x000000aaa880723e */ /* 0x020fe200000010ff */
[C---:B------:R-:W-:Y:S07]  /*1ce00*/  FMUL.FTZ R36, R3.reuse, R36 ;  /* 0x0000002403247220 */ /* 0x040fee0000410000 */
[----:B------:R-:W5:Y:S01]  /*1ce10*/  MUFU.EX2 R165, R165 ;  /* 0x000000a500a57308 */ /* 0x000f620000000800 */
        /* <DEDUP_REMOVED lines=11> */
[----:B------:R-:W-:Y:S01]  /*1ced0*/  FMUL.FTZ R45, R3, R45 ;  /* 0x0000002d032d7220 */ /* 0x000fe20000410000 */
[C---:B------:R-:W-:Y:S01]  /*1cee0*/  FMUL.FTZ R46, R2.reuse, R46 ;  /* 0x0000002e022e7220 */ /* 0x040fe20000410000 */
[----:B-----5:R-:W-:Y:S01]  /*1cef0*/  F2FP.BF16.F32.PACK_AB R130, R165, R166 ;  /* 0x000000a6a582723e */ /* 0x020fe200000010ff */
[C---:B------:R-:W-:Y:S01]  /*1cf00*/  FMUL.FTZ R47, R2.reuse, R47 ;  /* 0x0000002f022f7220 */ /* 0x040fe20000410000 */
[----:B------:R-:W-:Y:S01]  /*1cf10*/  LDSM.16.MT88.4 R148, [R134+0x2800] ;  /* 0x002800008694783b */ /* 0x000fe20000004200 */
[C---:B------:R-:W-:Y:S01]  /*1cf20*/  FMUL.FTZ R12, R3.reuse, R120 ;  /* 0x00000078030c7220 */ /* 0x040fe20000410000 */
[C---:B------:R-:W-:Y:S01]  /*1cf30*/  FMUL.FTZ R13, R3.reuse, R121 ;  /* 0x00000079030d7220 */ /* 0x040fe20000410000 */
[C---:B------:R-:W-:Y:S01]  /*1cf40*/  FMUL.FTZ R14, R2.reuse, R122 ;  /* 0x0000007a020e7220 */ /* 0x040fe20000410000 */
[C---:B------:R-:W-:Y:S01]  /*1cf50*/  FMUL.FTZ R15, R2.reuse, R123 ;  /* 0x0000007b020f7220 */ /* 0x040fe20000410000 */
[----:B------:R-:W-:Y:S01]  /*1cf60*/  FMUL.FTZ R48, R3, R48 ;  /* 0x0000003003307220 */ /* 0x000fe20000410000 */
[----:B--2---:R-:W-:Y:S01]  /*1cf70*/  F2FP.BF16.F32.PACK_AB R131, R135, R164 ;  /* 0x000000a48783723e */ /* 0x004fe200000010ff */
        /* <DEDUP_REMOVED lines=8> */
[----:B------:R-:W-:Y:S02]  /*1d000*/  LDSM.16.MT88.4 R152, [R187+0x2800] ;  /* 0x00280000bb98783b */ /* 0x000fe40000004200 */
[C---:B------:R-:W-:Y:S01]  /*1d010*/  FMUL.FTZ R54, R2.reuse, R54 ;  /* 0x0000003602367220 */ /* 0x040fe20000410000 */
[C---:B------:R-:W-:Y:S01]  /*1d020*/  FMUL.FTZ R55, R2.reuse, R55 ;  /* 0x0000003702377220 */ /* 0x040fe20000410000 */
[C---:B------:R-:W-:Y:S01]  /*1d030*/  FMUL.FTZ R56, R3.reuse, R56 ;  /* 0x0000003803387220 */ /* 0x040fe20000410000 */
[C---:B------:R-:W-:Y:S03]  /*1d040*/  HMMA.16816.F32.BF16 R8, R128.reuse, R138, R8 ;  /* 0x0000008a8008723c */ /* 0x040fe60000041808 */
[----:B------:R-:W1:Y:S01]  /*1d050*/  MUFU.EX2 R175, R175 ;  /* 0x000000af00af7308 */ /* 0x000e620000000800 */
[----:B------:R-:W2:Y:S01]  /*1d060*/  LDSM.16.MT88.4 R136, [R186+0xe000] ;  /* 0x00e00000ba88783b */ /* 0x000ea20000004200 */
[C---:B------:R-:W-:Y:S01]  /*1d070*/  FMUL.FTZ R57, R3.reuse, R57 ;  /* 0x0000003903397220 */ /* 0x040fe20000410000 */
[C---:B------:R-:W-:Y:S01]  /*1d080*/  FMUL.FTZ R58, R2.reuse, R58 ;  /* 0x0000003a023a7220 */ /* 0x040fe20000410000 */
[C---:B------:R-:W-:Y:S01]  /*1d090*/  FMUL.FTZ R59, R2.reuse, R59 ;  /* 0x0000003b023b7220 */ /* 0x040fe20000410000 */
[C---:B------:R-:W-:Y:S01]  /*1d0a0*/  FMUL.FTZ R60, R3.reuse, R60 ;  /* 0x0000003c033c7220 */ /* 0x040fe20000410000 */
[C---:B------:R-:W-:Y:S04]  /*1d0b0*/  HMMA.16816.F32.BF16 R36, R128.reuse, R140, R36 ;  /* 0x0000008c8024723c */ /* 0x040fe80000041824 */
[----:B------:R-:W-:Y:S01]  /*1d0c0*/  MUFU.EX2 R177, R177 ;  /* 0x000000b100b17308 */ /* 0x000fe20000000800 */
[----:B------:R-:W-:Y:S01]  /*1d0d0*/  LDSM.16.MT88.4 R160, [R134+0x4800] ;  /* 0x0048000086a0783b */ /* 0x000fe20000004200 */
[C---:B------:R-:W-:Y:S01]  /*1d0e0*/  FMUL.FTZ R61, R3.reuse, R61 ;  /* 0x0000003d033d7220 */ /* 0x040fe20000410000 */
[C---:B------:R-:W-:Y:S01]  /*1d0f0*/  FMUL.FTZ R62, R2.reuse, R62 ;  /* 0x0000003e023e7220 */ /* 0x040fe20000410000 */
[C---:B------:R-:W-:Y:S01]  /*1d100*/  FMUL.FTZ R63, R2.reuse, R63 ;  /* 0x0000003f023f7220 */ /* 0x040fe20000410000 */
[C---:B------:R-:W-:Y:S01]  /*1d110*/  FMUL.FTZ R64, R3.reuse, R64 ;  /* 0x0000004003407220 */ /* 0x040fe20000410000 */
[C---:B------:R-:W-:Y:S04]  /*1d120*/  HMMA.16816.F32.BF16 R40, R128.reuse, R142, R40 ;  /* 0x0000008e8028723c */ /* 0x040fe80000041828 */
[----:B------:R-:W5:Y:S01]  /*1d130*/  MUFU.EX2 R176, R176 ;  /* 0x000000b000b07308 */ /* 0x000f620000000800 */
[----:B------:R-:W1:Y:S01]  /*1d140*/  LDSM.16.MT88.4 R140, [R183+0xe000] ;  /* 0x00e00000b78c783b */ /* 0x000e620000004200 */
[C---:B------:R-:W-:Y:S01]  /*1d150*/  FMUL.FTZ R65, R3.reuse, R65 ;  /* 0x0000004103417220 */ /* 0x040fe20000410000 */
[C---:B------:R-:W-:Y:S01]  /*1d160*/  FMUL.FTZ R66, R2.reuse, R66 ;  /* 0x0000004202427220 */ /* 0x040fe20000410000 */
[C---:B------:R-:W-:Y:S01]  /*1d170*/  FMUL.FTZ R67, R2.reuse, R67 ;  /* 0x0000004302437220 */ /* 0x040fe20000410000 */
[C---:B------:R-:W-:Y:S01]  /*1d180*/  FMUL.FTZ R68, R3.reuse, R68 ;  /* 0x0000004403447220 */ /* 0x040fe20000410000 */
[C---:B----4-:R-:W-:Y:S04]  /*1d190*/  HMMA.16816.F32.BF16 R44, R128.reuse, R144, R44 ;  /* 0x00000090802c723c */ /* 0x050fe8000004182c */
        /* <DEDUP_REMOVED lines=14> */
[C---:B---3--:R-:W-:Y:S03]  /*1d280*/  HMMA.16816.F32.BF16 R52, R128.reuse, R124, R52 ;  /* 0x0000007c8034723c */ /* 0x048fe60000041834 */
[C---:B------:R-:W-:Y:S01]  /*1d290*/  FMUL.FTZ R79, R2.reuse, R79 ;  /* 0x0000004f024f7220 */ /* 0x040fe20000410000 */
[C---:B------:R-:W-:Y:S01]  /*1d2a0*/  FMUL.FTZ R80, R3.reuse, R80 ;  /* 0x0000005003507220 */ /* 0x040fe20000410000 */
[C---:B------:R-:W-:Y:S01]  /*1d2b0*/  FMUL.FTZ R81, R3.reuse, R81 ;  /* 0x0000005103517220 */ /* 0x040fe20000410000 */
[C---:B------:R-:W-:Y:S01]  /*1d2c0*/  FMUL.FTZ R82, R2.reuse, R82 ;  /* 0x0000005202527220 */ /* 0x040fe20000410000 */
[C---:B------:R-:W-:Y:S01]  /*1d2d0*/  FMUL.FTZ R83, R2.reuse, R83 ;  /* 0x0000005302537220 */ /* 0x040fe20000410000 */
[C---:B------:R-:W-:Y:S01]  /*1d2e0*/  HMMA.16816.F32.BF16 R56, R128.reuse, R126, R56 ;  /* 0x0000007e8038723c */ /* 0x040fe20000041838 */
[----:B------:R-:W3:Y:S02]  /*1d2f0*/  LDSM.16.MT88.4 R124, [R134+0x2000] ;  /* 0x00200000867c783b */ /* 0x000ee40000004200 */
[C---:B------:R-:W-:Y:S01]  /*1d300*/  FMUL.FTZ R84, R3.reuse, R84 ;  /* 0x0000005403547220 */ /* 0x040fe20000410000 */
[C---:B------:R-:W-:Y:S01]  /*1d310*/  FMUL.FTZ R85, R3.reuse, R85 ;  /* 0x0000005503557220 */ /* 0x040fe20000410000 */
[C---:B------:R-:W-:Y:S01]  /*1d320*/  FMUL.FTZ R86, R2.reuse, R86 ;  /* 0x0000005602567220 */ /* 0x040fe20000410000 */
[C---:B------:R-:W-:Y:S01]  /*1d330*/  FMUL.FTZ R87, R2.reuse, R87 ;  /* 0x0000005702577220 */ /* 0x040fe20000410000 */
[C---:B------:R-:W-:Y:S01]  /*1d340*/  FMUL.FTZ R88, R3.reuse, R88 ;  /* 0x0000005803587220 */ /* 0x040fe20000410000 */
[C---:B--2---:R-:W-:Y:S03]  /*1d350*/  HMMA.16816.F32.BF16 R60, R128.reuse, R136, R60 ;  /* 0x00000088803c723c */ /* 0x044fe6000004183c */
[C---:B------:R-:W-:Y:S01]  /*1d360*/  FMUL.FTZ R89, R3.reuse, R89 ;  /* 0x0000005903597220 */ /* 0x040fe20000410000 */
[C---:B------:R-:W-:Y:S01]  /*1d370*/  FMUL.FTZ R90, R2.reuse, R90 ;  /* 0x0000005a025a7220 */ /* 0x040fe20000410000 */
[C---:B------:R-:W-:Y:S01]  /*1d380*/  FMUL.FTZ R91, R2.reuse, R91 ;  /* 0x0000005b025b7220 */ /* 0x040fe20000410000 */
[C---:B------:R-:W-:Y:S01]  /*1d390*/  FMUL.FTZ R92, R3.reuse, R92 ;  /* 0x0000005c035c7220 */ /* 0x040fe20000410000 */
[C---:B------:R-:W-:Y:S01]  /*1d3a0*/  FMUL.FTZ R93, R3.reuse, R93 ;  /* 0x0000005d035d7220 */ /* 0x040fe20000410000 */
[C---:B------:R-:W-:Y:S01]  /*1d3b0*/  HMMA.16816.F32.BF16 R64, R128.reuse, R138, R64 ;  /* 0x0000008a8040723c */ /* 0x040fe20000041840 */
[----:B------:R-:W2:Y:S02]  /*1d3c0*/  LDSM.16.MT88.4 R136, [R187+0x2000] ;  /* 0x00200000bb88783b */ /* 0x000ea40000004200 */
[C---:B------:R-:W-:Y:S01]  /*1d3d0*/  FMUL.FTZ R94, R2.reuse, R94 ;  /* 0x0000005e025e7220 */ /* 0x040fe20000410000 */
[C---:B------:R-:W-:Y:S01]  /*1d3e0*/  FMUL.FTZ R95, R2.reuse, R95 ;  /* 0x0000005f025f7220 */ /* 0x040fe20000410000 */
[C---:B------:R-:W-:Y:S01]  /*1d3f0*/  FMUL.FTZ R96, R3.reuse, R96 ;  /* 0x0000006003607220 */ /* 0x040fe20000410000 */
[C---:B------:R-:W-:Y:S01]  /*1d400*/  FMUL.FTZ R97, R3.reuse, R97 ;  /* 0x0000006103617220 */ /* 0x040fe20000410000 */
[C---:B------:R-:W-:Y:S01]  /*1d410*/  FMUL.FTZ R98, R2.reuse, R98 ;  /* 0x0000006202627220 */ /* 0x040fe20000410000 */
[C---:B-1----:R-:W-:Y:S03]  /*1d420*/  HMMA.16816.F32.BF16 R68, R128.reuse, R140, R68 ;  /* 0x0000008c8044723c */ /* 0x042fe60000041844 */
[C---:B------:R-:W-:Y:S01]  /*1d430*/  FMUL.FTZ R99, R2.reuse, R99 ;  /* 0x0000006302637220 */ /* 0x040fe20000410000 */
[C---:B------:R-:W-:Y:S01]  /*1d440*/  FMUL.FTZ R100, R3.reuse, R100 ;  /* 0x0000006403647220 */ /* 0x040fe20000410000 */
[C---:B------:R-:W-:Y:S01]  /*1d450*/  FMUL.FTZ R101, R3.reuse, R101 ;  /* 0x0000006503657220 */ /* 0x040fe20000410000 */
[C---:B------:R-:W-:Y:S01]  /*1d460*/  FMUL.FTZ R102, R2.reuse, R102 ;  /* 0x0000006602667220 */ /* 0x040fe20000410000 */
[C---:B------:R-:W-:Y:S01]  /*1d470*/  FMUL.FTZ R103, R2.reuse, R103 ;  /* 0x0000006702677220 */ /* 0x040fe20000410000 */
[C---:B------:R-:W-:Y:S01]  /*1d480*/  HMMA.16816.F32.BF16 R72, R128.reuse, R142, R72 ;  /* 0x0000008e8048723c */ /* 0x040fe20000041848 */
[----:B------:R-:W1:Y:S02]  /*1d490*/  LDSM.16.MT88.4 R140, [R186+0x10000] ;  /* 0x01000000ba8c783b */ /* 0x000e640000004200 */
[C---:B------:R-:W-:Y:S01]  /*1d4a0*/  FMUL.FTZ R104, R3.reuse, R104 ;  /* 0x0000006803687220 */ /* 0x040fe20000410000 */
        /* <DEDUP_REMOVED lines=9> */
[----:B------:R-:W-:Y:S01]  /*1d540*/  FMUL.FTZ R113, R3, R113 ;  /* 0x0000007103717220 */ /* 0x000fe20000410000 */
[C---:B------:R-:W-:Y:S01]  /*1d550*/  FMUL.FTZ R114, R2.reuse, R114 ;  /* 0x0000007202727220 */ /* 0x040fe20000410000 */
[C---:B------:R-:W-:Y:S01]  /*1d560*/  HMMA.16816.F32.BF16 R80, R128.reuse, R126, R80 ;  /* 0x0000007e8050723c */ /* 0x040fe20000041850 */
[----:B------:R-:W3:Y:S02]  /*1d570*/  LDSM.16.MT88.4 R124, [R183+0x10000] ;  /* 0x01000000b77c783b */ /* 0x000ee40000004200 */
[----:B------:R-:W-:Y:S01]  /*1d580*/  FMUL.FTZ R115, R2, R115 ;  /* 0x0000007302737220 */ /* 0x000fe20000410000 */
[--C-:B------:R-:W-:Y:S01]  /*1d590*/  FFMA.FTZ R178, R17, UR4, -R172.reuse ;  /* 0x0000000411b27c23 */ /* 0x100fe200080108ac */
[--C-:B------:R-:W-:Y:S01]  /*1d5a0*/  FFMA.FTZ R179, R18, UR4, -R171.reuse ;  /* 0x0000000412b37c23 */ /* 0x100fe200080108ab */
[--C-:B------:R-:W-:Y:S01]  /*1d5b0*/  FFMA.FTZ R188, R19, UR4, -R171.reuse ;  /* 0x0000000413bc7c23 */ /* 0x100fe200080108ab */
[----:B------:R-:W-:Y:S01]  /*1d5c0*/  FMUL.FTZ R16, R3, R116 ;  /* 0x0000007403107220 */ /* 0x000fe20000410000 */
        /* <DEDUP_REMOVED lines=16> */
[----:B------:R-:W1:Y:S01]  /*1d6d0*/  MUFU.EX2 R189, R189 ;  /* 0x000000bd00bd7308 */ /* 0x000e620000000800 */
[----:B--2---:R-:W-:Y:S01]  /*1d6e0*/  F2FP.BF16.F32.PACK_AB R118, R178, R173 ;  /* 0x000000adb276723e */ /* 0x004fe200000010ff */
[----:B------:R-:W-:Y:S01]  /*1d6f0*/  FFMA.FTZ R22, R22, UR4, -R171 ;  /* 0x0000000416167c23 */ /* 0x000fe200080108ab */
[----:B------:R-:W-:Y:S07]  /*1d700*/  FFMA.FTZ R170, R3, R210, R170 ;  /* 0x000000d203aa7223 */ /* 0x000fee00000100aa */
[----:B------:R-:W2:Y:S01]  /*1d710*/  MUFU.EX2 R190, R190 ;  /* 0x000000be00be7308 */ /* 0x000ea20000000800 */
        /* <DEDUP_REMOVED lines=13> */
[----:B------:R-:W3:Y:S02]  /*1d7f0*/  LDSM.16.MT88.4 R124, [R186+0xc800] ;  /* 0x00c80000ba7c783b */ /* 0x000ee40000004200 */
[----:B------:R-:W-:Y:S01]  /*1d800*/  FADD.FTZ R2, R135, R2 ;  /* 0x0000000287027221 */ /* 0x000fe20000010000 */
[----:B------:R-:W-:Y:S03]  /*1d810*/  FADD.FTZ R174, R174, R165 ;  /* 0x000000a5aeae7221 */ /* 0x000fe60000010000 */
[----:B------:R-:W-:Y:S01]  /*1d820*/  FADD.FTZ R177, R177, R2 ;  /* 0x00000002b1b17221 */ /* 0x000fe20000010000 */
[C---:B----4-:R-:W-:Y:S03]  /*1d830*/  HMMA.16816.F32.BF16 R108, R128.reuse, R136, R108 ;  /* 0x00000088806c723c */ /* 0x050fe6000004186c */
[----:B------:R-:W-:Y:S01]  /*1d840*/  FADD.FTZ R2, R175, R174 ;  /* 0x000000aeaf027221 */ /* 0x000fe20000010000 */
[----:B------:R-:W-:Y:S03]  /*1d850*/  FADD.FTZ R176, R176, R177 ;  /* 0x000000b1b0b07221 */ /* 0x000fe60000010000 */
[----:B------:R-:W-:Y:S01]  /*1d860*/  FADD.FTZ R173, R173, R2 ;  /* 0x00000002adad7221 */ /* 0x000fe20000010000 */
[C---:B------:R-:W-:Y:S01]  /*1d870*/  HMMA.16816.F32.BF16 R112, R128.reuse, R138, R112 ;  /* 0x0000008a8070723c */ /* 0x040fe20000041870 */
[----:B------:R-:W4:Y:S02]  /*1d880*/  LDSM.16.MT88.4 R136, [R134+0x800] ;  /* 0x000800008688783b */ /* 0x000f240000004200 */
[----:B------:R-:W-:Y:S01]  /*1d890*/  MOV R2, R133 ;  /* 0x0000008500027202 */ /* 0x000fe20000000f00 */
[----:B------:R-:W-:Y:S01]  /*1d8a0*/  FADD.FTZ R179, R179, R176 ;  /* 0x000000b0b3b37221 */ /* 0x000fe20000010000 */
[----:B------:R-:W-:Y:S03]  /*1d8b0*/  FADD.FTZ R178, R178, R173 ;  /* 0x000000adb2b27221 */ /* 0x000fe60000010000 */
[C---:B-1----:R-:W-:Y:S03]  /*1d8c0*/  HMMA.16816.F32.BF16 R12, R128.reuse, R140, R12 ;  /* 0x0000008c800c723c */ /* 0x042fe6000004180c */
[----:B------:R-:W-:Y:S01]  /*1d8d0*/  FADD.FTZ R188, R188, R179 ;  /* 0x000000b3bcbc7221 */ /* 0x000fe20000010000 */
[----:B------:R-:W-:Y:S04]  /*1d8e0*/  FADD.FTZ R3, R189, R178 ;  /* 0x000000b2bd037221 */ /* 0x000fe80000010000 */
[----:B------:R-:W-:Y:S01]  /*1d8f0*/  HMMA.16816.F32.BF16 R16, R128, R142, R16 ;  /* 0x0000008e8010723c */ /* 0x000fe20000041810 */
[----:B------:R-:W1:Y:S02]  /*1d900*/  LDSM.16.MT88.4 R128, [R186+0xe800] ;  /* 0x00e80000ba80783b */ /* 0x000e640000004200 */
[----:B--2---:R-:W-:Y:S05]  /*1d910*/  FADD.FTZ R3, R190, R3 ;  /* 0x00000003be037221 */ /* 0x004fea0000010000 */
[C---:B---3--:R-:W-:Y:S01]  /*1d920*/  HMMA.16816.F32.BF16 R4, R116.reuse, R124, R4 ;  /* 0x0000007c7404723c */ /* 0x048fe20000041804 */
[----:B------:R-:W2:Y:S07]  /*1d930*/  LDSM.16.MT88.4 R140, [R183+0xe800] ;  /* 0x00e80000b78c783b */ /* 0x000eae0000004200 */
[C---:B------:R-:W-:Y:S01]  /*1d940*/  HMMA.16816.F32.BF16 R8, R116.reuse, R126, R8 ;  /* 0x0000007e7408723c */ /* 0x040fe20000041808 */
[----:B------:R-:W3:Y:S07]  /*1d950*/  LDSM.16.MT88.4 R124, [R183+0x10800] ;  /* 0x01080000b77c783b */ /* 0x000eee0000004200 */
[C---:B------:R-:W-:Y:S08]  /*1d960*/  HMMA.16816.F32.BF16 R36, R116.reuse, R120, R36 ;  /* 0x000000787424723c */ /* 0x040ff00000041824 */
[C---:B------:R-:W-:Y:S01]  /*1d970*/  HMMA.16816.F32.BF16 R40, R116.reuse, R122, R40 ;  /* 0x0000007a7428723c */ /* 0x040fe20000041828 */
[----:B------:R-:W5:Y:S07]  /*1d980*/  LDSM.16.MT88.4 R120, [R187+0x4800] ;  /* 0x00480000bb78783b */ /* 0x000f6e0000004200 */
[C---:B----4-:R-:W-:Y:S08]  /*1d990*/  HMMA.16816.F32.BF16 R44, R116.reuse, R136, R44 ;  /* 0x00000088742c723c */ /* 0x050ff0000004182c */
        /* <DEDUP_REMOVED lines=37> */
[----:B----4-:R-:W-:Y:S01]  /*1dbf0*/  F2FP.BF16.F32.PACK_AB R22, R163, R160 ;  /* 0x000000a0a316723e */ /* 0x010fe200000010ff */
[----:B------:R-:W-:Y:S01]  /*1dc00*/  FADD.FTZ R160, R160, R3 ;  /* 0x00000003a0a07221 */ /* 0x000fe20000010000 */
[----:B--2---:R-:W-:Y:S02]  /*1dc10*/  F2FP.BF16.F32.PACK_AB R23, R191, R162 ;  /* 0x000000a2bf17723e */ /* 0x004fe400000010ff */
[----:B------:R-:W2:Y:S01]  /*1dc20*/  LDSM.16.MT88.4 R120, [R186+0x11000] ;  /* 0x01100000ba78783b */ /* 0x000ea20000004200 */
[----:B------:R-:W-:Y:S01]  /*1dc30*/  MOV R3, R132 ;  /* 0x0000008400037202 */ /* 0x000fe20000000f00 */
[----:B------:R-:W-:Y:S03]  /*1dc40*/  FADD.FTZ R163, R163, R160 ;  /* 0x000000a0a3a37221 */ /* 0x000fe60000010000 */
        /* <DEDUP_REMOVED lines=27> */
[--C-:B------:R-:W-:Y:S04]  /*1de00*/  FFMA.FTZ R153, R29, UR4, -R172.reuse ;  /* 0x000000041d997c23 */ /* 0x100fe800080108ac */
[C---:B------:R-:W-:Y:S01]  /*1de10*/  HMMA.16816.F32.BF16 R104, R20.reuse, R154, R104 ;  /* 0x0000009a1468723c */ /* 0x040fe20000041868 */
[----:B------:R-:W-:Y:S02]  /*1de20*/  MUFU.EX2 R152, R152 ;  /* 0x0000009800987308 */ /* 0x000fe40000000800 */
[--C-:B------:R-:W-:Y:S01]  /*1de30*/  FFMA.FTZ R154, R30, UR4, -R171.reuse ;  /* 0x000000041e9a7c23 */ /* 0x100fe200080108ab */
[--C-:B------:R-:W-:Y:S07]  /*1de40*/  FFMA.FTZ R155, R31, UR4, -R171.reuse ;  /* 0x000000041f9b7c23 */ /* 0x100fee00080108ab */
        /* <DEDUP_REMOVED lines=10> */
[----:B------:R-:W-:Y:S08]  /*1def0*/  FFMA.FTZ R171, R35, UR4, -R171 ;  /* 0x0000000423ab7c23 */ /* 0x000ff000080108ab */
[----:B------:R-:W2:Y:S01]  /*1df00*/  MUFU.EX2 R157, R172 ;  /* 0x000000ac009d7308 */ /* 0x000ea20000000800 */
[----:B------:R-:W4:Y:S01]  /*1df10*/  LDSM.16.MT88.4 R32, [R186+0xf800] ;  /* 0x00f80000ba20783b */ /* 0x000f220000004200 */
[----:B---3--:R-:W-:Y:S01]  /*1df20*/  F2FP.BF16.F32.PACK_AB R116, R153, R152 ;  /* 0x000000989974723e */ /* 0x008fe200000010ff */
[C---:B-1----:R-:W-:Y:S07]  /*1df30*/  HMMA.16816.F32.BF16 R12, R20.reuse, R24, R12 ;  /* 0x00000018140c723c */ /* 0x042fee000004180c */
[----:B------:R-:W-:Y:S01]  /*1df40*/  MUFU.EX2 R158, R158 ;  /* 0x0000009e009e7308 */ /* 0x000fe20000000800 */
[----:B-----5:R-:W-:Y:S01]  /*1df50*/  F2FP.BF16.F32.PACK_AB R117, R155, R154 ;  /* 0x0000009a9b75723e */ /* 0x020fe200000010ff */
[----:B------:R-:W-:Y:S08]  /*1df60*/  FADD.FTZ R152, R152, R163 ;  /* 0x000000a398987221 */ /* 0x000ff00000010000 */
[----:B------:R-:W1:Y:S01]  /*1df70*/  MUFU.EX2 R171, R171 ;  /* 0x000000ab00ab7308 */ /* 0x000e620000000800 */
[----:B------:R-:W-:Y:S01]  /*1df80*/  HMMA.16816.F32.BF16 R16, R20, R26, R16 ;  /* 0x0000001a1410723c */ /* 0x000fe20000041810 */
[----:B------:R-:W3:Y:S02]  /*1df90*/  LDSM.16.MT88.4 R20, [R186+0x11800] ;  /* 0x01180000ba14783b */ /* 0x000ee40000004200 */
[----:B--2---:R-:W-:Y:S01]  /*1dfa0*/  F2FP.BF16.F32.PACK_AB R118, R157, R156 ;  /* 0x0000009c9d76723e */ /* 0x004fe200000010ff */
[----:B------:R-:W-:Y:S04]  /*1dfb0*/  FADD.FTZ R153, R153, R152 ;  /* 0x0000009899997221 */ /* 0x000fe80000010000 */
[----:B------:R-:W-:Y:S01]  /*1dfc0*/  FADD.FTZ R156, R156, R153 ;  /* 0x000000999c9c7221 */ /* 0x000fe20000010000 */
[----:B-1----:R-:W-:Y:S03]  /*1dfd0*/  F2FP.BF16.F32.PACK_AB R119, R171, R158 ;  /* 0x0000009eab77723e */ /* 0x002fe600000010ff */
[----:B------:R-:W-:Y:S04]  /*1dfe0*/  FADD.FTZ R210, R157, R156 ;  /* 0x0000009c9dd27221 */ /* 0x000fe80000010000 */
        /* <DEDUP_REMOVED lines=19> */
[C---:B------:R-:W-:Y:S01]  /*1e120*/  HMMA.16816.F32.BF16 R96, R116.reuse, R22, R96 ;  /* 0x000000167460723c */ /* 0x040fe20000041860 */
[----:B------:R-:W3:Y:S07]  /*1e130*/  LDSM.16.MT88.4 R20, [R187+0x5800] ;  /* 0x00580000bb14783b */ /* 0x000eee0000004200 */
        /* <DEDUP_REMOVED lines=12> */
[C---:B---3--:R-:W-:Y:S08]  /*1e200*/  HMMA.16816.F32.BF16 R120, R116.reuse, R20, R12 ;  /* 0x000000147478723c */ /* 0x048ff0000004180c */
[----:B------:R-:W-:Y:S01]  /*1e210*/  HMMA.16816.F32.BF16 R116, R116, R22, R16 ;  /* 0x000000167474723c */ /* 0x000fe20000041810 */
[----:B------:R-:W-:Y:S08]  /*1e220*/  @!UPT UIADD3 URZ, UPT, UPT, URZ, URZ, URZ ;  /* 0x000000fffffff290 */ /* 0x000ff0000fffe0ff */
[----:B------:R-:W-:Y:S11]  /*1e230*/  @P1 BRA `(.L_x_3436) ;  /* 0xffffffc400341947 */ /* 0x000ff6000383ffff */
.L_x_3432:
[----:B------:R-:W1:Y:S01]  /*1e240*/  SHFL.BFLY PT, R3, R210, 0x2, 0x1f ;  /* 0x0c401f00d2037f89 */ /* 0x000e6200000e0000 */
[----:B------:R-:W2:Y:S01]  /*1e250*/  S2UR UR8, SR_CTAID.X ;  /* 0x00000000000879c3 */ /* 0x000ea20000002500 */
[----:B------:R-:W-:Y:S01]  /*1e260*/  LOP3.LUT R9, R184, 0x30, RZ, 0xc0, !PT ;  /* 0x00000030b8097812 */ /* 0x000fe200078ec0ff */
[----:B------:R-:W3:Y:S01]  /*1e270*/  LDCU UR4, c[0x0][0x44c] ;  /* 0x00008980ff0477ac */ /* 0x000ee20008000800 */
[----:B------:R-:W4:Y:S01]  /*1e280*/  SHFL.BFLY PT, R0, R209, 0x2, 0x1f ;  /* 0x0c401f00d1007f89 */ /* 0x000f2200000e0000 */
[C---:B------:R-:W-:Y:S01]  /*1e290*/  SHF.L.U32 R134, R185.reuse, 0x4, RZ ;  /* 0x00000004b9867819 */ /* 0x040fe200000006ff */
[----:B------:R-:W-:Y:S01]  /*1e2a0*/  BSSY.RECONVERGENT B0, `(.L_x_3437) ;  /* 0x00000fe000007945 */ /* 0x000fe20003800200 */
[C---:B------:R-:W-:Y:S02]  /*1e2b0*/  R2P PR, R185.reuse, 0x18 ;  /* 0x00000018b9007804 */ /* 0x040fe40000000000 */
[----:B------:R-:W-:Y:S01]  /*1e2c0*/  SHF.L.U32 R7, R185, 0x1, RZ ;  /* 0x00000001b9077819 */ /* 0x000fe200000006ff */
[----:B------:R-:W5:Y:S01]  /*1e2d0*/  S2UR UR10, SR_CTAID.Y ;  /* 0x00000000000a79c3 */ /* 0x000f620000002600 */
[----:B------:R-:W-:-:S02]  /*1e2e0*/  LOP3.LUT R10, R134, 0x1c0, RZ, 0xc0, !PT ;  /* 0x000001c0860a7812 */ /* 0x000fc400078ec0ff */
[C---:B------:R-:W-:Y:S02]  /*1e2f0*/  SHF.L.U32 R4, R185.reuse, 0x2, RZ ;  /* 0x00000002b9047819 */ /* 0x040fe400000006ff */
[----:B------:R-:W-:Y:S02]  /*1e300*/  LOP3.LUT P5, RZ, R185, 0x3, RZ, 0xc0, !PT ;  /* 0x00000003b9ff7812 */ /* 0x000fe400078ac0ff */
[--C-:B------:R-:W-:Y:S01]  /*1e310*/  LOP3.LUT R13, R182, 0x6, R7.reuse, 0xf8, !PT ;  /* 0x00000006b60d7812 */ /* 0x100fe200078ef807 */
[----:B------:R-:W3:Y:S01]  /*1e320*/  S2UR UR9, SR_CTAID.Z ;  /* 0x00000000000979c3 */ /* 0x000ee20000002700 */
[----:B------:R-:W-:Y:S02]  /*1e330*/  LOP3.LUT R10, R10, 0x38, R7, 0xf8, !PT ;  /* 0x000000380a0a7812 */ /* 0x000fe400078ef807 */
[----:B------:R-:W-:Y:S02]  /*1e340*/  SEL R181, R181, 0xffffffe0, !P0 ;  /* 0xffffffe0b5b57807 */ /* 0x000fe40004000000 */
[----:B------:R-:W-:Y:S01]  /*1e350*/  LOP3.LUT R10, R13, R10, RZ, 0xfc, !PT ;  /* 0x0000000a0d0a7212 */ /* 0x000fe200078efcff */
[----:B-1----:R-:W-:Y:S01]  /*1e360*/  FADD.FTZ R2, R3, R210 ;  /* 0x000000d203027221 */ /* 0x002fe20000010000 */
[----:B--2---:R-:W-:Y:S01]  /*1e370*/  USHF.L.U32 UR8, UR8, 0x6, URZ ;  /* 0x0000000608087899 */ /* 0x004fe200080006ff */
[----:B------:R-:W-:Y:S01]  /*1e380*/  LOP3.LUT R15, R4, 0x1f8, RZ, 0xc0, !PT ;  /* 0x000001f8040f7812 */ /* 0x000fe200078ec0ff */
[----:B----4-:R-:W-:-:S02]  /*1e390*/  FADD.FTZ R3, R0, R209 ;  /* 0x000000d100037221 */ /* 0x010fc40000010000 */
[----:B------:R-:W1:Y:S01]  /*1e3a0*/  SHFL.BFLY PT, R5, R2, 0x1, 0x1f ;  /* 0x0c201f0002057f89 */ /* 0x000e6200000e0000 */
[--C-:B------:R-:W-:Y:S02]  /*1e3b0*/  SHF.R.U32.HI R0, RZ, 0x2, R185.reuse ;  /* 0x00000002ff007819 */ /* 0x100fe400000116b9 */
[----:B------:R-:W-:Y:S01]  /*1e3c0*/  SHF.R.U32.HI R185, RZ, 0x4, R185 ;  /* 0x00000004ffb97819 */ /* 0x000fe200000116b9 */
[----:B------:R-:W2:Y:S01]  /*1e3d0*/  SHFL.BFLY PT, R6, R3, 0x1, 0x1f ;  /* 0x0c201f0003067f89 */ /* 0x000ea200000e0000 */
[----:B------:R-:W-:Y:S02]  /*1e3e0*/  LOP3.LUT R0, R9, 0x7, R0, 0xf8, !PT ;  /* 0x0000000709007812 */ /* 0x000fe400078ef800 */
[----:B------:R-:W-:Y:S02]  /*1e3f0*/  IADD3 R7, PT, PT, R185, 0x8, RZ ;  /* 0x00000008b9077810 */ /* 0x000fe40007ffe0ff */
[----:B------:R-:W-:Y:S02]  /*1e400*/  LEA R10, R10, UR5, 0x2 ;  /* 0x000000050a0a7c11 */ /* 0x000fe4000f8e10ff */
[----:B------:R-:W-:-:S02]  /*1e410*/  LOP3.LUT R15, R15, 0x38, R184, 0x78, !PT ;  /* 0x000000380f0f7812 */ /* 0x000fc400078e78b8 */
[C---:B------:R-:W-:Y:S02]  /*1e420*/  IADD3 R8, PT, PT, R10.reuse, 0x80, RZ ;  /* 0x000000800a087810 */ /* 0x040fe40007ffe0ff */
[----:B------:R-:W-:Y:S02]  /*1e430*/  @P4 IADD3 R8, PT, PT, R10, -0x80, RZ ;  /* 0xffffff800a084810 */ /* 0x000fe40007ffe0ff */
[----:B------:R-:W-:Y:S02]  /*1e440*/  IADD3 R13, PT, PT, R185, 0x18, RZ ;  /* 0x00000018b90d7810 */ /* 0x000fe40007ffe0ff */
[----:B------:R-:W-:-:S04]  /*1e450*/  LOP3.LUT R134, R134, 0x10, RZ, 0xc0, !PT ;  /* 0x0000001086867812 */ /* 0x000fc800078ec0ff */
[----:B------:R-:W-:Y:S01]  /*1e460*/  LEA R134, R15, R134, 0x2 ;  /* 0x000000860f867211 */ /* 0x000fe200078e10ff */
[----:B-1----:R-:W-:Y:S01]  /*1e470*/  FADD.FTZ R5, R2, R5 ;  /* 0x0000000502057221 */ /* 0x002fe20000010000 */
[----:B------:R-:W-:Y:S01]  /*1e480*/  BAR.SYNC.DEFER_BLOCKING 0x0 ;  /* 0x0000000000007b1d */ /* 0x000fe20000010000 */
[----:B------:R-:W-:Y:S01]  /*1e490*/  IADD3 R2, PT, PT, R200, -UR8, RZ ;  /* 0x80000008c8027c10 */ /* 0x000fe2000fffe0ff */
[----:B--2---:R-:W-:Y:S02]  /*1e4a0*/  FADD.FTZ R6, R3, R6 ;  /* 0x0000000603067221 */ /* 0x004fe40000010000 */
[----:B------:R-:W-:Y:S02]  /*1e4b0*/  FSETP.NE.FTZ.AND P6, PT, R5, RZ, PT ;  /* 0x000000ff0500720b */ /* 0x000fe40003fd5000 */
[----:B------:R-:W1:Y:S01]  /*1e4c0*/  MUFU.RCP R11, R5 ;  /* 0x00000005000b7308 */ /* 0x000e620000001000 */
[----:B------:R-:W-:Y:S01]  /*1e4d0*/  ISETP.GE.AND P2, PT, R7, R2, PT ;  /* 0x000000020700720c */ /* 0x000fe20003f46270 */
[----:B------:R-:W5:Y:S01]  /*1e4e0*/  LDC.64 R14, c[0x0][0x430] ;  /* 0x00010c00ff0e7b82 */ /* 0x000f620000000a00 */
[----:B------:R-:W-:-:S02]  /*1e4f0*/  SEL R7, R180, 0xffffffc0, !P3 ;  /* 0xffffffc0b4077807 */ /* 0x000fc40005800000 */
[----:B------:R-:W-:Y:S02]  /*1e500*/  FSETP.NE.FTZ.AND P3, PT, R6, RZ, PT ;  /* 0x000000ff0600720b */ /* 0x000fe40003f75000 */
[----:B------:R-:W-:Y:S01]  /*1e510*/  IADD3 R12, PT, PT, R10, R7, RZ ;  /* 0x000000070a0c7210 */ /* 0x000fe20007ffe0ff */
[----:B------:R-:W2:Y:S01]  /*1e520*/  MUFU.RCP R9, R6 ;  /* 0x0000000600097308 */ /* 0x000ea20000001000 */
[-C--:B------:R-:W-:Y:S02]  /*1e530*/  IADD3 R16, PT, PT, R7, R8.reuse, RZ ;  /* 0x0000000807107210 */ /* 0x080fe40007ffe0ff */
[----:B------:R-:W-:Y:S01]  /*1e540*/  IADD3 R7, PT, PT, R181, R8, RZ ;  /* 0x00000008b5077210 */ /* 0x000fe20007ffe0ff */
[----:B------:R-:W4:Y:S01]  /*1e550*/  @P6 LDC R18, c[0x0][0x458] ;  /* 0x00011600ff126b82 */ /* 0x000f220000000800 */
[----:B------:R-:W-:Y:S02]  /*1e560*/  ISETP.GE.AND P0, PT, R13, R2, PT ;  /* 0x000000020d00720c */ /* 0x000fe40003f06270 */
[----:B------:R-:W-:Y:S01]  /*1e570*/  IADD3 R3, PT, PT, R185, 0x10, RZ ;  /* 0x00000010b9037810 */ /* 0x000fe20007ffe0ff */
[----:B------:R-:W3:Y:S01]  /*1e580*/  @P6 MUFU.LG2 R5, R5 ;  /* 0x0000000500056308 */ /* 0x000ee20000000c00 */
[----:B-1----:R-:W-:-:S03]  /*1e590*/  FSEL R11, R11, 1, P6 ;  /* 0x3f8000000b0b7808 */ /* 0x002fc60003000000 */
[----:B------:R-:W3:Y:S01]  /*1e5a0*/  LDC R13, c[0x0][0x3e0] ;  /* 0x0000f800ff0d7b82 */ /* 0x000ee20000000800 */
[----:B------:R-:W-:Y:S01]  /*1e5b0*/  ISETP.GE.AND P1, PT, R3, R2, PT ;  /* 0x000000020300720c */ /* 0x000fe20003f26270 */
[C---:B------:R-:W-:Y:S01]  /*1e5c0*/  FMUL.FTZ R128, R11.reuse, R128 ;  /* 0x000000800b807220 */ /* 0x040fe20000410000 */
        /* <DEDUP_REMOVED lines=97> */
[C---:B------:R-:W-:Y:S01]  /*1ebe0*/  IADD3 R11, PT, PT, R181.reuse, R12, RZ ;  /* 0x0000000cb50b7210 */ /* 0x040fe20007ffe0ff */
[----:B------:R-:W-:Y:S01]  /*1ebf0*/  STS.64 [R10], R128 ;  /* 0x000000800a007388 */ /* 0x000fe20000000a00 */
[----:B------:R-:W-:Y:S01]  /*1ec00*/  IADD3 R181, PT, PT, R181, R16, RZ ;  /* 0x00000010b5b57210 */ /* 0x000fe20007ffe0ff */
[----:B------:R-:W1:Y:S01]  /*1ec10*/  @P3 LDC R17, c[0x0][0x458] ;  /* 0x00011600ff113b82 */ /* 0x000e620000000800 */
[----:B------:R-:W2:Y:S01]  /*1ec20*/  @P3 MUFU.LG2 R6, R6 ;  /* 0x0000000600063308 */ /* 0x000ea20000000c00 */
[----:B------:R-:W-:Y:S01]  /*1ec30*/  STS.64 [R10+0x800], R130 ;  /* 0x000800820a007388 */ /* 0x000fe20000000a00 */
[----:B-----5:R-:W-:Y:S01]  /*1ec40*/  IMAD R14, R14, UR10, R201 ;  /* 0x0000000a0e0e7c24 */ /* 0x020fe2000f8e02c9 */
[----:B------:R-:W-:-:S02]  /*1ec50*/  IADD3 R3, PT, PT, R185, 0x20, RZ ;  /* 0x00000020b9037810 */ /* 0x000fc40007ffe0ff */
[----:B------:R-:W-:Y:S02]  /*1ec60*/  STS.64 [R9], R124 ;  /* 0x0000007c09007388 */ /* 0x000fe40000000a00 */
[----:B------:R-:W-:Y:S02]  /*1ec70*/  ISETP.GE.AND P4, PT, R3, R2, PT ;  /* 0x000000020300720c */ /* 0x000fe40003f86270 */
[----:B------:R-:W-:Y:S02]  /*1ec80*/  STS.64 [R9+0x800], R126 ;  /* 0x0008007e09007388 */ /* 0x000fe40000000a00 */
[----:B------:R-:W-:Y:S02]  /*1ec90*/  P2R R3, PR, RZ, 0x10 ;  /* 0x00000010ff037803 */ /* 0x000fe40000000000 */
        /* <DEDUP_REMOVED lines=31> */
[----:B------:R-:W-:Y:S04]  /*1ee90*/  STS.64 [R9+0x8800], R98 ;  /* 0x0088006209007388 */ /* 0x000fe80000000a00 */
[----:B------:R4:W-:Y:S04]  /*1eea0*/  STS.64 [R12+0x8000], R100 ;  /* 0x008000640c007388 */ /* 0x0009e80000000a00 */
[----:B------:R2:W-:Y:S04]  /*1eeb0*/  STS.64 [R12+0x8800], R102 ;  /* 0x008800660c007388 */ /* 0x0005e80000000a00 */
[----:B------:R1:W-:Y:S04]  /*1eec0*/  STS.64 [R11+0x8000], R104 ;  /* 0x008000680b007388 */ /* 0x0003e80000000a00 */
[----:B------:R1:W-:Y:S01]  /*1eed0*/  STS.64 [R11+0x8800], R106 ;  /* 0x0088006a0b007388 */ /* 0x0003e20000000a00 */
[----:B-----5:R-:W-:-:S03]  /*1eee0*/  IADD3 R10, PT, PT, -R201, RZ, RZ ;  /* 0x000000ffc90a7210 */ /* 0x020fc60007ffe1ff */
[----:B------:R-:W-:Y:S04]  /*1eef0*/  STS.64 [R8+0x8000], R108 ;  /* 0x0080006c08007388 */ /* 0x000fe80000000a00 */
[----:B------:R5:W-:Y:S01]  /*1ef00*/  STS.64 [R8+0x8800], R110 ;  /* 0x0088006e08007388 */ /* 0x000be20000000a00 */
[----:B---3--:R-:W-:-:S03]  /*1ef10*/  IMAD R10, R13, R10, UR9 ;  /* 0x000000090d0a7e24 */ /* 0x008fc6000f8e020a */
[----:B------:R3:W-:Y:S01]  /*1ef20*/  STS.64 [R7+0x8000], R112 ;  /* 0x0080007007007388 */ /* 0x0007e20000000a00 */
[----:B------:R-:W-:Y:S01]  /*1ef30*/  IMAD R10, R14, R13, R10 ;  /* 0x0000000d0e0a7224 */ /* 0x000fe200078e020a */
[----:B----4-:R-:W-:Y:S02]  /*1ef40*/  MOV R101, 0xff800000 ;  /* 0xff80000000657802 */ /* 0x010fe40000000f00 */
[----:B------:R3:W-:Y:S01]  /*1ef50*/  STS.64 [R7+0x8800], R114 ;  /* 0x0088007207007388 */ /* 0x0007e20000000a00 */
[----:B------:R-:W-:Y:S02]  /*1ef60*/  LOP3.LUT R100, R4, 0x3c, RZ, 0xc0, !PT ;  /* 0x0000003c04647812 */ /* 0x000fe400078ec0ff */
[----:B--2---:R-:W-:Y:S01]  /*1ef70*/  MOV R102, 0xff800000 ;  /* 0xff80000000667802 */ /* 0x004fe20000000f00 */
[----:B------:R3:W-:Y:S01]  /*1ef80*/  STS.64 [R16+0x8000], R120 ;  /* 0x0080007810007388 */ /* 0x0007e20000000a00 */
[----:B------:R-:W-:-:S03]  /*1ef90*/  IMAD R103, R10, R15, UR8 ;  /* 0x000000080a677e24 */ /* 0x000fc6000f8e020f */
[----:B------:R3:W-:Y:S01]  /*1efa0*/  STS.64 [R16+0x8800], R122 ;  /* 0x0088007a10007388 */ /* 0x0007e20000000a00 */
[----:B-1----:R-:W-:Y:S01]  /*1efb0*/  IMAD R105, R103, UR4, RZ ;  /* 0x0000000467697c24 */ /* 0x002fe2000f8e02ff */
[----:B------:R-:W-:Y:S02]  /*1efc0*/  IADD3 R107, PT, PT, R185, 0x28, RZ ;  /* 0x00000028b96b7810 */ /* 0x000fe40007ffe0ff */
[----:B------:R3:W-:Y:S04]  /*1efd0*/  STS.64 [R181+0x8000], R116 ;  /* 0x00800074b5007388 */ /* 0x0007e80000000a00 */
[----:B------:R3:W-:Y:S01]  /*1efe0*/  STS.64 [R181+0x8800], R118 ;  /* 0x00880076b5007388 */ /* 0x0007e20000000a00 */
[----:B-----5:R-:W-:Y:S01]  /*1eff0*/  @P6 FMUL.FTZ R8, R5, 0.69314718246459960938 ;  /* 0x3f31721805086820 */ /* 0x020fe20000410000 */
[----:B------:R-:W-:Y:S01]  /*1f000*/  BAR.SYNC.DEFER_BLOCKING 0x0 ;  /* 0x0000000000007b1d */ /* 0x000fe20000010000 */
[----:B------:R-:W-:-:S02]  /*1f010*/  @P3 FMUL.FTZ R5, R6, 0.69314718246459960938 ;  /* 0x3f31721806053820 */ /* 0x000fc40000410000 */
[----:B------:R-:W-:Y:S02]  /*1f020*/  @P6 FFMA.FTZ R102, R133, R18, R8 ;  /* 0x0000001285666223 */ /* 0x000fe40000010008 */
[----:B------:R-:W-:Y:S01]  /*1f030*/  @P3 FFMA.FTZ R101, R132, R17, R5 ;  /* 0x0000001184653223 */ /* 0x000fe20000010005 */
        /* <DEDUP_REMOVED lines=36> */
.L_x_3438:
[----:B------:R-:W-:Y:S05]  /*1f280*/  BSYNC.RECONVERGENT B0 ;  /* 0x0000000000007941 */ /* 0x000fea0003800200 */
.L_x_3437:
[CC--:B------:R-:W-:Y:S01]  /*1f290*/  ISETP.GE.AND P4, PT, R185.reuse, R2.reuse, PT ;  /* 0x00000002b900720c */ /* 0x0c0fe20003f86270 */
[----:B------:R-:W-:Y:S01]  /*1f2a0*/  IMAD R0, R185, 0xc0, R100 ;  /* 0x000000c0b9007824 */ /* 0x000fe200078e0264 */
[----:B------:R-:W-:Y:S01]  /*1f2b0*/  ISETP.GE.AND P5, PT, R107, R2, PT ;  /* 0x000000026b00720c */ /* 0x000fe20003fa6270 */
        /* <DEDUP_REMOVED lines=18> */
.L_x_3440:
[----:B------:R-:W-:Y:S05]  /*1f3e0*/  BSYNC.RECONVERGENT B0 ;  /* 0x0000000000007941 */ /* 0x000fea0003800200 */
.L_x_3439:
        /* <DEDUP_REMOVED lines=20> */
.L_x_3442:
[----:B------:R-:W-:Y:S05]  /*1f530*/  BSYNC.RECONVERGENT B0 ;  /* 0x0000000000007941 */ /* 0x000fea0003800200 */
.L_x_3441:
[----:B------:R-:W-:Y:S01]  /*1f540*/  BSSY.RECONVERGENT B0, `(.L_x_3443) ;  /* 0x0000013000007945 */ /* 0x000fe20003800200 */
[----:B------:R-:W-:-:S03]  /*1f550*/  ISETP.GE.AND P5, PT, R185, R2, PT ;  /* 0x00000002b900720c */ /* 0x000fc60003fa6270 */
[----:B------:R-:W-:Y:S10]  /*1f560*/  @P1 BRA `(.L_x_3444) ;  /* 0x0000000000401947 */ /* 0x000ff40003800000 */
[----:B------:R-:W5:Y:S02]  /*1f570*/  LDCU UR4, c[0x0][0x440] ;  /* 0x00008800ff0477ac */ /* 0x000f640008000800 */
[----:B-----5:R-:W-:Y:S02]  /*1f580*/  ISETP.GE.AND P4, PT, R100, UR4, PT ;  /* 0x0000000464007c0c */ /* 0x020fe4000bf86270 */
[----:B------:R-:W-:Y:S02]  /*1f590*/  ISETP.GE.AND P3, PT, R101, UR4, PT ;  /* 0x0000000465007c0c */ /* 0x000fe4000bf66270 */
[----:B------:R-:W-:-:S09]  /*1f5a0*/  ISETP.GE.AND P2, PT, R0, UR4, PT ;  /* 0x0000000400007c0c */ /* 0x000fd2000bf46270 */
[----:B-1--4-:R-:W1:Y:S02]  /*1f5b0*/  @!P4 LDC.64 R28, c[0x0][0x3f8] ;  /* 0x0000fe00ff1ccb82 */ /* 0x012e640000000a00 */
[----:B-1----:R-:W-:-:S04]  /*1f5c0*/  @!P4 LEA R30, P1, R103, R28, 0x2 ;  /* 0x0000001c671ec211 */ /* 0x002fc800078210ff */
[C---:B------:R-:W-:Y:S02]  /*1f5d0*/  @!P4 LEA.HI.X R31, R103.reuse, R29, R102, 0x2, P1 ;  /* 0x0000001d671fc211 */ /* 0x040fe400008f1466 */
[----:B------:R-:W2:Y:S03]  /*1f5e0*/  @!P3 LDC.64 R28, c[0x0][0x3f8] ;  /* 0x0000fe00ff1cbb82 */ /* 0x000ea60000000a00 */
[----:B------:R1:W-:Y:S01]  /*1f5f0*/  @!P4 STG.E.128 desc[UR6][R30.64+0x3000], R88 ;  /* 0x003000581e00c986 */ /* 0x0003e2000c101d06 */
[----:B--2---:R-:W-:-:S04]  /*1f600*/  @!P3 LEA R32, P1, R103, R28, 0x2 ;  /* 0x0000001c6720b211 */ /* 0x004fc800078210ff */
[C---:B------:R-:W-:Y:S02]  /*1f610*/  @!P3 LEA.HI.X R33, R103.reuse, R29, R102, 0x2, P1 ;  /* 0x0000001d6721b211 */ /* 0x040fe400008f1466 */
[----:B------:R-:W2:Y:S03]  /*1f620*/  @!P2 LDC.64 R28, c[0x0][0x3f8] ;  /* 0x0000fe00ff1cab82 */ /* 0x000ea60000000a00 */
[----:B------:R1:W-:Y:S01]  /*1f630*/  @!P3 STG.E.128 desc[UR6][R32.64+0x3100], R56 ;  /* 0x003100382000b986 */ /* 0x0003e2000c101d06 */
[----:B--2---:R-:W-:-:S04]  /*1f640*/  @!P2 LEA R28, P1, R103, R28, 0x2 ;  /* 0x0000001c671ca211 */ /* 0x004fc800078210ff */
[----:B------:R-:W-:-:S05]  /*1f650*/  @!P2 LEA.HI.X R29, R103, R29, R102, 0x2, P1 ;  /* 0x0000001d671da211 */ /* 0x000fca00008f1466 */
[----:B------:R1:W-:Y:S04]  /*1f660*/  @!P2 STG.E.128 desc[UR6][R28.64+0x3200], R24 ;  /* 0x003200181c00a986 */ /* 0x0003e8000c101d06 */
.L_x_3444:
[----:B------:R-:W-:Y:S05]  /*1f670*/  BSYNC.RECONVERGENT B0 ;  /* 0x0000000000007941 */ /* 0x000fea0003800200 */
.L_x_3443:
[----:B------:R-:W-:Y:S04]  /*1f680*/  BSSY.RECONVERGENT B0, `(.L_x_3445) ;  /* 0x0000012000007945 */ /* 0x000fe80003800200 */
[----:B------:R-:W-:Y:S05]  /*1f690*/  @P0 BRA `(.L_x_3446) ;  /* 0x0000000000400947 */ /* 0x000fea0003800000 */
[----:B------:R-:W5:Y:S02]  /*1f6a0*/  LDCU UR4, c[0x0][0x440] ;  /* 0x00008800ff0477ac */ /* 0x000f640008000800 */
[----:B-----5:R-:W-:Y:S02]  /*1f6b0*/  ISETP.GE.AND P3, PT, R100, UR4, PT ;  /* 0x0000000464007c0c */ /* 0x020fe4000bf66270 */
[----:B------:R-:W-:Y:S02]  /*1f6c0*/  ISETP.GE.AND P2, PT, R101, UR4, PT ;  /* 0x0000000465007c0c */ /* 0x000fe4000bf46270 */
[----:B------:R-:W-:-:S09]  /*1f6d0*/  ISETP.GE.AND P1, PT, R0, UR4, PT ;  /* 0x0000000400007c0c */ /* 0x000fd2000bf26270 */
[----:B-1----:R-:W1:Y:S08]  /*1f6e0*/  @!P3 LDC.64 R26, c[0x0][0x3f8] ;  /* 0x0000fe00ff1abb82 */ /* 0x002e700000000a00 */
        /* <DEDUP_REMOVED lines=11> */
.L_x_3446:
[----:B------:R-:W-:Y:S05]  /*1f7a0*/  BSYNC.RECONVERGENT B0 ;  /* 0x0000000000007941 */ /* 0x000fea0003800200 */
.L_x_3445:
        /* <DEDUP_REMOVED lines=19> */
.L_x_3448:
[----:B------:R-:W-:Y:S05]  /*1f8e0*/  BSYNC.RECONVERGENT B0 ;  /* 0x0000000000007941 */ /* 0x000fea0003800200 */
.L_x_3447:
        /* <DEDUP_REMOVED lines=8> */
[----:B---3--:R-:W3:Y:S08]  /*1f970*/  @!P3 LDC.64 R16, c[0x0][0x3f8] ;  /* 0x0000fe00ff10bb82 */ /* 0x008ef00000000a00 */
[----:B------:R-:W5:Y:S01]  /*1f980*/  @!P1 LDC.64 R2, c[0x0][0x3f8] ;  /* 0x0000fe00ff029b82 */ /* 0x000f620000000a00 */
[----:B-1----:R-:W-:-:S04]  /*1f990*/  @!P4 LEA R18, P0, R103, R18, 0x2 ;  /* 0x000000126712c211 */ /* 0x002fc800078010ff */
[C---:B------:R-:W-:Y:S02]  /*1f9a0*/  @!P4 LEA.HI.X R19, R103.reuse, R19, R102, 0x2, P0 ;  /* 0x000000136713c211 */ /* 0x040fe400000f1466 */
[----:B---3--:R-:W-:-:S03]  /*1f9b0*/  @!P3 LEA R16, P2, R103, R16, 0x2 ;  /* 0x000000106710b211 */ /* 0x008fc600078410ff */
[----:B------:R1:W-:Y:S01]  /*1f9c0*/  @!P4 STG.E.128 desc[UR6][R18.64+0x7800], R76 ;  /* 0x0078004c1200c986 */ /* 0x0003e2000c101d06 */
[C---:B------:R-:W-:Y:S02]  /*1f9d0*/  @!P3 LEA.HI.X R17, R103.reuse, R17, R102, 0x2, P2 ;  /* 0x000000116711b211 */ /* 0x040fe400010f1466 */
[----:B-----5:R-:W-:-:S03]  /*1f9e0*/  @!P1 LEA R2, P0, R103, R2, 0x2 ;  /* 0x0000000267029211 */ /* 0x020fc600078010ff */
[----:B------:R1:W-:Y:S01]  /*1f9f0*/  @!P3 STG.E.128 desc[UR6][R16.64+0x7900], R44 ;  /* 0x0079002c1000b986 */ /* 0x0003e2000c101d06 */
[----:B------:R-:W-:-:S05]  /*1fa00*/  @!P1 LEA.HI.X R3, R103, R3, R102, 0x2, P0 ;  /* 0x0000000367039211 */ /* 0x000fca00000f1466 */
[----:B------:R1:W-:Y:S04]  /*1fa10*/  @!P1 STG.E.128 desc[UR6][R2.64+0x7a00], R12 ;  /* 0x007a000c02009986 */ /* 0x0003e8000c101d06 */
.L_x_3450:
[----:B------:R-:W-:Y:S05]  /*1fa20*/  BSYNC.RECONVERGENT B0 ;  /* 0x0000000000007941 */ /* 0x000fea0003800200 */
.L_x_3449:
        /* <DEDUP_REMOVED lines=18> */
.L_x_3452:
[----:B------:R-:W-:Y:S05]  /*1fb50*/  BSYNC.RECONVERGENT B0 ;  /* 0x0000000000007941 */ /* 0x000fea0003800200 */
.L_x_3451:
        /* <DEDUP_REMOVED lines=19> */
.L_x_3453:
        /* <DEDUP_REMOVED lines=15> */
.L_x_3759:


//--------------------- .text._ZN5flash24flash_fwd_splitkv_kernelI23Flash_fwd_kernel_traitsILi192ELi64ELi64ELi4ELb0ELb0EN7cutlass10bfloat16_tE19Flash_kernel_traitsILi192ELi64ELi64ELi4ES3_EELb1ELb0ELb1ELb0ELb0ELb1ELb1ELb1EEEvNS_16Flash_fwd_paramsE --------------------------
	.section	.text._ZN5flash24flash_fwd_splitkv_kernelI23Flash_fwd_kernel_traitsILi192ELi64ELi64ELi4ELb0ELb0EN7cutlass10bfloat16_tE19Flash_kernel_traitsILi192ELi64ELi64ELi4ES3_EELb1ELb0ELb1ELb0ELb0ELb1ELb1ELb1EEEvNS_16Flash_fwd_paramsE,"ax",@progbits
	.align	128
        .global         _ZN5flash24flash_fwd_splitkv_kernelI23Flash_fwd_kernel_traitsILi192ELi64ELi64ELi4ELb0ELb0EN7cutlass10bfloat16_tE19Flash_kernel_traitsILi192ELi64ELi64ELi4ES3_EELb1ELb0ELb1ELb0ELb0ELb1ELb1ELb1EEEvNS_16Flash_fwd_paramsE
        .type           _ZN5flash24flash_fwd_splitkv_kernelI23Flash_fwd_kernel_traitsILi192ELi64ELi64ELi4ELb0ELb0EN7cutlass10bfloat16_tE19Flash_kernel_traitsILi192ELi64ELi64ELi4ES3_EELb1ELb0ELb1ELb0ELb0ELb1ELb1ELb1EEEvNS_16Flash_fwd_paramsE,@function
        .size           _ZN5flash24flash_fwd_splitkv_kernelI23Flash_fwd_kernel_traitsILi192ELi64ELi64ELi4ELb0ELb0EN7cutlass10bfloat16_tE19Flash_kernel_traitsILi192ELi64ELi64ELi4ES3_EELb1ELb0ELb1ELb0ELb0ELb1ELb1ELb1EEEvNS_16Flash_fwd_paramsE,(.L_x_3760 - _ZN5flash24flash_fwd_splitkv_kernelI23Flash_fwd_kernel_traitsILi192ELi64ELi64ELi4ELb0ELb0EN7cutlass10bfloat16_tE19Flash_kernel_traitsILi192ELi64ELi64ELi4ES3_EELb1ELb0ELb1ELb0ELb0ELb1ELb1ELb1EEEvNS_16Flash_fwd_paramsE)
        .other          _ZN5flash24flash_fwd_splitkv_kernelI23Flash_fwd_kernel_traitsILi192ELi64ELi64ELi4ELb0ELb0EN7cutlass10bfloat16_tE19Flash_kernel_traitsILi192ELi64ELi64ELi4ES3_EELb1ELb0ELb1ELb0ELb0ELb1ELb1ELb1EEEvNS_16Flash_fwd_paramsE,@"STO_CUDA_ENTRY STV_DEFAULT"
_ZN5flash24flash_fwd_splitkv_kernelI23Flash_fwd_kernel_traitsILi192ELi64ELi64ELi4ELb0ELb0EN7cutlass10bfloat16_tE19Flash_kernel_traitsILi192ELi64ELi64ELi4ES3_EELb1ELb0ELb1ELb0ELb0ELb1ELb1ELb1EEEvNS_16Flash_fwd_paramsE:
.text._ZN5flash24flash_fwd_splitkv_kernelI23Flash_fwd_kernel_traitsILi192ELi64ELi64ELi4ELb0ELb0EN7cutlass10bfloat16_tE19Flash_kernel_traitsILi192ELi64ELi64ELi4ES3_EELb1ELb0ELb1ELb0ELb0ELb1ELb1ELb1EEEvNS_16Flash_fwd_paramsE:
        /* <DEDUP_REMOVED lines=68> */
.L_x_3454:
        /* <DEDUP_REMOVED lines=95> */
.L_x_3457:
[----:B------:R-:W-:Y:S05]  /*0a30*/  BSYNC.RECONVERGENT B0 ;  /* 0x0000000000007941 */ /* 0x000fea0003800200 */
.L_x_3456:
        /* <DEDUP_REMOVED lines=20> */
.L_x_3459:
[----:B------:R-:W-:Y:S05]  /*0b80*/  BSYNC.RECONVERGENT B0 ;  /* 0x0000000000007941 */ /* 0x000fea0003800200 */
.L_x_3458:
        /* <DEDUP_REMOVED lines=20> */
.L_x_3461:
[----:B------:R-:W-:Y:S05]  /*0cd0*/  BSYNC.RECONVERGENT B0 ;  /* 0x0000000000007941 */ /* 0x000fea0003800200 */
.L_x_3460:
        /* <DEDUP_REMOVED lines=20> */
.L_x_3463:
[----:B------:R-:W-:Y:S05]  /*0e20*/  BSYNC.RECONVERGENT B0 ;  /* 0x0000000000007941 */ /* 0x000fea0003800200 */
.L_x_3462:
        /* <DEDUP_REMOVED lines=19> */
.L_x_3465:
[----:B------:R-:W-:Y:S05]  /*0f60*/  BSYNC.RECONVERGENT B0 ;  /* 0x0000000000007941 */ /* 0x000fea0003800200 */
.L_x_3464:
        /* <DEDUP_REMOVED lines=18> */
.L_x_3467:
[----:B------:R-:W-:Y:S05]  /*1090*/  BSYNC.RECONVERGENT B0 ;  /* 0x0000000000007941 */ /* 0x000fea0003800200 */
.L_x_3466:
        /* <DEDUP_REMOVED lines=18> */
.L_x_3469:
[----:B------:R-:W-:Y:S05]  /*11c0*/  BSYNC.RECONVERGENT B0 ;  /* 0x0000000000007941 */ /* 0x000fea0003800200 */
.L_x_3468:
        /* <DEDUP_REMOVED lines=18> */
.L_x_3471:
[----:B------:R-:W-:Y:S05]  /*12f0*/  BSYNC.RECONVERGENT B0 ;  /* 0x0000000000007941 */ /* 0x000fea0003800200 */
.L_x_3470:
        /* <DEDUP_REMOVED lines=32> */
.L_x_3455:
        /* <DEDUP_REMOVED lines=11> */
.L_x_3472:
        /* <DEDUP_REMOVED lines=101> */
.L_x_3473:
        /* <DEDUP_REMOVED lines=15> */
.L_x_3475:
[----:B------:R-:W2:Y:S01]  /*1cf0*/  LDC.64 R4, c[0x0][0x3b8] ;  /* 0x0000ee00ff047b82 */ /* 0x000ea20000000a00 */
[----:B------:R-:W-:-:S05]  /*1d00*/  IADD3 R0, PT, PT, R8, R9, RZ ;  /* 0x0000000908007210 */ /* 0x000fca0007ffe0ff */
[C---:B--2---:R-:W-:Y:S02]  /*1d10*/  IMAD R19, R0.reuse, R5, RZ ;  /* 0x0000000500137224 */ /* 0x044fe400078e02ff */
[----:B-1----:R-:W-:-:S05]  /*1d20*/  IMAD.WIDE.U32 R2, R0, R4, RZ ;  /* 0x0000000400027225 */ /* 0x002fca00078e00ff */
[----:B------:R-:W-:Y:S02]  /*1d30*/  IADD3 R19, PT, PT, R3, R19, RZ ;  /* 0x0000001303137210 */ /* 0x000fe40007ffe0ff */
[----:B------:R-:W-:Y:S02]  /*1d40*/  MOV R18, R2 ;  /* 0x0000000200127202 */ /* 0x000fe40000000f00 */
.L_x_3476:
        /* <DEDUP_REMOVED lines=14> */
.L_x_3477:
[----:B------:R-:W1:Y:S01]  /*1e30*/  LDC.64 R2, c[0x0][0x3c0] ;  /* 0x0000f000ff027b82 */ /* 0x000e620000000a00 */
[----:B------:R-:W-:-:S05]  /*1e40*/  IADD3 R8, PT, PT, R8, R9, RZ ;  /* 0x0000000908087210 */ /* 0x000fca0007ffe0ff */
[C---:B-1----:R-:W-:Y:S02]  /*1e50*/  IMAD R21, R8.reuse, R3, RZ ;  /* 0x0000000308157224 */ /* 0x042fe400078e02ff */
[----:B------:R-:W-:-:S05]  /*1e60*/  IMAD.WIDE.U32 R8, R8, R2, RZ ;  /* 0x0000000208087225 */ /* 0x000fca00078e00ff */
[----:B------:R-:W-:Y:S02]  /*1e70*/  IADD3 R21, PT, PT, R9, R21, RZ ;  /* 0x0000001509157210 */ /* 0x000fe40007ffe0ff */
[----:B------:R-:W-:-:S07]  /*1e80*/  MOV R20, R8 ;  /* 0x0000000800147202 */ /* 0x000fce0000000f00 */
.L_x_3478:
        /* <DEDUP_REMOVED lines=51> */
.L_x_3474:
        /* <DEDUP_REMOVED lines=180> */
.L_x_3547:
        /* <DEDUP_REMOVED lines=18> */
.L_x_3481:
[----:B-1-3--:R-:W-:Y:S05]  /*2e20*/  BSYNC.RECONVERGENT B0 ;  /* 0x0000000000007941 */ /* 0x00afea0003800200 */
.L_x_3480:
        /* <DEDUP_REMOVED lines=16> */
.L_x_3483:
[----:B------:R-:W-:Y:S05]  /*2f30*/  BSYNC.RECONVERGENT B0 ;  /* 0x0000000000007941 */ /* 0x000fea0003800200 */
.L_x_3482:
        /* <DEDUP_REMOVED lines=20> */
.L_x_3485:
[----:B------:R-:W-:Y:S05]  /*3080*/  BSYNC.RECONVERGENT B0 ;  /* 0x0000000000007941 */ /* 0x000fea0003800200 */
.L_x_3484:
        /* <DEDUP_REMOVED lines=21> */
.L_x_3487:
[----:B------:R-:W-:Y:S05]  /*31e0*/  BSYNC.RECONVERGENT B0 ;  /* 0x0000000000007941 */ /* 0x000fea0003800200 */
.L_x_3486:
        /* <DEDUP_REMOVED lines=16> */
.L_x_3491:
[----:B------:R-:W-:Y:S05]  /*32f0*/  BSYNC.RECONVERGENT B0 ;  /* 0x0000000000007941 */ /* 0x000fea0003800200 */
.L_x_3490:
        /* <DEDUP_REMOVED lines=15> */
.L_x_3493:
[----:B------:R-:W-:Y:S05]  /*33f0*/  BSYNC.RECONVERGENT B0 ;  /* 0x0000000000007941 */ /* 0x000fea0003800200 */
.L_x_3492:
        /* <DEDUP_REMOVED lines=17> */
.L_x_3495:
[----:B------:R-:W-:Y:S05]  /*3510*/  BSYNC.RECONVERGENT B0 ;  /* 0x0000000000007941 */ /* 0x000fea0003800200 */
.L_x_3494:
        /* <DEDUP_REMOVED lines=22> */
.L_x_3489:
        /* <DEDUP_REMOVED lines=55> */
.L_x_3501:
[----:B------:R-:W-:Y:S05]  /*39f0*/  BSYNC.RECONVERGENT B0 ;  /* 0x0000000000007941 */ /* 0x000fea0003800200 */
.L_x_3500:
        /* <DEDUP_REMOVED lines=48> */
.L_x_3503:
[----:B------:R-:W-:Y:S05]  /*3d00*/  BSYNC.RECONVERGENT B0 ;  /* 0x0000000000007941 */ /* 0x000fea0003800200 */
.L_x_3502:
        /* <DEDUP_REMOVED lines=47> */
.L_x_3499:
[----:B------:R-:W-:Y:S05]  /*4000*/  BSYNC.RECONVERGENT B1 ;  /* 0x0000000000017941 */ /* 0x000fea0003800200 */
.L_x_3498:
        /* <DEDUP_REMOVED lines=64> */
.L_x_3507:
[----:B------:R-:W-:Y:S05]  /*4410*/  BSYNC.RECONVERGENT B0 ;  /* 0x0000000000007941 */ /* 0x000fea0003800200 */
.L_x_3506:
        /* <DEDUP_REMOVED lines=48> */
.L_x_3509:
[----:B------:R-:W-:Y:S05]  /*4720*/  BSYNC.RECONVERGENT B0 ;  /* 0x0000000000007941 */ /* 0x000fea0003800200 */
.L_x_3508:
        /* <DEDUP_REMOVED lines=47> */
.L_x_3505:
[----:B------:R-:W-:Y:S05]  /*4a20*/  BSYNC.RECONVERGENT B1 ;  /* 0x0000000000017941 */ /* 0x000fea0003800200 */
.L_x_3504:
        /* <DEDUP_REMOVED lines=64> */
.L_x_3513:
[----:B------:R-:W-:Y:S05]  /*4e30*/  BSYNC.RECONVERGENT B0 ;  /* 0x0000000000007941 */ /* 0x000fea0003800200 */
.L_x_3512:
        /* <DEDUP_REMOVED lines=48> */
.L_x_3515:
[----:B------:R-:W-:Y:S05]  /*5140*/  BSYNC.RECONVERGENT B0 ;  /* 0x0000000000007941 */ /* 0x000fea0003800200 */
.L_x_3514:
        /* <DEDUP_REMOVED lines=47> */
.L_x_3511:
[----:B------:R-:W-:Y:S05]  /*5440*/  BSYNC.RECONVERGENT B1 ;  /* 0x0000000000017941 */ /* 0x000fea0003800200 */
.L_x_3510:
        /* <DEDUP_REMOVED lines=66> */
.L_x_3519:
[----:B------:R-:W-:Y:S05]  /*5870*/  BSYNC.RECONVERGENT B0 ;  /* 0x0000000000007941 */ /* 0x000fea0003800200 */
.L_x_3518:
        /* <DEDUP_REMOVED lines=48> */
.L_x_3521:
[----:B------:R-:W-:Y:S05]  /*5b80*/  BSYNC.RECONVERGENT B0 ;  /* 0x0000000000007941 */ /* 0x000fea0003800200 */
.L_x_3520:
        /* <DEDUP_REMOVED lines=47> */
.L_x_3517:
[----:B------:R-:W-:Y:S05]  /*5e80*/  BSYNC.RECONVERGENT B1 ;  /* 0x0000000000017941 */ /* 0x000fea0003800200 */
.L_x_3516:
        /* <DEDUP_REMOVED lines=8> */
.L_x_3497:
        /* <DEDUP_REMOVED lines=95> */
.L_x_3525:
[----:B------:R-:W-:Y:S05]  /*6500*/  BSYNC.RECONVERGENT B0 ;  /* 0x0000000000007941 */ /* 0x000fea0003800200 */
.L_x_3524:
        /* <DEDUP_REMOVED lines=89> */
.L_x_3527:
[----:B------:R-:W-:Y:S05]  /*6aa0*/  BSYNC.RECONVERGENT B0 ;  /* 0x0000000000007941 */ /* 0x000fea0003800200 */
.L_x_3526:
        /* <DEDUP_REMOVED lines=88> */
.L_x_3523:
[----:B------:R-:W-:Y:S05]  /*7030*/  BSYNC.RECONVERGENT B1 ;  /* 0x0000000000017941 */ /* 0x000fea0003800200 */
.L_x_3522:
        /* <DEDUP_REMOVED lines=96> */
.L_x_3531:
[----:B------:R-:W-:Y:S05]  /*7640*/  BSYNC.RECONVERGENT B0 ;  /* 0x0000000000007941 */ /* 0x000fea0003800200 */
.L_x_3530:
        /* <DEDUP_REMOVED lines=89> */
.L_x_3533:
[----:B------:R-:W-:Y:S05]  /*7be0*/  BSYNC.RECONVERGENT B0 ;  /* 0x0000000000007941 */ /* 0x000fea0003800200 */
.L_x_3532:
        /* <DEDUP_REMOVED lines=88> */
.L_x_3529:
[----:B------:R-:W-:Y:S05]  /*8170*/  BSYNC.RECONVERGENT B1 ;  /* 0x0000000000017941 */ /* 0x000fea0003800200 */
.L_x_3528:
        /* <DEDUP_REMOVED lines=98> */
.L_x_3537:
[----:B------:R-:W-:Y:S05]  /*87a0*/  BSYNC.RECONVERGENT B0 ;  /* 0x0000000000007941 */ /* 0x000fea0003800200 */
.L_x_3536:
        /* <DEDUP_REMOVED lines=88> */
.L_x_3539:
[----:B------:R-:W-:Y:S05]  /*8d30*/  BSYNC.RECONVERGENT B0 ;  /* 0x0000000000007941 */ /* 0x000fea0003800200 */
.L_x_3538:
        /* <DEDUP_REMOVED lines=86> */
.L_x_3535:
[----:B------:R-:W-:Y:S05]  /*92a0*/  BSYNC.RECONVERGENT B1 ;  /* 0x0000000000017941 */ /* 0x000fea0003800200 */
.L_x_3534:
        /* <DEDUP_REMOVED lines=101> */
.L_x_3543:
[----:B------:R-:W-:Y:S05]  /*9900*/  BSYNC.RECONVERGENT B0 ;  /* 0x0000000000007941 */ /* 0x000fea0003800200 */
.L_x_3542:
        /* <DEDUP_REMOVED lines=87> */
.L_x_3545:
[----:B------:R-:W-:Y:S05]  /*9e80*/  BSYNC.RECONVERGENT B0 ;  /* 0x0000000000007941 */ /* 0x000fea0003800200 */
.L_x_3544:
        /* <DEDUP_REMOVED lines=86> */
.L_x_3541:
[----:B------:R-:W-:Y:S05]  /*a3f0*/  BSYNC.RECONVERGENT B1 ;  /* 0x0000000000017941 */ /* 0x000fea0003800200 */
.L_x_3540:
[----:B------:R-:W5:Y:S08]  /*a400*/  LDC R3, c[0x0][0x450] ;  /* 0x00011400ff037b82 */ /* 0x000f700000000800 */
[----:B------:R-:W1:Y:S01]  /*a410*/  LDC R11, c[0x0][0x450] ;  /* 0x00011400ff0b7b82 */ /* 0x000e620000000800 */
[----:B-----5:R-:W-:Y:S05]  /*a420*/  IMAD.U32 R3, R3, -0x20, RZ ;  /* 0xffffffe003037824 */ /* 0x020fea00078e00ff */
[C---:B------:R-:W-:Y:S02]  /*a430*/  LEA R80, P1, R3.reuse, R80, 0x1 ;  /* 0x0000005003507211 */ /* 0x040fe400078208ff */
[C---:B------:R-:W-:Y:S02]  /*a440*/  LEA R78, P0, R3.reuse, R78, 0x1 ;  /* 0x0000004e034e7211 */ /* 0x040fe400078008ff */
[C---:B------:R-:W-:Y:S02]  /*a450*/  LEA.HI.X.SX32 R81, R3.reuse, R81, 0x1, P1 ;  /* 0x0000005103517211 */ /* 0x040fe400008f0eff */
[----:B-1----:R-:W-:Y:S09]  /*a460*/  LEA.HI.X.SX32 R79, R3, R79, 0x1, P0 ;  /* 0x0000004f034f7211 */ /* 0x002ff200000f0eff */
.L_x_3496:
[----:B------:R-:W-:Y:S05]  /*a470*/  BSYNC.RECONVERGENT B2 ;  /* 0x0000000000027941 */ /* 0x000fea0003800200 */
.L_x_3488:
        /* <DEDUP_REMOVED lines=91> */
.L_x_3546:
[----:B------:R-:W-:Y:S02]  /*aa30*/  IADD3 R76, P1, PT, R76, R83, RZ ;  /* 0x000000534c4c7210 */ /* 0x000fe40007f3e0ff */
[----:B------:R-:W-:Y:S03]  /*aa40*/  IADD3 R14, P0, PT, R14, R87, RZ ;  /* 0x000000570e0e7210 */ /* 0x000fe60007f1e0ff */
[----:B------:R-:W-:Y:S02]  /*aa50*/  IMAD.X R77, R77, 0x1, R82, P1 ;  /* 0x000000014d4d7824 */ /* 0x000fe400008e0652 */
[----:B------:R-:W-:Y:S01]  /*aa60*/  IMAD.X R15, R15, 0x1, R85, P0 ;  /* 0x000000010f0f7824 */ /* 0x000fe200000e0655 */
[----:B------:R-:W-:Y:S07]  /*aa70*/  @P2 BRA `(.L_x_3547) ;  /* 0xffffff8000a02947 */ /* 0x000fee000383ffff */
.L_x_3479:
        /* <DEDUP_REMOVED lines=42> */
.L_x_3552:
[----:B------:R2:W-:Y:S02]  /*ad20*/  STS.128 [R2+0x4000], RZ ;  /* 0x004000ff02007388 */ /* 0x0005e40000000c00 */
.L_x_3551:
[----:B------:R-:W-:Y:S05]  /*ad30*/  BSYNC.RECONVERGENT B0 ;  /* 0x0000000000007941 */ /* 0x000fea0003800200 */
.L_x_3550:
        /* <DEDUP_REMOVED lines=26> */
.L_x_3555:
[----:B------:R1:W-:Y:S02]  /*aee0*/  STS.128 [R2+0x4800], RZ ;  /* 0x004800ff02007388 */ /* 0x0003e40000000c00 */
.L_x_3554:
[----:B------:R-:W-:Y:S05]  /*aef0*/  BSYNC.RECONVERGENT B0 ;  /* 0x0000000000007941 */ /* 0x000fea0003800200 */
.L_x_3553:
        /* <DEDUP_REMOVED lines=26> */
.L_x_3558:
[----:B------:R2:W-:Y:S02]  /*b0a0*/  STS.128 [R2+0x5000], RZ ;  /* 0x005000ff02007388 */ /* 0x0005e40000000c00 */
.L_x_3557:
[----:B------:R-:W-:Y:S05]  /*b0b0*/  BSYNC.RECONVERGENT B0 ;  /* 0x0000000000007941 */ /* 0x000fea0003800200 */
.L_x_3556:
        /* <DEDUP_REMOVED lines=26> */
.L_x_3560:
[----:B------:R2:W-:Y:S01]  /*b260*/  STS.128 [R2+0x5800], RZ ;  /* 0x005800ff02007388 */ /* 0x0005e20000000c00 */
[----:B------:R-:W-:Y:S05]  /*b270*/  BRA `(.L_x_3559) ;  /* 0x0000007400187947 */ /* 0x000fea0003800000 */
.L_x_3549:
        /* <DEDUP_REMOVED lines=79> */
.L_x_3567:
[----:B------:R-:W-:Y:S05]  /*b770*/  BSYNC.RECONVERGENT B0 ;  /* 0x0000000000007941 */ /* 0x000fea0003800200 */
.L_x_3566:
[----:B-----5:R-:W-:Y:S01]  /*b780*/  IMAD.MOV.U32 R6, RZ, RZ, R22 ;  /* 0x000000ffff067224 */ /* 0x020fe200078e0016 */
[----:B------:R-:W-:Y:S01]  /*b790*/  MOV R4, R20 ;  /* 0x0000001400047202 */ /* 0x000fe20000000f00 */
[----:B------:R-:W-:Y:S01]  /*b7a0*/  IMAD.MOV.U32 R7, RZ, RZ, R23 ;  /* 0x000000ffff077224 */ /* 0x000fe200078e0017 */
[----:B------:R-:W-:Y:S02]  /*b7b0*/  MOV R5, R21 ;  /* 0x0000001500057202 */ /* 0x000fe40000000f00 */
.L_x_3565:
[----:B------:R-:W-:Y:S05]  /*b7c0*/  BSYNC.RECONVERGENT B1 ;  /* 0x0000000000017941 */ /* 0x000fea0003800200 */
.L_x_3564:
        /* <DEDUP_REMOVED lines=47> */
.L_x_3571:
[----:B------:R-:W-:Y:S05]  /*bac0*/  BSYNC.RECONVERGENT B0 ;  /* 0x0000000000007941 */ /* 0x000fea0003800200 */
.L_x_3570:
[----:B-----5:R4:W-:Y:S02]  /*bad0*/  STS.128 [R2+0x2000], R20 ;  /* 0x0020001402007388 */ /* 0x0209e40000000c00 */
.L_x_3569:
[----:B------:R-:W-:Y:S05]  /*bae0*/  BSYNC.RECONVERGENT B1 ;  /* 0x0000000000017941 */ /* 0x000fea0003800200 */
.L_x_3568:
        /* <DEDUP_REMOVED lines=45> */
.L_x_3573:
[----:B------:R-:W-:Y:S05]  /*bdc0*/  BSYNC.RECONVERGENT B0 ;  /* 0x0000000000007941 */ /* 0x000fea0003800200 */
.L_x_3572:
[----:B-----5:R1:W-:Y:S02]  /*bdd0*/  STS.128 [R2+0x4000], R20 ;  /* 0x0040001402007388 */ /* 0x0203e40000000c00 */
.L_x_3563:
[----:B------:R-:W-:Y:S05]  /*bde0*/  BSYNC.RECONVERGENT B2 ;  /* 0x0000000000027941 */ /* 0x000fea0003800200 */
.L_x_3562:
        /* <DEDUP_REMOVED lines=64> */
.L_x_3579:
[----:B------:R-:W-:Y:S05]  /*c1f0*/  BSYNC.RECONVERGENT B0 ;  /* 0x0000000000007941 */ /* 0x000fea0003800200 */
.L_x_3578:
[----:B-----5:R4:W-:Y:S02]  /*c200*/  STS.128 [R2+0x800], R20 ;  /* 0x0008001402007388 */ /* 0x0209e40000000c00 */
.L_x_3577:
[----:B------:R-:W-:Y:S05]  /*c210*/  BSYNC.RECONVERGENT B1 ;  /* 0x0000000000017941 */ /* 0x000fea0003800200 */
.L_x_3576:
        /* <DEDUP_REMOVED lines=57> */
.L_x_3583:
[----:B------:R-:W-:Y:S05]  /*c5b0*/  BSYNC.RECONVERGENT B0 ;  /* 0x0000000000007941 */ /* 0x000fea0003800200 */
.L_x_3582:
[----:B-----5:R4:W-:Y:S02]  /*c5c0*/  STS.128 [R2+0x2800], R20 ;  /* 0x0028001402007388 */ /* 0x0209e40000000c00 */
.L_x_3581:
[----:B------:R-:W-:Y:S05]  /*c5d0*/  BSYNC.RECONVERGENT B1 ;  /* 0x0000000000017941 */ /* 0x000fea0003800200 */
.L_x_3580:
        /* <DEDUP_REMOVED lines=56> */
.L_x_3585:
[----:B------:R-:W-:Y:S05]  /*c960*/  BSYNC.RECONVERGENT B0 ;  /* 0x0000000000007941 */ /* 0x000fea0003800200 */
.L_x_3584:
[----:B-----5:R4:W-:Y:S02]  /*c970*/  STS.128 [R2+0x4800], R20 ;  /* 0x0048001402007388 */ /* 0x0209e40000000c00 */
.L_x_3575:
[----:B------:R-:W-:Y:S05]  /*c980*/  BSYNC.RECONVERGENT B2 ;  /* 0x0000000000027941 */ /* 0x000fea0003800200 */
.L_x_3574:
        /* <DEDUP_REMOVED lines=64> */
.L_x_3591:
[----:B------:R-:W-:Y:S05]  /*cd90*/  BSYNC.RECONVERGENT B0 ;  /* 0x0000000000007941 */ /* 0x000fea0003800200 */
.L_x_3590:
[----:B-----5:R4:W-:Y:S02]  /*cda0*/  STS.128 [R2+0x1000], R20 ;  /* 0x0010001402007388 */ /* 0x0209e40000000c00 */
.L_x_3589:
[----:B------:R-:W-:Y:S05]  /*cdb0*/  BSYNC.RECONVERGENT B1 ;  /* 0x0000000000017941 */ /* 0x000fea0003800200 */
.L_x_3588:
        /* <DEDUP_REMOVED lines=56> */
.L_x_3595:
[----:B------:R-:W-:Y:S05]  /*d140*/  BSYNC.RECONVERGENT B0 ;  /* 0x0000000000007941 */ /* 0x000fea0003800200 */
.L_x_3594:
[----:B-----5:R1:W-:Y:S02]  /*d150*/  STS.128 [R2+0x3000], R20 ;  /* 0x0030001402007388 */ /* 0x0203e40000000c00 */
.L_x_3593:
[----:B------:R-:W-:Y:S05]  /*d160*/  BSYNC.RECONVERGENT B1 ;  /* 0x0000000000017941 */ /* 0x000fea0003800200 */
.L_x_3592:
        /* <DEDUP_REMOVED lines=56> */
.L_x_3597:
[----:B------:R-:W-:Y:S05]  /*d4f0*/  BSYNC.RECONVERGENT B0 ;  /* 0x0000000000007941 */ /* 0x000fea0003800200 */
.L_x_3596:
[----:B-----5:R4:W-:Y:S02]  /*d500*/  STS.128 [R2+0x5000], R20 ;  /* 0x0050001402007388 */ /* 0x0209e40000000c00 */
.L_x_3587:
[----:B------:R-:W-:Y:S05]  /*d510*/  BSYNC.RECONVERGENT B2 ;  /* 0x0000000000027941 */ /* 0x000fea0003800200 */
.L_x_3586:
        /* <DEDUP_REMOVED lines=66> */
.L_x_3601:
[----:B------:R-:W-:Y:S05]  /*d940*/  BSYNC.RECONVERGENT B0 ;  /* 0x0000000000007941 */ /* 0x000fea0003800200 */
.L_x_3600:
[----:B-----5:R3:W-:Y:S02]  /*d950*/  STS.128 [R2+0x1800], R20 ;  /* 0x0018001402007388 */ /* 0x0207e40000000c00 */
.L_x_3599:
[----:B------:R-:W-:Y:S05]  /*d960*/  BSYNC.RECONVERGENT B1 ;  /* 0x0000000000017941 */ /* 0x000fea0003800200 */
.L_x_3598:
        /* <DEDUP_REMOVED lines=57> */
.L_x_3605:
[----:B------:R-:W-:Y:S05]  /*dd00*/  BSYNC.RECONVERGENT B0 ;  /* 0x0000000000007941 */ /* 0x000fea0003800200 */
.L_x_3604:
[----:B-----5:R1:W-:Y:S02]  /*dd10*/  STS.128 [R2+0x3800], R20 ;  /* 0x0038001402007388 */ /* 0x0203e40000000c00 */
.L_x_3603:
[----:B------:R-:W-:Y:S05]  /*dd20*/  BSYNC.RECONVERGENT B1 ;  /* 0x0000000000017941 */ /* 0x000fea0003800200 */
.L_x_3602:
        /* <DEDUP_REMOVED lines=55> */
.L_x_3607:
[----:B------:R-:W-:Y:S05]  /*e0a0*/  BSYNC.RECONVERGENT B0 ;  /* 0x0000000000007941 */ /* 0x000fea0003800200 */
.L_x_3606:
[----:B-----5:R3:W-:Y:S01]  /*e0b0*/  STS.128 [R2+0x5800], R20 ;  /* 0x0058001402007388 */ /* 0x0207e20000000c00 */
[----:B------:R-:W-:Y:S05]  /*e0c0*/  BRA `(.L_x_3559) ;  /* 0x0000004400847947 */ /* 0x000fea0003800000 */
.L_x_3561:
        /* <DEDUP_REMOVED lines=99> */
.L_x_3612:
[----:B------:R-:W-:Y:S05]  /*e700*/  BSYNC.RECONVERGENT B0 ;  /* 0x0000000000007941 */ /* 0x000fea0003800200 */
.L_x_3611:
[----:B------:R-:W-:Y:S05]  /*e710*/  BSYNC.RECONVERGENT B1 ;  /* 0x0000000000017941 */ /* 0x000fea0003800200 */
.L_x_3610:
        /* <DEDUP_REMOVED lines=88> */
.L_x_3616:
[----:B------:R-:W-:Y:S05]  /*eca0*/  BSYNC.RECONVERGENT B0 ;  /* 0x0000000000007941 */ /* 0x000fea0003800200 */
.L_x_3615:
[----:B-----5:R4:W-:Y:S02]  /*ecb0*/  STS.128 [R2+0x2000], R24 ;  /* 0x0020001802007388 */ /* 0x0209e40000000c00 */
.L_x_3614:
[----:B------:R-:W-:Y:S05]  /*ecc0*/  BSYNC.RECONVERGENT B1 ;  /* 0x0000000000017941 */ /* 0x000fea0003800200 */
.L_x_3613:
        /* <DEDUP_REMOVED lines=85> */
.L_x_3618:
[----:B------:R-:W-:Y:S05]  /*f220*/  BSYNC.RECONVERGENT B0 ;  /* 0x0000000000007941 */ /* 0x000fea0003800200 */
.L_x_3617:
[----:B-----5:R1:W-:Y:S02]  /*f230*/  STS.128 [R2+0x4000], R24 ;  /* 0x0040001802007388 */ /* 0x0203e40000000c00 */
.L_x_3609:
[----:B------:R-:W-:Y:S05]  /*f240*/  BSYNC.RECONVERGENT B2 ;  /* 0x0000000000027941 */ /* 0x000fea0003800200 */
.L_x_3608:
        /* <DEDUP_REMOVED lines=96> */
.L_x_3624:
[----:B------:R-:W-:Y:S05]  /*f850*/  BSYNC.RECONVERGENT B0 ;  /* 0x0000000000007941 */ /* 0x000fea0003800200 */
.L_x_3623:
[----:B-----5:R4:W-:Y:S02]  /*f860*/  STS.128 [R2+0x800], R24 ;  /* 0x0008001802007388 */ /* 0x0209e40000000c00 */
.L_x_3622:
[----:B------:R-:W-:Y:S05]  /*f870*/  BSYNC.RECONVERGENT B1 ;  /* 0x0000000000017941 */ /* 0x000fea0003800200 */
.L_x_3621:
        /* <DEDUP_REMOVED lines=89> */
.L_x_3628:
[----:B------:R-:W-:Y:S05]  /*fe10*/  BSYNC.RECONVERGENT B0 ;  /* 0x0000000000007941 */ /* 0x000fea0003800200 */
.L_x_3627:
[----:B-----5:R4:W-:Y:S02]  /*fe20*/  STS.128 [R2+0x2800], R24 ;  /* 0x0028001802007388 */ /* 0x0209e40000000c00 */
.L_x_3626:
[----:B------:R-:W-:Y:S05]  /*fe30*/  BSYNC.RECONVERGENT B1 ;  /* 0x0000000000017941 */ /* 0x000fea0003800200 */
.L_x_3625:
        /* <DEDUP_REMOVED lines=86> */
.L_x_3630:
[----:B------:R-:W-:Y:S05]  /*103a0*/  BSYNC.RECONVERGENT B0 ;  /* 0x0000000000007941 */ /* 0x000fea0003800200 */
.L_x_3629:
[----:B-----5:R1:W-:Y:S02]  /*103b0*/  STS.128 [R2+0x4800], R4 ;  /* 0x0048000402007388 */ /* 0x0203e40000000c00 */
.L_x_3620:
[----:B------:R-:W-:Y:S05]  /*103c0*/  BSYNC.RECONVERGENT B2 ;  /* 0x0000000000027941 */ /* 0x000fea0003800200 */
.L_x_3619:
        /* <DEDUP_REMOVED lines=96> */
.L_x_3636:
[----:B------:R-:W-:Y:S05]  /*109d0*/  BSYNC.RECONVERGENT B0 ;  /* 0x0000000000007941 */ /* 0x000fea0003800200 */
.L_x_3635:
[----:B-----5:R4:W-:Y:S02]  /*109e0*/  STS.128 [R2+0x1000], R24 ;  /* 0x0010001802007388 */ /* 0x0209e40000000c00 */
.L_x_3634:
[----:B------:R-:W-:Y:S05]  /*109f0*/  BSYNC.RECONVERGENT B1 ;  /* 0x0000000000017941 */ /* 0x000fea0003800200 */
.L_x_3633:
        /* <DEDUP_REMOVED lines=88> */
.L_x_3640:
[----:B------:R-:W-:Y:S05]  /*10f80*/  BSYNC.RECONVERGENT B0 ;  /* 0x0000000000007941 */ /* 0x000fea0003800200 */
.L_x_3639:
[----:B-----5:R1:W-:Y:S02]  /*10f90*/  STS.128 [R2+0x3000], R24 ;  /* 0x0030001802007388 */ /* 0x0203e40000000c00 */
.L_x_3638:
[----:B------:R-:W-:Y:S05]  /*10fa0*/  BSYNC.RECONVERGENT B1 ;  /* 0x0000000000017941 */ /* 0x000fea0003800200 */
.L_x_3637:
        /* <DEDUP_REMOVED lines=86> */
.L_x_3642:
[----:B------:R-:W-:Y:S05]  /*11510*/  BSYNC.RECONVERGENT B0 ;  /* 0x0000000000007941 */ /* 0x000fea0003800200 */
.L_x_3641:
[----:B-----5:R4:W-:Y:S02]  /*11520*/  STS.128 [R2+0x5000], R24 ;  /* 0x0050001802007388 */ /* 0x0209e40000000c00 */
.L_x_3632:
[----:B------:R-:W-:Y:S05]  /*11530*/  BSYNC.RECONVERGENT B2 ;  /* 0x0000000000027941 */ /* 0x000fea0003800200 */
.L_x_3631:
        /* <DEDUP_REMOVED lines=98> */
.L_x_3646:
[----:B------:R-:W-:Y:S05]  /*11b60*/  BSYNC.RECONVERGENT B0 ;  /* 0x0000000000007941 */ /* 0x000fea0003800200 */
.L_x_3645:
[----:B-----5:R3:W-:Y:S02]  /*11b70*/  STS.128 [R2+0x1800], R24 ;  /* 0x0018001802007388 */ /* 0x0207e40000000c00 */
.L_x_3644:
[----:B------:R-:W-:Y:S05]  /*11b80*/  BSYNC.RECONVERGENT B1 ;  /* 0x0000000000017941 */ /* 0x000fea0003800200 */
.L_x_3643:
        /* <DEDUP_REMOVED lines=89> */
.L_x_3650:
[----:B------:R-:W-:Y:S05]  /*12120*/  BSYNC.RECONVERGENT B0 ;  /* 0x0000000000007941 */ /* 0x000fea0003800200 */
.L_x_3649:
[----:B-----5:R1:W-:Y:S02]  /*12130*/  STS.128 [R2+0x3800], R24 ;  /* 0x0038001802007388 */ /* 0x0203e40000000c00 */
.L_x_3648:
[----:B------:R-:W-:Y:S05]  /*12140*/  BSYNC.RECONVERGENT B1 ;  /* 0x0000000000017941 */ /* 0x000fea0003800200 */
.L_x_3647:
        /* <DEDUP_REMOVED lines=87> */
.L_x_3652:
[----:B------:R-:W-:Y:S05]  /*126c0*/  BSYNC.RECONVERGENT B0 ;  /* 0x0000000000007941 */ /* 0x000fea0003800200 */
.L_x_3651:
[----:B-----5:R1:W-:Y:S02]  /*126d0*/  STS.128 [R2+0x5800], R4 ;  /* 0x0058000402007388 */ /* 0x0203e40000000c00 */
.L_x_3559:
[----:B------:R-:W-:Y:S05]  /*126e0*/  BSYNC.RECONVERGENT B3 ;  /* 0x0000000000037941 */ /* 0x000fea0003800200 */
.L_x_3548:
[----:B------:R-:W-:Y:S01]  /*126f0*/  IADD3 R3, PT, PT, -R134, R61, RZ ;  /* 0x0000003d86037210 */ /* 0x000fe20007ffe1ff */
[----:B------:R-:W-:Y:S03]  /*12700*/  BSSY.RECONVERGENT B0, `(.L_x_3653) ;  /* 0x000001c000007945 */ /* 0x000fe60003800200 */
[----:B------:R-:W-:-:S13]  /*12710*/  ISETP.GE.AND P3, PT, R114, R3, PT ;  /* 0x000000037200720c */ /* 0x000fda0003f66270 */
[----:B------:R-:W-:Y:S05]  /*12720*/  @P3 BRA `(.L_x_3654) ;  /* 0x0000000000643947 */ /* 0x000fea0003800000 */
[----:B------:R-:W2:Y:S02]  /*12730*/  LDCU UR4, c[0x0][0x440] ;  /* 0x00008800ff0477ac */ /* 0x000ea40008000800 */
[----:B--2---:R-:W-:Y:S02]  /*12740*/  ISETP.GE.AND P1, PT, R12, UR4, PT ;  /* 0x000000040c007c0c */ /* 0x004fe4000bf26270 */
[----:B------:R-:W-:-:S11]  /*12750*/  ISETP.GE.AND P0, PT, R10, UR4, PT ;  /* 0x000000040a007c0c */ /* 0x000fd6000bf06270 */
[--C-:B-1-3--:R-:W-:Y:S02]  /*12760*/  @!P1 IMAD.MOV.U32 R4, RZ, RZ, R198.reuse ;  /* 0x000000ffff049224 */ /* 0x10afe400078e00c6 */
        /* <DEDUP_REMOVED lines=20> */
.L_x_3655:
[----:B------:R2:W-:Y:S02]  /*128b0*/  STS.128 [R2+0xa000], RZ ;  /* 0x00a000ff02007388 */ /* 0x0005e40000000c00 */
.L_x_3654:
[----:B------:R-:W-:Y:S05]  /*128c0*/  BSYNC.RECONVERGENT B0 ;  /* 0x0000000000007941 */ /* 0x000fea0003800200 */
.L_x_3653:
        /* <DEDUP_REMOVED lines=25> */
.L_x_3658:
[----:B------:R2:W-:Y:S02]  /*12a60*/  STS.128 [R2+0xa800], RZ ;  /* 0x00a800ff02007388 */ /* 0x0005e40000000c00 */
.L_x_3657:
[----:B------:R-:W-:Y:S05]  /*12a70*/  BSYNC.RECONVERGENT B0 ;  /* 0x0000000000007941 */ /* 0x000fea0003800200 */
.L_x_3656:
        /* <DEDUP_REMOVED lines=26> */
.L_x_3661:
[----:B------:R2:W-:Y:S02]  /*12c20*/  STS.128 [R2+0xb000], RZ ;  /* 0x00b000ff02007388 */ /* 0x0005e40000000c00 */
.L_x_3660:
[----:B------:R-:W-:Y:S05]  /*12c30*/  BSYNC.RECONVERGENT B0 ;  /* 0x0000000000007941 */ /* 0x000fea0003800200 */
.L_x_3659:
[----:B-12-45:R-:W1:Y:S01]  /*12c40*/  LDC.64 R6, c[0x0][0x538] ;  /* 0x00014e00ff067b82 */ /* 0x036e620000000a00 */
[----:B------:R-:W-:Y:S01]  /*12c50*/  ISETP.GE.AND P0, PT, R40, R3, PT ;  /* 0x000000032800720c */ /* 0x000fe20003f06270 */
[----:B------:R-:W-:-:S12]  /*12c60*/  BSSY.RECONVERGENT B0, `(.L_x_3662) ;  /* 0x000001a000007945 */ /* 0x000fd80003800200 */
[----:B------:R-:W-:Y:S05]  /*12c70*/  @P0 BRA `(.L_x_3663) ;  /* 0x0000000000600947 */ /* 0x000fea0003800000 */
[----:B---3--:R-:W2:Y:S01]  /*12c80*/  LDC.64 R4, c[0x0][0x3b8] ;  /* 0x0000ee00ff047b82 */ /* 0x008ea20000000a00 */
[----:B------:R-:W3:Y:S01]  /*12c90*/  LDCU UR4, c[0x0][0x440] ;  /* 0x00008800ff0477ac */ /* 0x000ee20008000800 */
[----:B------:R-:W-:Y:S01]  /*12ca0*/  IMAD.MOV.U32 R196, RZ, RZ, R198 ;  /* 0x000000ffffc47224 */ /* 0x000fe200078e00c6 */
        /* <DEDUP_REMOVED lines=21> */
.L_x_3663:
[----:B------:R-:W-:Y:S05]  /*12e00*/  BSYNC.RECONVERGENT B0 ;  /* 0x0000000000007941 */ /* 0x000fea0003800200 */
.L_x_3662:
        /* <DEDUP_REMOVED lines=52> */
.L_x_3666:
[----:B------:R3:W-:Y:S01]  /*13150*/  STS.128 [R2+0x10000], RZ ;  /* 0x010000ff02007388 */ /* 0x0007e20000000c00 */
[----:B------:R-:W-:Y:S05]  /*13160*/  BRA `(.L_x_3667) ;  /* 0x00000000000c7947 */ /* 0x000fea0003800000 */
.L_x_3665:
[----:B------:R1:W-:Y:S04]  /*13170*/  STS.128 [R2+0xc000], RZ ;  /* 0x00c000ff02007388 */ /* 0x0003e80000000c00 */
[----:B------:R1:W-:Y:S04]  /*13180*/  STS.128 [R2+0xe000], RZ ;  /* 0x00e000ff02007388 */ /* 0x0003e80000000c00 */
[----:B------:R1:W-:Y:S02]  /*13190*/  STS.128 [R2+0x10000], RZ ;  /* 0x010000ff02007388 */ /* 0x0003e40000000c00 */
.L_x_3667:
[----:B------:R-:W-:Y:S05]  /*131a0*/  BSYNC.RECONVERGENT B0 ;  /* 0x0000000000007941 */ /* 0x000fea0003800200 */
.L_x_3664:
        /* <DEDUP_REMOVED lines=28> */
.L_x_3670:
[----:B------:R1:W-:Y:S02]  /*13370*/  STS.128 [R2+0x10800], RZ ;  /* 0x010800ff02007388 */ /* 0x0003e40000000c00 */
.L_x_3669:
[----:B------:R-:W-:Y:S05]  /*13380*/  BSYNC.RECONVERGENT B0 ;  /* 0x0000000000007941 */ /* 0x000fea0003800200 */
.L_x_3668:
        /* <DEDUP_REMOVED lines=29> */
.L_x_3673:
[----:B------:R1:W-:Y:S02]  /*13560*/  STS.128 [R2+0x11000], RZ ;  /* 0x011000ff02007388 */ /* 0x0003e40000000c00 */
.L_x_3672:
[----:B------:R-:W-:Y:S05]  /*13570*/  BSYNC.RECONVERGENT B0 ;  /* 0x0000000000007941 */ /* 0x000fea0003800200 */
.L_x_3671:
        /* <DEDUP_REMOVED lines=8> */
[----:B------:R-:W5:Y:S01]  /*13600*/  LDCU UR4, c[0x0][0x440] ;  /* 0x00008800ff0477ac */ /* 0x000f620008000800 */
[----:B----4-:R-:W-:Y:S01]  /*13610*/  IMAD.MOV.U32 R201, RZ, RZ, R199 ;  /* 0x000000ffffc97224 */ /* 0x010fe200078e00c7 */
        /* <DEDUP_REMOVED lines=22> */
.L_x_3676:
[----:B------:R4:W-:Y:S02]  /*13780*/  STS.128 [R2+0x11800], RZ ;  /* 0x011800ff02007388 */ /* 0x0009e40000000c00 */
.L_x_3675:
[----:B------:R-:W-:Y:S05]  /*13790*/  BSYNC.RECONVERGENT B0 ;  /* 0x0000000000007941 */ /* 0x000fea0003800200 */
.L_x_3674:
[----:B------:R-:W-:Y:S01]  /*137a0*/  IMAD.SHL.U32 R3, R3, 0x400, RZ ;  /* 0x0000040003037824 */ /* 0x000fe200078e00ff */
[----:B------:R-:W-:Y:S01]  /*137b0*/  LOP3.LUT R152, R66, 0x8, R63, 0x78, !PT ;  /* 0x0000000842987812 */ /* 0x000fe200078e783f */
        /* <DEDUP_REMOVED lines=12> */
[----:B--2---:R-:W-:Y:S01]  /*13880*/  VIADD R14, R50, UR5 ;  /* 0x00000005320e7c36 */ /* 0x004fe20008000000 */
[----:B------:R-:W-:Y:S01]  /*13890*/  VIADDMNMX R135, R8, 0x8, R61, PT ;  /* 0x0000000808877846 */ /* 0x000fe2000380013d */
[----:B------:R-:W2:Y:S01]  /*138a0*/  LDSM.16.M88.4 R40, [R50+UR5+0x6000] ;  /* 0x006000053228783b */ /* 0x000ea20008000200 */
[--C-:B------:R-:W-:Y:S01]  /*138b0*/  IMAD.IADD R51, R92, 0x1, R157.reuse ;  /* 0x000000015c337824 */ /* 0x100fe200078e029d */
[----:B------:R-:W-:Y:S01]  /*138c0*/  ISETP.GT.AND P2, PT, R60, R195, PT ;  /* 0x000000c33c00720c */ /* 0x000fe20003f44270 */
[----:B------:R-:W-:Y:S01]  /*138d0*/  IMAD.IADD R3, R14, 0x1, R157 ;  /* 0x000000010e037824 */ /* 0x000fe200078e029d */
[----:B------:R-:W3:Y:S01]  /*138e0*/  LDSM.16.M88.4 R32, [R50+UR5+0x6800] ;  /* 0x006800053220783b */ /* 0x000ee20008000200 */
[----:B------:R-:W-:-:S02]  /*138f0*/  IMAD.IADD R48, R92, 0x1, R138 ;  /* 0x000000015c307824 */ /* 0x000fc400078e028a */
[----:B------:R-:W-:Y:S01]  /*13900*/  IMAD.IADD R14, R14, 0x1, R138 ;  /* 0x000000010e0e7824 */ /* 0x000fe200078e028a */
[----:B------:R-:W5:Y:S01]  /*13910*/  LDSM.16.M88.4 R72, [R50+UR5+0x7000] ;  /* 0x007000053248783b */ /* 0x000f620008000200 */
[C---:B------:R-:W-:Y:S02]  /*13920*/  IMAD.IADD R15, R157.reuse, 0x1, R48 ;  /* 0x000000019d0f7824 */ /* 0x040fe400078e0230 */
[----:B------:R-:W-:Y:S01]  /*13930*/  IMAD.IADD R11, R157, 0x1, R14 ;  /* 0x000000019d0b7824 */ /* 0x000fe200078e020e */
[----:B------:R-:W5:Y:S04]  /*13940*/  LDSM.16.M88.4 R24, [R50+UR5+0x7800] ;  /* 0x007800053218783b */ /* 0x000f680008000200 */
[----:B------:R-:W-:Y:S04]  /*13950*/  LDSM.16.M88.4 R16, [R51] ;  /* 0x000000003310783b */ /* 0x000fe80000000200 */
[----:B-1--4-:R-:W1:Y:S04]  /*13960*/  LDSM.16.M88.4 R4, [R3+0x6000] ;  /* 0x006000000304783b */ /* 0x012e680000000200 */
[----:B------:R-:W4:Y:S04]  /*13970*/  LDSM.16.M88.4 R56, [R3+0x6800] ;  /* 0x006800000338783b */ /* 0x000f280000000200 */
[----:B------:R-:W4:Y:S04]  /*13980*/  LDSM.16.M88.4 R52, [R3+0x7000] ;  /* 0x007000000334783b */ /* 0x000f280000000200 */
[----:B------:R-:W4:Y:S04]  /*13990*/  LDSM.16.M88.4 R28, [R3+0x7800] ;  /* 0x00780000031c783b */ /* 0x000f280000000200 */
[----:B------:R-:W-:Y:S01]  /*139a0*/  LDSM.16.M88.4 R44, [R14+0x6800] ;  /* 0x006800000e2c783b */ /* 0x000fe20000000200 */
[C---:B--2---:R-:W-:Y:S03]  /*139b0*/  HMMA.16816.F32.BF16 R20, R64.reuse, R40, RZ ;  /* 0x000000284014723c */ /* 0x044fe600000418ff */
[----:B------:R-:W-:Y:S04]  /*139c0*/  LDSM.16.M88.4 R88, [R11+0x7800] ;  /* 0x007800000b58783b */ /* 0x000fe80000000200 */
[----:B------:R-:W-:Y:S01]  /*139d0*/  LDSM.16.M88.4 R84, [R50+UR5+0x8000] ;  /* 0x008000053254783b */ /* 0x000fe20008000200 */
[C---:B------:R-:W-:Y:S03]  /*139e0*/  HMMA.16816.F32.BF16 R40, R64.reuse, R42, RZ ;  /* 0x0000002a4028723c */ /* 0x040fe600000418ff */
[----:B------:R-:W-:Y:S04]  /*139f0*/  LDSM.16.M88.4 R80, [R50+UR5+0x8800] ;  /* 0x008800053250783b */ /* 0x000fe80008000200 */
[----:B------:R-:W-:Y:S01]  /*13a00*/  LDSM.16.M88.4 R96, [R50+UR5+0xa800] ;  /* 0x00a800053260783b */ /* 0x000fe20008000200 */
[C---:B---3--:R-:W-:Y:S08]  /*13a10*/  HMMA.16816.F32.BF16 R36, R64.reuse, R32, RZ ;  /* 0x000000204024723c */ /* 0x048ff000000418ff */
[C---:B-----5:R-:W-:Y:S08]  /*13a20*/  HMMA.16816.F32.BF16 R76, R64.reuse, R72, RZ ;  /* 0x00000048404c723c */ /* 0x060ff000000418ff */
        /* <DEDUP_REMOVED lines=15> */
[----:B------:R-:W-:Y:S01]  /*13b20*/  HMMA.16816.F32.BF16 R64, R16, R30, R64 ;  /* 0x0000001e1040723c */ /* 0x000fe20000041840 */
[----:B------:R-:W-:Y:S04]  /*13b30*/  LDSM.16.M88.4 R16, [R15] ;  /* 0x000000000f10783b */ /* 0x000fe80000000200 */
        /* <DEDUP_REMOVED lines=9> */
[----:B------:R-:W-:Y:S07]  /*13bd0*/  LDSM.16.M88.4 R56, [R50+UR5+0x9000] ;  /* 0x009000053238783b */ /* 0x000fee0008000200 */
[C---:B---3--:R-:W-:Y:S08]  /*13be0*/  HMMA.16816.F32.BF16 R68, R4.reuse, R52, R68 ;  /* 0x000000340444723c */ /* 0x048ff00000041844 */
[----:B------:R-:W-:Y:S01]  /*13bf0*/  HMMA.16816.F32.BF16 R64, R4, R54, R64 ;  /* 0x000000360440723c */ /* 0x000fe20000041840 */
[----:B------:R-:W2:Y:S04]  /*13c00*/  LDSM.16.M88.4 R4, [R92+0x2000] ;  /* 0x002000005c04783b */ /* 0x000ea80000000200 */
[----:B------:R-:W-:Y:S03]  /*13c10*/  LDSM.16.M88.4 R52, [R3+0x8000] ;  /* 0x008000000334783b */ /* 0x000fe60000000200 */
[C---:B-1----:R-:W-:Y:S08]  /*13c20*/  HMMA.16816.F32.BF16 R36, R16.reuse, R24, R36 ;  /* 0x000000181024723c */ /* 0x042ff00000041824 */
[C---:B------:R-:W-:Y:S01]  /*13c30*/  HMMA.16816.F32.BF16 R32, R16.reuse, R26, R32 ;  /* 0x0000001a1020723c */ /* 0x040fe20000041820 */
[----:B------:R-:W1:Y:S07]  /*13c40*/  LDSM.16.M88.4 R24, [R50+UR5+0x9800] ;  /* 0x009800053218783b */ /* 0x000e6e0008000200 */
[C---:B------:R-:W-:Y:S08]  /*13c50*/  HMMA.16816.F32.BF16 R20, R16.reuse, R28, R20 ;  /* 0x0000001c1014723c */ /* 0x040ff00000041814 */
[C---:B------:R-:W-:Y:S01]  /*13c60*/  HMMA.16816.F32.BF16 R40, R16.reuse, R30, R40 ;  /* 0x0000001e1028723c */ /* 0x040fe20000041828 */
[----:B------:R-:W3:Y:S07]  /*13c70*/  LDSM.16.M88.4 R28, [R51+0x2000] ;  /* 0x00200000331c783b */ /* 0x000eee0000000200 */
[C---:B----4-:R-:W-:Y:S08]  /*13c80*/  HMMA.16816.F32.BF16 R76, R16.reuse, R44, R76 ;  /* 0x0000002c104c723c */ /* 0x050ff0000004184c */
[C---:B------:R-:W-:Y:S01]  /*13c90*/  HMMA.16816.F32.BF16 R72, R16.reuse, R46, R72 ;  /* 0x0000002e1048723c */ /* 0x040fe20000041848 */
[----:B------:R-:W-:Y:S07]  /*13ca0*/  LDSM.16.M88.4 R44, [R3+0x8800] ;  /* 0x00880000032c783b */ /* 0x000fee0000000200 */
[C---:B------:R-:W-:Y:S08]  /*13cb0*/  HMMA.16816.F32.BF16 R68, R16.reuse, R88, R68 ;  /* 0x000000581044723c */ /* 0x040ff00000041844 */
[----:B------:R-:W-:Y:S01]  /*13cc0*/  HMMA.16816.F32.BF16 R64, R16, R90, R64 ;  /* 0x0000005a1040723c */ /* 0x000fe20000041840 */
[----:B------:R-:W4:Y:S04]  /*13cd0*/  LDSM.16.M88.4 R16, [R3+0x9000] ;  /* 0x009000000310783b */ /* 0x000f280000000200 */
[----:B------:R-:W5:Y:S03]  /*13ce0*/  LDSM.16.M88.4 R88, [R3+0x9800] ;  /* 0x009800000358783b */ /* 0x000f660000000200 */
[C---:B--2---:R-:W-:Y:S08]  /*13cf0*/  HMMA.16816.F32.BF16 R20, R4.reuse, R84, R20 ;  /* 0x000000540414723c */ /* 0x044ff00000041814 */
        /* <DEDUP_REMOVED lines=11> */
[----:B------:R-:W2:Y:S03]  /*13db0*/  LDSM.16.M88.4 R80, [R14+0x9800] ;  /* 0x009800000e50783b */ /* 0x000ea60000000200 */
[C---:B---3--:R-:W-:Y:S08]  /*13dc0*/  HMMA.16816.F32.BF16 R20, R28.reuse, R52, R20 ;  /* 0x000000341c14723c */ /* 0x048ff00000041814 */
[C---:B------:R-:W-:Y:S01]  /*13dd0*/  HMMA.16816.F32.BF16 R40, R28.reuse, R54, R40 ;  /* 0x000000361c28723c */ /* 0x040fe20000041828 */
[----:B------:R-:W-:Y:S07]  /*13de0*/  LDSM.16.M88.4 R52, [R11+0x8000] ;  /* 0x008000000b34783b */ /* 0x000fee0000000200 */
[C---:B----4-:R-:W-:Y:S08]  /*13df0*/  HMMA.16816.F32.BF16 R76, R28.reuse, R16, R76 ;  /* 0x000000101c4c723c */ /* 0x050ff0000004184c */
[C---:B------:R-:W-:Y:S01]  /*13e00*/  HMMA.16816.F32.BF16 R72, R28.reuse, R18, R72 ;  /* 0x000000121c48723c */ /* 0x040fe20000041848 */
[----:B------:R-:W3:Y:S07]  /*13e10*/  LDSM.16.M88.4 R16, [R15+0x2000] ;  /* 0x002000000f10783b */ /* 0x000eee0000000200 */
[C---:B------:R-:W-:Y:S08]  /*13e20*/  HMMA.16816.F32.BF16 R36, R28.reuse, R44, R36 ;  /* 0x0000002c1c24723c */ /* 0x040ff00000041824 */
[C---:B------:R-:W-:Y:S01]  /*13e30*/  HMMA.16816.F32.BF16 R32, R28.reuse, R46, R32 ;  /* 0x0000002e1c20723c */ /* 0x040fe20000041820 */
[----:B------:R-:W4:Y:S07]  /*13e40*/  LDSM.16.M88.4 R44, [R11+0x8800] ;  /* 0x008800000b2c783b */ /* 0x000f2e0000000200 */
[C---:B-----5:R-:W-:Y:S08]  /*13e50*/  HMMA.16816.F32.BF16 R68, R28.reuse, R88, R68 ;  /* 0x000000581c44723c */ /* 0x060ff00000041844 */
[----:B------:R-:W-:Y:S01]  /*13e60*/  HMMA.16816.F32.BF16 R64, R28, R90, R64 ;  /* 0x0000005a1c40723c */ /* 0x000fe20000041840 */
[----:B------:R-:W-:Y:S04]  /*13e70*/  LDSM.16.M88.4 R88, [R92+0x4000] ;  /* 0x004000005c58783b */ /* 0x000fe80000000200 */
[----:B------:R-:W5:Y:S03]  /*13e80*/  LDSM.16.M88.4 R28, [R11+0x9000] ;  /* 0x009000000b1c783b */ /* 0x000f660000000200 */
[C---:B-1----:R-:W-:Y:S01]  /*13e90*/  HMMA.16816.F32.BF16 R20, R56.reuse, R24, R20 ;  /* 0x000000183814723c */ /* 0x042fe20000041814 */
[----:B------:R-:W-:Y:S07]  /*13ea0*/  LDSM.16.M88.4 R92, [R3+0xa000] ;  /* 0x00a00000035c783b */ /* 0x000fee0000000200 */
[C---:B------:R-:W-:Y:S01]  /*13eb0*/  HMMA.16816.F32.BF16 R40, R56.reuse, R26, R40 ;  /* 0x0000001a3828723c */ /* 0x040fe20000041828 */
[----:B------:R-:W1:Y:S07]  /*13ec0*/  LDSM.16.M88.4 R24, [R11+0x9800] ;  /* 0x009800000b18783b */ /* 0x000e6e0000000200 */
[C---:B--2---:R-:W-:Y:S08]  /*13ed0*/  HMMA.16816.F32.BF16 R36, R56.reuse, R4, R36 ;  /* 0x000000043824723c */ /* 0x044ff00000041824 */
[C---:B------:R-:W-:Y:S01]  /*13ee0*/  HMMA.16816.F32.BF16 R32, R56.reuse, R6, R32 ;  /* 0x000000063820723c */ /* 0x040fe20000041820 */
[----:B------:R-:W2:Y:S07]  /*13ef0*/  LDSM.16.M88.4 R4, [R50+UR5+0xa000] ;  /* 0x00a000053204783b */ /* 0x000eae0008000200 */
[C---:B------:R-:W-:Y:S08]  /*13f00*/  HMMA.16816.F32.BF16 R76, R56.reuse, R84, R76 ;  /* 0x00000054384c723c */ /* 0x040ff0000004184c */
[C---:B------:R-:W-:Y:S01]  /*13f10*/  HMMA.16816.F32.BF16 R72, R56.reuse, R86, R72 ;  /* 0x000000563848723c */ /* 0x040fe20000041848 */
[----:B------:R-:W-:Y:S07]  /*13f20*/  LDSM.16.M88.4 R84, [R50+UR5+0xb000] ;  /* 0x00b000053254783b */ /* 0x000fee0008000200 */
[C---:B------:R-:W-:Y:S08]  /*13f30*/  HMMA.16816.F32.BF16 R68, R56.reuse, R80, R68 ;  /* 0x000000503844723c */ /* 0x040ff00000041844 */
[----:B------:R-:W-:Y:S01]  /*13f40*/  HMMA.16816.F32.BF16 R64, R56, R82, R64 ;  /* 0x000000523840723c */ /* 0x000fe20000041840 */
[----:B------:R-:W-:Y:S04]  /*13f50*/  LDSM.16.M88.4 R56, [R51+0x4000] ;  /* 0x004000003338783b */ /* 0x000fe80000000200 */
[----:B------:R-:W-:Y:S03]  /*13f60*/  LDSM.16.M88.4 R80, [R50+UR5+0xb800] ;  /* 0x00b800053250783b */ /* 0x000fe60008000200 */
[C---:B---3--:R-:W-:Y:S08]  /*13f70*/  HMMA.16816.F32.BF16 R20, R16.reuse, R52, R20 ;  /* 0x000000341014723c */ /* 0x048ff00000041814 */
[C---:B------:R-:W-:Y:S01]  /*13f80*/  HMMA.16816.F32.BF16 R40, R16.reuse, R54, R40 ;  /* 0x000000361028723c */ /* 0x040fe20000041828 */
[----:B------:R-:W3:Y:S07]  /*13f90*/  LDSM.16.M88.4 R52, [R3+0xa800] ;  /* 0x00a800000334783b */ /* 0x000eee0000000200 */
[C---:B----4-:R-:W-:Y:S08]  /*13fa0*/  HMMA.16816.F32.BF16 R36, R16.reuse, R44, R36 ;  /* 0x0000002c1024723c */ /* 0x050ff00000041824 */
[C---:B------:R-:W-:Y:S01]  /*13fb0*/  HMMA.16816.F32.BF16 R32, R16.reuse, R46, R32 ;  /* 0x0000002e1020723c */ /* 0x040fe20000041820 */
[----:B------:R-:W4:Y:S07]  /*13fc0*/  LDSM.16.M88.4 R44, [R3+0xb000] ;  /* 0x00b00000032c783b */ /* 0x000f2e0000000200 */
[----:B-----5:R-:W-:Y:S08]  /*13fd0*/  HMMA.16816.F32.BF16 R76, R16, R28, R76 ;  /* 0x0000001c104c723c */ /* 0x020ff0000004184c */
[C---:B------:R-:W-:Y:S08]  /*13fe0*/  HMMA.16816.F32.BF16 R36, R88.reuse, R96, R36 ;  /* 0x000000605824723c */ /* 0x040ff00000041824 */
[----:B------:R-:W-:Y:S08]  /*13ff0*/  HMMA.16816.F32.BF16 R32, R88, R98, R32 ;  /* 0x000000625820723c */ /* 0x000ff00000041820 */
[C---:B------:R-:W-:Y:S01]  /*14000*/  HMMA.16816.F32.BF16 R72, R16.reuse, R30, R72 ;  /* 0x0000001e1048723c */ /* 0x040fe20000041848 */
[----:B------:R-:W-:Y:S07]  /*14010*/  LDSM.16.M88.4 R28, [R48+0x4000] ;  /* 0x00400000301c783b */ /* 0x000fee0000000200 */
[C---:B-1----:R-:W-:Y:S08]  /*14020*/  HMMA.16816.F32.BF16 R68, R16.reuse, R24, R68 ;  /* 0x000000181044723c */ /* 0x042ff00000041844 */
[----:B------:R-:W-:Y:S01]  /*14030*/  HMMA.16816.F32.BF16 R64, R16, R26, R64 ;  /* 0x0000001a1040723c */ /* 0x000fe20000041840 */
[----:B------:R-:W1:Y:S04]  /*14040*/  LDSM.16.M88.4 R24, [R14+0xa000] ;  /* 0x00a000000e18783b */ /* 0x000e680000000200 */
[----:B------:R-:W-:Y:S03]  /*14050*/  LDSM.16.M88.4 R16, [R11+0xa000] ;  /* 0x00a000000b10783b */ /* 0x000fe60000000200 */
[C---:B--2---:R-:W-:Y:S08]  /*14060*/  HMMA.16816.F32.BF16 R20, R88.reuse, R4, R20 ;  /* 0x000000045814723c */ /* 0x044ff00000041814 */
[----:B------:R-:W-:Y:S01]  /*14070*/  HMMA.16816.F32.BF16 R40, R88, R6, R40 ;  /* 0x000000065828723c */ /* 0x000fe20000041828 */
[----:B------:R-:W-:Y:S07]  /*14080*/  LDSM.16.M88.4 R4, [R15+0x4000] ;  /* 0x004000000f04783b */ /* 0x000fee0000000200 */
[C---:B---3--:R-:W-:Y:S08]  /*14090*/  HMMA.16816.F32.BF16 R36, R56.reuse, R52, R36 ;  /* 0x000000343824723c */ /* 0x048ff00000041824 */
[----:B------:R-:W-:Y:S01]  /*140a0*/  HMMA.16816.F32.BF16 R32, R56, R54, R32 ;  /* 0x000000363820723c */ /* 0x000fe20000041820 */
[----:B------:R2:W3:Y:S07]  /*140b0*/  LDSM.16.M88.4 R52, [R3+0xb800] ;  /* 0x00b800000334783b */ /* 0x0004ee0000000200 */
[C---:B------:R-:W-:Y:S08]  /*140c0*/  HMMA.16816.F32.BF16 R76, R88.reuse, R84, R76 ;  /* 0x00000054584c723c */ /* 0x040ff0000004184c */
[----:B------:R-:W-:Y:S08]  /*140d0*/  HMMA.16816.F32.BF16 R72, R88, R86, R72 ;  /* 0x000000565848723c */ /* 0x000ff00000041848 */
[----:B------:R-:W-:Y:S01]  /*140e0*/  HMMA.16816.F32.BF16 R20, R56, R92, R20 ;  /* 0x0000005c3814723c */ /* 0x000fe20000041814 */
[----:B--2---:R-:W-:-:S07]  /*140f0*/  VIMNMX R3, PT, PT, R8, R61, PT ;  /* 0x0000003d08037248 */ /* 0x004fce0003fe0100 */
[----:B------:R-:W-:Y:S08]  /*14100*/  HMMA.16816.F32.BF16 R40, R56, R94, R40 ;  /* 0x0000005e3828723c */ /* 0x000ff00000041828 */
[C---:B------:R-:W-:Y:S08]  /*14110*/  HMMA.16816.F32.BF16 R68, R88.reuse, R80, R68 ;  /* 0x000000505844723c */ /* 0x040ff00000041844 */
[----:B------:R-:W-:Y:S01]  /*14120*/  HMMA.16816.F32.BF16 R64, R88, R82, R64 ;  /* 0x000000525840723c */ /* 0x000fe20000041840 */
[----:B------:R-:W2:Y:S07]  /*14130*/  LDSM.16.M88.4 R80, [R14+0xa800] ;  /* 0x00a800000e50783b */ /* 0x000eae0000000200 */
[C---:B----4-:R-:W-:Y:S08]  /*14140*/  HMMA.16816.F32.BF16 R76, R56.reuse, R44, R76 ;  /* 0x0000002c384c723c */ /* 0x050ff0000004184c */
[----:B------:R-:W-:Y:S01]  /*14150*/  HMMA.16816.F32.BF16 R72, R56, R46, R72 ;  /* 0x0000002e3848723c */ /* 0x000fe20000041848 */
[----:B------:R-:W4:Y:S07]  /*14160*/  LDSM.16.M88.4 R44, [R14+0xb800] ;  /* 0x00b800000e2c783b */ /* 0x000f2e0000000200 */
[C---:B-1----:R-:W-:Y:S08]  /*14170*/  HMMA.16816.F32.BF16 R20, R28.reuse, R24, R20 ;  /* 0x000000181c14723c */ /* 0x042ff00000041814 */
[----:B------:R-:W-:Y:S01]  /*14180*/  HMMA.16816.F32.BF16 R40, R28, R26, R40 ;  /* 0x0000001a1c28723c */ /* 0x000fe20000041828 */
[----:B------:R-:W1:Y:S07]  /*14190*/  LDSM.16.M88.4 R24, [R11+0xa800] ;  /* 0x00a800000b18783b */ /* 0x000e6e0000000200 */
[C---:B---3--:R-:W-:Y:S08]  /*141a0*/  HMMA.16816.F32.BF16 R68, R56.reuse, R52, R68 ;  /* 0x000000343844723c */ /* 0x048ff00000041844 */
[----:B------:R-:W-:Y:S01]  /*141b0*/  HMMA.16816.F32.BF16 R64, R56, R54, R64 ;  /* 0x000000363840723c */ /* 0x000fe20000041840 */
[----:B------:R-:W3:Y:S04]  /*141c0*/  LDSM.16.M88.4 R52, [R11+0xb800] ;  /* 0x00b800000b34783b */ /* 0x000ee80000000200 */
[----:B------:R-:W-:Y:S03]  /*141d0*/  LDSM.16.M88.4 R56, [R11+0xb000] ;  /* 0x00b000000b38783b */ /* 0x000fe60000000200 */
[C---:B------:R-:W-:Y:S08]  /*141e0*/  HMMA.16816.F32.BF16 R20, R4.reuse, R16, R20 ;  /* 0x000000100414723c */ /* 0x040ff00000041814 */
[----:B------:R-:W-:Y:S01]  /*141f0*/  HMMA.16816.F32.BF16 R40, R4, R18, R40 ;  /* 0x000000120428723c */ /* 0x000fe20000041828 */
[----:B------:R-:W5:Y:S01]  /*14200*/  LDSM.16.M88.4 R16, [R14+0xb000] ;  /* 0x00b000000e10783b */ /* 0x000f620000000200 */
[----:B------:R-:W-:-:S06]  /*14210*/  DEPBAR.LE SB0, 0x0 ;  /* 0x000080000000791a */ /* 0x000fcc0000000000 */
[C---:B--2---:R-:W-:Y:S03]  /*14220*/  HMMA.16816.F32.BF16 R32, R28.reuse, R82, R32 ;  /* 0x000000521c20723c */ /* 0x044fe60000041820 */
[----:B------:R-:W-:Y:S01]  /*14230*/  FMUL.FTZ R15, R21, UR4 ;  /* 0x00000004150f7c20 */ /* 0x000fe20008410000 */
[----:B------:R-:W-:Y:S01]  /*14240*/  FMUL.FTZ R21, R23, UR4 ;  /* 0x0000000417157c20 */ /* 0x000fe20008410000 */
[----:B------:R-:W-:Y:S01]  /*14250*/  FMUL.FTZ R20, R20, UR4 ;  /* 0x0000000414147c20 */ /* 0x000fe20008410000 */
[----:B------:R-:W-:Y:S02]  /*14260*/  FMUL.FTZ R22, R22, UR4 ;  /* 0x0000000416167c20 */ /* 0x000fe40008410000 */
[----:B----4-:R-:W-:Y:S01]  /*14270*/  HMMA.16816.F32.BF16 R64, R28, R46, R64 ;  /* 0x0000002e1c40723c */ /* 0x010fe20000041840 */
[----:B------:R-:W-:Y:S02]  /*14280*/  MUFU.TANH R15, R15 ;  /* 0x0000000f000f7308 */ /* 0x000fe40000002400 */
[----:B------:R-:W-:Y:S01]  /*14290*/  FMUL.FTZ R23, R40, UR4 ;  /* 0x0000000428177c20 */ /* 0x000fe20008410000 */
[----:B------:R-:W-:-:S04]  /*142a0*/  FMUL.FTZ R41, R41, UR4 ;  /* 0x0000000429297c20 */ /* 0x000fc80008410000 */
[----:B------:R-:W-:Y:S01]  /*142b0*/  HMMA.16816.F32.BF16 R36, R28, R80, R36 ;  /* 0x000000501c24723c */ /* 0x000fe20000041824 */
[----:B------:R-:W-:Y:S07]  /*142c0*/  MUFU.TANH R21, R21 ;  /* 0x0000001500157308 */ /* 0x000fee0000002400 */
[C---:B-1----:R-:W-:Y:S01]  /*142d0*/  HMMA.16816.F32.BF16 R32, R4.reuse, R26, R32 ;  /* 0x0000001a0420723c */ /* 0x042fe20000041820 */
[----:B------:R-:W-:Y:S07]  /*142e0*/  MUFU.TANH R23, R23 ;  /* 0x0000001700177308 */ /* 0x000fee0000002400 */
[----:B---3--:R-:W-:Y:S01]  /*142f0*/  HMMA.16816.F32.BF16 R64, R4, R54, R64 ;  /* 0x000000360440723c */ /* 0x008fe20000041840 */
[----:B------:R-:W-:Y:S07]  /*14300*/  MUFU.TANH R41, R41 ;  /* 0x0000002900297308 */ /* 0x000fee0000002400 */
[----:B-----5:R-:W-:Y:S01]  /*14310*/  HMMA.16816.F32.BF16 R76, R28, R16, R76 ;  /* 0x000000101c4c723c */ /* 0x020fe2000004184c */
[----:B------:R-:W-:Y:S01]  /*14320*/  FMUL.FTZ R17, R43, UR4 ;  /* 0x000000042b117c20 */ /* 0x000fe20008410000 */
[----:B------:R-:W-:Y:S01]  /*14330*/  MUFU.TANH R51, R20 ;  /* 0x0000001400337308 */ /* 0x000fe20000002400 */
[----:B------:R-:W-:-:S05]  /*14340*/  FMUL.FTZ R34, R34, UR4 ;  /* 0x0000000422227c20 */ /* 0x000fca0008410000 */
[C---:B------:R-:W-:Y:S01]  /*14350*/  HMMA.16816.F32.BF16 R72, R28.reuse, R18, R72 ;  /* 0x000000121c48723c */ /* 0x040fe20000041848 */
[----:B------:R-:W-:Y:S01]  /*14360*/  IMAD.IADD R18, R134, 0x1, R139 ;  /* 0x0000000186127824 */ /* 0x000fe200078e028b */
[----:B------:R-:W-:Y:S01]  /*14370*/  MUFU.TANH R17, R17 ;  /* 0x0000001100117308 */ /* 0x000fe20000002400 */
[----:B------:R-:W-:Y:S01]  /*14380*/  FMUL.FTZ R66, R66, UR4 ;  /* 0x0000000442427c20 */ /* 0x000fe20008410000 */
[----:B------:R-:W-:Y:S01]  /*14390*/  FMUL.FTZ R67, R67, UR4 ;  /* 0x0000000443437c20 */ /* 0x000fe20008410000 */
[C---:B------:R-:W-:Y:S01]  /*143a0*/  VIADD R8, R18.reuse, 0x10 ;  /* 0x0000001012087836 */ /* 0x040fe20000000000 */
[C---:B------:R-:W-:Y:S01]  /*143b0*/  IADD3 R26, PT, PT, R18.reuse, 0x21, RZ ;  /* 0x00000021121a7810 */ /* 0x040fe20007ffe0ff */
[----:B------:R-:W-:Y:S01]  /*143c0*/  VIADD R14, R18, 0x11 ;  /* 0x00000011120e7836 */ /* 0x000fe20000000000 */
[----:B------:R-:W-:Y:S01]  /*143d0*/  HMMA.16816.F32.BF16 R68, R28, R44, R68 ;  /* 0x0000002c1c44723c */ /* 0x000fe20000041844 */
[----:B------:R-:W-:Y:S01]  /*143e0*/  FMUL.FTZ R31, R33, UR4 ;  /* 0x00000004211f7c20 */ /* 0x000fe20008410000 */
[----:B------:R-:W-:Y:S01]  /*143f0*/  FMUL.FTZ R33, R64, UR4 ;  /* 0x0000000440217c20 */ /* 0x000fe20008410000 */
[----:B------:R-:W-:Y:S01]  /*14400*/  FMUL.FTZ R29, R32, UR4 ;  /* 0x00000004201d7c20 */ /* 0x000fe20008410000 */
[----:B------:R-:W-:Y:S01]  /*14410*/  I2FP.F32.S32 R30, R26 ;  /* 0x0000001a001e7245 */ /* 0x000fe20000201400 */
[----:B------:R-:W-:Y:S03]  /*14420*/  MUFU.TANH R67, R67 ;  /* 0x0000004300437308 */ /* 0x000fe60000002400 */
[----:B------:R-:W-:Y:S01]  /*14430*/  HMMA.16816.F32.BF16 R36, R4, R24, R36 ;  /* 0x000000180424723c */ /* 0x000fe20000041824 */
[----:B------:R-:W-:-:S04]  /*14440*/  FMUL.FTZ R25, R42, UR4 ;  /* 0x000000042a197c20 */ /* 0x000fc80008410000 */
[----:B------:R-:W1:Y:S03]  /*14450*/  MUFU.TANH R33, R33 ;  /* 0x0000002100217308 */ /* 0x000e660000002400 */
[C---:B------:R-:W-:Y:S05]  /*14460*/  HMMA.16816.F32.BF16 R76, R4.reuse, R56, R76 ;  /* 0x00000038044c723c */ /* 0x040fea000004184c */
[----:B------:R-:W-:Y:S03]  /*14470*/  MUFU.TANH R25, R25 ;  /* 0x0000001900197308 */ /* 0x000fe60000002400 */
[C---:B------:R-:W-:Y:S03]  /*14480*/  HMMA.16816.F32.BF16 R72, R4.reuse, R58, R72 ;  /* 0x0000003a0448723c */ /* 0x040fe60000041848 */
[----:B------:R-:W-:Y:S01]  /*14490*/  FMUL.FTZ R36, R36, UR4 ;  /* 0x0000000424247c20 */ /* 0x000fe20008410000 */
[----:B------:R-:W-:Y:S01]  /*144a0*/  FMUL.FTZ R38, R38, UR4 ;  /* 0x0000000426267c20 */ /* 0x000fe20008410000 */
[----:B------:R-:W-:Y:S01]  /*144b0*/  FMUL.FTZ R19, R39, UR4 ;  /* 0x0000000427137c20 */ /* 0x000fe20008410000 */
[----:B------:R-:W-:Y:S01]  /*144c0*/  FMUL.FTZ R27, R37, UR4 ;  /* 0x00000004251b7c20 */ /* 0x000fe20008410000 */
[----:B------:R-:W-:Y:S01]  /*144d0*/  MUFU.TANH R43, R36 ;  /* 0x00000024002b7308 */ /* 0x000fe20000002400 */
[----:B------:R-:W-:Y:S01]  /*144e0*/  HMMA.16816.F32.BF16 R68, R4, R52, R68 ;  /* 0x000000340444723c */ /* 0x000fe20000041844 */
[C---:B------:R-:W-:Y:S01]  /*144f0*/  VIADD R6, R18.reuse, 0x38 ;  /* 0x0000003812067836 */ /* 0x040fe20000000000 */
[----:B------:R-:W-:Y:S01]  /*14500*/  IADD3 R4, PT, PT, R18, 0x1, RZ ;  /* 0x0000000112047810 */ /* 0x000fe20007ffe0ff */
[----:B------:R-:W-:Y:S01]  /*14510*/  FMUL.FTZ R39, R35, UR4 ;  /* 0x0000000423277c20 */ /* 0x000fe20008410000 */
[----:B------:R-:W-:Y:S01]  /*14520*/  FMUL.FTZ R76, R76, UR4 ;  /* 0x000000044c4c7c20 */ /* 0x000fe20008410000 */
[----:B------:R-:W-:Y:S01]  /*14530*/  FMUL.FTZ R78, R78, UR4 ;  /* 0x000000044e4e7c20 */ /* 0x000fe20008410000 */
[C---:B------:R-:W-:Y:S01]  /*14540*/  ISETP.GE.AND P6, PT, R6.reuse, R3, PT ;  /* 0x000000030600720c */ /* 0x040fe20003fc6270 */
[----:B------:R-:W2:Y:S01]  /*14550*/  MUFU.TANH R5, R66 ;  /* 0x0000004200057308 */ /* 0x000ea20000002400 */
[----:B------:R-:W-:Y:S01]  /*14560*/  ISETP.GE.AND P4, PT, R6, R135, PT ;  /* 0x000000870600720c */ /* 0x000fe20003f86270 */
[----:B------:R-:W-:Y:S01]  /*14570*/  FMUL.FTZ R37, R77, UR4 ;  /* 0x000000044d257c20 */ /* 0x000fe20008410000 */
[----:B------:R-:W-:Y:S01]  /*14580*/  I2FP.F32.S32 R6, R6 ;  /* 0x0000000600067245 */ /* 0x000fe20000201400 */
[----:B------:R-:W-:Y:S01]  /*14590*/  FMUL.FTZ R79, R79, UR4 ;  /* 0x000000044f4f7c20 */ /* 0x000fe20008410000 */
[----:B------:R-:W-:Y:S01]  /*145a0*/  ISETP.GE.AND P5, PT, R4, R3, PT ;  /* 0x000000030400720c */ /* 0x000fe20003fa6270 */
[----:B------:R-:W-:Y:S01]  /*145b0*/  FMUL.FTZ R72, R72, UR4 ;  /* 0x0000000448487c20 */ /* 0x000fe20008410000 */
[----:B------:R-:W-:Y:S01]  /*145c0*/  ISETP.GE.AND P3, PT, R4, R135, PT ;  /* 0x000000870400720c */ /* 0x000fe20003f66270 */
[----:B-1----:R-:W-:Y:S01]  /*145d0*/  FFMA.FTZ R183, R0, R6, R33 ;  /* 0x0000000600b77223 */ /* 0x002fe20000010021 */
[----:B------:R-:W-:Y:S01]  /*145e0*/  I2FP.F32.S32 R4, R4 ;  /* 0x0000000400047245 */ /* 0x000fe20000201400 */
[----:B------:R-:W1:Y:S01]  /*145f0*/  MUFU.TANH R11, R38 ;  /* 0x00000026000b7308 */ /* 0x000e620000002400 */
[----:B------:R-:W-:Y:S01]  /*14600*/  FMUL.FTZ R74, R74, UR4 ;  /* 0x000000044a4a7c20 */ /* 0x000fe20008410000 */
[----:B------:R-:W-:Y:S01]  /*14610*/  FMUL.FTZ R73, R73, UR4 ;  /* 0x0000000449497c20 */ /* 0x000fe20008410000 */
[----:B------:R-:W-:Y:S01]  /*14620*/  FSEL R183, R183, -INF , !P6 ;  /* 0xff800000b7b77808 */ /* 0x000fe20007000000 */
[CC--:B------:R-:W-:Y:S01]  /*14630*/  FFMA.FTZ R7, R0.reuse, R4.reuse, R15 ;  /* 0x0000000400077223 */ /* 0x0c0fe2000001000f */
[----:B------:R-:W-:Y:S01]  /*14640*/  FFMA.FTZ R16, R0, R4, R21 ;  /* 0x0000000400107223 */ /* 0x000fe20000010015 */
[----:B------:R-:W-:-:S02]  /*14650*/  VIADD R4, R18, 0x9 ;  /* 0x0000000912047836 */ /* 0x000fc40000000000 */
[----:B------:R-:W-:Y:S01]  /*14660*/  FMUL.FTZ R75, R75, UR4 ;  /* 0x000000044b4b7c20 */ /* 0x000fe20008410000 */
[----:B--2---:R-:W-:Y:S01]  /*14670*/  FFMA.FTZ R5, R0, R6, R5 ;  /* 0x0000000600057223 */ /* 0x004fe20000010005 */
[----:B------:R-:W-:Y:S01]  /*14680*/  VIADD R6, R18, 0x8 ;  /* 0x0000000812067836 */ /* 0x000fe20000000000 */
[----:B------:R-:W-:Y:S01]  /*14690*/  FSEL R7, R7, -INF , !P5 ;  /* 0xff80000007077808 */ /* 0x000fe20006800000 */
[----:B------:R-:W2:Y:S01]  /*146a0*/  MUFU.TANH R19, R19 ;  /* 0x0000001300137308 */ /* 0x000ea20000002400 */
[----:B------:R-:W-:Y:S01]  /*146b0*/  FSEL R16, R16, -INF , !P3 ;  /* 0xff80000010107808 */ /* 0x000fe20005800000 */
[----:B------:R-:W-:Y:S01]  /*146c0*/  FMUL.FTZ R68, R68, UR4 ;  /* 0x0000000444447c20 */ /* 0x000fe20008410000 */
[----:B------:R-:W-:Y:S01]  /*146d0*/  FSEL R176, R5, -INF , !P4 ;  /* 0xff80000005b07808 */ /* 0x000fe20006000000 */
[----:B------:R-:W-:Y:S01]  /*146e0*/  FMUL.FTZ R71, R71, UR4 ;  /* 0x0000000447477c20 */ /* 0x000fe20008410000 */
[C---:B------:R-:W-:Y:S02]  /*146f0*/  ISETP.GE.AND P6, PT, R6.reuse, R3, PT ;  /* 0x000000030600720c */ /* 0x040fe40003fc6270 */
[----:B------:R-:W-:Y:S01]  /*14700*/  ISETP.GE.AND P4, PT, R6, R135, PT ;  /* 0x000000870600720c */ /* 0x000fe20003f86270 */
[----:B------:R-:W3:Y:S01]  /*14710*/  MUFU.TANH R27, R27 ;  /* 0x0000001b001b7308 */ /* 0x000ee20000002400 */
[----:B------:R-:W-:-:S02]  /*14720*/  I2FP.F32.S32 R6, R6 ;  /* 0x0000000600067245 */ /* 0x000fc40000201400 */
[C---:B------:R-:W-:Y:S02]  /*14730*/  ISETP.GE.AND P5, PT, R4.reuse, R3, PT ;  /* 0x000000030400720c */ /* 0x040fe40003fa6270 */
[----:B------:R-:W-:Y:S01]  /*14740*/  ISETP.GE.AND P3, PT, R4, R135, PT ;  /* 0x000000870400720c */ /* 0x000fe20003f66270 */
[C---:B------:R-:W-:Y:S01]  /*14750*/  FFMA.FTZ R21, R0.reuse, R6, R23 ;  /* 0x0000000600157223 */ /* 0x040fe20000010017 */
[----:B------:R-:W-:Y:S01]  /*14760*/  I2FP.F32.S32 R4, R4 ;  /* 0x0000000400047245 */ /* 0x000fe20000201400 */
[C---:B------:R-:W-:Y:S01]  /*14770*/  FFMA.FTZ R6, R0.reuse, R6, R25 ;  /* 0x0000000600067223 */ /* 0x040fe20000010019 */
[----:B------:R-:W4:Y:S02]  /*14780*/  MUFU.TANH R29, R29 ;  /* 0x0000001d001d7308 */ /* 0x000f240000002400 */
[----:B------:R-:W-:Y:S01]  /*14790*/  FSEL R21, R21, -INF , !P6 ;  /* 0xff80000015157808 */ /* 0x000fe20007000000 */
[CC--:B------:R-:W-:Y:S01]  /*147a0*/  FFMA.FTZ R5, R0.reuse, R4.reuse, R41 ;  /* 0x0000000400057223 */ /* 0x0c0fe20000010029 */
[----:B------:R-:W-:Y:S01]  /*147b0*/  FFMA.FTZ R4, R0, R4, R17 ;  /* 0x0000000400047223 */ /* 0x000fe20000010011 */
[----:B------:R-:W-:-:S02]  /*147c0*/  FSEL R6, R6, -INF , !P4 ;  /* 0xff80000006067808 */ /* 0x000fc40006000000 */
[C---:B------:R-:W-:Y:S01]  /*147d0*/  ISETP.GE.AND P6, PT, R8.reuse, R3, PT ;  /* 0x000000030800720c */ /* 0x040fe20003fc6270 */
[----:B------:R-:W5:Y:S01]  /*147e0*/  MUFU.TANH R35, R34 ;  /* 0x0000002200237308 */ /* 0x000f620000002400 */
[----:B------:R-:W-:Y:S02]  /*147f0*/  ISETP.GE.AND P4, PT, R8, R135, PT ;  /* 0x000000870800720c */ /* 0x000fe40003f86270 */
[----:B------:R-:W-:Y:S02]  /*14800*/  I2FP.F32.S32 R8, R8 ;  /* 0x0000000800087245 */ /* 0x000fe40000201400 */
[----:B------:R-:W-:Y:S02]  /*14810*/  FSEL R5, R5, -INF , !P5 ;  /* 0xff80000005057808 */ /* 0x000fe40006800000 */
[----:B------:R-:W-:Y:S01]  /*14820*/  FSEL R4, R4, -INF , !P3 ;  /* 0xff80000004047808 */ /* 0x000fe20005800000 */
[-C--:B------:R-:W-:Y:S01]  /*14830*/  FFMA.FTZ R43, R0, R8.reuse, R43 ;  /* 0x00000008002b7223 */ /* 0x080fe2000001002b */
[----:B------:R-:W-:Y:S01]  /*14840*/  ISETP.GE.AND P5, PT, R14, R3, PT ;  /* 0x000000030e00720c */ /* 0x000fe20003fa6270 */
[----:B-1----:R-:W-:Y:S01]  /*14850*/  FFMA.FTZ R11, R0, R8, R11 ;  /* 0x00000008000b7223 */ /* 0x002fe2000001000b */
[----:B------:R-:W-:Y:S01]  /*14860*/  ISETP.GE.AND P3, PT, R14, R135, PT ;  /* 0x000000870e00720c */ /* 0x000fe20003f66270 */
[----:B------:R-:W-:Y:S01]  /*14870*/  VIADD R8, R18, 0x18 ;  /* 0x0000001812087836 */ /* 0x000fe20000000000 */
[----:B------:R-:W-:Y:S01]  /*14880*/  I2FP.F32.S32 R14, R14 ;  /* 0x0000000e000e7245 */ /* 0x000fe20000201400 */
[----:B------:R-:W1:Y:S01]  /*14890*/  MUFU.TANH R31, R31 ;  /* 0x0000001f001f7308 */ /* 0x000e620000002400 */
[----:B------:R-:W-:-:S02]  /*148a0*/  FSEL R24, R11, -INF , !P4 ;  /* 0xff8000000b187808 */ /* 0x000fc40006000000 */
[----:B------:R-:W-:Y:S01]  /*148b0*/  ISETP.GE.AND P4, PT, R8, R135, PT ;  /* 0x000000870800720c */ /* 0x000fe20003f86270 */
[CC--:B--2---:R-:W-:Y:S01]  /*148c0*/  FFMA.FTZ R20, R0.reuse, R14.reuse, R19 ;  /* 0x0000000e00147223 */ /* 0x0c4fe20000010013 */
[----:B------:R-:W-:Y:S01]  /*148d0*/  FSEL R19, R43, -INF , !P6 ;  /* 0xff8000002b137808 */ /* 0x000fe20007000000 */
[----:B---3--:R-:W-:Y:S01]  /*148e0*/  FFMA.FTZ R17, R0, R14, R27 ;  /* 0x0000000e00117223 */ /* 0x008fe2000001001b */
[-C--:B------:R-:W-:Y:S01]  /*148f0*/  ISETP.GE.AND P6, PT, R8, R3.reuse, PT ;  /* 0x000000030800720c */ /* 0x080fe20003fc6270 */
[----:B------:R-:W2:Y:S01]  /*14900*/  MUFU.TANH R39, R39 ;  /* 0x0000002700277308 */ /* 0x000ea20000002400 */
[----:B------:R-:W-:Y:S01]  /*14910*/  I2FP.F32.S32 R8, R8 ;  /* 0x0000000800087245 */ /* 0x000fe20000201400 */
[----:B------:R-:W-:Y:S01]  /*14920*/  VIADD R14, R18, 0x19 ;  /* 0x00000019120e7836 */ /* 0x000fe20000000000 */
[----:B------:R-:W-:Y:S02]  /*14930*/  FSEL R17, R17, -INF , !P5 ;  /* 0xff80000011117808 */ /* 0x000fe40006800000 */
[----:B------:R-:W-:Y:S01]  /*14940*/  FSEL R20, R20, -INF , !P3 ;  /* 0xff80000014147808 */ /* 0x000fe20005800000 */
[CC--:B----4-:R-:W-:Y:S01]  /*14950*/  FFMA.FTZ R15, R0.reuse, R8.reuse, R29 ;  /* 0x00000008000f7223 */ /* 0x0d0fe2000001001d */
[----:B-----5:R-:W-:Y:S01]  /*14960*/  FFMA.FTZ R35, R0, R8, R35 ;  /* 0x0000000800237223 */ /* 0x020fe20000010023 */
[----:B------:R-:W3:Y:S01]  /*14970*/  MUFU.TANH R33, R76 ;  /* 0x0000004c00217308 */ /* 0x000ee20000002400 */
[----:B------:R-:W-:Y:S01]  /*14980*/  VIADD R8, R18, 0x20 ;  /* 0x0000002012087836 */ /* 0x000fe20000000000 */
[C---:B------:R-:W-:Y:S01]  /*14990*/  ISETP.GE.AND P5, PT, R14.reuse, R3, PT ;  /* 0x000000030e00720c */ /* 0x040fe20003fa6270 */
[----:B------:R-:W-:Y:S01]  /*149a0*/  FMUL.FTZ R29, R69, UR4 ;  /* 0x00000004451d7c20 */ /* 0x000fe20008410000 */
[----:B------:R-:W-:-:S02]  /*149b0*/  ISETP.GE.AND P3, PT, R14, R135, PT ;  /* 0x000000870e00720c */ /* 0x000fc40003f66270 */
[----:B------:R-:W-:Y:S02]  /*149c0*/  I2FP.F32.S32 R14, R14 ;  /* 0x0000000e000e7245 */ /* 0x000fe40000201400 */
[----:B------:R-:W4:Y:S01]  /*149d0*/  MUFU.TANH R25, R78 ;  /* 0x0000004e00197308 */ /* 0x000f220000002400 */
[----:B------:R-:W-:Y:S02]  /*149e0*/  I2FP.F32.S32 R28, R8 ;  /* 0x00000008001c7245 */ /* 0x000fe40000201400 */
[CC--:B-1----:R-:W-:Y:S01]  /*149f0*/  FFMA.FTZ R11, R0.reuse, R14.reuse, R31 ;  /* 0x0000000e000b7223 */ /* 0x0c2fe2000001001f */
[----:B--2---:R-:W-:Y:S01]  /*14a00*/  FFMA.FTZ R39, R0, R14, R39 ;  /* 0x0000000e00277223 */ /* 0x004fe20000010027 */
[----:B------:R-:W-:Y:S01]  /*14a10*/  FSEL R15, R15, -INF , !P6 ;  /* 0xff8000000f0f7808 */ /* 0x000fe20007000000 */
[----:B------:R-:W-:Y:S01]  /*14a20*/  FMUL.FTZ R31, R70, UR4 ;  /* 0x00000004461f7c20 */ /* 0x000fe20008410000 */
[----:B------:R-:W-:Y:S01]  /*14a30*/  FSEL R14, R35, -INF , !P4 ;  /* 0xff800000230e7808 */ /* 0x000fe20006000000 */
[----:B------:R-:W1:Y:S01]  /*14a40*/  MUFU.TANH R37, R37 ;  /* 0x0000002500257308 */ /* 0x000e620000002400 */
[----:B------:R-:W-:Y:S01]  /*14a50*/  ISETP.GE.AND P6, PT, R8, R3, PT ;  /* 0x000000030800720c */ /* 0x000fe20003fc6270 */
[----:B---3--:R-:W-:Y:S01]  /*14a60*/  FFMA.FTZ R33, R0, R28, R33 ;  /* 0x0000001c00217223 */ /* 0x008fe20000010021 */
[----:B------:R-:W-:-:S02]  /*14a70*/  ISETP.GE.AND P4, PT, R8, R135, PT ;  /* 0x000000870800720c */ /* 0x000fc40003f86270 */
[----:B------:R-:W-:Y:S02]  /*14a80*/  FSEL R11, R11, -INF , !P5 ;  /* 0xff8000000b0b7808 */ /* 0x000fe40006800000 */
[----:B------:R-:W-:Y:S01]  /*14a90*/  FSEL R207, R33, -INF , !P6 ;  /* 0xff80000021cf7808 */ /* 0x000fe20007000000 */
[----:B------:R-:W2:Y:S01]  /*14aa0*/  MUFU.TANH R41, R79 ;  /* 0x0000004f00297308 */ /* 0x000ea20000002400 */
[----:B------:R-:W-:Y:S01]  /*14ab0*/  FSEL R8, R39, -INF , !P3 ;  /* 0xff80000027087808 */ /* 0x000fe20005800000 */
[----:B----4-:R-:W-:Y:S01]  /*14ac0*/  FFMA.FTZ R212, R0, R28, R25 ;  /* 0x0000001c00d47223 */ /* 0x010fe20000010019 */
[----:B------:R-:W-:Y:S01]  /*14ad0*/  VIADD R28, R18, 0x28 ;  /* 0x00000028121c7836 */ /* 0x000fe20000000000 */
[C---:B------:R-:W-:Y:S01]  /*14ae0*/  ISETP.GE.AND P5, PT, R26.reuse, R3, PT ;  /* 0x000000031a00720c */ /* 0x040fe20003fa6270 */
[----:B------:R-:W-:Y:S01]  /*14af0*/  FMUL.FTZ R33, R65, UR4 ;  /* 0x0000000441217c20 */ /* 0x000fe20008410000 */
[----:B------:R-:W-:Y:S01]  /*14b00*/  ISETP.GE.AND P3, PT, R26, R135, PT ;  /* 0x000000871a00720c */ /* 0x000fe20003f66270 */
[----:B------:R-:W-:Y:S01]  /*14b10*/  VIADD R26, R18, 0x29 ;  /* 0x00000029121a7836 */ /* 0x000fe20000000000 */
[----:B------:R-:W3:Y:S01]  /*14b20*/  MUFU.TANH R23, R72 ;  /* 0x0000004800177308 */ /* 0x000ee20000002400 */
[----:B------:R-:W-:Y:S01]  /*14b30*/  FSEL R212, R212, -INF , !P4 ;  /* 0xff800000d4d47808 */ /* 0x000fe20006000000 */
[----:B-1----:R-:W-:Y:S01]  /*14b40*/  FFMA.FTZ R37, R0, R30, R37 ;  /* 0x0000001e00257223 */ /* 0x002fe20000010025 */
[----:B------:R-:W-:-:S02]  /*14b50*/  ISETP.GE.AND P6, PT, R28, R3, PT ;  /* 0x000000031c00720c */ /* 0x000fc40003fc6270 */
[----:B------:R-:W-:Y:S02]  /*14b60*/  ISETP.GE.AND P4, PT, R28, R135, PT ;  /* 0x000000871c00720c */ /* 0x000fe40003f86270 */
[----:B------:R-:W-:Y:S01]  /*14b70*/  I2FP.F32.S32 R28, R28 ;  /* 0x0000001c001c7245 */ /* 0x000fe20000201400 */
[----:B------:R-:W1:Y:S01]  /*14b80*/  MUFU.TANH R27, R74 ;  /* 0x0000004a001b7308 */ /* 0x000e620000002400 */
[----:B------:R-:W-:Y:S01]  /*14b90*/  FSEL R191, R37, -INF , !P5 ;  /* 0xff80000025bf7808 */ /* 0x000fe20006800000 */
[----:B--2---:R-:W-:Y:S01]  /*14ba0*/  FFMA.FTZ R41, R0, R30, R41 ;  /* 0x0000001e00297223 */ /* 0x004fe20000010029 */
[----:B------:R-:W-:-:S04]  /*14bb0*/  ISETP.GE.AND P5, PT, R26, R3, PT ;  /* 0x000000031a00720c */ /* 0x000fc80003fa6270 */
[----:B------:R-:W-:Y:S01]  /*14bc0*/  FSEL R210, R41, -INF , !P3 ;  /* 0xff80000029d27808 */ /* 0x000fe20005800000 */
[----:B------:R-:W2:Y:S01]  /*14bd0*/  MUFU.TANH R73, R73 ;  /* 0x0000004900497308 */ /* 0x000ea20000002400 */
[----:B------:R-:W-:Y:S01]  /*14be0*/  ISETP.GE.AND P3, PT, R26, R135, PT ;  /* 0x000000871a00720c */ /* 0x000fe20003f66270 */
[----:B---3--:R-:W-:Y:S01]  /*14bf0*/  FFMA.FTZ R23, R0, R28, R23 ;  /* 0x0000001c00177223 */ /* 0x008fe20000010017 */
[----:B------:R-:W-:-:S04]  /*14c00*/  I2FP.F32.S32 R26, R26 ;  /* 0x0000001a001a7245 */ /* 0x000fc80000201400 */
[----:B------:R-:W-:Y:S01]  /*14c10*/  FSEL R201, R23, -INF , !P6 ;  /* 0xff80000017c97808 */ /* 0x000fe20007000000 */
[----:B------:R-:W3:Y:S01]  /*14c20*/  MUFU.TANH R75, R75 ;  /* 0x0000004b004b7308 */ /* 0x000ee20000002400 */
[----:B-1----:R-:W-:Y:S01]  /*14c30*/  FFMA.FTZ R206, R0, R28, R27 ;  /* 0x0000001c00ce7223 */ /* 0x002fe2000001001b */
[----:B------:R-:W-:-:S04]  /*14c40*/  VIADD R28, R18, 0x30 ;  /* 0x00000030121c7836 */ /* 0x000fc80000000000 */
[----:B------:R-:W-:Y:S02]  /*14c50*/  FSEL R206, R206, -INF , !P4 ;  /* 0xff800000cece7808 */ /* 0x000fe40006000000 */
[----:B------:R-:W1:Y:S01]  /*14c60*/  MUFU.TANH R25, R68 ;  /* 0x0000004400197308 */ /* 0x000e620000002400 */
[----:B------:R-:W-:Y:S01]  /*14c70*/  ISETP.GE.AND P6, PT, R28, R3, PT ;  /* 0x000000031c00720c */ /* 0x000fe20003fc6270 */
[----:B--2---:R-:W-:Y:S01]  /*14c80*/  FFMA.FTZ R73, R0, R26, R73 ;  /* 0x0000001a00497223 */ /* 0x004fe20000010049 */
[----:B------:R-:W-:Y:S02]  /*14c90*/  ISETP.GE.AND P4, PT, R28, R135, PT ;  /* 0x000000871c00720c */ /* 0x000fe40003f86270 */
[----:B------:R-:W-:Y:S02]  /*14ca0*/  I2FP.F32.S32 R28, R28 ;  /* 0x0000001c001c7245 */ /* 0x000fe40000201400 */
[----:B------:R-:W-:Y:S01]  /*14cb0*/  FSEL R193, R73, -INF , !P5 ;  /* 0xff80000049c17808 */ /* 0x000fe20006800000 */
[----:B------:R-:W2:Y:S01]  /*14cc0*/  MUFU.TANH R31, R31 ;  /* 0x0000001f001f7308 */ /* 0x000ea20000002400 */
[----:B---3--:R-:W-:Y:S01]  /*14cd0*/  FFMA.FTZ R75, R0, R26, R75 ;  /* 0x0000001a004b7223 */ /* 0x008fe2000001004b */
[----:B------:R-:W-:-:S04]  /*14ce0*/  VIADD R26, R18, 0x31 ;  /* 0x00000031121a7836 */ /* 0x000fc80000000000 */
[----:B------:R-:W-:Y:S02]  /*14cf0*/  FSEL R208, R75, -INF , !P3 ;  /* 0xff8000004bd07808 */ /* 0x000fe40005800000 */
[----:B------:R-:W3:Y:S01]  /*14d00*/  MUFU.TANH R29, R29 ;  /* 0x0000001d001d7308 */ /* 0x000ee20000002400 */
[----:B------:R-:W-:Y:S01]  /*14d10*/  BAR.SYNC.DEFER_BLOCKING 0x0 ;  /* 0x0000000000007b1d */ /* 0x000fe20000010000 */
[----:B-1----:R-:W-:Y:S01]  /*14d20*/  FFMA.FTZ R25, R0, R28, R25 ;  /* 0x0000001c00197223 */ /* 0x002fe20000010019 */
[C---:B------:R-:W-:Y:S02]  /*14d30*/  ISETP.GE.AND P5, PT, R26.reuse, R3, PT ;  /* 0x000000031a00720c */ /* 0x040fe40003fa6270 */
[----:B------:R-:W-:Y:S02]  /*14d40*/  ISETP.GE.AND P3, PT, R26, R135, PT ;  /* 0x000000871a00720c */ /* 0x000fe40003f66270 */
[----:B------:R-:W-:Y:S01]  /*14d50*/  I2FP.F32.S32 R26, R26 ;  /* 0x0000001a001a7245 */ /* 0x000fe20000201400 */
[----:B------:R-:W1:Y:S01]  /*14d60*/  MUFU.TANH R27, R71 ;  /* 0x00000047001b7308 */ /* 0x000e620000002400 */
[----:B------:R-:W-:Y:S01]  /*14d70*/  FSEL R189, R25, -INF , !P6 ;  /* 0xff80000019bd7808 */ /* 0x000fe20007000000 */
[----:B--2---:R-:W-:Y:S01]  /*14d80*/  FFMA.FTZ R31, R0, R28, R31 ;  /* 0x0000001c001f7223 */ /* 0x004fe2000001001f */
[----:B------:R-:W-:-:S04]  /*14d90*/  ISETP.GE.AND P6, PT, R18, R3, PT ;  /* 0x000000031200720c */ /* 0x000fc80003fc6270 */
[----:B------:R-:W-:Y:S01]  /*14da0*/  FSEL R190, R31, -INF , !P4 ;  /* 0xff8000001fbe7808 */ /* 0x000fe20006000000 */
[----:B------:R2:W4:Y:S01]  /*14db0*/  MUFU.TANH R23, R22 ;  /* 0x0000001600177308 */ /* 0x0005220000002400 */
[----:B------:R-:W-:Y:S01]  /*14dc0*/  ISETP.GE.AND P4, PT, R18, R135, PT ;  /* 0x000000871200720c */ /* 0x000fe20003f86270 */
[----:B---3--:R-:W-:-:S05]  /*14dd0*/  FFMA.FTZ R29, R0, R26, R29 ;  /* 0x0000001a001d7223 */ /* 0x008fca000001001d */
[----:B------:R-:W-:Y:S01]  /*14de0*/  FSEL R187, R29, -INF , !P5 ;  /* 0xff8000001dbb7808 */ /* 0x000fe20006800000 */
[----:B------:R-:W3:Y:S01]  /*14df0*/  MUFU.TANH R33, R33 ;  /* 0x0000002100217308 */ /* 0x000ee20000002400 */
[----:B-1----:R-:W-:-:S05]  /*14e00*/  FFMA.FTZ R27, R0, R26, R27 ;  /* 0x0000001a001b7223 */ /* 0x002fca000001001b */
[----:B------:R-:W-:Y:S01]  /*14e10*/  FSEL R188, R27, -INF , !P3 ;  /* 0xff8000001bbc7808 */ /* 0x000fe20005800000 */
[----:B--2---:R-:W-:Y:S01]  /*14e20*/  VIADD R22, R18, 0x39 ;  /* 0x0000003912167836 */ /* 0x004fe20000000000 */
[----:B------:R-:W-:-:S04]  /*14e30*/  I2FP.F32.S32 R18, R18 ;  /* 0x0000001200127245 */ /* 0x000fc80000201400 */
[----:B------:R-:W-:Y:S01]  /*14e40*/  I2FP.F32.S32 R26, R22 ;  /* 0x00000016001a7245 */ /* 0x000fe20000201400 */
[CC--:B------:R-:W-:Y:S01]  /*14e50*/  FFMA.FTZ R51, R0.reuse, R18.reuse, R51 ;  /* 0x0000001200337223 */ /* 0x0c0fe20000010033 */
[----:B----4-:R-:W-:Y:S01]  /*14e60*/  FFMA.FTZ R18, R0, R18, R23 ;  /* 0x0000001200127223 */ /* 0x010fe20000010017 */
[----:B------:R-:W-:Y:S02]  /*14e70*/  ISETP.GE.AND P5, PT, R22, R3, PT ;  /* 0x000000031600720c */ /* 0x000fe40003fa6270 */
[CC--:B---3--:R-:W-:Y:S01]  /*14e80*/  FFMA.FTZ R33, R0.reuse, R26.reuse, R33 ;  /* 0x0000001a00217223 */ /* 0x0c8fe20000010021 */
[----:B------:R-:W-:Y:S01]  /*14e90*/  FFMA.FTZ R67, R0, R26, R67 ;  /* 0x0000001a00437223 */ /* 0x000fe20000010043 */
[----:B------:R-:W-:Y:S02]  /*14ea0*/  ISETP.GE.AND P3, PT, R22, R135, PT ;  /* 0x000000871600720c */ /* 0x000fe40003f66270 */
[----:B------:R-:W-:Y:S02]  /*14eb0*/  FSEL R23, R51, -INF , !P6 ;  /* 0xff80000033177808 */ /* 0x000fe40007000000 */
[----:B------:R-:W-:-:S02]  /*14ec0*/  FSEL R18, R18, -INF , !P4 ;  /* 0xff80000012127808 */ /* 0x000fc40006000000 */
        /* <DEDUP_REMOVED lines=15> */
.L_x_3678:
        /* <DEDUP_REMOVED lines=60> */
.L_x_3679:
        /* <DEDUP_REMOVED lines=77> */
.L_x_3677:
        /* <DEDUP_REMOVED lines=15> */
[----:B--2---:R-:W-:Y:S02]  /*15940*/  FMNMX3.FTZ R12, R9, R188, R176, !PT ;  /* 0x000000bc090c7276 */ /* 0x004fe400078100b0 */
[----:B------:R-:W-:Y:S02]  /*15950*/  FMNMX.FTZ R13, R179, R10, !PT ;  /* 0x0000000ab30d7209 */ /* 0x000fe40007810000 */
[----:B------:R-:W-:-:S03]  /*15960*/  FMNMX.FTZ R12, R175, R12, !PT ;  /* 0x0000000caf0c7209 */ /* 0x000fc60007810000 */
[----:B------:R-:W2:Y:S01]  /*15970*/  SHFL.BFLY PT, R10, R13, 0x2, 0x1f ;  /* 0x0c401f000d0a7f89 */ /* 0x000ea200000e0000 */
[----:B-1----:R-:W-:Y:S02]  /*15980*/  SHF.L.U32 R156, R185, 0x3, RZ ;  /* 0x00000003b99c7819 */ /* 0x002fe400000006ff */
[----:B------:R-:W-:Y:S01]  /*15990*/  SHF.R.U32.HI R184, RZ, 0x1, R185 ;  /* 0x00000001ffb87819 */ /* 0x000fe200000116b9 */
[----:B------:R-:W1:Y:S01]  /*159a0*/  SHFL.BFLY PT, R9, R12, 0x2, 0x1f ;  /* 0x0c401f000c097f89 */ /* 0x000e6200000e0000 */
[----:B------:R-:W-:-:S04]  /*159b0*/  LOP3.LUT R156, R156, 0x38, RZ, 0xc0, !PT ;  /* 0x000000389c9c7812 */ /* 0x000fc800078ec0ff */
[----:B------:R-:W-:Y:S02]  /*159c0*/  LOP3.LUT R154, R156, 0x1c0, R153, 0xf8, !PT ;  /* 0x000001c09c9a7812 */ /* 0x000fe400078ef899 */
[----:B--2---:R-:W-:Y:S02]  /*159d0*/  FMNMX.FTZ R10, R13, R10, !PT ;  /* 0x0000000a0d0a7209 */ /* 0x004fe40007810000 */
[----:B------:R-:W-:Y:S02]  /*159e0*/  LOP3.LUT R13, R184, 0x8, RZ, 0xc0, !PT ;  /* 0x00000008b80d7812 */ /* 0x000fe400078ec0ff */
[----:B-1----:R-:W-:Y:S01]  /*159f0*/  FMNMX.FTZ R9, R12, R9, !PT ;  /* 0x000000090c097209 */ /* 0x002fe20007810000 */
[----:B------:R-:W1:Y:S01]  /*15a00*/  SHFL.BFLY PT, R133, R10, 0x1, 0x1f ;  /* 0x0c201f000a857f89 */ /* 0x000e6200000e0000 */
[----:B------:R-:W-:-:S03]  /*15a10*/  LOP3.LUT R12, R154, R13, RZ, 0x3c, !PT ;  /* 0x0000000d9a0c7212 */ /* 0x000fc600078e3cff */
[----:B------:R-:W2:Y:S01]  /*15a20*/  SHFL.BFLY PT, R132, R9, 0x1, 0x1f ;  /* 0x0c201f0009847f89 */ /* 0x000ea200000e0000 */
[----:B------:R-:W-:-:S04]  /*15a30*/  LOP3.LUT R137, R12, 0x200, R153, 0xf8, !PT ;  /* 0x000002000c897812 */ /* 0x000fc800078ef899 */
[----:B------:R-:W-:-:S04]  /*15a40*/  LEA R186, R137, UR5, 0x1 ;  /* 0x0000000589ba7c11 */ /* 0x000fc8000f8e08ff */
[----:B------:R-:W-:Y:S01]  /*15a50*/  IADD3 R178, PT, PT, R157, R186, RZ ;  /* 0x000000ba9db27210 */ /* 0x000fe20007ffe0ff */
[----:B------:R-:W-:Y:S01]  /*15a60*/  LDSM.16.MT88.4 R124, [R186+0xc000] ;  /* 0x00c00000ba7c783b */ /* 0x000fe20000004200 */
[----:B------:R-:W-:-:S03]  /*15a70*/  IADD3 R174, PT, PT, R186, 0xc040, RZ ;  /* 0x0000c040baae7810 */ /* 0x000fc60007ffe0ff */
[----:B------:R-:W4:Y:S04]  /*15a80*/  LDSM.16.MT88.4 R116, [R178+0xc000] ;  /* 0x00c00000b274783b */ /* 0x000f280000004200 */
[----:B------:R-:W5:Y:S01]  /*15a90*/  LDSM.16.MT88.4 R48, [R178+0xe000] ;  /* 0x00e00000b230783b */ /* 0x000f620000004200 */
[----:B-1----:R-:W-:-:S03]  /*15aa0*/  FMNMX.FTZ R133, R10, R133, !PT ;  /* 0x000000850a857209 */ /* 0x002fc60007810000 */
[----:B------:R-:W1:Y:S01]  /*15ab0*/  LDSM.16.MT88.4 R80, [R178+0x10000] ;  /* 0x01000000b250783b */ /* 0x000e620000004200 */
[----:B--2---:R-:W-:Y:S01]  /*15ac0*/  FMNMX.FTZ R132, R9, R132, !PT ;  /* 0x0000008409847209 */ /* 0x004fe20007810000 */
[C---:B---3--:R-:W-:Y:S01]  /*15ad0*/  FMUL.FTZ R192, R133.reuse, UR4 ;  /* 0x0000000485c07c20 */ /* 0x048fe20008410000 */
[----:B------:R-:W-:Y:S01]  /*15ae0*/  FSETP.NEU.FTZ.AND P2, PT, R133, -INF , PT ;  /* 0xff8000008500780b */ /* 0x000fe20003f5d000 */
[----:B------:R-:W-:Y:S01]  /*15af0*/  LDSM.16.MT88.4 R40, [R186+0xe000] ;  /* 0x00e00000ba28783b */ /* 0x000fe20000004200 */
[----:B------:R-:W-:Y:S01]  /*15b00*/  IADD3 R9, PT, PT, R186, 0xc000, RZ ;  /* 0x0000c000ba097810 */ /* 0x000fe20007ffe0ff */
[----:B------:R-:W-:Y:S01]  /*15b10*/  FMUL.FTZ R177, R132, UR4 ;  /* 0x0000000484b17c20 */ /* 0x000fe20008410000 */
[----:B------:R-:W-:Y:S01]  /*15b20*/  FSEL R192, R192, RZ, P2 ;  /* 0x000000ffc0c07208 */ /* 0x000fe20001000000 */
[----:B------:R-:W-:Y:S01]  /*15b30*/  LDSM.16.MT88.4 R72, [R186+0x10000] ;  /* 0x01000000ba48783b */ /* 0x000fe20000004200 */
[----:B------:R-:W-:Y:S02]  /*15b40*/  FSETP.NEU.FTZ.AND P2, PT, R132, -INF , PT ;  /* 0xff8000008400780b */ /* 0x000fe40003f5d000 */
[----:B------:R-:W-:Y:S01]  /*15b50*/  @P0 IADD3 R174, PT, PT, R9, -0x40, RZ ;  /* 0xffffffc009ae0810 */ /* 0x000fe20007ffe0ff */
[--C-:B------:R-:W-:Y:S01]  /*15b60*/  FFMA.FTZ R171, R7, UR4, -R192.reuse ;  /* 0x0000000407ab7c23 */ /* 0x100fe200080108c0 */
[----:B------:R-:W-:Y:S01]  /*15b70*/  FSEL R177, R177, RZ, P2 ;  /* 0x000000ffb1b17208 */ /* 0x000fe20001000000 */
[--C-:B------:R-:W-:Y:S01]  /*15b80*/  FFMA.FTZ R167, R5, UR4, -R192.reuse ;  /* 0x0000000405a77c23 */ /* 0x100fe200080108c0 */
[----:B------:R-:W-:Y:S01]  /*15b90*/  IADD3 R173, PT, PT, R157, R174, RZ ;  /* 0x000000ae9dad7210 */ /* 0x000fe20007ffe0ff */
[----:B------:R-:W2:Y:S01]  /*15ba0*/  LDSM.16.MT88.4 R108, [R174] ;  /* 0x00000000ae6c783b */ /* 0x000ea20000004200 */
[--C-:B------:R-:W-:Y:S01]  /*15bb0*/  FFMA.FTZ R172, R23, UR4, -R192.reuse ;  /* 0x0000000417ac7c23 */ /* 0x100fe200080108c0 */
[--C-:B------:R-:W-:Y:S01]  /*15bc0*/  FFMA.FTZ R166, R6, UR4, -R177.reuse ;  /* 0x0000000406a67c23 */ /* 0x100fe200080108b1 */
[--C-:B------:R-:W-:Y:S01]  /*15bd0*/  FFMA.FTZ R165, R4, UR4, -R177.reuse ;  /* 0x0000000404a57c23 */ /* 0x100fe200080108b1 */
[----:B------:R-:W3:Y:S01]  /*15be0*/  LDSM.16.MT88.4 R100, [R173] ;  /* 0x00000000ad64783b */ /* 0x000ee20000004200 */
[--C-:B------:R-:W-:Y:S01]  /*15bf0*/  FFMA.FTZ R168, R21, UR4, -R192.reuse ;  /* 0x0000000415a87c23 */ /* 0x100fe200080108c0 */
[--C-:B------:R-:W-:Y:S01]  /*15c00*/  FFMA.FTZ R170, R18, UR4, -R177.reuse ;  /* 0x0000000412aa7c23 */ /* 0x100fe200080108b1 */
[--C-:B------:R-:W-:Y:S01]  /*15c10*/  FFMA.FTZ R169, R16, UR4, -R177.reuse ;  /* 0x0000000410a97c23 */ /* 0x100fe200080108b1 */
[----:B------:R-:W3:Y:S01]  /*15c20*/  LDSM.16.MT88.4 R56, [R174+0x2000] ;  /* 0x00200000ae38783b */ /* 0x000ee20000004200 */
[----:B------:R-:W-:Y:S01]  /*15c30*/  MUFU.EX2 R172, R172 ;  /* 0x000000ac00ac7308 */ /* 0x000fe20000000800 */
[--C-:B------:R-:W-:Y:S01]  /*15c40*/  FFMA.FTZ R164, R19, UR4, -R192.reuse ;  /* 0x0000000413a47c23 */ /* 0x100fe200080108c0 */
[--C-:B------:R-:W-:Y:S01]  /*15c50*/  FFMA.FTZ R163, R17, UR4, -R192.reuse ;  /* 0x0000000411a37c23 */ /* 0x100fe200080108c0 */
[----:B------:R-:W3:Y:S01]  /*15c60*/  LDSM.16.MT88.4 R64, [R173+0x2000] ;  /* 0x00200000ad40783b */ /* 0x000ee20000004200 */
[----:B------:R-:W4:Y:S01]  /*15c70*/  MUFU.EX2 R171, R171 ;  /* 0x000000ab00ab7308 */ /* 0x000f220000000800 */
[--C-:B------:R-:W-:Y:S01]  /*15c80*/  FFMA.FTZ R160, R15, UR4, -R192.reuse ;  /* 0x000000040fa07c23 */ /* 0x100fe200080108c0 */
[--C-:B------:R-:W-:Y:S01]  /*15c90*/  FFMA.FTZ R159, R11, UR4, -R192.reuse ;  /* 0x000000040b9f7c23 */ /* 0x100fe200080108c0 */
[----:B------:R-:W3:Y:S01]  /*15ca0*/  LDSM.16.MT88.4 R88, [R174+0x4000] ;  /* 0x00400000ae58783b */ /* 0x000ee20000004200 */
[----:B------:R-:W-:Y:S01]  /*15cb0*/  MUFU.EX2 R168, R168 ;  /* 0x000000a800a87308 */ /* 0x000fe20000000800 */
[--C-:B------:R-:W-:Y:S01]  /*15cc0*/  FFMA.FTZ R162, R24, UR4, -R177.reuse ;  /* 0x0000000418a27c23 */ /* 0x100fe200080108b1 */
[--C-:B------:R-:W-:Y:S01]  /*15cd0*/  FFMA.FTZ R161, R20, UR4, -R177.reuse ;  /* 0x0000000414a17c23 */ /* 0x100fe200080108b1 */
[----:B------:R-:W3:Y:S01]  /*15ce0*/  LDSM.16.MT88.4 R4, [R173+0x4000] ;  /* 0x00400000ad04783b */ /* 0x000ee20000004200 */
[----:B------:R-:W5:Y:S01]  /*15cf0*/  MUFU.EX2 R167, R167 ;  /* 0x000000a700a77308 */ /* 0x000f620000000800 */
        /* <DEDUP_REMOVED lines=9> */
[----:B------:R-:W-:Y:S01]  /*15d90*/  FFMA.FTZ R193, R193, UR4, -R192 ;  /* 0x00000004c1c17c23 */ /* 0x000fe200080108c0 */
[----:B------:R-:W4:Y:S01]  /*15da0*/  LDSM.16.MT88.4 R8, [R186+0x10800] ;  /* 0x01080000ba08783b */ /* 0x000f220000004200 */
[----:B------:R-:W-:Y:S01]  /*15db0*/  MUFU.EX2 R166, R166 ;  /* 0x000000a600a67308 */ /* 0x000fe20000000800 */
[--C-:B------:R-:W-:Y:S01]  /*15dc0*/  FFMA.FTZ R201, R206, UR4, -R177.reuse ;  /* 0x00000004cec97c23 */ /* 0x100fe200080108b1 */
[----:B-----5:R-:W-:Y:S01]  /*15dd0*/  F2FP.BF16.F32.PACK_AB R98, R167, R168 ;  /* 0x000000a8a762723e */ /* 0x020fe200000010ff */
[----:B------:R-:W5:Y:S01]  /*15de0*/  LDSM.16.MT88.4 R20, [R173+0x2800] ;  /* 0x00280000ad14783b */ /* 0x000f620000004200 */
[----:B------:R-:W2:Y:S01]  /*15df0*/  MUFU.EX2 R165, R165 ;  /* 0x000000a500a57308 */ /* 0x000ea20000000800 */
[--C-:B------:R-:W-:Y:S01]  /*15e00*/  FFMA.FTZ R208, R208, UR4, -R177.reuse ;  /* 0x00000004d0d07c23 */ /* 0x100fe200080108b1 */
[----:B------:R-:W-:Y:S01]  /*15e10*/  FFMA.FTZ R210, R210, UR4, -R177 ;  /* 0x00000004d2d27c23 */ /* 0x000fe200080108b1 */
[----:B------:R-:W-:Y:S01]  /*15e20*/  LDSM.16.MT88.4 R148, [R178+0xe800] ;  /* 0x00e80000b294783b */ /* 0x000fe20000004200 */
[----:B------:R-:W-:Y:S01]  /*15e30*/  MUFU.EX2 R164, R164 ;  /* 0x000000a400a47308 */ /* 0x000fe20000000800 */
[----:B------:R-:W-:Y:S01]  /*15e40*/  FADD.FTZ R171, R172, R171 ;  /* 0x000000abacab7221 */ /* 0x000fe20000010000 */
[----:B-1----:R-:W-:Y:S01]  /*15e50*/  F2FP.BF16.F32.PACK_AB R97, R169, R170 ;  /* 0x000000aaa961723e */ /* 0x002fe200000010ff */
[----:B------:R-:W-:Y:S01]  /*15e60*/  LDSM.16.MT88.4 R144, [R178+0x10800] ;  /* 0x01080000b290783b */ /* 0x000fe20000004200 */
[----:B------:R-:W1:Y:S01]  /*15e70*/  MUFU.EX2 R163, R163 ;  /* 0x000000a300a37308 */ /* 0x000e620000000800 */
[----:B------:R-:W-:Y:S01]  /*15e80*/  FADD.FTZ R169, R170, R169 ;  /* 0x000000a9aaa97221 */ /* 0x000fe20000010000 */
[----:B------:R-:W-:Y:S01]  /*15e90*/  FADD.FTZ R168, R168, R171 ;  /* 0x000000aba8a87221 */ /* 0x000fe20000010000 */
[----:B------:R-:W-:Y:S01]  /*15ea0*/  LDSM.16.MT88.4 R140, [R186+0xc800] ;  /* 0x00c80000ba8c783b */ /* 0x000fe20000004200 */
[----:B------:R-:W-:Y:S01]  /*15eb0*/  MUFU.EX2 R160, R160 ;  /* 0x000000a000a07308 */ /* 0x000fe20000000800 */
[----:B--2---:R-:W-:-:S02]  /*15ec0*/  F2FP.BF16.F32.PACK_AB R99, R165, R166 ;  /* 0x000000a6a563723e */ /* 0x004fc400000010ff */
        /* <DEDUP_REMOVED lines=8> */
[----:B------:R-:W-:Y:S01]  /*15f50*/  LDSM.16.MT88.4 R24, [R174+0x2800] ;  /* 0x00280000ae18783b */ /* 0x000fe20000004200 */
[----:B------:R-:W2:Y:S04]  /*15f60*/  MUFU.EX2 R161, R161 ;  /* 0x000000a100a17308 */ /* 0x000ea80000000800 */
        /* <DEDUP_REMOVED lines=32> */
[----:B--2---:R-:W-:Y:S01]  /*16170*/  F2FP.BF16.F32.PACK_AB R5, R161, R162 ;  /* 0x000000a2a105723e */ /* 0x004fe200000010ff */
        /* <DEDUP_REMOVED lines=15> */
[----:B-----5:R-:W-:Y:S01]  /*16270*/  HMMA.16816.F32.BF16 R60, R4, R20, R60 ;  /* 0x00000014043c723c */ /* 0x020fe2000004183c */
[----:B------:R-:W-:Y:S01]  /*16280*/  FFMA.FTZ R20, R207, UR4, -R192 ;  /* 0x00000004cf147c23 */ /* 0x000fe200080108c0 */
[----:B------:R-:W-:-:S03]  /*16290*/  FFMA.FTZ R207, R212, UR4, -R177 ;  /* 0x00000004d4cf7c23 */ /* 0x000fc600080108b1 */
[----:B------:R4:W5:Y:S03]  /*162a0*/  MUFU.EX2 R191, R20 ;  /* 0x0000001400bf7308 */ /* 0x0009660000000800 */
[C---:B-1----:R-:W-:Y:S01]  /*162b0*/  HMMA.16816.F32.BF16 R84, R4.reuse, R16, R84 ;  /* 0x000000100454723c */ /* 0x042fe20000041854 */
[----:B------:R-:W1:Y:S07]  /*162c0*/  MUFU.EX2 R207, R207 ;  /* 0x000000cf00cf7308 */ /* 0x000e6e0000000800 */
        /* <DEDUP_REMOVED lines=22> */
[C---:B--2---:R-:W-:Y:S08]  /*16430*/  HMMA.16816.F32.BF16 R92, R4.reuse, R12, R92 ;  /* 0x0000000c045c723c */ /* 0x044ff0000004185c */
[----:B------:R-:W-:Y:S01]  /*16440*/  HMMA.16816.F32.BF16 R96, R4, R14, R96 ;  /* 0x0000000e0460723c */ /* 0x000fe20000041860 */
[----:B-----5:R-:W-:Y:S01]  /*16450*/  F2FP.BF16.F32.PACK_AB R4, R196, R191 ;  /* 0x000000bfc404723e */ /* 0x020fe200000010ff */
[----:B------:R-:W2:Y:S01]  /*16460*/  LDSM.16.MT88.4 R12, [R186+0x11000] ;  /* 0x01100000ba0c783b */ /* 0x000ea20000004200 */
[----:B-1----:R-:W-:-:S02]  /*16470*/  F2FP.BF16.F32.PACK_AB R5, R206, R207 ;  /* 0x000000cfce05723e */ /* 0x002fc400000010ff */
[----:B------:R-:W-:Y:S02]  /*16480*/  F2FP.BF16.F32.PACK_AB R6, R193, R194 ;  /* 0x000000c2c106723e */ /* 0x000fe400000010ff */
[----:B------:R-:W-:-:S07]  /*16490*/  F2FP.BF16.F32.PACK_AB R7, R208, R201 ;  /* 0x000000c9d007723e */ /* 0x000fce00000010ff */
[C---:B---3--:R-:W-:Y:S08]  /*164a0*/  HMMA.16816.F32.BF16 R120, R4.reuse, R8, R120 ;  /* 0x000000080478723c */ /* 0x048ff00000041878 */
        /* <DEDUP_REMOVED lines=14> */
[C---:B-1----:R-:W-:Y:S03]  /*16590*/  HMMA.16816.F32.BF16 R84, R4.reuse, R8, R84 ;  /* 0x000000080454723c */ /* 0x042fe60000041854 */
[----:B------:R-:W-:Y:S04]  /*165a0*/  MUFU.EX2 R150, R150 ;  /* 0x0000009600967308 */ /* 0x000fe80000000800 */
[----:B------:R-:W-:Y:S01]  /*165b0*/  MUFU.EX2 R179, R179 ;  /* 0x000000b300b37308 */ /* 0x000fe20000000800 */
[C---:B------:R-:W-:Y:S01]  /*165c0*/  HMMA.16816.F32.BF16 R88, R4.reuse, R10, R88 ;  /* 0x0000000a0458723c */ /* 0x040fe20000041858 */
[----:B------:R-:W1:Y:S07]  /*165d0*/  LDSM.16.MT88.4 R8, [R174+0x3800] ;  /* 0x00380000ae08783b */ /* 0x000e6e0000004200 */
[----:B------:R-:W-:Y:S01]  /*165e0*/  HMMA.16816.F32.BF16 R60, R4, R20, R60 ;  /* 0x00000014043c723c */ /* 0x000fe2000004183c */
[--C-:B------:R-:W-:Y:S01]  /*165f0*/  FFMA.FTZ R20, R188, UR4, -R177.reuse ;  /* 0x00000004bc147c23 */ /* 0x100fe200080108b1 */
[----:B------:R-:W-:-:S02]  /*16600*/  FFMA.FTZ R188, R175, UR4, -R177 ;  /* 0x00000004afbc7c23 */ /* 0x000fc400080108b1 */
[----:B------:R-:W-:Y:S04]  /*16610*/  MUFU.EX2 R175, R183 ;  /* 0x000000b700af7308 */ /* 0x000fe80000000800 */
[C---:B------:R-:W-:Y:S01]  /*16620*/  HMMA.16816.F32.BF16 R44, R4.reuse, R148, R44 ;  /* 0x00000094042c723c */ /* 0x040fe2000004182c */
[--C-:B------:R-:W-:Y:S01]  /*16630*/  FFMA.FTZ R148, R189, UR4, -R192.reuse ;  /* 0x00000004bd947c23 */ /* 0x100fe200080108c0 */
[----:B------:R-:W-:Y:S01]  /*16640*/  FFMA.FTZ R149, R187, UR4, -R192 ;  /* 0x00000004bb957c23 */ /* 0x000fe200080108c0 */
[----:B------:R-:W-:Y:S04]  /*16650*/  MUFU.EX2 R176, R20 ;  /* 0x0000001400b07308 */ /* 0x000fe80000000800 */
[----:B------:R-:W-:Y:S01]  /*16660*/  MUFU.EX2 R148, R148 ;  /* 0x0000009400947308 */ /* 0x000fe20000000800 */
[C---:B---3--:R-:W-:Y:S03]  /*16670*/  HMMA.16816.F32.BF16 R92, R4.reuse, R16, R92 ;  /* 0x00000010045c723c */ /* 0x048fe6000004185c */
[----:B------:R-:W3:Y:S04]  /*16680*/  MUFU.EX2 R149, R149 ;  /* 0x0000009500957308 */ /* 0x000ee80000000800 */
[----:B------:R-:W4:Y:S01]  /*16690*/  MUFU.EX2 R188, R188 ;  /* 0x000000bc00bc7308 */ /* 0x000f220000000800 */
[C---:B------:R-:W-:Y:S01]  /*166a0*/  HMMA.16816.F32.BF16 R96, R4.reuse, R18, R96 ;  /* 0x000000120460723c */ /* 0x040fe20000041860 */
[----:B------:R-:W5:Y:S07]  /*166b0*/  LDSM.16.MT88.4 R16, [R186+0xf800] ;  /* 0x00f80000ba10783b */ /* 0x000f6e0000004200 */
        /* <DEDUP_REMOVED lines=16> */
[----:B---3--:R-:W-:Y:S01]  /*167c0*/  F2FP.BF16.F32.PACK_AB R4, R149, R148 ;  /* 0x000000949504723e */ /* 0x008fe200000010ff */
[----:B------:R-:W-:Y:S01]  /*167d0*/  LDSM.16.MT88.4 R20, [R173+0x1800] ;  /* 0x00180000ad14783b */ /* 0x000fe20000004200 */
[----:B------:R-:W-:-:S02]  /*167e0*/  F2FP.BF16.F32.PACK_AB R5, R176, R179 ;  /* 0x000000b3b005723e */ /* 0x000fc400000010ff */
[----:B------:R-:W-:Y:S02]  /*167f0*/  F2FP.BF16.F32.PACK_AB R6, R151, R150 ;  /* 0x000000969706723e */ /* 0x000fe400000010ff */
[----:B----4-:R-:W-:-:S07]  /*16800*/  F2FP.BF16.F32.PACK_AB R7, R188, R175 ;  /* 0x000000afbc07723e */ /* 0x010fce00000010ff */
[C---:B--2---:R-:W-:Y:S08]  /*16810*/  HMMA.16816.F32.BF16 R120, R4.reuse, R12, R120 ;  /* 0x0000000c0478723c */ /* 0x044ff00000041878 */
[C---:B------:R-:W-:Y:S01]  /*16820*/  HMMA.16816.F32.BF16 R116, R4.reuse, R14, R116 ;  /* 0x0000000e0474723c */ /* 0x040fe20000041874 */
[----:B------:R-:W2:Y:S07]  /*16830*/  LDSM.16.MT88.4 R12, [R173+0x3800] ;  /* 0x00380000ad0c783b */ /* 0x000eae0000004200 */
[C---:B-1----:R-:W-:Y:S08]  /*16840*/  HMMA.16816.F32.BF16 R52, R4.reuse, R8, R52 ;  /* 0x000000080434723c */ /* 0x042ff00000041834 */
[C---:B------:R-:W-:Y:S01]  /*16850*/  HMMA.16816.F32.BF16 R56, R4.reuse, R10, R56 ;  /* 0x0000000a0438723c */ /* 0x040fe20000041838 */
[----:B------:R-:W1:Y:S07]  /*16860*/  LDSM.16.MT88.4 R8, [R186+0x11800] ;  /* 0x01180000ba08783b */ /* 0x000e6e0000004200 */
[C---:B-----5:R-:W-:Y:S08]  /*16870*/  HMMA.16816.F32.BF16 R36, R4.reuse, R16, R36 ;  /* 0x000000100424723c */ /* 0x060ff00000041824 */
        /* <DEDUP_REMOVED lines=40> */
[----:B------:R-:W-:-:S04]  /*16b00*/  IADD3 R4, PT, PT, R136, -0x1, RZ ;  /* 0xffffffff88047810 */ /* 0x000fc80007ffe0ff */
[----:B------:R-:W-:-:S13]  /*16b10*/  ISETP.GT.AND P2, PT, R4, R195, PT ;  /* 0x000000c30400720c */ /* 0x000fda0003f44270 */
[----:B------:R-:W-:Y:S05]  /*16b20*/  @!P2 BRA `(.L_x_3680) ;  /* 0x0000004000e0a947 */ /* 0x000fea0003800000 */
        /* <DEDUP_REMOVED lines=68> */
.L_x_3681:
        /* <DEDUP_REMOVED lines=8> */
.L_x_3682:
[----:B------:R-:W1:Y:S01]  /*16ff0*/  LDCU UR4, c[0x0][0x440] ;  /* 0x00008800ff0477ac */ /* 0x000e620008000800 */
[----:B------:R-:W-:Y:S01]  /*17000*/  LOP3.LUT R6, R156, 0x40, RZ, 0xfc, !PT ;  /* 0x000000409c067812 */ /* 0x000fe200078efcff */
[----:B------:R-:W2:Y:S01]  /*17010*/  LDC R4, c[0x0][0x3c4] ;  /* 0x0000f100ff047b82 */ /* 0x000ea20000000800 */
[----:B------:R-:W-:Y:S01]  /*17020*/  IMAD.SHL.U32 R182, R185, 0x20, RZ ;  /* 0x00000020b9b67824 */ /* 0x000fe200078e00ff */
[----:B------:R-:W-:Y:S02]  /*17030*/  SHF.R.U32.HI R184, RZ, 0x1, R185 ;  /* 0x00000001ffb87819 */ /* 0x000fe400000116b9 */
[----:B------:R-:W-:Y:S02]  /*17040*/  LOP3.LUT R9, R153, 0x400, RZ, 0xc0, !PT ;  /* 0x0000040099097812 */ /* 0x000fe400078ec0ff */
[----:B------:R-:W-:Y:S02]  /*17050*/  LOP3.LUT R182, R182, 0x7c00, RZ, 0xc0, !PT ;  /* 0x00007c00b6b67812 */ /* 0x000fe400078ec0ff */
[----:B------:R-:W-:Y:S01]  /*17060*/  LOP3.LUT R7, R184, 0x8, RZ, 0xc0, !PT ;  /* 0x00000008b8077812 */ /* 0x000fe200078ec0ff */
[----:B------:R-:W-:Y:S01]  /*17070*/  IMAD R186, R152, 0x2, R9 ;  /* 0x0000000298ba7824 */ /* 0x000fe200078e0209 */
[----:B------:R-:W-:-:S02]  /*17080*/  LOP3.LUT R153, R182, 0x200, R153, 0xf8, !PT ;  /* 0x00000200b6997812 */ /* 0x000fc400078ef899 */
[----:B------:R-:W-:Y:S01]  /*17090*/  LEA R8, P5, R5, R200, 0x5 ;  /* 0x000000c805087211 */ /* 0x000fe200078a28ff */
[----:B------:R-:W-:Y:S01]  /*170a0*/  VIADD R24, R186, UR5 ;  /* 0x00000005ba187c36 */ /* 0x000fe20008000000 */
[----:B------:R-:W-:Y:S01]  /*170b0*/  LOP3.LUT R153, R153, R154, R7, 0xf6, !PT ;  /* 0x0000009a99997212 */ /* 0x000fe200078ef607 */
[----:B------:R-:W-:Y:S01]  /*170c0*/  IMAD.SHL.U32 R7, R5, 0x20, RZ ;  /* 0x0000002005077824 */ /* 0x000fe200078e00ff */
[----:B-1----:R-:W-:Y:S01]  /*170d0*/  ISETP.GE.AND P4, PT, R156, UR4, PT ;  /* 0x000000049c007c0c */ /* 0x002fe2000bf86270 */
[----:B------:R-:W-:Y:S01]  /*170e0*/  IMAD.IADD R139, R157, 0x1, R24 ;  /* 0x000000019d8b7824 */ /* 0x000fe200078e0218 */
[----:B------:R-:W-:Y:S02]  /*170f0*/  ISETP.GE.AND P3, PT, R6, UR4, PT ;  /* 0x0000000406007c0c */ /* 0x000fe4000bf66270 */
[----:B------:R-:W-:Y:S02]  /*17100*/  LOP3.LUT R156, R156, 0x80, RZ, 0xfc, !PT ;  /* 0x000000809c9c7812 */ /* 0x000fe400078efcff */
[----:B------:R-:W-:-:S02]  /*17110*/  LEA R194, R153, UR5, 0x1 ;  /* 0x0000000599c27c11 */ /* 0x000fc4000f8e08ff */
[----:B------:R-:W-:Y:S01]  /*17120*/  ISETP.GE.AND P2, PT, R156, UR4, PT ;  /* 0x000000049c007c0c */ /* 0x000fe2000bf46270 */
[----:B------:R-:W1:Y:S01]  /*17130*/  LDCU UR4, c[0x0][0x50c] ;  /* 0x0000a180ff0477ac */ /* 0x000e620008000800 */
[----:B--2---:R-:W-:Y:S01]  /*17140*/  SHF.L.U64.HI R6, R5, 0x5, R4 ;  /* 0x0000000505067819 */ /* 0x004fe20000010204 */
[----:B------:R-:W-:Y:S01]  /*17150*/  IMAD.IADD R193, R157, 0x1, R194 ;  /* 0x000000019dc17824 */ /* 0x000fe200078e02c2 */
[----:B------:R-:W-:Y:S01]  /*17160*/  LEA.HI.X R9, R5, R199, R4, 0x5, P5 ;  /* 0x000000c705097211 */ /* 0x000fe200028f2c04 */
[----:B------:R-:W-:Y:S01]  /*17170*/  @!P4 IMAD.MOV.U32 R201, RZ, RZ, R199 ;  /* 0x000000ffffc9c224 */ /* 0x000fe200078e00c7 */
[C---:B------:R-:W-:Y:S01]  /*17180*/  IADD3 R4, P6, PT, R7.reuse, R8, RZ ;  /* 0x0000000807047210 */ /* 0x040fe20007fde0ff */
[C---:B------:R-:W-:Y:S02]  /*17190*/  IMAD.IADD R192, R138.reuse, 0x1, R194 ;  /* 0x000000018ac07824 */ /* 0x040fe400078e02c2 */
[----:B------:R-:W-:Y:S01]  /*171a0*/  IMAD.IADD R138, R138, 0x1, R24 ;  /* 0x000000018a8a7824 */ /* 0x000fe200078e0218 */
[----:B------:R-:W-:Y:S01]  /*171b0*/  @!PT LDS RZ, [RZ] ;  /* 0x00000000fffff984 */ /* 0x000fe20000000800 */
[----:B------:R-:W-:Y:S01]  /*171c0*/  @!PT LDS RZ, [RZ] ;  /* 0x00000000fffff984 */ /* 0x000fe20000000800 */
[----:B------:R-:W-:Y:S01]  /*171d0*/  @!PT LDS RZ, [RZ] ;  /* 0x00000000fffff984 */ /* 0x000fe20000000800 */
[----:B------:R2:W-:Y:S01]  /*171e0*/  @!P4 LDGSTS.E.BYPASS.LTC128B.128 [R2+0xc000], desc[UR6][R200.64] ;  /* 0x0c000000c802cfae */ /* 0x0005e2000b981a06 */
[----:B------:R-:W-:Y:S01]  /*171f0*/  IMAD.X R5, R6, 0x1, R9, P6 ;  /* 0x0000000106057824 */ /* 0x000fe200030e0609 */
[----:B------:R-:W-:Y:S01]  /*17200*/  IADD3 R16, P5, PT, R7, R4, RZ ;  /* 0x0000000407107210 */ /* 0x000fe20007fbe0ff */
[C---:B------:R-:W-:Y:S01]  /*17210*/  IMAD.IADD R187, R157.reuse, 0x1, R192 ;  /* 0x000000019dbb7824 */ /* 0x040fe200078e02c0 */
[----:B------:R-:W-:Y:S01]  /*17220*/  @P4 STS.128 [R2+0xc000], RZ ;  /* 0x00c000ff02004388 */ /* 0x000fe20000000c00 */
[----:B------:R-:W-:-:S02]  /*17230*/  IMAD.IADD R183, R157, 0x1, R138 ;  /* 0x000000019db77824 */ /* 0x000fc400078e028a */
[----:B------:R-:W-:Y:S02]  /*17240*/  IMAD.X R17, R6, 0x1, R5, P5 ;  /* 0x0000000106117824 */ /* 0x000fe400028e0605 */
        /* <DEDUP_REMOVED lines=59> */
[----:B------:R-:W4:Y:S04]  /*17600*/  LDSM.16.M88.4 R148, [R186+UR5+0x6800] ;  /* 0x00680005ba94783b */ /* 0x000f280008000200 */
[----:B------:R-:W5:Y:S04]  /*17610*/  LDSM.16.M88.4 R164, [R186+UR5+0x7000] ;  /* 0x00700005baa4783b */ /* 0x000f680008000200 */
[----:B------:R-:W1:Y:S04]  /*17620*/  LDSM.16.M88.4 R12, [R186+UR5+0x7800] ;  /* 0x00780005ba0c783b */ /* 0x000e680008000200 */
[----:B------:R-:W-:Y:S04]  /*17630*/  LDSM.16.M88.4 R152, [R193] ;  /* 0x00000000c198783b */ /* 0x000fe80000000200 */
[----:B---3--:R-:W3:Y:S04]  /*17640*/  LDSM.16.M88.4 R16, [R139+0x6000] ;  /* 0x006000008b10783b */ /* 0x008ee80000000200 */
[----:B------:R-:W3:Y:S04]  /*17650*/  LDSM.16.M88.4 R32, [R139+0x6800] ;  /* 0x006800008b20783b */ /* 0x000ee80000000200 */
[----:B------:R-:W3:Y:S04]  /*17660*/  LDSM.16.M88.4 R28, [R139+0x7000] ;  /* 0x007000008b1c783b */ /* 0x000ee80000000200 */
[----:B------:R-:W3:Y:S04]  /*17670*/  LDSM.16.M88.4 R168, [R139+0x7800] ;  /* 0x007800008ba8783b */ /* 0x000ee80000000200 */
[----:B------:R-:W-:Y:S01]  /*17680*/  LDSM.16.M88.4 R24, [R138+0x6000] ;  /* 0x006000008a18783b */ /* 0x000fe20000000200 */
[C---:B--2---:R-:W-:Y:S03]  /*17690*/  HMMA.16816.F32.BF16 R4, R140.reuse, R8, RZ ;  /* 0x000000088c04723c */ /* 0x044fe600000418ff */
[----:B------:R-:W-:Y:S04]  /*176a0*/  LDSM.16.M88.4 R176, [R138+0x7000] ;  /* 0x007000008ab0783b */ /* 0x000fe80000000200 */
[----:B------:R-:W-:Y:S01]  /*176b0*/  LDSM.16.M88.4 R156, [R183+0x6000] ;  /* 0x00600000b79c783b */ /* 0x000fe20000000200 */
[C---:B----4-:R-:W-:Y:S03]  /*176c0*/  HMMA.16816.F32.BF16 R20, R140.reuse, R148, RZ ;  /* 0x000000948c14723c */ /* 0x050fe600000418ff */
[----:B------:R-:W-:Y:S04]  /*176d0*/  LDSM.16.M88.4 R172, [R183+0x6800] ;  /* 0x00680000b7ac783b */ /* 0x000fe80000000200 */
[----:B------:R-:W-:Y:S01]  /*176e0*/  LDSM.16.M88.4 R188, [R138+0x8800] ;  /* 0x008800008abc783b */ /* 0x000fe20000000200 */
[C---:B------:R-:W-:Y:S03]  /*176f0*/  HMMA.16816.F32.BF16 R8, R140.reuse, R10, RZ ;  /* 0x0000000a8c08723c */ /* 0x040fe600000418ff */
[----:B------:R-:W-:Y:S04]  /*17700*/  LDSM.16.M88.4 R216, [R186+UR5+0xb000] ;  /* 0x00b00005bad8783b */ /* 0x000fe80008000200 */
[----:B------:R-:W-:Y:S01]  /*17710*/  LDSM.16.M88.4 R220, [R139+0xb000] ;  /* 0x00b000008bdc783b */ /* 0x000fe20000000200 */
[C---:B------:R-:W-:Y:S03]  /*17720*/  HMMA.16816.F32.BF16 R148, R140.reuse, R150, RZ ;  /* 0x000000968c94723c */ /* 0x040fe600000418ff */
[----:B------:R-:W0:Y:S05]  /*17730*/  LDGDEPBAR ;  /* 0x00000000000079af */ /* 0x000e2a0000000000 */
[C---:B-----5:R-:W-:Y:S08]  /*17740*/  HMMA.16816.F32.BF16 R144, R140.reuse, R164, RZ ;  /* 0x000000a48c90723c */ /* 0x060ff000000418ff */
[C---:B------:R-:W-:Y:S08]  /*17750*/  HMMA.16816.F32.BF16 R164, R140.reuse, R166, RZ ;  /* 0x000000a68ca4723c */ /* 0x040ff000000418ff */
[C---:B-1----:R-:W-:Y:S08]  /*17760*/  HMMA.16816.F32.BF16 R160, R140.reuse, R12, RZ ;  /* 0x0000000c8ca0723c */ /* 0x042ff000000418ff */
[----:B------:R-:W-:Y:S01]  /*17770*/  HMMA.16816.F32.BF16 R140, R140, R14, RZ ;  /* 0x0000000e8c8c723c */ /* 0x000fe200000418ff */
[----:B------:R-:W1:Y:S07]  /*17780*/  LDSM.16.M88.4 R12, [R192] ;  /* 0x00000000c00c783b */ /* 0x000e6e0000000200 */
[C---:B---3--:R-:W-:Y:S08]  /*17790*/  HMMA.16816.F32.BF16 R4, R152.reuse, R16, R4 ;  /* 0x000000109804723c */ /* 0x048ff00000041804 */
        /* <DEDUP_REMOVED lines=85> */
[----:B------:R-:W3:Y:S07]  /*17cf0*/  LDSM.16.M88.4 R24, [R186+UR5+0xa800] ;  /* 0x00a80005ba18783b */ /* 0x000eee0008000200 */
[----:B-----5:R-:W-:Y:S01]  /*17d00*/  HMMA.16816.F32.BF16 R160, R12, R32, R160 ;  /* 0x000000200ca0723c */ /* 0x020fe200000418a0 */
[----:B--2---:R-:W-:-:S05]  /*17d10*/  IMAD.SHL.U32 R139, R185, 0x2, RZ ;  /* 0x00000002b98b7824 */ /* 0x004fca00078e00ff */
[----:B------:R-:W-:Y:S02]  /*17d20*/  LOP3.LUT R139, R139, 0x6, RZ, 0xc0, !PT ;  /* 0x000000068b8b7812 */ /* 0x000fe400078ec0ff */
[----:B------:R-:W-:Y:S01]  /*17d30*/  HMMA.16816.F32.BF16 R140, R12, R34, R140 ;  /* 0x000000220c8c723c */ /* 0x000fe2000004188c */
[----:B------:R-:W-:Y:S04]  /*17d40*/  LDSM.16.M88.4 R32, [R192+0x4000] ;  /* 0x00400000c020783b */ /* 0x000fe80000000200 */
[----:B------:R-:W2:Y:S03]  /*17d50*/  LDSM.16.M88.4 R12, [R138+0xa000] ;  /* 0x00a000008a0c783b */ /* 0x000ea60000000200 */
[C---:B----4-:R-:W-:Y:S08]  /*17d60*/  HMMA.16816.F32.BF16 R4, R168.reuse, R16, R4 ;  /* 0x00000010a804723c */ /* 0x050ff00000041804 */
[C---:B------:R-:W-:Y:S01]  /*17d70*/  HMMA.16816.F32.BF16 R8, R168.reuse, R18, R8 ;  /* 0x00000012a808723c */ /* 0x040fe20000041808 */
[----:B------:R-:W4:Y:S07]  /*17d80*/  LDSM.16.M88.4 R16, [R187+0x4000] ;  /* 0x00400000bb10783b */ /* 0x000f2e0000000200 */
[----:B------:R-:W-:Y:S08]  /*17d90*/  HMMA.16816.F32.BF16 R140, R168, R190, R140 ;  /* 0x000000bea88c723c */ /* 0x000ff0000004188c */
[C---:B-1----:R-:W-:Y:S08]  /*17da0*/  HMMA.16816.F32.BF16 R4, R156.reuse, R28, R4 ;  /* 0x0000001c9c04723c */ /* 0x042ff00000041804 */
[----:B------:R-:W-:Y:S01]  /*17db0*/  HMMA.16816.F32.BF16 R8, R156, R30, R8 ;  /* 0x0000001e9c08723c */ /* 0x000fe20000041808 */
[----:B------:R-:W1:Y:S07]  /*17dc0*/  LDSM.16.M88.4 R28, [R138+0xa800] ;  /* 0x00a800008a1c783b */ /* 0x000e6e0000000200 */
[----:B---3--:R-:W-:Y:S08]  /*17dd0*/  HMMA.16816.F32.BF16 R20, R168, R24, R20 ;  /* 0x00000018a814723c */ /* 0x008ff00000041814 */
[----:B--2---:R-:W-:Y:S08]  /*17de0*/  HMMA.16816.F32.BF16 R4, R32, R12, R4 ;  /* 0x0000000c2004723c */ /* 0x004ff00000041804 */
        /* <DEDUP_REMOVED lines=10> */
[----:B------:R-:W-:-:S03]  /*17e90*/  FMUL.FTZ R6, R6, UR4 ;  /* 0x0000000406067c20 */ /* 0x000fc60008410000 */
[C---:B------:R-:W-:Y:S01]  /*17ea0*/  HMMA.16816.F32.BF16 R140, R156.reuse, R154, R140 ;  /* 0x0000009a9c8c723c */ /* 0x040fe2000004188c */
[----:B------:R-:W5:Y:S07]  /*17eb0*/  MUFU.TANH R155, R4 ;  /* 0x00000004009b7308 */ /* 0x000f6e0000002400 */
[----:B------:R-:W-:Y:S01]  /*17ec0*/  HMMA.16816.F32.BF16 R148, R156, R174, R148 ;  /* 0x000000ae9c94723c */ /* 0x000fe20000041894 */
[----:B------:R-:W-:Y:S02]  /*17ed0*/  MUFU.TANH R173, R5 ;  /* 0x0000000500ad7308 */ /* 0x000fe40000002400 */
[----:B------:R-:W-:Y:S01]  /*17ee0*/  FMUL.FTZ R8, R8, UR4 ;  /* 0x0000000408087c20 */ /* 0x000fe20008410000 */
[----:B------:R-:W-:Y:S01]  /*17ef0*/  FMUL.FTZ R9, R9, UR4 ;  /* 0x0000000409097c20 */ /* 0x000fe20008410000 */
[----:B------:R-:W-:-:S03]  /*17f00*/  FMUL.FTZ R175, R10, UR4 ;  /* 0x000000040aaf7c20 */ /* 0x000fc60008410000 */
[----:B-1----:R-:W-:Y:S01]  /*17f10*/  HMMA.16816.F32.BF16 R20, R32, R28, R20 ;  /* 0x0000001c2014723c */ /* 0x002fe20000041814 */
[----:B------:R1:W5:Y:S01]  /*17f20*/  MUFU.TANH R187, R6 ;  /* 0x0000000600bb7308 */ /* 0x0003620000002400 */
[----:B------:R-:W-:-:S06]  /*17f30*/  FMUL.FTZ R29, R7, UR4 ;  /* 0x00000004071d7c20 */ /* 0x000fcc0008410000 */
[----:B------:R-:W-:Y:S01]  /*17f40*/  HMMA.16816.F32.BF16 R144, R168, R216, R144 ;  /* 0x000000d8a890723c */ /* 0x000fe20000041890 */
[----:B------:R-:W-:Y:S07]  /*17f50*/  MUFU.TANH R29, R29 ;  /* 0x0000001d001d7308 */ /* 0x000fee0000002400 */
[C---:B--2---:R-:W-:Y:S01]  /*17f60*/  HMMA.16816.F32.BF16 R140, R32.reuse, R26, R140 ;  /* 0x0000001a208c723c */ /* 0x044fe2000004188c */
[----:B------:R-:W-:Y:S01]  /*17f70*/  MUFU.TANH R27, R8 ;  /* 0x00000008001b7308 */ /* 0x000fe20000002400 */
[----:B-1----:R1:W2:Y:S06]  /*17f80*/  LDSM.16.M88.4 R4, [R138+0xb000] ;  /* 0x00b000008a04783b */ /* 0x0022ac0000000200 */
[----:B------:R-:W-:Y:S01]  /*17f90*/  HMMA.16816.F32.BF16 R148, R32, R30, R148 ;  /* 0x0000001e2094723c */ /* 0x000fe20000041894 */
[----:B------:R-:W-:Y:S01]  /*17fa0*/  FMUL.FTZ R31, R11, UR4 ;  /* 0x000000040b1f7c20 */ /* 0x000fe20008410000 */
[----:B------:R-:W-:Y:S06]  /*17fb0*/  MUFU.TANH R175, R175 ;  /* 0x000000af00af7308 */ /* 0x000fec0000002400 */
[C---:B---3--:R-:W-:Y:S01]  /*17fc0*/  HMMA.16816.F32.BF16 R20, R16.reuse, R12, R20 ;  /* 0x0000000c1014723c */ /* 0x048fe20000041814 */
[C---:B------:R-:W-:Y:S01]  /*17fd0*/  IMAD R12, R136.reuse, 0x40, R139 ;  /* 0x00000040880c7824 */ /* 0x040fe200078e028b */
[----:B------:R3:W-:Y:S06]  /*17fe0*/  MUFU.TANH R13, R9 ;  /* 0x00000009000d7308 */ /* 0x0007ec0000002400 */
[----:B----4-:R-:W-:Y:S02]  /*17ff0*/  HMMA.16816.F32.BF16 R140, R16, R178, R140 ;  /* 0x000000b2108c723c */ /* 0x010fe4000004188c */
[----:B------:R-:W-:Y:S01]  /*18000*/  MUFU.TANH R31, R31 ;  /* 0x0000001f001f7308 */ /* 0x000fe20000002400 */
[----:B-1----:R-:W-:-:S05]  /*18010*/  VIADD R138, R136, 0xfffffffe ;  /* 0xfffffffe888a7836 */ /* 0x002fca0000000000 */
[----:B------:R-:W-:Y:S03]  /*18020*/  HMMA.16816.F32.BF16 R144, R156, R220, R144 ;  /* 0x000000dc9c90723c */ /* 0x000fe60000041890 */
[----:B------:R-:W-:Y:S01]  /*18030*/  FMUL.FTZ R20, R20, UR4 ;  /* 0x0000000414147c20 */ /* 0x000fe20008410000 */
[----:B---3--:R1:W3:Y:S01]  /*18040*/  LDSM.16.M88.4 R8, [R183+0xb000] ;  /* 0x00b00000b708783b */ /* 0x0082e20000000200 */
[----:B------:R-:W-:Y:S01]  /*18050*/  FMUL.FTZ R22, R22, UR4 ;  /* 0x0000000416167c20 */ /* 0x000fe20008410000 */
[----:B------:R-:W-:Y:S01]  /*18060*/  FMUL.FTZ R21, R21, UR4 ;  /* 0x0000000415157c20 */ /* 0x000fe20008410000 */
[----:B------:R4:W-:Y:S01]  /*18070*/  MUFU.TANH R179, R20 ;  /* 0x0000001400b37308 */ /* 0x0009e20000002400 */
[----:B------:R-:W-:Y:S01]  /*18080*/  HMMA.16816.F32.BF16 R164, R168, R218, R164 ;  /* 0x000000daa8a4723c */ /* 0x000fe200000418a4 */
[----:B------:R-:W-:Y:S01]  /*18090*/  FMUL.FTZ R23, R23, UR4 ;  /* 0x0000000417177c20 */ /* 0x000fe20008410000 */
[----:B------:R-:W-:-:S04]  /*180a0*/  DEPBAR.LE SB0, 0x0 ;  /* 0x000080000000791a */ /* 0x000fc80000000000 */
[----:B------:R-:W-:Y:S01]  /*180b0*/  FMUL.FTZ R140, R140, UR4 ;  /* 0x000000048c8c7c20 */ /* 0x000fe20008410000 */
[----:B------:R-:W-:Y:S01]  /*180c0*/  FMUL.FTZ R142, R142, UR4 ;  /* 0x000000048e8e7c20 */ /* 0x000fe20008410000 */
[----:B------:R-:W-:Y:S01]  /*180d0*/  HMMA.16816.F32.BF16 R148, R16, R14, R148 ;  /* 0x0000000e1094723c */ /* 0x000fe20000041894 */
[----:B------:R-:W-:Y:S01]  /*180e0*/  VIADD R14, R12, 0xffffff80 ;  /* 0xffffff800c0e7836 */ /* 0x000fe20000000000 */
[----:B------:R-:W-:Y:S01]  /*180f0*/  MUFU.TANH R21, R21 ;  /* 0x0000001500157308 */ /* 0x000fe20000002400 */
[----:B------:R-:W-:-:S03]  /*18100*/  FMUL.FTZ R143, R143, UR4 ;  /* 0x000000048f8f7c20 */ /* 0x000fc60008410000 */
[----:B------:R-:W-:Y:S02]  /*18110*/  ISETP.GE.AND P5, PT, R14, R3, PT ;  /* 0x000000030e00720c */ /* 0x000fe40003fa6270 */
[----:B--2---:R-:W-:Y:S01]  /*18120*/  HMMA.16816.F32.BF16 R144, R32, R4, R144 ;  /* 0x000000042090723c */ /* 0x004fe20000041890 */
[----:B------:R-:W-:Y:S01]  /*18130*/  I2FP.F32.S32 R4, R14 ;  /* 0x0000000e00047245 */ /* 0x000fe20000201400 */
[----:B----4-:R-:W-:Y:S01]  /*18140*/  VIADD R20, R12, 0xffffffb8 ;  /* 0xffffffb80c147836 */ /* 0x010fe20000000000 */
[----:B-1----:R-:W1:Y:S01]  /*18150*/  MUFU.TANH R183, R142 ;  /* 0x0000008e00b77308 */ /* 0x002e620000002400 */
[----:B------:R-:W-:Y:S01]  /*18160*/  BAR.SYNC.DEFER_BLOCKING 0x0 ;  /* 0x0000000000007b1d */ /* 0x000fe20000010000 */
[----:B------:R-:W-:Y:S01]  /*18170*/  ISETP.GE.AND P6, PT, R14, R135, PT ;  /* 0x000000870e00720c */ /* 0x000fe20003fc6270 */
[CC--:B-----5:R-:W-:Y:S01]  /*18180*/  FFMA.FTZ R5, R0.reuse, R4.reuse, R155 ;  /* 0x0000000400057223 */ /* 0x0e0fe2000001009b */
[----:B------:R-:W-:Y:S01]  /*18190*/  FFMA.FTZ R4, R0, R4, R187 ;  /* 0x0000000400047223 */ /* 0x000fe200000100bb */
[----:B------:R-:W-:Y:S01]  /*181a0*/  HMMA.16816.F32.BF16 R160, R168, R188, R160 ;  /* 0x000000bca8a0723c */ /* 0x000fe200000418a0 */
[----:B------:R-:W-:-:S02]  /*181b0*/  I2FP.F32.S32 R14, R20 ;  /* 0x00000014000e7245 */ /* 0x000fc40000201400 */
[----:B------:R-:W2:Y:S01]  /*181c0*/  MUFU.TANH R171, R140 ;  /* 0x0000008c00ab7308 */ /* 0x000ea20000002400 */
[----:B------:R-:W-:Y:S01]  /*181d0*/  FSEL R5, R5, -INF , !P5 ;  /* 0xff80000005057808 */ /* 0x000fe20006800000 */
[----:B------:R-:W-:Y:S01]  /*181e0*/  FMUL.FTZ R15, R148, UR4 ;  /* 0x00000004940f7c20 */ /* 0x000fe20008410000 */
[----:B------:R-:W-:Y:S02]  /*181f0*/  FSEL R4, R4, -INF , !P6 ;  /* 0xff80000004047808 */ /* 0x000fe40007000000 */
[----:B------:R-:W-:Y:S01]  /*18200*/  HMMA.16816.F32.BF16 R164, R156, R222, R164 ;  /* 0x000000de9ca4723c */ /* 0x000fe200000418a4 */
[C---:B------:R-:W-:Y:S02]  /*18210*/  ISETP.GE.AND P5, PT, R20.reuse, R3, PT ;  /* 0x000000031400720c */ /* 0x040fe40003fa6270 */
[-C--:B------:R-:W-:Y:S01]  /*18220*/  ISETP.GE.AND P6, PT, R20, R135.reuse, PT ;  /* 0x000000871400720c */ /* 0x080fe20003fc6270 */
[----:B------:R-:W-:Y:S02]  /*18230*/  VIADD R20, R12, 0xffffff81 ;  /* 0xffffff810c147836 */ /* 0x000fe40000000000 */
[----:B-1----:R-:W-:Y:S01]  /*18240*/  FFMA.FTZ R155, R0, R14, R183 ;  /* 0x0000000e009b7223 */ /* 0x002fe200000100b7 */
[----:B------:R1:W4:Y:S01]  /*18250*/  MUFU.TANH R169, R22 ;  /* 0x0000001600a97308 */ /* 0x0003220000002400 */
[----:B---3--:R-:W-:Y:S01]  /*18260*/  HMMA.16816.F32.BF16 R144, R16, R8, R144 ;  /* 0x000000081090723c */ /* 0x008fe20000041890 */
[----:B------:R-:W-:Y:S01]  /*18270*/  I2FP.F32.S32 R8, R20 ;  /* 0x0000001400087245 */ /* 0x000fe20000201400 */
[----:B------:R-:W-:Y:S01]  /*18280*/  FMUL.FTZ R9, R149, UR4 ;  /* 0x0000000495097c20 */ /* 0x000fe20008410000 */
[----:B------:R-:W-:Y:S01]  /*18290*/  FSEL R155, R155, -INF , !P6 ;  /* 0xff8000009b9b7808 */ /* 0x000fe20007000000 */
[----:B------:R-:W-:Y:S01]  /*182a0*/  FMUL.FTZ R149, R150, UR4 ;  /* 0x0000000496957c20 */ /* 0x000fe20008410000 */
[----:B--2---:R-:W-:Y:S01]  /*182b0*/  FFMA.FTZ R168, R0, R14, R171 ;  /* 0x0000000e00a87223 */ /* 0x004fe200000100ab */
[----:B------:R-:W-:Y:S01]  /*182c0*/  VIADD R14, R12, 0xffffff88 ;  /* 0xffffff880c0e7836 */ /* 0x000fe20000000000 */
[----:B------:R-:W-:Y:S01]  /*182d0*/  ISETP.GE.AND P6, PT, R20, R135, PT ;  /* 0x000000871400720c */ /* 0x000fe20003fc6270 */
[----:B------:R-:W-:Y:S01]  /*182e0*/  HMMA.16816.F32.BF16 R160, R156, R152, R160 ;  /* 0x000000989ca0723c */ /* 0x000fe200000418a0 */
[----:B------:R-:W2:Y:S01]  /*182f0*/  MUFU.TANH R23, R23 ;  /* 0x0000001700177308 */ /* 0x000ea20000002400 */
[----:B------:R-:W-:-:S02]  /*18300*/  FSEL R168, R168, -INF , !P5 ;  /* 0xff800000a8a87808 */ /* 0x000fc40006800000 */
[----:B------:R-:W-:Y:S01]  /*18310*/  ISETP.GE.AND P5, PT, R20, R3, PT ;  /* 0x000000031400720c */ /* 0x000fe20003fa6270 */
[----:B------:R-:W-:-:S03]  /*18320*/  VIADD R20, R12, 0xffffff89 ;  /* 0xffffff890c147836 */ /* 0x000fc60000000000 */
[C---:B------:R-:W-:Y:S01]  /*18330*/  HMMA.16816.F32.BF16 R164, R32.reuse, R6, R164 ;  /* 0x0000000620a4723c */ /* 0x040fe200000418a4 */
[CC--:B------:R-:W-:Y:S01]  /*18340*/  FFMA.FTZ R7, R0.reuse, R8.reuse, R173 ;  /* 0x0000000800077223 */ /* 0x0c0fe200000100ad */
[----:B------:R-:W-:Y:S01]  /*18350*/  FFMA.FTZ R6, R0, R8, R29 ;  /* 0x0000000800067223 */ /* 0x000fe2000001001d */
[----:B------:R-:W-:Y:S01]  /*18360*/  I2FP.F32.S32 R8, R14 ;  /* 0x0000000e00087245 */ /* 0x000fe20000201400 */
[----:B-1----:R-:W-:Y:S01]  /*18370*/  VIADD R22, R12, 0xffffff90 ;  /* 0xffffff900c167836 */ /* 0x002fe20000000000 */
[----:B------:R-:W1:Y:S01]  /*18380*/  MUFU.TANH R15, R15 ;  /* 0x0000000f000f7308 */ /* 0x000e620000002400 */
[----:B------:R-:W-:Y:S01]  /*18390*/  FSEL R7, R7, -INF , !P5 ;  /* 0xff80000007077808 */ /* 0x000fe20006800000 */
[----:B------:R-:W-:Y:S01]  /*183a0*/  FMUL.FTZ R29, R151, UR4 ;  /* 0x00000004971d7c20 */ /* 0x000fe20008410000 */
[-C--:B------:R-:W-:Y:S01]  /*183b0*/  FFMA.FTZ R27, R0, R8.reuse, R27 ;  /* 0x00000008001b7223 */ /* 0x080fe2000001001b */
[----:B------:R-:W-:Y:S01]  /*183c0*/  FSEL R6, R6, -INF , !P6 ;  /* 0xff80000006067808 */ /* 0x000fe20007000000 */
[----:B------:R-:W-:Y:S01]  /*183d0*/  FFMA.FTZ R8, R0, R8, R175 ;  /* 0x0000000800087223 */ /* 0x000fe200000100af */
[C---:B------:R-:W-:Y:S01]  /*183e0*/  ISETP.GE.AND P5, PT, R14.reuse, R3, PT ;  /* 0x000000030e00720c */ /* 0x040fe20003fa6270 */
[----:B------:R-:W-:Y:S01]  /*183f0*/  HMMA.16816.F32.BF16 R160, R32, R24, R160 ;  /* 0x0000001820a0723c */ /* 0x000fe200000418a0 */
[----:B------:R-:W-:Y:S01]  /*18400*/  ISETP.GE.AND P6, PT, R14, R135, PT ;  /* 0x000000870e00720c */ /* 0x000fe20003fc6270 */
[----:B------:R-:W3:Y:S01]  /*18410*/  MUFU.TANH R149, R149 ;  /* 0x0000009500957308 */ /* 0x000ee20000002400 */
[----:B------:R-:W-:Y:S01]  /*18420*/  I2FP.F32.S32 R14, R20 ;  /* 0x00000014000e7245 */ /* 0x000fe20000201400 */
[----:B------:R-:W-:Y:S01]  /*18430*/  FMUL.FTZ R144, R144, UR4 ;  /* 0x0000000490907c20 */ /* 0x000fe20008410000 */
[----:B------:R-:W-:Y:S01]  /*18440*/  FSEL R27, R27, -INF , !P5 ;  /* 0xff8000001b1b7808 */ /* 0x000fe20006800000 */
[----:B------:R-:W-:Y:S01]  /*18450*/  FMUL.FTZ R25, R147, UR4 ;  /* 0x0000000493197c20 */ /* 0x000fe20008410000 */
[----:B------:R-:W-:Y:S01]  /*18460*/  FSEL R8, R8, -INF , !P6 ;  /* 0xff80000008087808 */ /* 0x000fe20007000000 */
[C---:B------:R-:W-:Y:S01]  /*18470*/  HMMA.16816.F32.BF16 R164, R16.reuse, R10, R164 ;  /* 0x0000000a10a4723c */ /* 0x040fe200000418a4 */
[----:B------:R-:W-:Y:S01]  /*18480*/  ISETP.GE.AND P5, PT, R20, R3, PT ;  /* 0x000000031400720c */ /* 0x000fe20003fa6270 */
[-C--:B------:R-:W-:Y:S01]  /*18490*/  FFMA.FTZ R10, R0, R14.reuse, R31 ;  /* 0x0000000e000a7223 */ /* 0x080fe2000001001f */
[----:B------:R-:W-:Y:S01]  /*184a0*/  ISETP.GE.AND P6, PT, R20, R135, PT ;  /* 0x000000871400720c */ /* 0x000fe20003fc6270 */
[----:B------:R-:W-:Y:S01]  /*184b0*/  FFMA.FTZ R20, R0, R14, R13 ;  /* 0x0000000e00147223 */ /* 0x000fe2000001000d */
[----:B------:R-:W-:Y:S01]  /*184c0*/  VIADD R14, R12, 0xffffff91 ;  /* 0xffffff910c0e7836 */ /* 0x000fe20000000000 */
[----:B------:R-:W-:Y:S01]  /*184d0*/  MUFU.TANH R9, R9 ;  /* 0x0000000900097308 */ /* 0x000fe20000002400 */
[----:B------:R-:W-:Y:S01]  /*184e0*/  FSEL R10, R10, -INF , !P6 ;  /* 0xff8000000a0a7808 */ /* 0x000fe20007000000 */
[----:B------:R-:W-:Y:S01]  /*184f0*/  FMUL.FTZ R31, R146, UR4 ;  /* 0x00000004921f7c20 */ /* 0x000fe20008410000 */
[----:B------:R-:W-:Y:S01]  /*18500*/  FSEL R11, R20, -INF , !P5 ;  /* 0xff800000140b7808 */ /* 0x000fe20006800000 */
[----:B------:R-:W-:Y:S01]  /*18510*/  FMUL.FTZ R145, R145, UR4 ;  /* 0x0000000491917c20 */ /* 0x000fe20008410000 */
[----:B------:R-:W-:Y:S01]  /*18520*/  I2FP.F32.S32 R20, R22 ;  /* 0x0000001600147245 */ /* 0x000fe20000201400 */
[----:B------:R-:W-:Y:S01]  /*18530*/  HMMA.16816.F32.BF16 R160, R16, R176, R160 ;  /* 0x000000b010a0723c */ /* 0x000fe200000418a0 */
[C---:B------:R-:W-:Y:S01]  /*18540*/  ISETP.GE.AND P5, PT, R22.reuse, R3, PT ;  /* 0x000000031600720c */ /* 0x040fe20003fa6270 */
[----:B------:R-:W5:Y:S01]  /*18550*/  MUFU.TANH R29, R29 ;  /* 0x0000001d001d7308 */ /* 0x000f620000002400 */
[----:B------:R-:W-:Y:S01]  /*18560*/  ISETP.GE.AND P6, PT, R22, R135, PT ;  /* 0x000000871600720c */ /* 0x000fe20003fc6270 */
[CC--:B------:R-:W-:Y:S01]  /*18570*/  FFMA.FTZ R179, R0.reuse, R20.reuse, R179 ;  /* 0x0000001400b37223 */ /* 0x0c0fe200000100b3 */
[----:B----4-:R-:W-:Y:S01]  /*18580*/  FFMA.FTZ R172, R0, R20, R169 ;  /* 0x0000001400ac7223 */ /* 0x010fe200000100a9 */
[----:B------:R-:W-:Y:S01]  /*18590*/  I2FP.F32.S32 R22, R14 ;  /* 0x0000000e00167245 */ /* 0x000fe20000201400 */
[----:B------:R-:W-:Y:S01]  /*185a0*/  FMUL.FTZ R165, R165, UR4 ;  /* 0x00000004a5a57c20 */ /* 0x000fe20008410000 */
[----:B------:R-:W-:Y:S01]  /*185b0*/  FMUL.FTZ R19, R166, UR4 ;  /* 0x00000004a6137c20 */ /* 0x000fe20008410000 */
[----:B------:R-:W-:Y:S01]  /*185c0*/  FSEL R169, R179, -INF , !P5 ;  /* 0xff800000b3a97808 */ /* 0x000fe20006800000 */
[----:B------:R-:W4:Y:S01]  /*185d0*/  MUFU.TANH R151, R144 ;  /* 0x0000009000977308 */ /* 0x000f220000002400 */
[----:B------:R-:W-:Y:S01]  /*185e0*/  FSEL R172, R172, -INF , !P6 ;  /* 0xff800000acac7808 */ /* 0x000fe20007000000 */
[-C--:B------:R-:W-:Y:S01]  /*185f0*/  FFMA.FTZ R21, R0, R22.reuse, R21 ;  /* 0x0000001600157223 */ /* 0x080fe20000010015 */
[----:B------:R-:W-:Y:S01]  /*18600*/  ISETP.GE.AND P5, PT, R14, R3, PT ;  /* 0x000000030e00720c */ /* 0x000fe20003fa6270 */
[----:B--2---:R-:W-:Y:S01]  /*18610*/  FFMA.FTZ R23, R0, R22, R23 ;  /* 0x0000001600177223 */ /* 0x004fe20000010017 */
[----:B------:R-:W-:Y:S01]  /*18620*/  ISETP.GE.AND P6, PT, R14, R135, PT ;  /* 0x000000870e00720c */ /* 0x000fe20003fc6270 */
[----:B------:R-:W-:Y:S01]  /*18630*/  VIADD R14, R12, 0xffffff98 ;  /* 0xffffff980c0e7836 */ /* 0x000fe20000000000 */
[----:B------:R-:W-:Y:S01]  /*18640*/  FSEL R171, R21, -INF , !P5 ;  /* 0xff80000015ab7808 */ /* 0x000fe20006800000 */
[----:B------:R-:W2:Y:S01]  /*18650*/  MUFU.TANH R31, R31 ;  /* 0x0000001f001f7308 */ /* 0x000ea20000002400 */
[----:B------:R-:W-:Y:S01]  /*18660*/  FSEL R140, R23, -INF , !P6 ;  /* 0xff800000178c7808 */ /* 0x000fe20007000000 */
[----:B------:R-:W-:Y:S01]  /*18670*/  FMUL.FTZ R164, R164, UR4 ;  /* 0x00000004a4a47c20 */ /* 0x000fe20008410000 */
[----:B------:R-:W-:Y:S01]  /*18680*/  I2FP.F32.S32 R20, R14 ;  /* 0x0000000e00147245 */ /* 0x000fe20000201400 */
[----:B------:R-:W-:Y:S01]  /*18690*/  FMUL.FTZ R161, R161, UR4 ;  /* 0x00000004a1a17c20 */ /* 0x000fe20008410000 */
[C---:B------:R-:W-:Y:S01]  /*186a0*/  ISETP.GE.AND P5, PT, R14.reuse, R3, PT ;  /* 0x000000030e00720c */ /* 0x040fe20003fa6270 */
[----:B------:R-:W-:Y:S01]  /*186b0*/  FMUL.FTZ R163, R163, UR4 ;  /* 0x00000004a3a37c20 */ /* 0x000fe20008410000 */
[----:B------:R-:W-:Y:S01]  /*186c0*/  ISETP.GE.AND P6, PT, R14, R135, PT ;  /* 0x000000870e00720c */ /* 0x000fe20003fc6270 */
[----:B------:R-:W-:-:S02]  /*186d0*/  VIADD R14, R12, 0xffffff99 ;  /* 0xffffff990c0e7836 */ /* 0x000fc40000000000 */
[CC--:B-1----:R-:W-:Y:S01]  /*186e0*/  FFMA.FTZ R15, R0.reuse, R20.reuse, R15 ;  /* 0x00000014000f7223 */ /* 0x0c2fe2000001000f */
[----:B---3--:R-:W-:Y:S01]  /*186f0*/  FFMA.FTZ R142, R0, R20, R149 ;  /* 0x00000014008e7223 */ /* 0x008fe20000010095 */
[----:B------:R-:W1:Y:S01]  /*18700*/  MUFU.TANH R13, R145 ;  /* 0x00000091000d7308 */ /* 0x000e620000002400 */
[----:B------:R-:W-:Y:S02]  /*18710*/  I2FP.F32.S32 R16, R14 ;  /* 0x0000000e00107245 */ /* 0x000fe40000201400 */
[----:B------:R-:W-:Y:S01]  /*18720*/  FSEL R183, R15, -INF , !P5 ;  /* 0xff8000000fb77808 */ /* 0x000fe20006800000 */
[----:B------:R-:W-:Y:S01]  /*18730*/  FMUL.FTZ R15, R160, UR4 ;  /* 0x00000004a00f7c20 */ /* 0x000fe20008410000 */
[----:B------:R-:W-:Y:S01]  /*18740*/  FSEL R142, R142, -INF , !P6 ;  /* 0xff8000008e8e7808 */ /* 0x000fe20007000000 */
[----:B-----5:R-:W-:Y:S02]  /*18750*/  FFMA.FTZ R29, R0, R16, R29 ;  /* 0x00000010001d7223 */ /* 0x020fe4000001001d */
[----:B------:R-:W3:Y:S01]  /*18760*/  MUFU.TANH R25, R25 ;  /* 0x0000001900197308 */ /* 0x000ee20000002400 */
[----:B------:R-:W-:-:S02]  /*18770*/  ISETP.GE.AND P5, PT, R14, R3, PT ;  /* 0x000000030e00720c */ /* 0x000fc40003fa6270 */
[-C--:B------:R-:W-:Y:S01]  /*18780*/  ISETP.GE.AND P6, PT, R14, R135.reuse, PT ;  /* 0x000000870e00720c */ /* 0x080fe20003fc6270 */
[----:B------:R-:W-:Y:S01]  /*18790*/  FFMA.FTZ R14, R0, R16, R9 ;  /* 0x00000010000e7223 */ /* 0x000fe20000010009 */
[----:B------:R-:W-:Y:S02]  /*187a0*/  VIADD R16, R12, 0xffffffa0 ;  /* 0xffffffa00c107836 */ /* 0x000fe40000000000 */
[----:B------:R-:W-:Y:S01]  /*187b0*/  FMUL.FTZ R9, R167, UR4 ;  /* 0x00000004a7097c20 */ /* 0x000fe20008410000 */
[----:B------:R-:W-:Y:S01]  /*187c0*/  FSEL R174, R29, -INF , !P6 ;  /* 0xff8000001dae7808 */ /* 0x000fe20007000000 */
[----:B------:R5:W-:Y:S01]  /*187d0*/  MUFU.TANH R17, R165 ;  /* 0x000000a500117308 */ /* 0x000be20000002400 */
[----:B------:R-:W-:-:S07]  /*187e0*/  ISETP.GE.AND P6, PT, R16, R135, PT ;  /* 0x000000871000720c */ /* 0x000fce0003fc6270 */
[----:B------:R-:W3:Y:S08]  /*187f0*/  MUFU.TANH R21, R164 ;  /* 0x000000a400157308 */ /* 0x000ef00000002400 */
[----:B------:R-:W3:Y:S01]  /*18800*/  MUFU.TANH R19, R19 ;  /* 0x0000001300137308 */ /* 0x000ee20000002400 */
[----:B-----5:R-:W-:Y:S02]  /*18810*/  FSEL R165, R14, -INF , !P5 ;  /* 0xff8000000ea57808 */ /* 0x020fe40006800000 */
[----:B------:R-:W-:-:S02]  /*18820*/  ISETP.GE.AND P5, PT, R16, R3, PT ;  /* 0x000000031000720c */ /* 0x000fc40003fa6270 */
[----:B------:R-:W-:Y:S01]  /*18830*/  I2FP.F32.S32 R14, R16 ;  /* 0x00000010000e7245 */ /* 0x000fe20000201400 */
[----:B------:R-:W-:Y:S02]  /*18840*/  VIADD R16, R12, 0xffffffa1 ;  /* 0xffffffa10c107836 */ /* 0x000fe40000000000 */
[----:B------:R-:W5:Y:S02]  /*18850*/  MUFU.TANH R9, R9 ;  /* 0x0000000900097308 */ /* 0x000f640000002400 */
[CC--:B----4-:R-:W-:Y:S01]  /*18860*/  FFMA.FTZ R151, R0.reuse, R14.reuse, R151 ;  /* 0x0000000e00977223 */ /* 0x0d0fe20000010097 */
[----:B--2---:R-:W-:Y:S01]  /*18870*/  FFMA.FTZ R31, R0, R14, R31 ;  /* 0x0000000e001f7223 */ /* 0x004fe2000001001f */
[----:B------:R-:W-:Y:S01]  /*18880*/  I2FP.F32.S32 R18, R16 ;  /* 0x0000001000127245 */ /* 0x000fe20000201400 */
[----:B------:R-:W-:Y:S02]  /*18890*/  VIADD R14, R12, 0xffffffa8 ;  /* 0xffffffa80c0e7836 */ /* 0x000fe40000000000 */
[----:B------:R-:W-:Y:S01]  /*188a0*/  FSEL R179, R151, -INF , !P5 ;  /* 0xff80000097b37808 */ /* 0x000fe20006800000 */
[----:B------:R-:W2:Y:S01]  /*188b0*/  MUFU.TANH R15, R15 ;  /* 0x0000000f000f7308 */ /* 0x000ea20000002400 */
[CC--:B-1----:R-:W-:Y:S01]  /*188c0*/  FFMA.FTZ R13, R0.reuse, R18.reuse, R13 ;  /* 0x00000012000d7223 */ /* 0x0c2fe2000001000d */
[----:B------:R-:W-:Y:S01]  /*188d0*/  FSEL R190, R31, -INF , !P6 ;  /* 0xff8000001fbe7808 */ /* 0x000fe20007000000 */
[----:B---3--:R-:W-:Y:S01]  /*188e0*/  FFMA.FTZ R25, R0, R18, R25 ;  /* 0x0000001200197223 */ /* 0x008fe20000010019 */
[----:B------:R-:W-:-:S02]  /*188f0*/  ISETP.GE.AND P5, PT, R16, R3, PT ;  /* 0x000000031000720c */ /* 0x000fc40003fa6270 */
[----:B------:R-:W-:Y:S02]  /*18900*/  ISETP.GE.AND P6, PT, R16, R135, PT ;  /* 0x000000871000720c */ /* 0x000fe40003fc6270 */
[----:B------:R-:W-:Y:S02]  /*18910*/  FSEL R177, R13, -INF , !P5 ;  /* 0xff8000000db17808 */ /* 0x000fe40006800000 */
[----:B------:R-:W-:Y:S01]  /*18920*/  FSEL R188, R25, -INF , !P6 ;  /* 0xff80000019bc7808 */ /* 0x000fe20007000000 */
[----:B------:R-:W-:Y:S01]  /*18930*/  MUFU.TANH R13, R161 ;  /* 0x000000a1000d7308 */ /* 0x000fe20000002400 */
[----:B------:R-:W-:Y:S02]  /*18940*/  I2FP.F32.S32 R16, R14 ;  /* 0x0000000e00107245 */ /* 0x000fe40000201400 */
[C---:B------:R-:W-:Y:S02]  /*18950*/  ISETP.GE.AND P5, PT, R14.reuse, R3, PT ;  /* 0x000000030e00720c */ /* 0x040fe40003fa6270 */
[----:B------:R-:W-:Y:S01]  /*18960*/  ISETP.GE.AND P6, PT, R14, R135, PT ;  /* 0x000000870e00720c */ /* 0x000fe20003fc6270 */
[----:B------:R-:W-:-:S02]  /*18970*/  VIADD R14, R12, 0xffffffa9 ;  /* 0xffffffa90c0e7836 */ /* 0x000fc40000000000 */
[CC--:B------:R-:W-:Y:S01]  /*18980*/  FFMA.FTZ R21, R0.reuse, R16.reuse, R21 ;  /* 0x0000001000157223 */ /* 0x0c0fe20000010015 */
[----:B------:R-:W-:Y:S01]  /*18990*/  FFMA.FTZ R178, R0, R16, R19 ;  /* 0x0000001000b27223 */ /* 0x000fe20000010013 */
[----:B------:R-:W-:Y:S01]  /*189a0*/  FMUL.FTZ R19, R162, UR4 ;  /* 0x00000004a2137c20 */ /* 0x000fe20008410000 */
[----:B------:R-:W-:Y:S02]  /*189b0*/  I2FP.F32.S32 R16, R14 ;  /* 0x0000000e00107245 */ /* 0x000fe40000201400 */
[----:B------:R-:W-:-:S03]  /*189c0*/  FSEL R175, R21, -INF , !P5 ;  /* 0xff80000015af7808 */ /* 0x000fc60006800000 */
[----:B------:R-:W1:Y:S01]  /*189d0*/  MUFU.TANH R19, R19 ;  /* 0x0000001300137308 */ /* 0x000e620000002400 */
[CC--:B------:R-:W-:Y:S01]  /*189e0*/  FFMA.FTZ R173, R0.reuse, R16.reuse, R17 ;  /* 0x0000001000ad7223 */ /* 0x0c0fe20000010011 */
[----:B-----5:R-:W-:Y:S01]  /*189f0*/  FFMA.FTZ R176, R0, R16, R9 ;  /* 0x0000001000b07223 */ /* 0x020fe20000010009 */
[----:B------:R-:W-:Y:S01]  /*18a00*/  FMUL.FTZ R16, R141, UR4 ;  /* 0x000000048d107c20 */ /* 0x000fe20008410000 */
[----:B------:R-:W-:Y:S02]  /*18a10*/  FSEL R178, R178, -INF , !P6 ;  /* 0xff800000b2b27808 */ /* 0x000fe40007000000 */
[C---:B------:R-:W-:Y:S02]  /*18a20*/  ISETP.GE.AND P5, PT, R14.reuse, R3, PT ;  /* 0x000000030e00720c */ /* 0x040fe40003fa6270 */
[----:B------:R-:W-:Y:S01]  /*18a30*/  ISETP.GE.AND P6, PT, R14, R135, PT ;  /* 0x000000870e00720c */ /* 0x000fe20003fc6270 */
[----:B------:R-:W-:Y:S01]  /*18a40*/  VIADD R14, R12, 0xffffffb0 ;  /* 0xffffffb00c0e7836 */ /* 0x000fe20000000000 */
[----:B------:R-:W3:Y:S01]  /*18a50*/  MUFU.TANH R16, R16 ;  /* 0x0000001000107308 */ /* 0x000ee20000002400 */
[----:B------:R-:W-:-:S02]  /*18a60*/  FSEL R173, R173, -INF , !P5 ;  /* 0xff800000adad7808 */ /* 0x000fc40006800000 */
[----:B------:R-:W-:Y:S02]  /*18a70*/  FSEL R176, R176, -INF , !P6 ;  /* 0xff800000b0b07808 */ /* 0x000fe40007000000 */
[C---:B------:R-:W-:Y:S02]  /*18a80*/  ISETP.GE.AND P5, PT, R14.reuse, R3, PT ;  /* 0x000000030e00720c */ /* 0x040fe40003fa6270 */
[----:B------:R-:W-:Y:S01]  /*18a90*/  I2FP.F32.S32 R9, R14 ;  /* 0x0000000e00097245 */ /* 0x000fe20000201400 */
[----:B------:R-:W4:Y:S01]  /*18aa0*/  MUFU.TANH R17, R163 ;  /* 0x000000a300117308 */ /* 0x000f220000002400 */
[----:B------:R-:W-:Y:S01]  /*18ab0*/  ISETP.GE.AND P6, PT, R14, R135, PT ;  /* 0x000000870e00720c */ /* 0x000fe20003fc6270 */
[----:B------:R-:W-:Y:S02]  /*18ac0*/  VIADD R14, R12, 0xffffffb1 ;  /* 0xffffffb10c0e7836 */ /* 0x000fe40000000000 */
[----:B--2---:R-:W-:Y:S01]  /*18ad0*/  FFMA.FTZ R15, R0, R9, R15 ;  /* 0x00000009000f7223 */ /* 0x004fe2000001000f */
[----:B------:R-:W-:-:S02]  /*18ae0*/  VIADD R12, R12, 0xffffffb9 ;  /* 0xffffffb90c0c7836 */ /* 0x000fc40000000000 */
[C---:B-1----:R-:W-:Y:S01]  /*18af0*/  FFMA.FTZ R19, R0.reuse, R9, R19 ;  /* 0x0000000900137223 */ /* 0x042fe20000010013 */
[----:B------:R-:W-:Y:S02]  /*18b00*/  I2FP.F32.S32 R18, R14 ;  /* 0x0000000e00127245 */ /* 0x000fe40000201400 */
[----:B------:R-:W-:Y:S02]  /*18b10*/  FSEL R147, R15, -INF , !P5 ;  /* 0xff8000000f937808 */ /* 0x000fe40006800000 */
[----:B------:R-:W-:Y:S01]  /*18b20*/  I2FP.F32.S32 R9, R12 ;  /* 0x0000000c00097245 */ /* 0x000fe20000201400 */
[-C--:B------:R-:W-:Y:S01]  /*18b30*/  FFMA.FTZ R13, R0, R18.reuse, R13 ;  /* 0x00000012000d7223 */ /* 0x080fe2000001000d */
[----:B------:R-:W-:Y:S01]  /*18b40*/  ISETP.GE.AND P5, PT, R14, R3, PT ;  /* 0x000000030e00720c */ /* 0x000fe20003fa6270 */
[----:B------:R-:W1:Y:S01]  /*18b50*/  MUFU.TANH R15, R143 ;  /* 0x0000008f000f7308 */ /* 0x000e620000002400 */
[----:B------:R-:W-:Y:S01]  /*18b60*/  FSEL R162, R19, -INF , !P6 ;  /* 0xff80000013a27808 */ /* 0x000fe20007000000 */
[C---:B---3--:R-:W-:Y:S01]  /*18b70*/  FFMA.FTZ R16, R0.reuse, R9, R16 ;  /* 0x0000000900107223 */ /* 0x048fe20000010010 */
[----:B------:R-:W-:Y:S01]  /*18b80*/  FSEL R144, R13, -INF , !P5 ;  /* 0xff8000000d907808 */ /* 0x000fe20006800000 */
[----:B----4-:R-:W-:Y:S01]  /*18b90*/  FFMA.FTZ R17, R0, R18, R17 ;  /* 0x0000001200117223 */ /* 0x010fe20000010011 */
[----:B------:R-:W-:-:S02]  /*18ba0*/  ISETP.GE.AND P5, PT, R12, R3, PT ;  /* 0x000000030c00720c */ /* 0x000fc40003fa6270 */
[----:B------:R-:W-:Y:S02]  /*18bb0*/  ISETP.GE.AND P6, PT, R14, R135, PT ;  /* 0x000000870e00720c */ /* 0x000fe40003fc6270 */
[----:B------:R-:W-:Y:S02]  /*18bc0*/  FSEL R145, R16, -INF , !P5 ;  /* 0xff80000010917808 */ /* 0x000fe40006800000 */
[----:B------:R-:W-:Y:S02]  /*18bd0*/  ISETP.GT.AND P5, PT, R138, R195, PT ;  /* 0x000000c38a00720c */ /* 0x000fe40003fa4270 */
[----:B------:R-:W-:Y:S02]  /*18be0*/  FSEL R164, R17, -INF , !P6 ;  /* 0xff80000011a47808 */ /* 0x000fe40007000000 */
[----:B------:R-:W-:Y:S01]  /*18bf0*/  ISETP.GE.AND P6, PT, R12, R135, PT ;  /* 0x000000870c00720c */ /* 0x000fe20003fc6270 */
[----:B-1----:R-:W-:-:S05]  /*18c00*/  FFMA.FTZ R15, R0, R9, R15 ;  /* 0x00000009000f7223 */ /* 0x002fca000001000f */
[----:B------:R-:W-:-:S03]  /*18c10*/  FSEL R160, R15, -INF , !P6 ;  /* 0xff8000000fa07808 */ /* 0x000fc60007000000 */
[----:B------:R-:W-:Y:S05]  /*18c20*/  @!P5 BRA `(.L_x_3683) ;  /* 0x000000080044d947 */ /* 0x000fea0003800000 */
[----:B------:R-:W-:Y:S05]  /*18c30*/  BRA.U !UP0, `(.L_x_3684) ;  /* 0x0000000108fc7547 */ /* 0x000fea000b800000 */
[----:B------:R-:W1:Y:S01]  /*18c40*/  LDC R12, c[0x0][0x4f0] ;  /* 0x00013c00ff0c7b82 */ /* 0x000e620000000800 */
[----:B------:R-:W-:Y:S01]  /*18c50*/  SHF.L.U32 R13, R138, 0x6, RZ ;  /* 0x000000068a0d7819 */ /* 0x000fe200000006ff */
        /* <DEDUP_REMOVED lines=17> */
[----:B------:R-:W-:Y:S01]  /*18d70*/  LOP3.LUT R17, R17, R12, RZ, 0x3c, !PT ;  /* 0x0000000c11117212 */ /* 0x000fe200078e3cff */
[----:B------:R-:W-:-:S04]  /*18d80*/  IMAD.HI.U32 R3, R3, R15, RZ ;  /* 0x0000000f03037227 */ /* 0x000fc800078e00ff */
        /* <DEDUP_REMOVED lines=22> */
[C---:B------:R-:W-:Y:S02]  /*18ef0*/  IMAD.WIDE R16, R9.reuse, 0x4, R204 ;  /* 0x0000000409107825 */ /* 0x040fe400078e02cc */
        /* <DEDUP_REMOVED lines=19> */
.L_x_3684:
        /* <DEDUP_REMOVED lines=8> */
.L_x_3685:
[----:B------:R-:W1:Y:S01]  /*190b0*/  LDC R14, c[0x0][0x3bc] ;  /* 0x0000ef00ff0e7b82 */ /* 0x000e620000000800 */
[----:B------:R-:W-:Y:S01]  /*190c0*/  @!P4 IMAD.MOV.U32 R196, RZ, RZ, R198 ;  /* 0x000000ffffc4c224 */ /* 0x000fe200078e00c6 */
[C---:B------:R-:W-:Y:S01]  /*190d0*/  LEA R16, P5, R9.reuse, R198, 0x5 ;  /* 0x000000c609107211 */ /* 0x040fe200078a28ff */
[----:B------:R-:W-:-:S03]  /*190e0*/  IMAD.SHL.U32 R3, R9, 0x20, RZ ;  /* 0x0000002009037824 */ /* 0x000fc600078e00ff */
[----:B------:R-:W-:Y:S01]  /*190f0*/  @!PT LDS RZ, [RZ] ;  /* 0x00000000fffff984 */ /* 0x000fe20000000800 */
[----:B------:R-:W-:Y:S01]  /*19100*/  @!PT LDS RZ, [RZ] ;  /* 0x00000000fffff984 */ /* 0x000fe20000000800 */
[----:B------:R-:W-:Y:S01]  /*19110*/  @!PT LDS RZ, [RZ] ;  /* 0x00000000fffff984 */ /* 0x000fe20000000800 */
[----:B------:R2:W-:Y:S04]  /*19120*/  @!P4 LDGSTS.E.BYPASS.LTC128B.128 [R2+0x6000], desc[UR6][R196.64] ;  /* 0x06000000c402cfae */ /* 0x0005e8000b981a06 */
[----:B------:R3:W-:Y:S01]  /*19130*/  @P4 STS.128 [R2+0x6000], RZ ;  /* 0x006000ff02004388 */ /* 0x0007e20000000c00 */
[C-C-:B-1----:R-:W-:Y:S02]  /*19140*/  LEA.HI.X R17, R9.reuse, R197, R14.reuse, 0x5, P5 ;  /* 0x000000c509117211 */ /* 0x142fe400028f2c0e */
[----:B------:R-:W-:Y:S02]  /*19150*/  SHF.L.U64.HI R12, R9, 0x5, R14 ;  /* 0x00000005090c7819 */ /* 0x000fe4000001020e */
[----:B------:R-:W-:-:S04]  /*19160*/  IADD3 R14, P6, PT, R3, R16, RZ ;  /* 0x00000010030e7210 */ /* 0x000fc80007fde0ff */
[----:B------:R-:W-:Y:S01]  /*19170*/  IADD3.X R15, PT, PT, R12, R17, RZ, P6, !PT ;  /* 0x000000110c0f7210 */ /* 0x000fe200037fe4ff */
[----:B--2---:R-:W-:Y:S01]  /*19180*/  @!P3 IMAD.MOV.U32 R196, RZ, RZ, R198 ;  /* 0x000000ffffc4b224 */ /* 0x004fe200078e00c6 */
[----:B------:R-:W-:-:S04]  /*19190*/  IADD3 R18, P5, PT, R3, R14, RZ ;  /* 0x0000000e03127210 */ /* 0x000fc80007fbe0ff */
[----:B------:R-:W-:Y:S01]  /*191a0*/  @!PT LDS RZ, [RZ] ;  /* 0x00000000fffff984 */ /* 0x000fe20000000800 */
[----:B------:R-:W-:Y:S01]  /*191b0*/  @!PT LDS RZ, [RZ] ;  /* 0x00000000fffff984 */ /* 0x000fe20000000800 */
[----:B------:R-:W-:Y:S01]  /*191c0*/  @!PT LDS RZ, [RZ] ;  /* 0x00000000fffff984 */ /* 0x000fe20000000800 */
[----:B------:R1:W-:Y:S01]  /*191d0*/  @!P3 LDGSTS.E.BYPASS.LTC128B.128 [R2+0x8000], desc[UR6][R196.64+0x80] ;  /* 0x08000080c402bfae */ /* 0x0003e2000b981a06 */
[----:B------:R-:W-:-:S03]  /*191e0*/  IADD3.X R19, PT, PT, R12, R15, RZ, P5, !PT ;  /* 0x0000000f0c137210 */ /* 0x000fc60002ffe4ff */
        /* <DEDUP_REMOVED lines=53> */
.L_x_3683:
[----:B---3--:R-:W-:Y:S01]  /*19540*/  FMNMX3.FTZ R2, R133, R5, R7, !PT ;  /* 0x0000000585027276 */ /* 0x008fe20007810007 */
        /* <DEDUP_REMOVED lines=31> */
[----:B--2---:R-:W-:-:S03]  /*19740*/  FMNMX.FTZ R3, R12, R3, !PT ;  /* 0x000000030c037209 */ /* 0x004fc60007810000 */
[----:B------:R-:W-:Y:S01]  /*19750*/  LDSM.16.MT88.4 R12, [R186+0xc000] ;  /* 0x00c00000ba0c783b */ /* 0x000fe20000004200 */
[----:B---3--:R-:W-:Y:S01]  /*19760*/  FMNMX.FTZ R2, R9, R2, !PT ;  /* 0x0000000209027209 */ /* 0x008fe20007810000 */
[C---:B-1----:R-:W-:Y:S01]  /*19770*/  FMUL.FTZ R146, R3.reuse, UR4 ;  /* 0x0000000403927c20 */ /* 0x042fe20008410000 */
[----:B------:R-:W-:Y:S02]  /*19780*/  FSETP.NEU.FTZ.AND P3, PT, R3, -INF , PT ;  /* 0xff8000000300780b */ /* 0x000fe40003f7d000 */
        /* <DEDUP_REMOVED lines=155> */
[----:B------:R-:W2:Y:S01]  /*1a140*/  MUFU.EX2 R167, R167 ;  /* 0x000000a700a77308 */ /* 0x000ea20000000800 */
[-C--:B------:R-:W-:Y:S01]  /*1a150*/  FMUL.FTZ R95, R95, R156.reuse ;  /* 0x0000009c5f5f7220 */ /* 0x080fe20000410000 */
[-C--:B------:R-:W-:Y:S01]  /*1a160*/  FMUL.FTZ R96, R96, R157.reuse ;  /* 0x0000009d60607220 */ /* 0x080fe20000410000 */
[-C--:B------:R-:W-:Y:S01]  /*1a170*/  FMUL.FTZ R97, R97, R157.reuse ;  /* 0x0000009d61617220 */ /* 0x080fe20000410000 */
[----:B------:R-:W-:Y:S01]  /*1a180*/  MUFU.EX2 R170, R170 ;  /* 0x000000aa00aa7308 */ /* 0x000fe20000000800 */
[-C--:B------:R-:W-:Y:S01]  /*1a190*/  FMUL.FTZ R98, R98, R156.reuse ;  /* 0x0000009c62627220 */ /* 0x080fe20000410000 */
[-C--:B------:R-:W-:Y:S01]  /*1a1a0*/  FMUL.FTZ R99, R99, R156.reuse ;  /* 0x0000009c63637220 */ /* 0x080fe20000410000 */
[C---:B------:R-:W-:Y:S01]  /*1a1b0*/  HMMA.16816.F32.BF16 R72, R4.reuse, R106, R72 ;  /* 0x0000006a0448723c */ /* 0x040fe20000041848 */
[----:B------:R-:W4:Y:S01]  /*1a1c0*/  LDSM.16.MT88.4 R104, [R158+0x4000] ;  /* 0x004000009e68783b */ /* 0x000f220000004200 */
[----:B------:R-:W-:Y:S01]  /*1a1d0*/  MUFU.EX2 R165, R165 ;  /* 0x000000a500a57308 */ /* 0x000fe20000000800 */
[--C-:B------:R-:W-:Y:S01]  /*1a1e0*/  FFMA.FTZ R173, R173, UR4, -R146.reuse ;  /* 0x00000004adad7c23 */ /* 0x100fe20008010892 */
[--C-:B------:R-:W-:Y:S01]  /*1a1f0*/  FFMA.FTZ R179, R176, UR4, -R161.reuse ;  /* 0x00000004b0b37c23 */ /* 0x100fe200080108a1 */
[----:B------:R-:W-:Y:S01]  /*1a200*/  LDSM.16.MT88.4 R128, [R163+0xe800] ;  /* 0x00e80000a380783b */ /* 0x000fe20000004200 */
[----:B------:R-:W-:Y:S01]  /*1a210*/  MUFU.EX2 R172, R172 ;  /* 0x000000ac00ac7308 */ /* 0x000fe20000000800 */
[----:B------:R-:W-:Y:S01]  /*1a220*/  FFMA.FTZ R188, R188, UR4, -R161 ;  /* 0x00000004bcbc7c23 */ /* 0x000fe200080108a1 */
[C---:B------:R-:W-:Y:S01]  /*1a230*/  HMMA.16816.F32.BF16 R32, R4.reuse, R120, R32 ;  /* 0x000000780420723c */ /* 0x040fe20000041820 */
[--C-:B------:R-:W-:Y:S01]  /*1a240*/  FFMA.FTZ R183, R147, UR4, -R146.reuse ;  /* 0x0000000493b77c23 */ /* 0x100fe20008010892 */
[----:B------:R-:W5:Y:S01]  /*1a250*/  MUFU.EX2 R171, R171 ;  /* 0x000000ab00ab7308 */ /* 0x000f620000000800 */
[----:B------:R-:W-:Y:S01]  /*1a260*/  FFMA.FTZ R187, R168, UR4, -R146 ;  /* 0x00000004a8bb7c23 */ /* 0x000fe20008010892 */
[----:B------:R-:W-:Y:S01]  /*1a270*/  FFMA.FTZ R153, R212, R157, R153 ;  /* 0x0000009dd4997223 */ /* 0x000fe20000010099 */
[----:B------:R-:W-:Y:S01]  /*1a280*/  FFMA.FTZ R154, R211, R156, R154 ;  /* 0x0000009cd39a7223 */ /* 0x000fe2000001009a */
[----:B------:R-:W-:Y:S01]  /*1a290*/  MUFU.EX2 R169, R169 ;  /* 0x000000a900a97308 */ /* 0x000fe20000000800 */
[----:B------:R-:W-:Y:S01]  /*1a2a0*/  ISETP.GT.AND P2, PT, R138, R195, PT ;  /* 0x000000c38a00720c */ /* 0x000fe20003f44270 */
        /* <DEDUP_REMOVED lines=9> */
[----:B------:R-:W-:Y:S01]  /*1a340*/  MUFU.EX2 R194, R194 ;  /* 0x000000c200c27308 */ /* 0x000fe20000000800 */
[----:B------:R-:W-:Y:S01]  /*1a350*/  FADD.FTZ R149, R149, R150 ;  /* 0x0000009695957221 */ /* 0x000fe20000010000 */
[----:B------:R-:W-:Y:S01]  /*1a360*/  @P2 IADD3 R136, PT, PT, R136, -0x3, RZ ;  /* 0xfffffffd88882810 */ /* 0x000fe20007ffe0ff */
[----:B------:R-:W-:Y:S01]  /*1a370*/  FADD.FTZ R151, R152, R151 ;  /* 0x0000009798977221 */ /* 0x000fe20000010000 */
[----:B------:R-:W-:Y:S02]  /*1a380*/  MUFU.EX2 R173, R173 ;  /* 0x000000ad00ad7308 */ /* 0x000fe40000000800 */
[C---:B------:R-:W-:Y:S01]  /*1a390*/  HMMA.16816.F32.BF16 R88, R4.reuse, R110, R88 ;  /* 0x0000006e0458723c */ /* 0x040fe20000041858 */
[----:B------:R-:W1:Y:S01]  /*1a3a0*/  LDSM.16.MT88.4 R108, [R186+0xc800] ;  /* 0x00c80000ba6c783b */ /* 0x000e620000004200 */
[----:B------:R-:W-:Y:S04]  /*1a3b0*/  MUFU.EX2 R179, R179 ;  /* 0x000000b300b37308 */ /* 0x000fe80000000800 */
[----:B------:R-:W-:Y:S02]  /*1a3c0*/  MUFU.EX2 R183, R183 ;  /* 0x000000b700b77308 */ /* 0x000fe40000000800 */
[C---:B------:R-:W-:Y:S02]  /*1a3d0*/  HMMA.16816.F32.BF16 R76, R4.reuse, R112, R76 ;  /* 0x00000070044c723c */ /* 0x040fe4000004184c */
[----:B------:R-:W-:Y:S06]  /*1a3e0*/  MUFU.EX2 R187, R187 ;  /* 0x000000bb00bb7308 */ /* 0x000fec0000000800 */
        /* <DEDUP_REMOVED lines=88> */
[----:B------:R-:W-:Y:S01]  /*1a970*/  HMMA.16816.F32.BF16 R52, R4, R124, R52 ;  /* 0x0000007c0434723c */ /* 0x000fe20000041834 */
[----:B------:R-:W-:-:S07]  /*1a980*/  FFMA.FTZ R124, R162, UR4, -R161 ;  /* 0x00000004a27c7c23 */ /* 0x000fce00080108a1 */
[C---:B------:R-:W-:Y:S01]  /*1a990*/  HMMA.16816.F32.BF16 R24, R4.reuse, R132, R24 ;  /* 0x000000840418723c */ /* 0x040fe20000041818 */
[--C-:B------:R-:W-:Y:S01]  /*1a9a0*/  FFMA.FTZ R132, R164, UR4, -R161.reuse ;  /* 0x00000004a4847c23 */ /* 0x100fe200080108a1 */
[----:B------:R-:W-:Y:S01]  /*1a9b0*/  FFMA.FTZ R161, R160, UR4, -R161 ;  /* 0x00000004a0a17c23 */ /* 0x000fe200080108a1 */
[----:B------:R4:W-:Y:S04]  /*1a9c0*/  MUFU.EX2 R164, R124 ;  /* 0x0000007c00a47308 */ /* 0x0009e80000000800 */
[----:B------:R5:W-:Y:S01]  /*1a9d0*/  MUFU.EX2 R155, R132 ;  /* 0x00000084009b7308 */ /* 0x000be20000000800 */
[C---:B------:R-:W-:Y:S03]  /*1a9e0*/  HMMA.16816.F32.BF16 R36, R4.reuse, R128, R36 ;  /* 0x000000800424723c */ /* 0x040fe60000041824 */
[----:B------:R-:W-:Y:S04]  /*1a9f0*/  MUFU.EX2 R160, R188 ;  /* 0x000000bc00a07308 */ /* 0x000fe80000000800 */
[----:B------:R-:W-:Y:S01]  /*1aa00*/  MUFU.EX2 R161, R161 ;  /* 0x000000a100a17308 */ /* 0x000fe20000000800 */
[C---:B------:R-:W-:Y:S01]  /*1aa10*/  HMMA.16816.F32.BF16 R40, R4.reuse, R130, R40 ;  /* 0x000000820428723c */ /* 0x040fe20000041828 */
[----:B------:R-:W-:Y:S07]  /*1aa20*/  LDSM.16.MT88.4 R128, [R159+0x3800] ;  /* 0x003800009f80783b */ /* 0x000fee0000004200 */
[C---:B------:R-:W-:Y:S08]  /*1aa30*/  HMMA.16816.F32.BF16 R60, R4.reuse, R116, R60 ;  /* 0x00000074043c723c */ /* 0x040ff0000004183c */
[C---:B------:R-:W-:Y:S01]  /*1aa40*/  HMMA.16816.F32.BF16 R64, R4.reuse, R118, R64 ;  /* 0x000000760440723c */ /* 0x040fe20000041840 */
[----:B------:R-:W3:Y:S07]  /*1aa50*/  LDSM.16.MT88.4 R116, [R163+0xd800] ;  /* 0x00d80000a374783b */ /* 0x000eee0000004200 */
[C---:B------:R-:W-:Y:S01]  /*1aa60*/  HMMA.16816.F32.BF16 R56, R4.reuse, R126, R56 ;  /* 0x0000007e0438723c */ /* 0x040fe20000041838 */
[----:B----4-:R-:W4:Y:S07]  /*1aa70*/  LDSM.16.MT88.4 R124, [R186+0xd800] ;  /* 0x00d80000ba7c783b */ /* 0x010f2e0000004200 */
[----:B-1----:R-:W-:Y:S01]  /*1aa80*/  HMMA.16816.F32.BF16 R76, R4, R104, R76 ;  /* 0x00000068044c723c */ /* 0x002fe2000004184c */
[--C-:B------:R-:W-:Y:S01]  /*1aa90*/  FFMA.FTZ R105, R144, UR4, -R146.reuse ;  /* 0x0000000490697c23 */ /* 0x100fe20008010892 */
[----:B------:R-:W-:-:S02]  /*1aaa0*/  FFMA.FTZ R104, R145, UR4, -R146 ;  /* 0x0000000491687c23 */ /* 0x000fc40008010892 */
[----:B------:R-:W-:Y:S01]  /*1aab0*/  LDSM.16.MT88.4 R144, [R163+0xf800] ;  /* 0x00f80000a390783b */ /* 0x000fe20000004200 */
[----:B------:R-:W1:Y:S03]  /*1aac0*/  MUFU.EX2 R168, R105 ;  /* 0x0000006900a87308 */ /* 0x000e660000000800 */
[C---:B------:R-:W-:Y:S01]  /*1aad0*/  HMMA.16816.F32.BF16 R28, R4.reuse, R134, R28 ;  /* 0x00000086041c723c */ /* 0x040fe2000004181c */
[----:B------:R2:W1:Y:S01]  /*1aae0*/  MUFU.EX2 R162, R104 ;  /* 0x0000006800a27308 */ /* 0x0004620000000800 */
[----:B-----5:R-:W-:Y:S06]  /*1aaf0*/  LDSM.16.MT88.4 R132, [R186+0xf800] ;  /* 0x00f80000ba84783b */ /* 0x020fec0000004200 */
        /* <DEDUP_REMOVED lines=11> */
[C---:B---3--:R-:W-:Y:S08]  /*1abb0*/  HMMA.16816.F32.BF16 R92, R4.reuse, R120, R92 ;  /* 0x00000078045c723c */ /* 0x048ff0000004185c */
[----:B------:R-:W-:Y:S01]  /*1abc0*/  HMMA.16816.F32.BF16 R96, R4, R122, R96 ;  /* 0x0000007a0460723c */ /* 0x000fe20000041860 */
[----:B-1----:R-:W-:Y:S01]  /*1abd0*/  F2FP.BF16.F32.PACK_AB R4, R168, R183 ;  /* 0x000000b7a804723e */ /* 0x002fe200000010ff */
        /* <DEDUP_REMOVED lines=17> */
[C---:B----4-:R-:W-:Y:S01]  /*1acf0*/  HMMA.16816.F32.BF16 R128, R4.reuse, R124, R8 ;  /* 0x0000007c0480723c */ /* 0x050fe20000041808 */
        /* <DEDUP_REMOVED lines=14> */
[-C--:B------:R-:W-:Y:S02]  /*1ade0*/  MOV R133, R3.reuse ;  /* 0x0000000300857202 */ /* 0x080fe40000000f00 */
[----:B------:R-:W-:Y:S02]  /*1adf0*/  @P2 MOV R132, R2 ;  /* 0x0000000200842202 */ /* 0x000fe40000000f00 */
[----:B------:R-:W-:Y:S01]  /*1ae00*/  @P2 MOV R133, R3 ;  /* 0x0000000300852202 */ /* 0x000fe20000000f00 */
[C---:B------:R-:W-:Y:S08]  /*1ae10*/  HMMA.16816.F32.BF16 R40, R4.reuse, R134, R40 ;  /* 0x000000860428723c */ /* 0x040ff00000041828 */
[C---:B-1----:R-:W-:Y:S08]  /*1ae20*/  HMMA.16816.F32.BF16 R60, R4.reuse, R16, R60 ;  /* 0x00000010043c723c */ /* 0x042ff0000004183c */
[C---:B------:R-:W-:Y:S08]  /*1ae30*/  HMMA.16816.F32.BF16 R64, R4.reuse, R18, R64 ;  /* 0x000000120440723c */ /* 0x040ff00000041840 */
[C---:B---3--:R-:W-:Y:S08]  /*1ae40*/  HMMA.16816.F32.BF16 R68, R4.reuse, R20, R68 ;  /* 0x000000140444723c */ /* 0x048ff00000041844 */
[C---:B------:R-:W-:Y:S08]  /*1ae50*/  HMMA.16816.F32.BF16 R72, R4.reuse, R22, R72 ;  /* 0x000000160448723c */ /* 0x040ff00000041848 */
[C---:B----4-:R-:W-:Y:S08]  /*1ae60*/  HMMA.16816.F32.BF16 R92, R4.reuse, R8, R92 ;  /* 0x00000008045c723c */ /* 0x050ff0000004185c */
[----:B------:R-:W-:Y:S01]  /*1ae70*/  HMMA.16816.F32.BF16 R96, R4, R10, R96 ;  /* 0x0000000a0460723c */ /* 0x000fe20000041860 */
[----:B------:R-:W-:Y:S01]  /*1ae80*/  MOV R4, R138 ;  /* 0x0000008a00047202 */ /* 0x000fe20000000f00 */
[----:B------:R-:W-:-:S03]  /*1ae90*/  NOP ;  /* 0x0000000000007918 */ /* 0x000fc60000000000 */
[----:B------:R-:W-:-:S15]  /*1aea0*/  @P2 BRA `(.L_x_3686) ;  /* 0x0000000000042947 */ /* 0x000fde0003800000 */
.L_x_3680:
[----:B------:R-:W-:-:S07]  /*1aeb0*/  IADD3 R136, PT, PT, R4, -0x1, RZ ;  /* 0xffffffff04887810 */ /* 0x000fce0007ffe0ff */
.L_x_3686:
        /* <DEDUP_REMOVED lines=24> */
.L_x_3691:
        /* <DEDUP_REMOVED lines=98> */
.L_x_3688:
[-C--:B------:R-:W-:Y:S02]  /*1b660*/  @!P3 MOV R201, R199.reuse ;  /* 0x000000c700c9b202 */ /* 0x080fe40000000f00 */
[C---:B------:R-:W-:Y:S02]  /*1b670*/  LEA R6, P0, R10.reuse, R200, 0x5 ;  /* 0x000000c80a067211 */ /* 0x040fe400078028ff */
[C---:B------:R-:W-:Y:S01]  /*1b680*/  SHF.L.U32 R4, R10.reuse, 0x5, RZ ;  /* 0x000000050a047819 */ /* 0x040fe200000006ff */
[----:B------:R-:W-:Y:S01]  /*1b690*/  @!PT LDS RZ, [RZ] ;  /* 0x00000000fffff984 */ /* 0x000fe20000000800 */
[----:B------:R-:W-:Y:S01]  /*1b6a0*/  @!PT LDS RZ, [RZ] ;  /* 0x00000000fffff984 */ /* 0x000fe20000000800 */
[----:B------:R-:W-:Y:S01]  /*1b6b0*/  @!PT LDS RZ, [RZ] ;  /* 0x00000000fffff984 */ /* 0x000fe20000000800 */
[----:B------:R2:W-:Y:S01]  /*1b6c0*/  @!P3 LDGSTS.E.BYPASS.LTC128B.128 [R213+0xc000], desc[UR6][R200.64] ;  /* 0x0c000000c8d5bfae */ /* 0x0005e2000b981a06 */
[--C-:B-1----:R-:W-:Y:S02]  /*1b6d0*/  LEA.HI.X R7, R10, R199, R9.reuse, 0x5, P0 ;  /* 0x000000c70a077211 */ /* 0x102fe400000f2c09 */
[----:B------:R-:W-:Y:S02]  /*1b6e0*/  IADD3 R8, P5, PT, R4, R6, RZ ;  /* 0x0000000604087210 */ /* 0x000fe40007fbe0ff */
[----:B------:R-:W-:Y:S01]  /*1b6f0*/  @P3 STS.128 [R213+0xc000], RZ ;  /* 0x00c000ffd5003388 */ /* 0x000fe20000000c00 */
[----:B------:R-:W-:Y:S02]  /*1b700*/  SHF.L.U64.HI R5, R10, 0x5, R9 ;  /* 0x000000050a057819 */ /* 0x000fe40000010209 */
[----:B------:R-:W-:Y:S02]  /*1b710*/  IADD3 R4, P0, PT, R4, R8, RZ ;  /* 0x0000000804047210 */ /* 0x000fe40007f1e0ff */
[C---:B------:R-:W-:Y:S02]  /*1b720*/  IADD3.X R9, PT, PT, R5.reuse, R7, RZ, P5, !PT ;  /* 0x0000000705097210 */ /* 0x040fe40002ffe4ff */
[----:B------:R-:W-:Y:S02]  /*1b730*/  LEA R196, R196, UR5, 0x1 ;  /* 0x00000005c4c47c11 */ /* 0x000fe4000f8e08ff */
[----:B------:R-:W-:Y:S02]  /*1b740*/  IADD3.X R5, PT, PT, R5, R9, RZ, P0, !PT ;  /* 0x0000000905057210 */ /* 0x000fe400007fe4ff */
[----:B------:R-:W-:Y:S02]  /*1b750*/  LOP3.LUT P0, RZ, R185, 0x2, RZ, 0xc0, !PT ;  /* 0x00000002b9ff7812 */ /* 0x000fe4000780c0ff */
[----:B------:R-:W-:Y:S02]  /*1b760*/  IADD3 R190, PT, PT, R194, UR5, RZ ;  /* 0x00000005c2be7c10 */ /* 0x000fe4000fffe0ff */
[----:B------:R-:W-:Y:S02]  /*1b770*/  SEL R187, R181, 0xffffffe0, !P0 ;  /* 0xffffffe0b5bb7807 */ /* 0x000fe40004000000 */
[----:B------:R-:W-:Y:S02]  /*1b780*/  LOP3.LUT P0, RZ, R185, 0x4, RZ, 0xc0, !PT ;  /* 0x00000004b9ff7812 */ /* 0x000fe4000780c0ff */
[C---:B------:R-:W-:Y:S02]  /*1b790*/  IADD3 R191, PT, PT, R187.reuse, R190, RZ ;  /* 0x000000bebbbf7210 */ /* 0x040fe40007ffe0ff */
[-C--:B------:R-:W-:Y:S02]  /*1b7a0*/  IADD3 R193, PT, PT, R187, R196.reuse, RZ ;  /* 0x000000c4bbc17210 */ /* 0x080fe40007ffe0ff */
[----:B--2---:R-:W-:Y:S02]  /*1b7b0*/  @!P2 MOV R201, R199 ;  /* 0x000000c700c9a202 */ /* 0x004fe40000000f00 */
[----:B------:R-:W-:Y:S03]  /*1b7c0*/  IADD3 R210, PT, PT, R210, -0x1, RZ ;  /* 0xffffffffd2d27810 */ /* 0x000fe60007ffe0ff */
[----:B------:R-:W-:Y:S01]  /*1b7d0*/  @!PT LDS RZ, [RZ] ;  /* 0x00000000fffff984 */ /* 0x000fe20000000800 */
[----:B------:R-:W-:Y:S01]  /*1b7e0*/  @!PT LDS RZ, [RZ] ;  /* 0x00000000fffff984 */ /* 0x000fe20000000800 */
[----:B------:R-:W-:Y:S01]  /*1b7f0*/  @!PT LDS RZ, [RZ] ;  /* 0x00000000fffff984 */ /* 0x000fe20000000800 */
[----:B------:R1:W-:Y:S01]  /*1b800*/  @!P2 LDGSTS.E.BYPASS.LTC128B.128 [R213+0xe000], desc[UR6][R200.64+0x80] ;  /* 0x0e000080c8d5afae */ /* 0x0003e2000b981a06 */
[----:B------:R-:W-:Y:S04]  /*1b810*/  ISETP.GT.AND P5, PT, R210, R195, PT ;  /* 0x000000c3d200720c */ /* 0x000fe80003fa4270 */
        /* <DEDUP_REMOVED lines=50> */
[----:B------:R2:W-:Y:S01]  /*1bb40*/  @!P1 LDGSTS.E.BYPASS.LTC128B.128 [R213+0x11800], desc[UR6][R4.64+0x100] ;  /* 0x1180010004d59fae */ /* 0x0005e2000b981a06 */
[----:B-1----:R-:W-:Y:S04]  /*1bb50*/  SEL R9, R180, 0xffffffc0, !P0 ;  /* 0xffffffc0b4097807 */ /* 0x002fe80004000000 */
[----:B------:R-:W-:Y:S01]  /*1bb60*/  @P1 STS.128 [R213+0x11800], RZ ;  /* 0x011800ffd5001388 */ /* 0x000fe20000000c00 */
[C---:B------:R-:W-:Y:S04]  /*1bb70*/  IADD3 R192, PT, PT, R9.reuse, R196, RZ ;  /* 0x000000c409c07210 */ /* 0x040fe80007ffe0ff */
[----:B------:R-:W-:Y:S01]  /*1bb80*/  LDSM.16.M88.4 R140, [R196] ;  /* 0x00000000c48c783b */ /* 0x000fe20000000200 */
[----:B------:R-:W-:Y:S02]  /*1bb90*/  IADD3 R190, PT, PT, R9, R190, RZ ;  /* 0x000000be09be7210 */ /* 0x000fe40007ffe0ff */
[C---:B------:R-:W-:Y:S02]  /*1bba0*/  IADD3 R189, PT, PT, R187.reuse, R192, RZ ;  /* 0x000000c0bbbd7210 */ /* 0x040fe40007ffe0ff */
[----:B------:R-:W2:Y:S01]  /*1bbb0*/  LDSM.16.M88.4 R144, [R194+UR5+0x6000] ;  /* 0x00600005c290783b */ /* 0x000ea20008000200 */
[----:B------:R-:W-:Y:S04]  /*1bbc0*/  IADD3 R188, PT, PT, R187, R190, RZ ;  /* 0x000000bebbbc7210 */ /* 0x000fe80007ffe0ff */
[----:B------:R-:W1:Y:S05]  /*1bbd0*/  LDSM.16.M88.4 R148, [R194+UR5+0x6800] ;  /* 0x00680005c294783b */ /* 0x000e6a0008000200 */
[----:B------:R-:W5:Y:S05]  /*1bbe0*/  LDSM.16.M88.4 R152, [R194+UR5+0x7000] ;  /* 0x00700005c298783b */ /* 0x000f6a0008000200 */
[----:B------:R-:W0:Y:S05]  /*1bbf0*/  LDGDEPBAR ;  /* 0x00000000000079af */ /* 0x000e2a0000000000 */
[----:B------:R-:W3:Y:S05]  /*1bc00*/  LDSM.16.M88.4 R32, [R194+UR5+0x7800] ;  /* 0x00780005c220783b */ /* 0x000eea0008000200 */
        /* <DEDUP_REMOVED lines=9> */
[C---:B-1----:R-:W-:Y:S03]  /*1bca0*/  HMMA.16816.F32.BF16 R12, R140.reuse, R148, RZ ;  /* 0x000000948c0c723c */ /* 0x042fe600000418ff */
        /* <DEDUP_REMOVED lines=9> */
[----:B------:R-:W1:Y:S07]  /*1bd40*/  LDSM.16.M88.4 R140, [R190+0x6800] ;  /* 0x00680000be8c783b */ /* 0x000e6e0000000200 */
        /* <DEDUP_REMOVED lines=14> */
[C---:B------:R-:W-:Y:S01]  /*1be30*/  HMMA.16816.F32.BF16 R8, R164.reuse, R170, R8 ;  /* 0x000000aaa408723c */ /* 0x040fe20000041808 */
[----:B------:R-:W5:Y:S07]  /*1be40*/  LDSM.16.M88.4 R168, [R194+UR5+0x8000] ;  /* 0x00800005c2a8783b */ /* 0x000f6e0008000200 */
[C---:B-1----:R-:W-:Y:S08]  /*1be50*/  HMMA.16816.F32.BF16 R12, R164.reuse, R140, R12 ;  /* 0x0000008ca40c723c */ /* 0x042ff0000004180c */
[C---:B------:R-:W-:Y:S01]  /*1be60*/  HMMA.16816.F32.BF16 R16, R164.reuse, R142, R16 ;  /* 0x0000008ea410723c */ /* 0x040fe20000041810 */
[----:B------:R-:W-:Y:S07]  /*1be70*/  LDSM.16.M88.4 R140, [R194+UR5+0x9000] ;  /* 0x00900005c28c783b */ /* 0x000fee0008000200 */
[C---:B---3--:R-:W-:Y:S08]  /*1be80*/  HMMA.16816.F32.BF16 R20, R164.reuse, R136, R20 ;  /* 0x00000088a414723c */ /* 0x048ff00000041814 */
[C---:B------:R-:W-:Y:S01]  /*1be90*/  HMMA.16816.F32.BF16 R24, R164.reuse, R138, R24 ;  /* 0x0000008aa418723c */ /* 0x040fe20000041818 */
[----:B------:R-:W1:Y:S07]  /*1bea0*/  LDSM.16.M88.4 R136, [R194+UR5+0x8800] ;  /* 0x00880005c288783b */ /* 0x000e6e0008000200 */
[C---:B------:R-:W-:Y:S08]  /*1beb0*/  HMMA.16816.F32.BF16 R28, R164.reuse, R148, R28 ;  /* 0x00000094a41c723c */ /* 0x040ff0000004181c */
[----:B------:R-:W-:Y:S01]  /*1bec0*/  HMMA.16816.F32.BF16 R32, R164, R150, R32 ;  /* 0x00000096a420723c */ /* 0x000fe20000041820 */
[----:B------:R-:W3:Y:S05]  /*1bed0*/  LDSM.16.M88.4 R148, [R194+UR5+0x9800] ;  /* 0x00980005c294783b */ /* 0x000eea0008000200 */
[----:B------:R-:W3:Y:S02]  /*1bee0*/  LDSM.16.M88.4 R164, [R193+0x2000] ;  /* 0x00200000c1a4783b */ /* 0x000ee40000000200 */
        /* <DEDUP_REMOVED lines=16> */
[C---:B-1----:R-:W-:Y:S08]  /*1bff0*/  HMMA.16816.F32.BF16 R12, R160.reuse, R136, R12 ;  /* 0x00000088a00c723c */ /* 0x042ff0000004180c */
[C---:B------:R-:W-:Y:S01]  /*1c000*/  HMMA.16816.F32.BF16 R16, R160.reuse, R138, R16 ;  /* 0x0000008aa010723c */ /* 0x040fe20000041810 */
[----:B------:R-:W1:Y:S07]  /*1c010*/  LDSM.16.M88.4 R136, [R190+0x8800] ;  /* 0x00880000be88783b */ /* 0x000e6e0000000200 */
        /* <DEDUP_REMOVED lines=23> */
[C---:B-1----:R-:W-:Y:S08]  /*1c190*/  HMMA.16816.F32.BF16 R12, R156.reuse, R136, R12 ;  /* 0x000000889c0c723c */ /* 0x042ff0000004180c */
[C---:B------:R-:W-:Y:S01]  /*1c1a0*/  HMMA.16816.F32.BF16 R16, R156.reuse, R138, R16 ;  /* 0x0000008a9c10723c */ /* 0x040fe20000041810 */
[----:B------:R-:W1:Y:S07]  /*1c1b0*/  LDSM.16.M88.4 R136, [R194+UR5+0xa800] ;  /* 0x00a80005c288783b */ /* 0x000e6e0008000200 */
        /* <DEDUP_REMOVED lines=35> */
[C---:B--2---:R-:W-:Y:S08]  /*1c3f0*/  HMMA.16816.F32.BF16 R12, R156.reuse, R132, R12 ;  /* 0x000000849c0c723c */ /* 0x044ff0000004180c */
[C---:B------:R-:W-:Y:S01]  /*1c400*/  HMMA.16816.F32.BF16 R16, R156.reuse, R134, R16 ;  /* 0x000000869c10723c */ /* 0x040fe20000041810 */
[----:B------:R-:W2:Y:S07]  /*1c410*/  LDSM.16.M88.4 R132, [R188+0xa800] ;  /* 0x00a80000bc84783b */ /* 0x000eae0000000200 */
[C---:B----4-:R-:W-:Y:S08]  /*1c420*/  HMMA.16816.F32.BF16 R20, R156.reuse, R144, R20 ;  /* 0x000000909c14723c */ /* 0x050ff00000041814 */
[C---:B------:R-:W-:Y:S08]  /*1c430*/  HMMA.16816.F32.BF16 R24, R156.reuse, R146, R24 ;  /* 0x000000929c18723c */ /* 0x040ff00000041818 */
[C---:B------:R-:W-:Y:S08]  /*1c440*/  HMMA.16816.F32.BF16 R28, R156.reuse, R152, R28 ;  /* 0x000000989c1c723c */ /* 0x040ff0000004181c */
[----:B------:R-:W-:Y:S08]  /*1c450*/  HMMA.16816.F32.BF16 R32, R156, R154, R32 ;  /* 0x0000009a9c20723c */ /* 0x000ff00000041820 */
[C---:B------:R-:W-:Y:S08]  /*1c460*/  HMMA.16816.F32.BF16 R4, R160.reuse, R172, R4 ;  /* 0x000000aca004723c */ /* 0x040ff00000041804 */
[C---:B------:R-:W-:Y:S08]  /*1c470*/  HMMA.16816.F32.BF16 R8, R160.reuse, R174, R8 ;  /* 0x000000aea008723c */ /* 0x040ff00000041808 */
[C---:B-1----:R-:W-:Y:S08]  /*1c480*/  HMMA.16816.F32.BF16 R12, R160.reuse, R136, R12 ;  /* 0x00000088a00c723c */ /* 0x042ff0000004180c */
[C---:B------:R-:W-:Y:S08]  /*1c490*/  HMMA.16816.F32.BF16 R16, R160.reuse, R138, R16 ;  /* 0x0000008aa010723c */ /* 0x040ff00000041810 */
[C---:B-----5:R-:W-:Y:S08]  /*1c4a0*/  HMMA.16816.F32.BF16 R20, R160.reuse, R140, R20 ;  /* 0x0000008ca014723c */ /* 0x060ff00000041814 */
[C---:B------:R-:W-:Y:S08]  /*1c4b0*/  HMMA.16816.F32.BF16 R24, R160.reuse, R142, R24 ;  /* 0x0000008ea018723c */ /* 0x040ff00000041818 */
[C---:B---3--:R-:W-:Y:S08]  /*1c4c0*/  HMMA.16816.F32.BF16 R28, R160.reuse, R148, R28 ;  /* 0x00000094a01c723c */ /* 0x048ff0000004181c */
        /* <DEDUP_REMOVED lines=92> */
[----:B-1----:R-:W-:Y:S01]  /*1ca90*/  VIADD R13, R209, 0xffffff80 ;  /* 0xffffff80d10d7836 */ /* 0x002fe20000000000 */
        /* <DEDUP_REMOVED lines=61> */
.L_x_3690:
        /* <DEDUP_REMOVED lines=72> */
.L_x_3689:
[----:B----4-:R-:W-:Y:S01]  /*1d2f0*/  I2FP.F32.S32 R5, R208 ;  /* 0x000000d000057245 */ /* 0x010fe20000201400 */
[----:B---3--:R-:W-:Y:S01]  /*1d300*/  LDSM.16.MT88.4 R20, [R183+0xc000] ;  /* 0x00c00000b714783b */ /* 0x008fe20000004200 */
[C---:B------:R-:W-:Y:S02]  /*1d310*/  IADD3 R4, PT, PT, R208.reuse, -0x20, RZ ;  /* 0xffffffe0d0047810 */ /* 0x040fe40007ffe0ff */
[----:B------:R-:W-:Y:S01]  /*1d320*/  IADD3 R9, PT, PT, R208, -0x10, RZ ;  /* 0xfffffff0d0097810 */ /* 0x000fe20007ffe0ff */
[CC--:B-1----:R-:W-:Y:S01]  /*1d330*/  FFMA.FTZ R161, R0.reuse, R5.reuse, R161 ;  /* 0x0000000500a17223 */ /* 0x0c2fe200000100a1 */
[----:B------:R-:W-:Y:S01]  /*1d340*/  FFMA.FTZ R190, R0, R5, R190 ;  /* 0x0000000500be7223 */ /* 0x000fe200000100be */
[----:B------:R-:W-:Y:S02]  /*1d350*/  I2FP.F32.S32 R4, R4 ;  /* 0x0000000400047245 */ /* 0x000fe40000201400 */
[----:B------:R-:W-:Y:S02]  /*1d360*/  IADD3 R5, PT, PT, R208, -0xf, RZ ;  /* 0xfffffff1d0057810 */ /* 0x000fe40007ffe0ff */
[----:B------:R-:W-:Y:S01]  /*1d370*/  I2FP.F32.S32 R9, R9 ;  /* 0x0000000900097245 */ /* 0x000fe20000201400 */
[CC--:B------:R-:W-:Y:S01]  /*1d380*/  FFMA.FTZ R10, R0.reuse, R4.reuse, R157 ;  /* 0x00000004000a7223 */ /* 0x0c0fe2000001009d */
[----:B------:R-:W-:Y:S01]  /*1d390*/  I2FP.F32.S32 R5, R5 ;  /* 0x0000000500057245 */ /* 0x000fe20000201400 */
[----:B------:R-:W-:Y:S01]  /*1d3a0*/  FFMA.FTZ R169, R0, R4, R169 ;  /* 0x0000000400a97223 */ /* 0x000fe200000100a9 */
[----:B------:R-:W-:Y:S01]  /*1d3b0*/  IADD3 R4, PT, PT, R208, -0x17, RZ ;  /* 0xffffffe9d0047810 */ /* 0x000fe20007ffe0ff */
[----:B------:R-:W-:Y:S01]  /*1d3c0*/  FFMA.FTZ R146, R0, R9, R146 ;  /* 0x0000000900927223 */ /* 0x000fe20000010092 */
[----:B------:R-:W-:Y:S01]  /*1d3d0*/  IADD3 R8, PT, PT, R208, -0x1f, RZ ;  /* 0xffffffe1d0087810 */ /* 0x000fe20007ffe0ff */
[CC--:B------:R-:W-:Y:S01]  /*1d3e0*/  FFMA.FTZ R144, R0.reuse, R5.reuse, R144 ;  /* 0x0000000500907223 */ /* 0x0c0fe20000010090 */
[C---:B------:R-:W-:Y:S01]  /*1d3f0*/  FFMA.FTZ R145, R0.reuse, R5, R145 ;  /* 0x0000000500917223 */ /* 0x040fe20000010091 */
[----:B------:R-:W-:Y:S01]  /*1d400*/  I2FP.F32.S32 R4, R4 ;  /* 0x0000000400047245 */ /* 0x000fe20000201400 */
[----:B------:R-:W-:Y:S01]  /*1d410*/  FFMA.FTZ R147, R0, R9, R147 ;  /* 0x0000000900937223 */ /* 0x000fe20000010093 */
[----:B------:R-:W-:Y:S02]  /*1d420*/  IADD3 R5, PT, PT, R208, 0x1, RZ ;  /* 0x00000001d0057810 */ /* 0x000fe40007ffe0ff */
[----:B------:R-:W-:Y:S01]  /*1d430*/  I2FP.F32.S32 R8, R8 ;  /* 0x0000000800087245 */ /* 0x000fe20000201400 */
[-C--:B------:R-:W-:Y:S01]  /*1d440*/  FFMA.FTZ R173, R0, R4.reuse, R173 ;  /* 0x0000000400ad7223 */ /* 0x080fe200000100ad */
[----:B------:R-:W-:Y:S01]  /*1d450*/  IADD3 R7, PT, PT, R208, -0x8, RZ ;  /* 0xfffffff8d0077810 */ /* 0x000fe20007ffe0ff */
[----:B------:R-:W-:Y:S01]  /*1d460*/  FFMA.FTZ R177, R0, R4, R177 ;  /* 0x0000000400b17223 */ /* 0x000fe200000100b1 */
[----:B------:R-:W-:Y:S01]  /*1d470*/  IADD3 R6, PT, PT, R208, -0x18, RZ ;  /* 0xffffffe8d0067810 */ /* 0x000fe20007ffe0ff */
[-C--:B------:R-:W-:Y:S01]  /*1d480*/  FFMA.FTZ R171, R0, R8.reuse, R171 ;  /* 0x0000000800ab7223 */ /* 0x080fe200000100ab */
[----:B------:R-:W-:Y:S01]  /*1d490*/  IADD3 R9, PT, PT, R208, 0x8, RZ ;  /* 0x00000008d0097810 */ /* 0x000fe20007ffe0ff */
[C---:B------:R-:W-:Y:S01]  /*1d4a0*/  FFMA.FTZ R163, R0.reuse, R8, R163 ;  /* 0x0000000800a37223 */ /* 0x040fe200000100a3 */
[----:B------:R-:W-:Y:S02]  /*1d4b0*/  I2FP.F32.S32 R5, R5 ;  /* 0x0000000500057245 */ /* 0x000fe40000201400 */
[----:B------:R-:W-:Y:S02]  /*1d4c0*/  I2FP.F32.S32 R7, R7 ;  /* 0x0000000700077245 */ /* 0x000fe40000201400 */
[----:B------:R-:W-:Y:S01]  /*1d4d0*/  I2FP.F32.S32 R6, R6 ;  /* 0x0000000600067245 */ /* 0x000fe20000201400 */
[C---:B------:R-:W-:Y:S01]  /*1d4e0*/  FFMA.FTZ R162, R0.reuse, R5, R162 ;  /* 0x0000000500a27223 */ /* 0x040fe200000100a2 */
[----:B------:R-:W-:Y:S01]  /*1d4f0*/  I2FP.F32.S32 R9, R9 ;  /* 0x0000000900097245 */ /* 0x000fe20000201400 */
[----:B------:R-:W-:Y:S01]  /*1d500*/  FFMA.FTZ R159, R0, R5, R159 ;  /* 0x00000005009f7223 */ /* 0x000fe2000001009f */
[----:B------:R-:W-:Y:S01]  /*1d510*/  IADD3 R4, PT, PT, R208, 0x10, RZ ;  /* 0x00000010d0047810 */ /* 0x000fe20007ffe0ff */
[-C--:B------:R-:W-:Y:S01]  /*1d520*/  FFMA.FTZ R142, R0, R7.reuse, R142 ;  /* 0x00000007008e7223 */ /* 0x080fe2000001008e */
[----:B------:R-:W-:Y:S01]  /*1d530*/  IADD3 R11, PT, PT, R208, -0x7, RZ ;  /* 0xfffffff9d00b7810 */ /* 0x000fe20007ffe0ff */
[C---:B------:R-:W-:Y:S01]  /*1d540*/  FFMA.FTZ R143, R0.reuse, R7, R143 ;  /* 0x00000007008f7223 */ /* 0x040fe2000001008f */
[C---:B------:R-:W-:Y:S01]  /*1d550*/  FFMA.FTZ R175, R0.reuse, R6, R175 ;  /* 0x0000000600af7223 */ /* 0x040fe200000100af */
[----:B------:R-:W-:Y:S01]  /*1d560*/  I2FP.F32.S32 R5, R4 ;  /* 0x0000000400057245 */ /* 0x000fe20000201400 */
        /* <DEDUP_REMOVED lines=21> */
[----:B------:R-:W-:Y:S02]  /*1d6c0*/  I2FP.F32.S32 R7, R7 ;  /* 0x0000000700077245 */ /* 0x000fe40000201400 */
[C---:B------:R-:W-:Y:S02]  /*1d6d0*/  IADD3 R6, PT, PT, R208.reuse, 0x18, RZ ;  /* 0x00000018d0067810 */ /* 0x040fe40007ffe0ff */
[----:B------:R-:W-:Y:S01]  /*1d6e0*/  IADD3 R5, PT, PT, R208, 0x19, RZ ;  /* 0x00000019d0057810 */ /* 0x000fe20007ffe0ff */
[----:B------:R-:W-:Y:S01]  /*1d6f0*/  FFMA.FTZ R136, R0, R7, R136 ;  /* 0x0000000700887223 */ /* 0x000fe20000010088 */
[----:B------:R-:W-:Y:S01]  /*1d700*/  FMNMX3.FTZ R4, R4, R161, R159, !PT ;  /* 0x000000a104047276 */ /* 0x000fe2000781009f */
[----:B------:R-:W-:Y:S01]  /*1d710*/  FFMA.FTZ R158, R0, R7, R158 ;  /* 0x00000007009e7223 */ /* 0x000fe2000001009e */
        /* <DEDUP_REMOVED lines=36> */
[----:B------:R-:W-:Y:S01]  /*1d960*/  ISETP.GT.AND P1, PT, R210, R195, PT ;  /* 0x000000c3d200720c */ /* 0x000fe20003f24270 */
        /* <DEDUP_REMOVED lines=196> */
[----:B------:R-:W-:Y:S01]  /*1e5b0*/  MUFU.EX2 R213, R213 ;  /* 0x000000d500d57308 */ /* 0x000fe20000000800 */
[----:B------:R-:W-:Y:S01]  /*1e5c0*/  FADD.FTZ R168, R168, R3 ;  /* 0x00000003a8a87221 */ /* 0x000fe20000010000 */
[----:B------:R-:W-:Y:S01]  /*1e5d0*/  FADD.FTZ R2, R166, R171 ;  /* 0x000000aba6027221 */ /* 0x000fe20000010000 */
[C---:B-1----:R-:W-:Y:S07]  /*1e5e0*/  HMMA.16816.F32.BF16 R68, R128.reuse, R104, R68 ;  /* 0x000000688044723c */ /* 0x042fee0000041844 */
[----:B------:R-:W1:Y:S01]  /*1e5f0*/  MUFU.EX2 R214, R214 ;  /* 0x000000d600d67308 */ /* 0x000e620000000800 */
[----:B------:R-:W-:Y:S01]  /*1e600*/  FADD.FTZ R167, R167, R168 ;  /* 0x000000a8a7a77221 */ /* 0x000fe20000010000 */
[----:B------:R-:W-:Y:S08]  /*1e610*/  FADD.FTZ R2, R165, R2 ;  /* 0x00000002a5027221 */ /* 0x000ff00000010000 */
[----:B------:R-:W-:Y:S01]  /*1e620*/  MUFU.EX2 R215, R215 ;  /* 0x000000d700d77308 */ /* 0x000fe20000000800 */
[C---:B------:R-:W-:Y:S01]  /*1e630*/  HMMA.16816.F32.BF16 R72, R128.reuse, R106, R72 ;  /* 0x0000006a8048723c */ /* 0x040fe20000041848 */
[----:B------:R-:W4:Y:S08]  /*1e640*/  LDSM.16.MT88.4 R104, [R187+0x4000] ;  /* 0x00400000bb68783b */ /* 0x000f300000004200 */
[----:B------:R-:W5:Y:S10]  /*1e650*/  MUFU.EX2 R216, R216 ;  /* 0x000000d800d87308 */ /* 0x000f740000000800 */
[----:B------:R-:W3:Y:S01]  /*1e660*/  MUFU.EX2 R217, R217 ;  /* 0x000000d900d97308 */ /* 0x000ee20000000800 */
[----:B-1----:R-:W-:Y:S01]  /*1e670*/  F2FP.BF16.F32.PACK_AB R136, R214, R213 ;  /* 0x000000d5d688723e */ /* 0x002fe200000010ff */
[C---:B--2---:R-:W-:Y:S03]  /*1e680*/  HMMA.16816.F32.BF16 R76, R128.reuse, R100, R76 ;  /* 0x00000064804c723c */ /* 0x044fe6000004184c */
[----:B------:R-:W-:Y:S01]  /*1e690*/  F2FP.BF16.F32.PACK_AB R100, R175, R174 ;  /* 0x000000aeaf64723e */ /* 0x000fe200000010ff */
[----:B------:R-:W-:Y:S01]  /*1e6a0*/  FADD.FTZ R174, R174, R167 ;  /* 0x000000a7aeae7221 */ /* 0x000fe20000010000 */
[----:B------:R-:W-:Y:S01]  /*1e6b0*/  F2FP.BF16.F32.PACK_AB R101, R176, R177 ;  /* 0x000000b1b065723e */ /* 0x000fe200000010ff */
[----:B------:R-:W-:Y:S02]  /*1e6c0*/  FADD.FTZ R177, R177, R2 ;  /* 0x00000002b1b17221 */ /* 0x000fe40000010000 */
[C---:B------:R-:W-:Y:S03]  /*1e6d0*/  HMMA.16816.F32.BF16 R80, R128.reuse, R102, R80 ;  /* 0x000000668050723c */ /* 0x040fe60000041850 */
[----:B------:R-:W-:Y:S01]  /*1e6e0*/  F2FP.BF16.F32.PACK_AB R102, R178, R173 ;  /* 0x000000adb266723e */ /* 0x000fe200000010ff */
[----:B------:R-:W-:Y:S01]  /*1e6f0*/  FADD.FTZ R2, R175, R174 ;  /* 0x000000aeaf027221 */ /* 0x000fe20000010000 */
[----:B------:R-:W-:Y:S01]  /*1e700*/  F2FP.BF16.F32.PACK_AB R103, R188, R179 ;  /* 0x000000b3bc67723e */ /* 0x000fe200000010ff */
[----:B------:R-:W-:Y:S01]  /*1e710*/  FADD.FTZ R176, R176, R177 ;  /* 0x000000b1b0b07221 */ /* 0x000fe20000010000 */
[----:B-----5:R-:W-:Y:S01]  /*1e720*/  F2FP.BF16.F32.PACK_AB R137, R216, R215 ;  /* 0x000000d7d889723e */ /* 0x020fe200000010ff */
[C---:B---3--:R-:W-:Y:S03]  /*1e730*/  HMMA.16816.F32.BF16 R84, R128.reuse, R108, R84 ;  /* 0x0000006c8054723c */ /* 0x048fe60000041854 */
[----:B------:R-:W-:Y:S01]  /*1e740*/  F2FP.BF16.F32.PACK_AB R138, R218, R217 ;  /* 0x000000d9da8a723e */ /* 0x000fe200000010ff */
[----:B------:R-:W-:Y:S01]  /*1e750*/  FADD.FTZ R173, R173, R2 ;  /* 0x00000002adad7221 */ /* 0x000fe20000010000 */
[----:B------:R-:W-:Y:S03]  /*1e760*/  FADD.FTZ R3, R179, R176 ;  /* 0x000000b0b3037221 */ /* 0x000fe60000010000 */
[C---:B------:R-:W-:Y:S01]  /*1e770*/  HMMA.16816.F32.BF16 R88, R128.reuse, R110, R88 ;  /* 0x0000006e8058723c */ /* 0x040fe20000041858 */
[----:B------:R-:W1:Y:S02]  /*1e780*/  LDSM.16.MT88.4 R108, [R186+0xc800] ;  /* 0x00c80000ba6c783b */ /* 0x000e640000004200 */
[----:B------:R-:W-:Y:S01]  /*1e790*/  FADD.FTZ R178, R178, R173 ;  /* 0x000000adb2b27221 */ /* 0x000fe20000010000 */
[----:B------:R-:W-:Y:S04]  /*1e7a0*/  FADD.FTZ R3, R188, R3 ;  /* 0x00000003bc037221 */ /* 0x000fe80000010000 */
[C---:B----4-:R-:W-:Y:S08]  /*1e7b0*/  HMMA.16816.F32.BF16 R92, R128.reuse, R104, R92 ;  /* 0x00000068805c723c */ /* 0x050ff0000004185c */
        /* <DEDUP_REMOVED lines=55> */
[----:B------:R-:W-:Y:S01]  /*1eb30*/  FADD.FTZ R3, R215, R2 ;  /* 0x00000002d7037221 */ /* 0x000fe20000010000 */
[----:B------:R-:W-:Y:S01]  /*1eb40*/  MOV R2, R133 ;  /* 0x0000008500027202 */ /* 0x000fe20000000f00 */
[----:B------:R-:W-:Y:S02]  /*1eb50*/  FADD.FTZ R214, R214, R213 ;  /* 0x000000d5d6d67221 */ /* 0x000fe40000010000 */
[----:B------:R-:W-:Y:S01]  /*1eb60*/  FADD.FTZ R3, R216, R3 ;  /* 0x00000003d8037221 */ /* 0x000fe20000010000 */
[C---:B------:R-:W-:Y:S03]  /*1eb70*/  HMMA.16816.F32.BF16 R12, R100.reuse, R112, R12 ;  /* 0x00000070640c723c */ /* 0x040fe6000004180c */
[--C-:B------:R-:W-:Y:S01]  /*1eb80*/  FFMA.FTZ R112, R135, UR4, -R156.reuse ;  /* 0x0000000487707c23 */ /* 0x100fe2000801089c */
[----:B------:R-:W-:Y:S01]  /*1eb90*/  FFMA.FTZ R156, R134, UR4, -R156 ;  /* 0x00000004869c7c23 */ /* 0x000fe2000801089c */
[----:B------:R-:W-:Y:S02]  /*1eba0*/  FADD.FTZ R217, R217, R214 ;  /* 0x000000d6d9d97221 */ /* 0x000fe40000010000 */
[----:B------:R-:W-:Y:S01]  /*1ebb0*/  MUFU.EX2 R134, R112 ;  /* 0x0000007000867308 */ /* 0x000fe20000000800 */
[C---:B------:R-:W-:Y:S09]  /*1ebc0*/  HMMA.16816.F32.BF16 R16, R100.reuse, R114, R16 ;  /* 0x000000726410723c */ /* 0x040ff20000041810 */
[----:B------:R-:W3:Y:S01]  /*1ebd0*/  MUFU.EX2 R135, R156 ;  /* 0x0000009c00877308 */ /* 0x000ee20000000800 */
[----:B------:R-:W-:Y:S01]  /*1ebe0*/  FADD.FTZ R212, R218, R217 ;  /* 0x000000d9dad47221 */ /* 0x000fe20000010000 */
[C---:B------:R-:W-:Y:S08]  /*1ebf0*/  HMMA.16816.F32.BF16 R20, R100.reuse, R116, R20 ;  /* 0x000000746414723c */ /* 0x040ff00000041814 */
[C---:B------:R-:W-:Y:S01]  /*1ec00*/  HMMA.16816.F32.BF16 R24, R100.reuse, R118, R24 ;  /* 0x000000766418723c */ /* 0x040fe20000041818 */
[----:B------:R-:W-:Y:S02]  /*1ec10*/  LDSM.16.MT88.4 R116, [R183+0xd800] ;  /* 0x00d80000b774783b */ /* 0x000fe40000004200 */
[C---:B---3--:R-:W-:Y:S01]  /*1ec20*/  F2FP.BF16.F32.PACK_AB R139, R135.reuse, R134 ;  /* 0x00000086878b723e */ /* 0x048fe200000010ff */
[----:B------:R-:W-:Y:S01]  /*1ec30*/  FADD.FTZ R134, R134, R3 ;  /* 0x0000000386867221 */ /* 0x000fe20000010000 */
[----:B------:R-:W-:Y:S03]  /*1ec40*/  MOV R3, R132 ;  /* 0x0000008400037202 */ /* 0x000fe60000000f00 */
[C---:B------:R-:W-:Y:S01]  /*1ec50*/  HMMA.16816.F32.BF16 R28, R100.reuse, R120, R28 ;  /* 0x00000078641c723c */ /* 0x040fe2000004181c */
[----:B------:R-:W-:Y:S02]  /*1ec60*/  LDSM.16.MT88.4 R156, [R187+0x3800] ;  /* 0x00380000bb9c783b */ /* 0x000fe40000004200 */
        /* <DEDUP_REMOVED lines=53> */
.L_x_3687:
[----:B------:R-:W1:Y:S01]  /*1efc0*/  SHFL.BFLY PT, R3, R212, 0x2, 0x1f ;  /* 0x0c401f00d4037f89 */ /* 0x000e6200000e0000 */
[----:B------:R-:W2:Y:S01]  /*1efd0*/  S2UR UR8, SR_CTAID.X ;  /* 0x00000000000879c3 */ /* 0x000ea20000002500 */
[C---:B------:R-:W-:Y:S01]  /*1efe0*/  SHF.L.U32 R134, R185.reuse, 0x4, RZ ;  /* 0x00000004b9867819 */ /* 0x040fe200000006ff */
[----:B------:R-:W3:Y:S01]  /*1eff0*/  LDCU UR4, c[0x0][0x44c] ;  /* 0x00008980ff0477ac */ /* 0x000ee20008000800 */
[----:B------:R-:W4:Y:S01]  /*1f000*/  SHFL.BFLY PT, R0, R211, 0x2, 0x1f ;  /* 0x0c401f00d3007f89 */ /* 0x000f2200000e0000 */
[----:B------:R-:W-:Y:S01]  /*1f010*/  SHF.L.U32 R5, R185, 0x1, RZ ;  /* 0x00000001b9057819 */ /* 0x000fe200000006ff */
[----:B------:R-:W-:Y:S01]  /*1f020*/  BSSY.RECONVERGENT B0, `(.L_x_3692) ;  /* 0x00000fe000007945 */ /* 0x000fe20003800200 */
[----:B------:R-:W-:Y:S02]  /*1f030*/  LOP3.LUT R12, R134, 0x1c0, RZ, 0xc0, !PT ;  /* 0x000001c0860c7812 */ /* 0x000fe400078ec0ff */
[--C-:B------:R-:W-:Y:S01]  /*1f040*/  LOP3.LUT R11, R182, 0x6, R5.reuse, 0xf8, !PT ;  /* 0x00000006b60b7812 */ /* 0x100fe200078ef805 */
[----:B------:R-:W5:Y:S01]  /*1f050*/  S2UR UR10, SR_CTAID.Y ;  /* 0x00000000000a79c3 */ /* 0x000f620000002600 */
[----:B------:R-:W-:-:S02]  /*1f060*/  LOP3.LUT R12, R12, 0x38, R5, 0xf8, !PT ;  /* 0x000000380c0c7812 */ /* 0x000fc400078ef805 */
[C---:B------:R-:W-:Y:S02]  /*1f070*/  R2P PR, R185.reuse, 0x18 ;  /* 0x00000018b9007804 */ /* 0x040fe40000000000 */
[----:B------:R-:W-:Y:S02]  /*1f080*/  LOP3.LUT R9, R184, 0x30, RZ, 0xc0, !PT ;  /* 0x00000030b8097812 */ /* 0x000fe400078ec0ff */
[C---:B------:R-:W-:Y:S01]  /*1f090*/  SHF.L.U32 R6, R185.reuse, 0x2, RZ ;  /* 0x00000002b9067819 */ /* 0x040fe200000006ff */
[----:B------:R-:W3:Y:S01]  /*1f0a0*/  S2UR UR9, SR_CTAID.Z ;  /* 0x00000000000979c3 */ /* 0x000ee20000002700 */
[----:B------:R-:W-:Y:S02]  /*1f0b0*/  LOP3.LUT P5, RZ, R185, 0x3, RZ, 0xc0, !PT ;  /* 0x00000003b9ff7812 */ /* 0x000fe400078ac0ff */
[----:B------:R-:W-:Y:S02]  /*1f0c0*/  LOP3.LUT R12, R11, R12, RZ, 0xfc, !PT ;  /* 0x0000000c0b0c7212 */ /* 0x000fe400078efcff */
[----:B------:R-:W-:Y:S01]  /*1f0d0*/  LOP3.LUT R13, R6, 0x1f8, RZ, 0xc0, !PT ;  /* 0x000001f8060d7812 */ /* 0x000fe200078ec0ff */
[----:B-1----:R-:W-:Y:S01]  /*1f0e0*/  FADD.FTZ R2, R3, R212 ;  /* 0x000000d403027221 */ /* 0x002fe20000010000 */
[----:B--2---:R-:W-:Y:S01]  /*1f0f0*/  USHF.L.U32 UR8, UR8, 0x6, URZ ;  /* 0x0000000608087899 */ /* 0x004fe200080006ff */
[----:B------:R-:W-:Y:S01]  /*1f100*/  LEA R12, R12, UR5, 0x2 ;  /* 0x000000050c0c7c11 */ /* 0x000fe2000f8e10ff */
[----:B------:R-:W5:Y:S01]  /*1f110*/  LDC.64 R16, c[0x0][0x430] ;  /* 0x00010c00ff107b82 */ /* 0x000f620000000a00 */
[----:B----4-:R-:W-:Y:S01]  /*1f120*/  FADD.FTZ R3, R0, R211 ;  /* 0x000000d300037221 */ /* 0x010fe20000010000 */
[----:B------:R-:W1:Y:S01]  /*1f130*/  SHFL.BFLY PT, R7, R2, 0x1, 0x1f ;  /* 0x0c201f0002077f89 */ /* 0x000e6200000e0000 */
[----:B------:R-:W-:-:S02]  /*1f140*/  SHF.R.U32.HI R0, RZ, 0x2, R185 ;  /* 0x00000002ff007819 */ /* 0x000fc400000116b9 */
[----:B------:R-:W-:Y:S01]  /*1f150*/  SHF.R.U32.HI R185, RZ, 0x4, R185 ;  /* 0x00000004ffb97819 */ /* 0x000fe200000116b9 */
[----:B------:R-:W2:Y:S01]  /*1f160*/  SHFL.BFLY PT, R8, R3, 0x1, 0x1f ;  /* 0x0c201f0003087f89 */ /* 0x000ea200000e0000 */
[----:B------:R-:W-:Y:S01]  /*1f170*/  LOP3.LUT R0, R9, 0x7, R0, 0xf8, !PT ;  /* 0x0000000709007812 */ /* 0x000fe200078ef800 */
[----:B------:R-:W3:Y:S01]  /*1f180*/  LDC R15, c[0x0][0x3e0] ;  /* 0x0000f800ff0f7b82 */ /* 0x000ee20000000800 */
[C---:B------:R-:W-:Y:S02]  /*1f190*/  IADD3 R9, PT, PT, R185.reuse, 0x8, RZ ;  /* 0x00000008b9097810 */ /* 0x040fe40007ffe0ff */
[----:B------:R-:W-:Y:S02]  /*1f1a0*/  IADD3 R11, PT, PT, R185, 0x18, RZ ;  /* 0x00000018b90b7810 */ /* 0x000fe40007ffe0ff */
[----:B------:R-:W-:Y:S02]  /*1f1b0*/  SEL R181, R181, 0xffffffe0, !P0 ;  /* 0xffffffe0b5b57807 */ /* 0x000fe40004000000 */
[----:B------:R-:W-:-:S02]  /*1f1c0*/  LOP3.LUT R13, R13, 0x38, R184, 0x78, !PT ;  /* 0x000000380d0d7812 */ /* 0x000fc400078e78b8 */
[----:B------:R-:W-:Y:S02]  /*1f1d0*/  LOP3.LUT R134, R134, 0x10, RZ, 0xc0, !PT ;  /* 0x0000001086867812 */ /* 0x000fe400078ec0ff */
[C---:B------:R-:W-:Y:S02]  /*1f1e0*/  IADD3 R10, PT, PT, R12.reuse, 0x80, RZ ;  /* 0x000000800c0a7810 */ /* 0x040fe40007ffe0ff */
[----:B------:R-:W-:Y:S02]  /*1f1f0*/  @P4 IADD3 R10, PT, PT, R12, -0x80, RZ ;  /* 0xffffff800c0a4810 */ /* 0x000fe40007ffe0ff */
[----:B------:R-:W-:Y:S01]  /*1f200*/  LEA R134, R13, R134, 0x2 ;  /* 0x000000860d867211 */ /* 0x000fe200078e10ff */
[----:B------:R-:W-:Y:S01]  /*1f210*/  BAR.SYNC.DEFER_BLOCKING 0x0 ;  /* 0x0000000000007b1d */ /* 0x000fe20000010000 */
[----:B-----5:R-:W-:Y:S02]  /*1f220*/  IMAD R16, R16, UR10, R203 ;  /* 0x0000000a10107c24 */ /* 0x020fe4000f8e02cb */
[----:B-1----:R-:W-:Y:S01]  /*1f230*/  FADD.FTZ R7, R2, R7 ;  /* 0x0000000702077221 */ /* 0x002fe20000010000 */
[----:B------:R-:W-:Y:S01]  /*1f240*/  IADD3 R2, PT, PT, R202, -UR8, RZ ;  /* 0x80000008ca027c10 */ /* 0x000fe2000fffe0ff */
[----:B--2---:R-:W-:-:S02]  /*1f250*/  FADD.FTZ R8, R3, R8 ;  /* 0x0000000803087221 */ /* 0x004fc40000010000 */
[----:B------:R-:W1:Y:S01]  /*1f260*/  MUFU.RCP R4, R7 ;  /* 0x0000000700047308 */ /* 0x000e620000001000 */
[-C--:B------:R-:W-:Y:S02]  /*1f270*/  ISETP.GE.AND P2, PT, R9, R2.reuse, PT ;  /* 0x000000020900720c */ /* 0x080fe40003f46270 */
[----:B------:R-:W-:Y:S02]  /*1f280*/  SEL R9, R180, 0xffffffc0, !P3 ;  /* 0xffffffc0b4097807 */ /* 0x000fe40005800000 */
[----:B------:R-:W-:Y:S02]  /*1f290*/  FSETP.NE.FTZ.AND P6, PT, R7, RZ, PT ;  /* 0x000000ff0700720b */ /* 0x000fe40003fd5000 */
[----:B------:R-:W-:Y:S01]  /*1f2a0*/  FSETP.NE.FTZ.AND P3, PT, R8, RZ, PT ;  /* 0x000000ff0800720b */ /* 0x000fe20003f75000 */
[----:B------:R-:W2:Y:S01]  /*1f2b0*/  MUFU.RCP R5, R8 ;  /* 0x0000000800057308 */ /* 0x000ea20000001000 */
[----:B------:R-:W-:Y:S02]  /*1f2c0*/  IADD3 R14, PT, PT, R12, R9, RZ ;  /* 0x000000090c0e7210 */ /* 0x000fe40007ffe0ff */
[----:B------:R-:W-:-:S02]  /*1f2d0*/  ISETP.GE.AND P0, PT, R11, R2, PT ;  /* 0x000000020b00720c */ /* 0x000fc40003f06270 */
[----:B------:R-:W-:Y:S02]  /*1f2e0*/  IADD3 R11, PT, PT, R12, R181, RZ ;  /* 0x000000b50c0b7210 */ /* 0x000fe40007ffe0ff */
[----:B------:R-:W-:Y:S02]  /*1f2f0*/  IADD3 R13, PT, PT, R181, R14, RZ ;  /* 0x0000000eb50d7210 */ /* 0x000fe40007ffe0ff */
[-C--:B------:R-:W-:Y:S01]  /*1f300*/  IADD3 R18, PT, PT, R9, R10.reuse, RZ ;  /* 0x0000000a09127210 */ /* 0x080fe20007ffe0ff */
[----:B------:R-:W4:Y:S01]  /*1f310*/  @P6 MUFU.LG2 R7, R7 ;  /* 0x0000000700076308 */ /* 0x000f220000000c00 */
[----:B-1----:R-:W-:Y:S01]  /*1f320*/  FSEL R4, R4, 1, P6 ;  /* 0x3f80000004047808 */ /* 0x002fe20003000000 */
[----:B------:R-:W1:Y:S01]  /*1f330*/  @P6 LDC R20, c[0x0][0x458] ;  /* 0x00011600ff146b82 */ /* 0x000e620000000800 */
[C---:B------:R-:W-:Y:S02]  /*1f340*/  IADD3 R9, PT, PT, R181.reuse, R10, RZ ;  /* 0x0000000ab5097210 */ /* 0x040fe40007ffe0ff */
        /* <DEDUP_REMOVED lines=124> */
[----:B------:R-:W1:Y:S01]  /*1fb10*/  @P3 MUFU.LG2 R8, R8 ;  /* 0x0000000800083308 */ /* 0x000e620000000c00 */
[----:B--2---:R-:W-:Y:S01]  /*1fb20*/  MOV R102, 0xff800000 ;  /* 0xff80000000667802 */ /* 0x004fe20000000f00 */
[----:B------:R-:W-:Y:S01]  /*1fb30*/  STS.64 [R10+0x4800], R54 ;  /* 0x004800360a007388 */ /* 0x000fe20000000a00 */
[----:B------:R-:W-:-:S02]  /*1fb40*/  MOV R101, 0xff800000 ;  /* 0xff80000000657802 */ /* 0x000fc40000000f00 */
[----:B------:R-:W-:Y:S01]  /*1fb50*/  LOP3.LUT R100, R6, 0x3c, RZ, 0xc0, !PT ;  /* 0x0000003c06647812 */ /* 0x000fe200078ec0ff */
[----:B------:R-:W-:Y:S01]  /*1fb60*/  STS.64 [R9+0x4000], R56 ;  /* 0x0040003809007388 */ /* 0x000fe20000000a00 */
[C---:B------:R-:W-:Y:S02]  /*1fb70*/  IADD3 R3, PT, PT, R185.reuse, 0x10, RZ ;  /* 0x00000010b9037810 */ /* 0x040fe40007ffe0ff */
[----:B------:R-:W-:Y:S01]  /*1fb80*/  IADD3 R107, PT, PT, R185, 0x28, RZ ;  /* 0x00000028b96b7810 */ /* 0x000fe20007ffe0ff */
[----:B------:R-:W-:Y:S01]  /*1fb90*/  STS.64 [R9+0x4800], R58 ;  /* 0x0048003a09007388 */ /* 0x000fe20000000a00 */
[-C--:B------:R-:W-:Y:S02]  /*1fba0*/  ISETP.GE.AND P1, PT, R3, R2.reuse, PT ;  /* 0x000000020300720c */ /* 0x080fe40003f26270 */
[----:B------:R-:W-:Y:S01]  /*1fbb0*/  IADD3 R3, PT, PT, R185, 0x20, RZ ;  /* 0x00000020b9037810 */ /* 0x000fe20007ffe0ff */
[----:B------:R-:W-:Y:S03]  /*1fbc0*/  STS.64 [R18+0x4000], R60 ;  /* 0x0040003c12007388 */ /* 0x000fe60000000a00 */
[----:B------:R-:W-:Y:S01]  /*1fbd0*/  ISETP.GE.AND P4, PT, R3, R2, PT ;  /* 0x000000020300720c */ /* 0x000fe20003f86270 */
[----:B------:R-:W-:Y:S03]  /*1fbe0*/  STS.64 [R18+0x4800], R62 ;  /* 0x0048003e12007388 */ /* 0x000fe60000000a00 */
[----:B------:R-:W-:Y:S01]  /*1fbf0*/  P2R R3, PR, RZ, 0x10 ;  /* 0x00000010ff037803 */ /* 0x000fe20000000000 */
[----:B------:R-:W-:Y:S04]  /*1fc00*/  STS.64 [R181+0x4000], R64 ;  /* 0x00400040b5007388 */ /* 0x000fe80000000a00 */
[----:B------:R-:W-:Y:S04]  /*1fc10*/  STS.64 [R181+0x4800], R66 ;  /* 0x00480042b5007388 */ /* 0x000fe80000000a00 */
[----:B------:R-:W-:Y:S04]  /*1fc20*/  STS.64 [R12+0x8000], R68 ;  /* 0x008000440c007388 */ /* 0x000fe80000000a00 */
[----:B------:R2:W-:Y:S04]  /*1fc30*/  STS.64 [R12+0x8800], R70 ;  /* 0x008800460c007388 */ /* 0x0005e80000000a00 */
[----:B------:R-:W-:Y:S04]  /*1fc40*/  STS.64 [R11+0x8000], R72 ;  /* 0x008000480b007388 */ /* 0x000fe80000000a00 */
[----:B------:R-:W-:Y:S04]  /*1fc50*/  STS.64 [R11+0x8800], R74 ;  /* 0x0088004a0b007388 */ /* 0x000fe80000000a00 */
[----:B------:R-:W-:Y:S04]  /*1fc60*/  STS.64 [R14+0x8000], R76 ;  /* 0x0080004c0e007388 */ /* 0x000fe80000000a00 */
[----:B------:R-:W-:Y:S04]  /*1fc70*/  STS.64 [R14+0x8800], R78 ;  /* 0x0088004e0e007388 */ /* 0x000fe80000000a00 */
[----:B------:R-:W-:Y:S04]  /*1fc80*/  STS.64 [R13+0x8000], R80 ;  /* 0x008000500d007388 */ /* 0x000fe80000000a00 */
[----:B------:R-:W-:Y:S01]  /*1fc90*/  STS.64 [R13+0x8800], R82 ;  /* 0x008800520d007388 */ /* 0x000fe20000000a00 */
[----:B--2---:R-:W-:-:S03]  /*1fca0*/  IADD3 R12, PT, PT, -R203, RZ, RZ ;  /* 0x000000ffcb0c7210 */ /* 0x004fc60007ffe1ff */
[----:B------:R-:W-:Y:S04]  /*1fcb0*/  STS.64 [R10+0x8000], R84 ;  /* 0x008000540a007388 */ /* 0x000fe80000000a00 */
[----:B------:R4:W-:Y:S01]  /*1fcc0*/  STS.64 [R10+0x8800], R86 ;  /* 0x008800560a007388 */ /* 0x0009e20000000a00 */
[----:B---3--:R-:W-:-:S03]  /*1fcd0*/  IMAD R12, R15, R12, UR9 ;  /* 0x000000090f0c7e24 */ /* 0x008fc6000f8e020c */
        /* <DEDUP_REMOVED lines=9> */
[----:B----4-:R-:W-:Y:S01]  /*1fd70*/  @P6 FMUL.FTZ R10, R7, 0.69314718246459960938 ;  /* 0x3f317218070a6820 */ /* 0x010fe20000410000 */
[----:B------:R-:W-:Y:S01]  /*1fd80*/  BAR.SYNC.DEFER_BLOCKING 0x0 ;  /* 0x0000000000007b1d */ /* 0x000fe20000010000 */
[----:B-1----:R-:W-:-:S02]  /*1fd90*/  @P3 FMUL.FTZ R7, R8, 0.69314718246459960938 ;  /* 0x3f31721808073820 */ /* 0x002fc40000410000 */
[----:B------:R-:W-:Y:S02]  /*1fda0*/  @P6 FFMA.FTZ R102, R133, R20, R10 ;  /* 0x0000001485666223 */ /* 0x000fe4000001000a */
[----:B-----5:R-:W-:Y:S01]  /*1fdb0*/  @P3 FFMA.FTZ R101, R132, R19, R7 ;  /* 0x0000001384653223 */ /* 0x020fe20000010007 */
        /* <DEDUP_REMOVED lines=26> */
[----:B------:R-:W-:Y:S01]  /*1ff60*/  VIADD R109, R202, -UR8 ;  /* 0x80000008ca6d7c36 */ /* 0x000fe20008000000 */
[----:B------:R-:W-:Y:S01]  /*1ff70*/  IADD3 R104, P3, PT, R103, R0, RZ ;  /* 0x0000000067687210 */ /* 0x000fe20007f7e0ff */
[----:B------:R-:W-:-:S03]  /*1ff80*/  VIADD R106, R0, 0x8 ;  /* 0x00000008006a7836 */ /* 0x000fc60000000000 */
[-C--:B------:R-:W-:Y:S02]  /*1ff90*/  ISETP.GE.AND P5, PT, R0, R109.reuse, PT ;  /* 0x0000006d0000720c */ /* 0x080fe40003fa6270 */
[----:B------:R-:W-:Y:S02]  /*1ffa0*/  ISETP.GE.AND P4, PT, R106, R109, PT ;  /* 0x0000006d6a00720c */ /* 0x000fe40003f86270 */
[----:B------:R-:W-:Y:S02]  /*1ffb0*/  LEA.HI.X.SX32 R103, R103, RZ, 0x1, P3 ;  /* 0x000000ff67677211 */ /* 0x000fe400018f0eff */
[----:B---3--:R-:W-:-:S04]  /*1ffc0*/  LEA R108, P3, R104, UR4, 0x2 ;  /* 0x00000004686c7c11 */ /* 0x008fc8000f8610ff */
[----:B------:R-:W-:-:S05]  /*1ffd0*/  LEA.HI.X R109, R104, UR5, R103, 0x2, P3 ;  /* 0x00000005686d7c11 */ /* 0x000fca00098f1467 */
[----:B------:R3:W-:Y:S04]  /*1ffe0*/  @!P5 STG.E desc[UR6][R108.64], R102 ;  /* 0x000000666c00d986 */ /* 0x0007e8000c101906 */
[----:B------:R3:W-:Y:S02]  /*1fff0*/  @!P4 STG.E desc[UR6][R108.64+0x20], R101 ;  /* 0x000020656c00c986 */ /* 0x0007e4000c101906 */
.L_x_3693:
[----:B------:R-:W-:Y:S05]  /*20000*/  BSYNC.RECONVERGENT B0 ;  /* 0x0000000000007941 */ /* 0x000fea0003800200 */
.L_x_3692:
[CC--:B------:R-:W-:Y:S01]  /*20010*/  ISETP.GE.AND P4, PT, R185.reuse, R2.reuse, PT ;  /* 0x00000002b900720c */ /* 0x0c0fe20003f86270 */
[----:B------:R-:W-:Y:S01]  /*20020*/  IMAD R0, R185, 0xc0, R100 ;  /* 0x000000c0b9007824 */ /* 0x000fe200078e0264 */
[----:B------:R-:W-:Y:S01]  /*20030*/  ISETP.GE.AND P5, PT, R107, R2, PT ;  /* 0x000000026b00720c */ /* 0x000fe20003fa6270 */
[----:B------:R-:W-:Y:S01]  /*20040*/  BSSY.RECONVERGENT B0, `(.L_x_3694) ;  /* 0x0000012000007945 */ /* 0x000fe20003800200 */
[----:B------:R-:W-:Y:S01]  /*20050*/  VIADD R107, R185, 0x30 ;  /* 0x00000030b96b7836 */ /* 0x000fe20000000000 */
[C---:B---3--:R-:W-:Y:S02]  /*20060*/  LOP3.LUT R101, R100.reuse, 0x40, RZ, 0xfc, !PT ;  /* 0x0000004064657812 */ /* 0x048fe400078efcff */
        /* <DEDUP_REMOVED lines=15> */
.L_x_3695:
[----:B------:R-:W-:Y:S05]  /*20160*/  BSYNC.RECONVERGENT B0 ;  /* 0x0000000000007941 */ /* 0x000fea0003800200 */
.L_x_3694:
        /* <DEDUP_REMOVED lines=8> */
[----:B-1-3--:R-:W1:Y:S02]  /*201f0*/  @!P5 LDC.64 R32, c[0x0][0x3f8] ;  /* 0x0000fe00ff20db82 */ /* 0x00ae640000000a00 */
        /* <DEDUP_REMOVED lines=11> */
.L_x_3697:
[----:B------:R-:W-:Y:S05]  /*202b0*/  BSYNC.RECONVERGENT B0 ;  /* 0x0000000000007941 */ /* 0x000fea0003800200 */
.L_x_3696:
        /* <DEDUP_REMOVED lines=10> */
[----:B------:R-:W3:Y:S03]  /*20360*/  @!P3 LDC.64 R28, c[0x0][0x3f8] ;  /* 0x0000fe00ff1cbb82 */ /* 0x000ee60000000a00 */
[----:B------:R1:W-:Y:S01]  /*20370*/  @!P4 STG.E.128 desc[UR6][R30.64+0x3000], R88 ;  /* 0x003000581e00c986 */ /* 0x0003e2000c101d06 */
[----:B---3--:R-:W-:-:S04]  /*20380*/  @!P3 LEA R32, P1, R103, R28, 0x2 ;  /* 0x0000001c6720b211 */ /* 0x008fc800078210ff */
[C---:B------:R-:W-:Y:S02]  /*20390*/  @!P3 LEA.HI.X R33, R103.reuse, R29, R102, 0x2, P1 ;  /* 0x0000001d6721b211 */ /* 0x040fe400008f1466 */
[----:B------:R-:W3:Y:S03]  /*203a0*/  @!P2 LDC.64 R28, c[0x0][0x3f8] ;  /* 0x0000fe00ff1cab82 */ /* 0x000ee60000000a00 */
[----:B------:R1:W-:Y:S01]  /*203b0*/  @!P3 STG.E.128 desc[UR6][R32.64+0x3100], R56 ;  /* 0x003100382000b986 */ /* 0x0003e2000c101d06 */
[----:B---3--:R-:W-:-:S04]  /*203c0*/  @!P2 LEA R28, P1, R103, R28, 0x2 ;  /* 0x0000001c671ca211 */ /* 0x008fc800078210ff */
[----:B------:R-:W-:-:S05]  /*203d0*/  @!P2 LEA.HI.X R29, R103, R29, R102, 0x2, P1 ;  /* 0x0000001d671da211 */ /* 0x000fca00008f1466 */
[----:B------:R1:W-:Y:S04]  /*203e0*/  @!P2 STG.E.128 desc[UR6][R28.64+0x3200], R24 ;  /* 0x003200181c00a986 */ /* 0x0003e8000c101d06 */
.L_x_3699:
[----:B------:R-:W-:Y:S05]  /*203f0*/  BSYNC.RECONVERGENT B0 ;  /* 0x0000000000007941 */ /* 0x000fea0003800200 */
.L_x_3698:
        /* <DEDUP_REMOVED lines=18> */
.L_x_3701:
[----:B------:R-:W-:Y:S05]  /*20520*/  BSYNC.RECONVERGENT B0 ;  /* 0x0000000000007941 */ /* 0x000fea0003800200 */
.L_x_3700:
        /* <DEDUP_REMOVED lines=19> */
.L_x_3703:
[----:B------:R-:W-:Y:S05]  /*20660*/  BSYNC.RECONVERGENT B0 ;  /* 0x0000000000007941 */ /* 0x000fea0003800200 */
.L_x_3702:
        /* <DEDUP_REMOVED lines=9> */
[----:B------:R-:W5:Y:S01]  /*20700*/  @!P1 LDC.64 R2, c[0x0][0x3f8] ;  /* 0x0000fe00ff029b82 */ /* 0x000f620000000a00 */
[----:B-1----:R-:W-:-:S04]  /*20710*/  @!P4 LEA R18, P0, R103, R18, 0x2 ;  /* 0x000000126712c211 */ /* 0x002fc800078010ff */
[C---:B------:R-:W-:Y:S02]  /*20720*/  @!P4 LEA.HI.X R19, R103.reuse, R19, R102, 0x2, P0 ;  /* 0x000000136713c211 */ /* 0x040fe400000f1466 */
[----:B--2---:R-:W-:-:S03]  /*20730*/  @!P3 LEA R16, P2, R103, R16, 0x2 ;  /* 0x000000106710b211 */ /* 0x004fc600078410ff */
[----:B------:R1:W-:Y:S01]  /*20740*/  @!P4 STG.E.128 desc[UR6][R18.64+0x7800], R76 ;  /* 0x0078004c1200c986 */ /* 0x0003e2000c101d06 */
[C---:B------:R-:W-:Y:S02]  /*20750*/  @!P3 LEA.HI.X R17, R103.reuse, R17, R102, 0x2, P2 ;  /* 0x000000116711b211 */ /* 0x040fe400010f1466 */
[----:B-----5:R-:W-:-:S03]  /*20760*/  @!P1 LEA R2, P0, R103, R2, 0x2 ;  /* 0x0000000267029211 */ /* 0x020fc600078010ff */
[----:B------:R1:W-:Y:S01]  /*20770*/  @!P3 STG.E.128 desc[UR6][R16.64+0x7900], R44 ;  /* 0x0079002c1000b986 */ /* 0x0003e2000c101d06 */
[----:B------:R-:W-:-:S05]  /*20780*/  @!P1 LEA.HI.X R3, R103, R3, R102, 0x2, P0 ;  /* 0x0000000367039211 */ /* 0x000fca00000f1466 */
[----:B------:R1:W-:Y:S04]  /*20790*/  @!P1 STG.E.128 desc[UR6][R2.64+0x7a00], R12 ;  /* 0x007a000c02009986 */ /* 0x0003e8000c101d06 */
.L_x_3705:
[----:B------:R-:W-:Y:S05]  /*207a0*/  BSYNC.RECONVERGENT B0 ;  /* 0x0000000000007941 */ /* 0x000fea0003800200 */
.L_x_3704:
        /* <DEDUP_REMOVED lines=18> */
.L_x_3707:
[----:B------:R-:W-:Y:S05]  /*208d0*/  BSYNC.RECONVERGENT B0 ;  /* 0x0000000000007941 */ /* 0x000fea0003800200 */
.L_x_3706:
[----:B------:R-:W-:Y:S05]  /*208e0*/  @P5 EXIT ;  /* 0x000000000000594d */ /* 0x000fea0003800000 */
[----:B------:R-:W5:Y:S02]  /*208f0*/  LDCU UR4, c[0x0][0x440] ;  /* 0x00008800ff0477ac */ /* 0x000f640008000800 */
[----:B-----5:R-:W-:Y:S02]  /*20900*/  ISETP.GE.AND P4, PT, R100, UR4, PT ;  /* 0x0000000464007c0c */ /* 0x020fe4000bf86270 */
[----:B------:R-:W-:Y:S02]  /*20910*/  ISETP.GE.AND P2, PT, R101, UR4, PT ;  /* 0x0000000465007c0c */ /* 0x000fe4000bf46270 */
[----:B------:R-:W-:-:S09]  /*20920*/  ISETP.GE.AND P0, PT, R0, UR4, PT ;  /* 0x0000000400007c0c */ /* 0x000fd2000bf06270 */
[----:B-12---:R-:W1:Y:S08]  /*20930*/  @!P4 LDC.64 R8, c[0x0][0x3f8] ;  /* 0x0000fe00ff08cb82 */ /* 0x006e700000000a00 */
[----:B------:R-:W2:Y:S01]  /*20940*/  @!P2 LDC.64 R2, c[0x0][0x3f8] ;  /* 0x0000fe00ff02ab82 */ /* 0x000ea20000000a00 */
        /* <DEDUP_REMOVED lines=12> */
.L_x_3708:
        /* <DEDUP_REMOVED lines=15> */
.L_x_3760:


//--------------------- .nv.shared._ZN5flash32flash_fwd_splitkv_combine_kernelI23Flash_fwd_kernel_traitsILi192ELi64ELi64ELi4ELb0ELb0EN7cutlass10bfloat16_tE19Flash_kernel_traitsILi192ELi64ELi64ELi4ES3_EELi8ELi7ELb0EEEvNS_16Flash_fwd_paramsE --------------------------
	.section	.nv.shared._ZN5flash32flash_fwd_splitkv_combine_kernelI23Flash_fwd_kernel_traitsILi192ELi64ELi64ELi4ELb0ELb0EN7cutlass10bfloat16_tE19Flash_kernel_traitsILi192ELi64ELi64ELi4ES3_EELi8ELi7ELb0EEEvNS_16Flash_fwd_paramsE,"aw",@nobits
	.sectionflags	@""
	.align	16
.nv.shared._ZN5flash32flash_fwd_splitkv_combine_kernelI23Flash_fwd_kernel_traitsILi192ELi64ELi64ELi4ELb0ELb0EN7cutlass10bfloat16_tE19Flash_kernel_traitsILi192ELi64ELi64ELi4ES3_EELi8ELi7ELb0EEEvNS_16Flash_fwd_paramsE:
	.zero		5632


//--------------------- .nv.shared.reserved.0     --------------------------
	.section	.nv.shared.reserved.0,"aw",@nobits
	.weak		__nv_reservedSMEM_offset_0_alias
	.size		__nv_reservedSMEM_offset_0_alias, 0, 64
	.other		__nv_reservedSMEM_offset_0_alias,@"STO_CUDA_RESERVED_SHARED STV_DEFAULT"
__nv_reservedSMEM_offset_0_alias:
	.zero		0
	.zero		64


//--------------------- .nv.global                --------------------------
	.section	.nv.global,"aw",@nobits
.nv.global:
	.type		_ZN79_INTERNAL_32ccadbc_43_flash_fwd_split_hdim192_bf16_causal_sm80_cu_60c5005d_27944cute1_E,@object
	.size		_ZN79_INTERNAL_32ccadbc_43_flash_fwd_split_hdim192_bf16_causal_sm80_cu_60c5005d_27944cute1_E,(_ZN79_INTERNAL_32ccadbc_43_flash_fwd_split_hdim192_bf16_causal_sm80_cu_60c5005d_27944cuda3std3__45__cpo6cbeginE - _ZN79_INTERNAL_32ccadbc_43_flash_fwd_split_hdim192_bf16_causal_sm80_cu_60c5005d_27944cute1_E)
_ZN79_INTERNAL_32ccadbc_43_flash_fwd_split_hdim192_bf16_causal_sm80_cu_60c5005d_27944cute1_E:
	.zero		1
	.type		_ZN79_INTERNAL_32ccadbc_43_flash_fwd_split_hdim192_bf16_causal_sm80_cu_60c5005d_27944cuda3std3__45__cpo6cbeginE,@object
	.size		_ZN79_INTERNAL_32ccadbc_43_flash_fwd_split_hdim192_bf16_causal_sm80_cu_60c5005d_27944cuda3std3__45__cpo6cbeginE,(_ZN79_INTERNAL_32ccadbc_43_flash_fwd_split_hdim192_bf16_causal_sm80_cu_60c5005d_27944cuda3std3__48in_placeE - _ZN79_INTERNAL_32ccadbc_43_flash_fwd_split_hdim192_bf16_causal_sm80_cu_60c5005d_27944cuda3std3__45__cpo6cbeginE)
_ZN79_INTERNAL_32ccadbc_43_flash_fwd_split_hdim192_bf16_causal_sm80_cu_60c5005d_27944cuda3std3__45__cpo6cbeginE:
	.zero		1
	.type		_ZN79_INTERNAL_32ccadbc_43_flash_fwd_split_hdim192_bf16_causal_sm80_cu_60c5005d_27944cuda3std3__48in_placeE,@object
	.size		_ZN79_INTERNAL_32ccadbc_43_flash_fwd_split_hdim192_bf16_causal_sm80_cu_60c5005d_27944cuda3std3__48in_placeE,(_ZN79_INTERNAL_32ccadbc_43_flash_fwd_split_hdim192_bf16_causal_sm80_cu_60c5005d_27944cuda3std6ranges3__45__cpo9iter_moveE - _ZN79_INTERNAL_32ccadbc_43_flash_fwd_split_hdim192_bf16_causal_sm80_cu_60c5005d_27944cuda3std3__48in_placeE)
_ZN79_INTERNAL_32ccadbc_43_flash_fwd_split_hdim192_bf16_causal_sm80_cu_60c5005d_27944cuda3std3__48in_placeE:
	.zero		1
	.type		_ZN79_INTERNAL_32ccadbc_43_flash_fwd_split_hdim192_bf16_causal_sm80_cu_60c5005d_27944cuda3std6ranges3__45__cpo9iter_moveE,@object
	.size		_ZN79_INTERNAL_32ccadbc_43_flash_fwd_split_hdim192_bf16_causal_sm80_cu_60c5005d_27944cuda3std6ranges3__45__cpo9iter_moveE,(_ZN79_INTERNAL_32ccadbc_43_flash_fwd_split_hdim192_bf16_causal_sm80_cu_60c5005d_27944cuda3std3__45__cpo5beginE - _ZN79_INTERNAL_32ccadbc_43_flash_fwd_split_hdim192_bf16_causal_sm80_cu_60c5005d_27944cuda3std6ranges3__45__cpo9iter_moveE)
_ZN79_INTERNAL_32ccadbc_43_flash_fwd_split_hdim192_bf16_causal_sm80_cu_60c5005d_27944cuda3std6ranges3__45__cpo9iter_moveE:
	.zero		1
	.type		_ZN79_INTERNAL_32ccadbc_43_flash_fwd_split_hdim192_bf16_causal_sm80_cu_60c5005d_27944cuda3std3__45__cpo5beginE,@object
	.size		_ZN79_INTERNAL_32ccadbc_43_flash_fwd_split_hdim192_bf16_causal_sm80_cu_60c5005d_27944cuda3std3__45__cpo5beginE,(_ZN79_INTERNAL_32ccadbc_43_flash_fwd_split_hdim192_bf16_causal_sm80_cu_60c5005d_27944cuda3std3__481_GLOBAL__N__32ccadbc_43_flash_fwd_split_hdim192_bf16_causal_sm80_cu_60c5005d_27946ignoreE - _ZN79_INTERNAL_32ccadbc_43_flash_fwd_split_hdim192_bf16_causal_sm80_cu_60c5005d_27944cuda3std3__45__cpo5beginE)
_ZN79_INTERNAL_32ccadbc_43_flash_fwd_split_hdim192_bf16_causal_sm80_cu_60c5005d_27944cuda3std3__45__cpo5beginE:
	.zero		1
	.type		_ZN79_INTERNAL_32ccadbc_43_flash_fwd_split_hdim192_bf16_causal_sm80_cu_60c5005d_27944cuda3std3__481_GLOBAL__N__32ccadbc_43_flash_fwd_split_hdim192_bf16_causal_sm80_cu_60c5005d_27946ignoreE,@object
	.size		_ZN79_INTERNAL_32ccadbc_43_flash_fwd_split_hdim192_bf16_causal_sm80_cu_60c5005d_27944cuda3std3__481_GLOBAL__N__32ccadbc_43_flash_fwd_split_hdim192_bf16_causal_sm80_cu_60c5005d_27946ignoreE,(_ZN79_INTERNAL_32ccadbc_43_flash_fwd_split_hdim192_bf16_causal_sm80_cu_60c5005d_27944cute7productE - _ZN79_INTERNAL_32ccadbc_43_flash_fwd_split_hdim192_bf16_causal_sm80_cu_60c5005d_27944cuda3std3__481_GLOBAL__N__32ccadbc_43_flash_fwd_split_hdim192_bf16_causal_sm80_cu_60c5005d_27946ignoreE)
_ZN79_INTERNAL_32ccadbc_43_flash_fwd_split_hdim192_bf16_causal_sm80_cu_60c5005d_27944cuda3std3__481_GLOBAL__N__32ccadbc_43_flash_fwd_split_hdim192_bf16_causal_sm80_cu_60c5005d_27946ignoreE:
	.zero		1
	.type		_ZN79_INTERNAL_32ccadbc_43_flash_fwd_split_hdim192_bf16_causal_sm80_cu_60c5005d_27944cute7productE,@object
	.size		_ZN79_INTERNAL_32ccadbc_43_flash_fwd_split_hdim192_bf16_causal_sm80_cu_60c5005d_27944cute7productE,(_ZN79_INTERNAL_32ccadbc_43_flash_fwd_split_hdim192_bf16_causal_sm80_cu_60c5005d_27944cuda3std3__45__cpo3endE - _ZN79_INTERNAL_32ccadbc_43_flash_fwd_split_hdim192_bf16_causal_sm80_cu_60c5005d_27944cute7productE)
_ZN79_INTERNAL_32ccadbc_43_flash_fwd_split_hdim192_bf16_causal_sm80_cu_60c5005d_27944cute7productE:
	.zero		1
	.type		_ZN79_INTERNAL_32ccadbc_43_flash_fwd_split_hdim192_bf16_causal_sm80_cu_60c5005d_27944cuda3std3__45__cpo3endE,@object
	.size		_ZN79_INTERNAL_32ccadbc_43_flash_fwd_split_hdim192_bf16_causal_sm80_cu_60c5005d_27944cuda3std3__45__cpo3endE,(_ZN79_INTERNAL_32ccadbc_43_flash_fwd_split_hdim192_bf16_causal_sm80_cu_60c5005d_27944cuda3std3__419piecewise_constructE - _ZN79_INTERNAL_32ccadbc_43_flash_fwd_split_hdim192_bf16_causal_sm80_cu_60c5005d_27944cuda3std3__45__cpo3endE)
_ZN79_INTERNAL_32ccadbc_43_flash_fwd_split_hdim192_bf16_causal_sm80_cu_60c5005d_27944cuda3std3__45__cpo3endE:
	.zero		1
	.type		_ZN79_INTERNAL_32ccadbc_43_flash_fwd_split_hdim192_bf16_causal_sm80_cu_60c5005d_27944cuda3std3__419piecewise_constructE,@object
	.size		_ZN79_INTERNAL_32ccadbc_43_flash_fwd_split_hdim192_bf16_causal_sm80_cu_60c5005d_27944cuda3std3__419piecewise_constructE,(_ZN79_INTERNAL_32ccadbc_43_flash_fwd_split_hdim192_bf16_causal_sm80_cu_60c5005d_27944cuda3std3__45__cpo4cendE - _ZN79_INTERNAL_32ccadbc_43_flash_fwd_split_hdim192_bf16_causal_sm80_cu_60c5005d_27944cuda3std3__419piecewise_constructE)
_ZN79_INTERNAL_32ccadbc_43_flash_fwd_split_hdim192_bf16_causal_sm80_cu_60c5005d_27944cuda3std3__419piecewise_constructE:
	.zero		1
	.type		_ZN79_INTERNAL_32ccadbc_43_flash_fwd_split_hdim192_bf16_causal_sm80_cu_60c5005d_27944cuda3std3__45__cpo4cendE,@object
	.size		_ZN79_INTERNAL_32ccadbc_43_flash_fwd_split_hdim192_bf16_causal_sm80_cu_60c5005d_27944cuda3std3__45__cpo4cendE,(_ZN79_INTERNAL_32ccadbc_43_flash_fwd_split_hdim192_bf16_causal_sm80_cu_60c5005d_27944cuda3std6ranges3__45__cpo4swapE - _ZN79_INTERNAL_32ccadbc_43_flash_fwd_split_hdim192_bf16_causal_sm80_cu_60c5005d_27944cuda3std3__45__cpo4cendE)
_ZN79_INTERNAL_32ccadbc_43_flash_fwd_split_hdim192_bf16_causal_sm80_cu_60c5005d_27944cuda3std3__45__cpo4cendE:
	.zero		1
	.type		_ZN79_INTERNAL_32ccadbc_43_flash_fwd_split_hdim192_bf16_causal_sm80_cu_60c5005d_27944cuda3std6ranges3__45__cpo4swapE,@object
	.size		_ZN79_INTERNAL_32ccadbc_43_flash_fwd_split_hdim192_bf16_causal_sm80_cu_60c5005d_27944cuda3std6ranges3__45__cpo4swapE,(.L_7 - _ZN79_INTERNAL_32ccadbc_43_flash_fwd_split_hdim192_bf16_causal_sm80_cu_60c5005d_27944cuda3std6ranges3__45__cpo4swapE)
_ZN79_INTERNAL_32ccadbc_43_flash_fwd_split_hdim192_bf16_causal_sm80_cu_60c5005d_27944cuda3std6ranges3__45__cpo4swapE:
	.zero		1
.L_7:


//--------------------- .nv.shared._ZN5flash32flash_fwd_splitkv_combine_kernelI23Flash_fwd_kernel_traitsILi192ELi64ELi64ELi4ELb0ELb0EN7cutlass10bfloat16_tE19Flash_kernel_traitsILi192ELi64ELi64ELi4ES3_EELi8ELi6ELb0EEEvNS_16Flash_fwd_paramsE --------------------------
	.section	.nv.shared._ZN5flash32flash_fwd_splitkv_combine_kernelI23Flash_fwd_kernel_traitsILi192ELi64ELi64ELi4ELb0ELb0EN7cutlass10bfloat16_tE19Flash_kernel_traitsILi192ELi64ELi64ELi4ES3_EELi8ELi6ELb0EEEvNS_16Flash_fwd_paramsE,"aw",@nobits
	.sectionflags	@""
	.align	16
.nv.shared._ZN5flash32flash_fwd_splitkv_combine_kernelI23Flash_fwd_kernel_traitsILi192ELi64ELi64ELi4ELb0ELb0EN7cutlass10bfloat16_tE19Flash_kernel_traitsILi192ELi64ELi64ELi4ES3_EELi8ELi6ELb0EEEvNS_16Flash_fwd_paramsE:
	.zero		3328


//--------------------- .nv.shared._ZN5flash32flash_fwd_splitkv_combine_kernelI23Flash_fwd_kernel_traitsILi192ELi64ELi64ELi4ELb0ELb0EN7cutlass10bfloat16_tE19Flash_kernel_traitsILi192ELi64ELi64ELi4ES3_EELi8ELi5ELb0EEEvNS_16Flash_fwd_paramsE --------------------------
	.section	.nv.shared._ZN5flash32flash_fwd_splitkv_combine_kernelI23Flash_fwd_kernel_traitsILi192ELi64ELi64ELi4ELb0ELb0EN7cutlass10bfloat16_tE19Flash_kernel_traitsILi192ELi64ELi64ELi4ES3_EELi8ELi5ELb0EEEvNS_16Flash_fwd_paramsE,"aw",@nobits
	.sectionflags	@""
	.align	16
.nv.shared._ZN5flash32flash_fwd_splitkv_combine_kernelI23Flash_fwd_kernel_traitsILi192ELi64ELi64ELi4ELb0ELb0EN7cutlass10bfloat16_tE19Flash_kernel_traitsILi192ELi64ELi64ELi4ES3_EELi8ELi5ELb0EEEvNS_16Flash_fwd_paramsE:
	.zero		2176


//--------------------- .nv.shared._ZN5flash32flash_fwd_splitkv_combine_kernelI23Flash_fwd_kernel_traitsILi192ELi64ELi64ELi4ELb0ELb0EN7cutlass10bfloat16_tE19Flash_kernel_traitsILi192ELi64ELi64ELi4ES3_EELi8ELi4ELb0EEEvNS_16Flash_fwd_paramsE --------------------------
	.section	.nv.shared._ZN5flash32flash_fwd_splitkv_combine_kernelI23Flash_fwd_kernel_traitsILi192ELi64ELi64ELi4ELb0ELb0EN7cutlass10bfloat16_tE19Flash_kernel_traitsILi192ELi64ELi64ELi4ES3_EELi8ELi4ELb0EEEvNS_16Flash_fwd_paramsE,"aw",@nobits
	.sectionflags	@""
	.align	16
.nv.shared._ZN5flash32flash_fwd_splitkv_combine_kernelI23Flash_fwd_kernel_traitsILi192ELi64ELi64ELi4ELb0ELb0EN7cutlass10bfloat16_tE19Flash_kernel_traitsILi192ELi64ELi64ELi4ES3_EELi8ELi4ELb0EEEvNS_16Flash_fwd_paramsE:
	.zero		1600


//--------------------- .nv.shared._ZN5flash32flash_fwd_splitkv_combine_kernelI23Flash_fwd_kernel_traitsILi192ELi64ELi64ELi4ELb0ELb0EN7cutlass10bfloat16_tE19Flash_kernel_traitsILi192ELi64ELi64ELi4ES3_EELi8ELi3ELb0EEEvNS_16Flash_fwd_paramsE --------------------------
	.section	.nv.shared._ZN5flash32flash_fwd_splitkv_combine_kernelI23Flash_fwd_kernel_traitsILi192ELi64ELi64ELi4ELb0ELb0EN7cutlass10bfloat16_tE19Flash_kernel_traitsILi192ELi64ELi64ELi4ES3_EELi8ELi3ELb0EEEvNS_16Flash_fwd_paramsE,"aw",@nobits
	.sectionflags	@""
	.align	16
.nv.shared._ZN5flash32flash_fwd_splitkv_combine_kernelI23Flash_fwd_kernel_traitsILi192ELi64ELi64ELi4ELb0ELb0EN7cutlass10bfloat16_tE19Flash_kernel_traitsILi192ELi64ELi64ELi4ES3_EELi8ELi3ELb0EEEvNS_16Flash_fwd_paramsE:
	.zero		1312


//--------------------- .nv.shared._ZN5flash32flash_fwd_splitkv_combine_kernelI23Flash_fwd_kernel_traitsILi192ELi64ELi64ELi4ELb0ELb0EN7cutlass10bfloat16_tE19Flash_kernel_traitsILi192ELi64ELi64ELi4ES3_EELi8ELi2ELb0EEEvNS_16Flash_fwd_paramsE --------------------------
	.section	.nv.shared._ZN5flash32flash_fwd_splitkv_combine_kernelI23Flash_fwd_kernel_traitsILi192ELi64ELi64ELi4ELb0ELb0EN7cutlass10bfloat16_tE19Flash_kernel_traitsILi192ELi64ELi64ELi4ES3_EELi8ELi2ELb0EEEvNS_16Flash_fwd_paramsE,"aw",@nobits
	.sectionflags	@""
	.align	16
.nv.shared._ZN5flash32flash_fwd_splitkv_combine_kernelI23Flash_fwd_kernel_traitsILi192ELi64ELi64ELi4ELb0ELb0EN7cutlass10bfloat16_tE19Flash_kernel_traitsILi192ELi64ELi64ELi4ES3_EELi8ELi2ELb0EEEvNS_16Flash_fwd_paramsE:
	.zero		1168


//--------------------- .nv.shared._ZN5flash32flash_fwd_splitkv_combine_kernelI23Flash_fwd_kernel_traitsILi192ELi64ELi64ELi4ELb0ELb0EN7cutlass10bfloat16_tE19Flash_kernel_traitsILi192ELi64ELi64ELi4ES3_EELi8ELi1ELb0EEEvNS_16Flash_fwd_paramsE --------------------------
	.section	.nv.shared._ZN5flash32flash_fwd_splitkv_combine_kernelI23Flash_fwd_kernel_traitsILi192ELi64ELi64ELi4ELb0ELb0EN7cutlass10bfloat16_tE19Flash_kernel_traitsILi192ELi64ELi64ELi4ES3_EELi8ELi1ELb0EEEvNS_16Flash_fwd_paramsE,"aw",@nobits
	.sectionflags	@""
	.align	16
.nv.shared._ZN5flash32flash_fwd_splitkv_combine_kernelI23Flash_fwd_kernel_traitsILi192ELi64ELi64ELi4ELb0ELb0EN7cutlass10bfloat16_tE19Flash_kernel_traitsILi192ELi64ELi64ELi4ES3_EELi8ELi1ELb0EEEvNS_16Flash_fwd_paramsE:
	.zero		1104


//--------------------- .nv.shared._ZN5flash32flash_fwd_splitkv_combine_kernelI23Flash_fwd_kernel_traitsILi192ELi64ELi64ELi4ELb0ELb0EN7cutlass10bfloat16_tE19Flash_kernel_traitsILi192ELi64ELi64ELi4ES3_EELi8ELi7ELb1EEEvNS_16Flash_fwd_paramsE --------------------------
	.section	.nv.shared._ZN5flash32flash_fwd_splitkv_combine_kernelI23Flash_fwd_kernel_traitsILi192ELi64ELi64ELi4ELb0ELb0EN7cutlass10bfloat16_tE19Flash_kernel_traitsILi192ELi64ELi64ELi4ES3_EELi8ELi7ELb1EEEvNS_16Flash_fwd_paramsE,"aw",@nobits
	.sectionflags	@""
	.align	16
.nv.shared._ZN5flash32flash_fwd_splitkv_combine_kernelI23Flash_fwd_kernel_traitsILi192ELi64ELi64ELi4ELb0ELb0EN7cutlass10bfloat16_tE19Flash_kernel_traitsILi192ELi64ELi64ELi4ES3_EELi8ELi7ELb1EEEvNS_16Flash_fwd_paramsE:
	.zero		5632


//--------------------- .nv.shared._ZN5flash32flash_fwd_splitkv_combine_kernelI23Flash_fwd_kernel_traitsILi192ELi64ELi64ELi4ELb0ELb0EN7cutlass10bfloat16_tE19Flash_kernel_traitsILi192ELi64ELi64ELi4ES3_EELi8ELi6ELb1EEEvNS_16Flash_fwd_paramsE --------------------------
	.section	.nv.shared._ZN5flash32flash_fwd_splitkv_combine_kernelI23Flash_fwd_kernel_traitsILi192ELi64ELi64ELi4ELb0ELb0EN7cutlass10bfloat16_tE19Flash_kernel_traitsILi192ELi64ELi64ELi4ES3_EELi8ELi6ELb1EEEvNS_16Flash_fwd_paramsE,"aw",@nobits
	.sectionflags	@""
	.align	16
.nv.shared._ZN5flash32flash_fwd_splitkv_combine_kernelI23Flash_fwd_kernel_traitsILi192ELi64ELi64ELi4ELb0ELb0EN7cutlass10bfloat16_tE19Flash_kernel_traitsILi192ELi64ELi64ELi4ES3_EELi8ELi6ELb1EEEvNS_16Flash_fwd_paramsE:
	.zero		3328


//--------------------- .nv.shared._ZN5flash32flash_fwd_splitkv_combine_kernelI23Flash_fwd_kernel_traitsILi192ELi64ELi64ELi4ELb0ELb0EN7cutlass10bfloat16_tE19Flash_kernel_traitsILi192ELi64ELi64ELi4ES3_EELi8ELi5ELb1EEEvNS_16Flash_fwd_paramsE --------------------------
	.section	.nv.shared._ZN5flash32flash_fwd_splitkv_combine_kernelI23Flash_fwd_kernel_traitsILi192ELi64ELi64ELi4ELb0ELb0EN7cutlass10bfloat16_tE19Flash_kernel_traitsILi192ELi64ELi64ELi4ES3_EELi8ELi5ELb1EEEvNS_16Flash_fwd_paramsE,"aw",@nobits
	.sectionflags	@""
	.align	16
.nv.shared._ZN5flash32flash_fwd_splitkv_combine_kernelI23Flash_fwd_kernel_traitsILi192ELi64ELi64ELi4ELb0ELb0EN7cutlass10bfloat16_tE19Flash_kernel_traitsILi192ELi64ELi64ELi4ES3_EELi8ELi5ELb1EEEvNS_16Flash_fwd_paramsE:
	.zero		2176


//--------------------- .nv.shared._ZN5flash32flash_fwd_splitkv_combine_kernelI23Flash_fwd_kernel_traitsILi192ELi64ELi64ELi4ELb0ELb0EN7cutlass10bfloat16_tE19Flash_kernel_traitsILi192ELi64ELi64ELi4ES3_EELi8ELi4ELb1EEEvNS_16Flash_fwd_paramsE --------------------------
	.section	.nv.shared._ZN5flash32flash_fwd_splitkv_combine_kernelI23Flash_fwd_kernel_traitsILi192ELi64ELi64ELi4ELb0ELb0EN7cutlass10bfloat16_tE19Flash_kernel_traitsILi192ELi64ELi64ELi4ES3_EELi8ELi4ELb1EEEvNS_16Flash_fwd_paramsE,"aw",@nobits
	.sectionflags	@""
	.align	16
.nv.shared._ZN5flash32flash_fwd_splitkv_combine_kernelI23Flash_fwd_kernel_traitsILi192ELi64ELi64ELi4ELb0ELb0EN7cutlass10bfloat16_tE19Flash_kernel_traitsILi192ELi64ELi64ELi4ES3_EELi8ELi4ELb1EEEvNS_16Flash_fwd_paramsE:
	.zero		1600


//--------------------- .nv.shared._ZN5flash32flash_fwd_splitkv_combine_kernelI23Flash_fwd_kernel_traitsILi192ELi64ELi64ELi4ELb0ELb0EN7cutlass10bfloat16_tE19Flash_kernel_traitsILi192ELi64ELi64ELi4ES3_EELi8ELi3ELb1EEEvNS_16Flash_fwd_paramsE --------------------------
	.section	.nv.shared._ZN5flash32flash_fwd_splitkv_combine_kernelI23Flash_fwd_kernel_traitsILi192ELi64ELi64ELi4ELb0ELb0EN7cutlass10bfloat16_tE19Flash_kernel_traitsILi192ELi64ELi64ELi4ES3_EELi8ELi3ELb1EEEvNS_16Flash_fwd_paramsE,"aw",@nobits
	.sectionflags	@""
	.align	16
.nv.shared._ZN5flash32flash_fwd_splitkv_combine_kernelI23Flash_fwd_kernel_traitsILi192ELi64ELi64ELi4ELb0ELb0EN7cutlass10bfloat16_tE19Flash_kernel_traitsILi192ELi64ELi64ELi4ES3_EELi8ELi3ELb1EEEvNS_16Flash_fwd_paramsE:
	.zero		1312


//--------------------- .nv.shared._ZN5flash32flash_fwd_splitkv_combine_kernelI23Flash_fwd_kernel_traitsILi192ELi64ELi64ELi4ELb0ELb0EN7cutlass10bfloat16_tE19Flash_kernel_traitsILi192ELi64ELi64ELi4ES3_EELi8ELi2ELb1EEEvNS_16Flash_fwd_paramsE --------------------------
	.section	.nv.shared._ZN5flash32flash_fwd_splitkv_combine_kernelI23Flash_fwd_kernel_traitsILi192ELi64ELi64ELi4ELb0ELb0EN7cutlass10bfloat16_tE19Flash_kernel_traitsILi192ELi64ELi64ELi4ES3_EELi8ELi2ELb1EEEvNS_16Flash_fwd_paramsE,"aw",@nobits
	.sectionflags	@""
	.align	16
.nv.shared._ZN5flash32flash_fwd_splitkv_combine_kernelI23Flash_fwd_kernel_traitsILi192ELi64ELi64ELi4ELb0ELb0EN7cutlass10bfloat16_tE19Flash_kernel_traitsILi192ELi64ELi64ELi4ES3_EELi8ELi2ELb1EEEvNS_16Flash_fwd_paramsE:
	.zero		1168


//--------------------- .nv.shared._ZN5flash32flash_fwd_splitkv_combine_kernelI23Flash_fwd_kernel_traitsILi192ELi64ELi64ELi4ELb0ELb0EN7cutlass10bfloat16_tE19Flash_kernel_traitsILi192ELi64ELi64ELi4ES3_EELi8ELi1ELb1EEEvNS_16Flash_fwd_paramsE --------------------------
	.section	.nv.shared._ZN5flash32flash_fwd_splitkv_combine_kernelI23Flash_fwd_kernel_traitsILi192ELi64ELi64ELi4ELb0ELb0EN7cutlass10bfloat16_tE19Flash_kernel_traitsILi192ELi64ELi64ELi4ES3_EELi8ELi1ELb1EEEvNS_16Flash_fwd_paramsE,"aw",@nobits
	.sectionflags	@""
	.align	16
.nv.shared._ZN5flash32flash_fwd_splitkv_combine_kernelI23Flash_fwd_kernel_traitsILi192ELi64ELi64ELi4ELb0ELb0EN7cutlass10bfloat16_tE19Flash_kernel_traitsILi192ELi64ELi64ELi4ES3_EELi8ELi1ELb1EEEvNS_16Flash_fwd_paramsE:
	.zero		1104


//--------------------- .nv.shared._ZN5flash24flash_fwd_splitkv_kernelI23Flash_fwd_kernel_traitsILi192ELi64ELi64ELi4ELb0ELb0EN7cutlass10bfloat16_tE19Flash_kernel_traitsILi192ELi64ELi64ELi4ES3_EELb1ELb0ELb0ELb0ELb0ELb0ELb0ELb0EEEvNS_16Flash_fwd_paramsE --------------------------
	.section	.nv.shared._ZN5flash24flash_fwd_splitkv_kernelI23Flash_fwd_kernel_traitsILi192ELi64ELi64ELi4ELb0ELb0EN7cutlass10bfloat16_tE19Flash_kernel_traitsILi192ELi64ELi64ELi4ES3_EELb1ELb0ELb0ELb0ELb0ELb0ELb0ELb0EEEvNS_16Flash_fwd_paramsE,"aw",@nobits
	.sectionflags	@""
	.align	16
	.zero		1024


//--------------------- .nv.shared._ZN5flash24flash_fwd_splitkv_kernelI23Flash_fwd_kernel_traitsILi192ELi64ELi64ELi4ELb0ELb0EN7cutlass10bfloat16_tE19Flash_kernel_traitsILi192ELi64ELi64ELi4ES3_EELb1ELb0ELb0ELb0ELb0ELb1ELb0ELb0EEEvNS_16Flash_fwd_paramsE --------------------------
	.section	.nv.shared._ZN5flash24flash_fwd_splitkv_kernelI23Flash_fwd_kernel_traitsILi192ELi64ELi64ELi4ELb0ELb0EN7cutlass10bfloat16_tE19Flash_kernel_traitsILi192ELi64ELi64ELi4ES3_EELb1ELb0ELb0ELb0ELb0ELb1ELb0ELb0EEEvNS_16Flash_fwd_paramsE,"aw",@nobits
	.sectionflags	@""
	.align	16
	.zero		1024


//--------------------- .nv.shared._ZN5flash24flash_fwd_splitkv_kernelI23Flash_fwd_kernel_traitsILi192ELi64ELi64ELi4ELb0ELb0EN7cutlass10bfloat16_tE19Flash_kernel_traitsILi192ELi64ELi64ELi4ES3_EELb1ELb0ELb0ELb0ELb0ELb0ELb0ELb1EEEvNS_16Flash_fwd_paramsE --------------------------
	.section	.nv.shared._ZN5flash24flash_fwd_splitkv_kernelI23Flash_fwd_kernel_traitsILi192ELi64ELi64ELi4ELb0ELb0EN7cutlass10bfloat16_tE19Flash_kernel_traitsILi192ELi64ELi64ELi4ES3_EELb1ELb0ELb0ELb0ELb0ELb0ELb0ELb1EEEvNS_16Flash_fwd_paramsE,"aw",@nobits
	.sectionflags	@""
	.align	16
	.zero		1024


//--------------------- .nv.shared._ZN5flash24flash_fwd_splitkv_kernelI23Flash_fwd_kernel_traitsILi192ELi64ELi64ELi4ELb0ELb0EN7cutlass10bfloat16_tE19Flash_kernel_traitsILi192ELi64ELi64ELi4ES3_EELb1ELb0ELb0ELb0ELb0ELb1ELb0ELb1EEEvNS_16Flash_fwd_paramsE --------------------------
	.section	.nv.shared._ZN5flash24flash_fwd_splitkv_kernelI23Flash_fwd_kernel_traitsILi192ELi64ELi64ELi4ELb0ELb0EN7cutlass10bfloat16_tE19Flash_kernel_traitsILi192ELi64ELi64ELi4ES3_EELb1ELb0ELb0ELb0ELb0ELb1ELb0ELb1EEEvNS_16Flash_fwd_paramsE,"aw",@nobits
	.sectionflags	@""
	.align	16
	.zero		1024


//--------------------- .nv.shared._ZN5flash24flash_fwd_splitkv_kernelI23Flash_fwd_kernel_traitsILi192ELi64ELi64ELi4ELb0ELb0EN7cutlass10bfloat16_tE19Flash_kernel_traitsILi192ELi64ELi64ELi4ES3_EELb1ELb0ELb0ELb0ELb0ELb0ELb1ELb0EEEvNS_16Flash_fwd_paramsE --------------------------
	.section	.nv.shared._ZN5flash24flash_fwd_splitkv_kernelI23Flash_fwd_kernel_traitsILi192ELi64ELi64ELi4ELb0ELb0EN7cutlass10bfloat16_tE19Flash_kernel_traitsILi192ELi64ELi64ELi4ES3_EELb1ELb0ELb0ELb0ELb0ELb0ELb1ELb0EEEvNS_16Flash_fwd_paramsE,"aw",@nobits
	.sectionflags	@""
	.align	16
	.zero		1024


//--------------------- .nv.shared._ZN5flash24flash_fwd_splitkv_kernelI23Flash_fwd_kernel_traitsILi192ELi64ELi64ELi4ELb0ELb0EN7cutlass10bfloat16_tE19Flash_kernel_traitsILi192ELi64ELi64ELi4ES3_EELb1ELb0ELb0ELb0ELb0ELb1ELb1ELb0EEEvNS_16Flash_fwd_paramsE --------------------------
	.section	.nv.shared._ZN5flash24flash_fwd_splitkv_kernelI23Flash_fwd_kernel_traitsILi192ELi64ELi64ELi4ELb0ELb0EN7cutlass10bfloat16_tE19Flash_kernel_traitsILi192ELi64ELi64ELi4ES3_EELb1ELb0ELb0ELb0ELb0ELb1ELb1ELb0EEEvNS_16Flash_fwd_paramsE,"aw",@nobits
	.sectionflags	@""
	.align	16
	.zero		1024


//--------------------- .nv.shared._ZN5flash24flash_fwd_splitkv_kernelI23Flash_fwd_kernel_traitsILi192ELi64ELi64ELi4ELb0ELb0EN7cutlass10bfloat16_tE19Flash_kernel_traitsILi192ELi64ELi64ELi4ES3_EELb1ELb0ELb0ELb0ELb0ELb0ELb1ELb1EEEvNS_16Flash_fwd_paramsE --------------------------
	.section	.nv.shared._ZN5flash24flash_fwd_splitkv_kernelI23Flash_fwd_kernel_traitsILi192ELi64ELi64ELi4ELb0ELb0EN7cutlass10bfloat16_tE19Flash_kernel_traitsILi192ELi64ELi64ELi4ES3_EELb1ELb0ELb0ELb0ELb0ELb0ELb1ELb1EEEvNS_16Flash_fwd_paramsE,"aw",@nobits
	.sectionflags	@""
	.align	16
	.zero		1024


//--------------------- .nv.shared._ZN5flash24flash_fwd_splitkv_kernelI23Flash_fwd_kernel_traitsILi192ELi64ELi64ELi4ELb0ELb0EN7cutlass10bfloat16_tE19Flash_kernel_traitsILi192ELi64ELi64ELi4ES3_EELb1ELb0ELb0ELb0ELb0ELb1ELb1ELb1EEEvNS_16Flash_fwd_paramsE --------------------------
	.section	.nv.shared._ZN5flash24flash_fwd_splitkv_kernelI23Flash_fwd_kernel_traitsILi192ELi64ELi64ELi4ELb0ELb0EN7cutlass10bfloat16_tE19Flash_kernel_traitsILi192ELi64ELi64ELi4ES3_EELb1ELb0ELb0ELb0ELb0ELb1ELb1ELb1EEEvNS_16Flash_fwd_paramsE,"aw",@nobits
	.sectionflags	@""
	.align	16
	.zero		1024


//--------------------- .nv.shared._ZN5flash24flash_fwd_splitkv_kernelI23Flash_fwd_kernel_traitsILi192ELi64ELi64ELi4ELb0ELb0EN7cutlass10bfloat16_tE19Flash_kernel_traitsILi192ELi64ELi64ELi4ES3_EELb1ELb0ELb0ELb0ELb1ELb0ELb0ELb0EEEvNS_16Flash_fwd_paramsE --------------------------
	.section	.nv.shared._ZN5flash24flash_fwd_splitkv_kernelI23Flash_fwd_kernel_traitsILi192ELi64ELi64ELi4ELb0ELb0EN7cutlass10bfloat16_tE19Flash_kernel_traitsILi192ELi64ELi64ELi4ES3_EELb1ELb0ELb0ELb0ELb1ELb0ELb0ELb0EEEvNS_16Flash_fwd_paramsE,"aw",@nobits
	.sectionflags	@""
	.align	16
	.zero		1024


//--------------------- .nv.shared._ZN5flash24flash_fwd_splitkv_kernelI23Flash_fwd_kernel_traitsILi192ELi64ELi64ELi4ELb0ELb0EN7cutlass10bfloat16_tE19Flash_kernel_traitsILi192ELi64ELi64ELi4ES3_EELb1ELb0ELb0ELb0ELb1ELb1ELb0ELb0EEEvNS_16Flash_fwd_paramsE --------------------------
	.section	.nv.shared._ZN5flash24flash_fwd_splitkv_kernelI23Flash_fwd_kernel_traitsILi192ELi64ELi64ELi4ELb0ELb0EN7cutlass10bfloat16_tE19Flash_kernel_traitsILi192ELi64ELi64ELi4ES3_EELb1ELb0ELb0ELb0ELb1ELb1ELb0ELb0EEEvNS_16Flash_fwd_paramsE,"aw",@nobits
	.sectionflags	@""
	.align	16
	.zero		1024


//--------------------- .nv.shared._ZN5flash24flash_fwd_splitkv_kernelI23Flash_fwd_kernel_traitsILi192ELi64ELi64ELi4ELb0ELb0EN7cutlass10bfloat16_tE19Flash_kernel_traitsILi192ELi64ELi64ELi4ES3_EELb1ELb0ELb1ELb0ELb0ELb0ELb0ELb0EEEvNS_16Flash_fwd_paramsE --------------------------
	.section	.nv.shared._ZN5flash24flash_fwd_splitkv_kernelI23Flash_fwd_kernel_traitsILi192ELi64ELi64ELi4ELb0ELb0EN7cutlass10bfloat16_tE19Flash_kernel_traitsILi192ELi64ELi64ELi4ES3_EELb1ELb0ELb1ELb0ELb0ELb0ELb0ELb0EEEvNS_16Flash_fwd_paramsE,"aw",@nobits
	.sectionflags	@""
	.align	16
	.zero		1024


//--------------------- .nv.shared._ZN5flash24flash_fwd_splitkv_kernelI23Flash_fwd_kernel_traitsILi192ELi64ELi64ELi4ELb0ELb0EN7cutlass10bfloat16_tE19Flash_kernel_traitsILi192ELi64ELi64ELi4ES3_EELb1ELb0ELb1ELb0ELb0ELb1ELb0ELb0EEEvNS_16Flash_fwd_paramsE --------------------------
	.section	.nv.shared._ZN5flash24flash_fwd_splitkv_kernelI23Flash_fwd_kernel_traitsILi192ELi64ELi64ELi4ELb0ELb0EN7cutlass10bfloat16_tE19Flash_kernel_traitsILi192ELi64ELi64ELi4ES3_EELb1ELb0ELb1ELb0ELb0ELb1ELb0ELb0EEEvNS_16Flash_fwd_paramsE,"aw",@nobits
	.sectionflags	@""
	.align	16
	.zero		1024


//--------------------- .nv.shared._ZN5flash24flash_fwd_splitkv_kernelI23Flash_fwd_kernel_traitsILi192ELi64ELi64ELi4ELb0ELb0EN7cutlass10bfloat16_tE19Flash_kernel_traitsILi192ELi64ELi64ELi4ES3_EELb1ELb0ELb0ELb0ELb1ELb0ELb0ELb1EEEvNS_16Flash_fwd_paramsE --------------------------
	.section	.nv.shared._ZN5flash24flash_fwd_splitkv_kernelI23Flash_fwd_kernel_traitsILi192ELi64ELi64ELi4ELb0ELb0EN7cutlass10bfloat16_tE19Flash_kernel_traitsILi192ELi64ELi64ELi4ES3_EELb1ELb0ELb0ELb0ELb1ELb0ELb0ELb1EEEvNS_16Flash_fwd_paramsE,"aw",@nobits
	.sectionflags	@""
	.align	16
	.zero		1024


//--------------------- .nv.shared._ZN5flash24flash_fwd_splitkv_kernelI23Flash_fwd_kernel_traitsILi192ELi64ELi64ELi4ELb0ELb0EN7cutlass10bfloat16_tE19Flash_kernel_traitsILi192ELi64ELi64ELi4ES3_EELb1ELb0ELb0ELb0ELb1ELb1ELb0ELb1EEEvNS_16Flash_fwd_paramsE --------------------------
	.section	.nv.shared._ZN5flash24flash_fwd_splitkv_kernelI23Flash_fwd_kernel_traitsILi192ELi64ELi64ELi4ELb0ELb0EN7cutlass10bfloat16_tE19Flash_kernel_traitsILi192ELi64ELi64ELi4ES3_EELb1ELb0ELb0ELb0ELb1ELb1ELb0ELb1EEEvNS_16Flash_fwd_paramsE,"aw",@nobits
	.sectionflags	@""
	.align	16
	.zero		1024


//--------------------- .nv.shared._ZN5flash24flash_fwd_splitkv_kernelI23Flash_fwd_kernel_traitsILi192ELi64ELi64ELi4ELb0ELb0EN7cutlass10bfloat16_tE19Flash_kernel_traitsILi192ELi64ELi64ELi4ES3_EELb1ELb0ELb1ELb0ELb0ELb0ELb0ELb1EEEvNS_16Flash_fwd_paramsE --------------------------
	.section	.nv.shared._ZN5flash24flash_fwd_splitkv_kernelI23Flash_fwd_kernel_traitsILi192ELi64ELi64ELi4ELb0ELb0EN7cutlass10bfloat16_tE19Flash_kernel_traitsILi192ELi64ELi64ELi4ES3_EELb1ELb0ELb1ELb0ELb0ELb0ELb0ELb1EEEvNS_16Flash_fwd_paramsE,"aw",@nobits
	.sectionflags	@""
	.align	16
	.zero		1024


//--------------------- .nv.shared._ZN5flash24flash_fwd_splitkv_kernelI23Flash_fwd_kernel_traitsILi192ELi64ELi64ELi4ELb0ELb0EN7cutlass10bfloat16_tE19Flash_kernel_traitsILi192ELi64ELi64ELi4ES3_EELb1ELb0ELb1ELb0ELb0ELb1ELb0ELb1EEEvNS_16Flash_fwd_paramsE --------------------------
	.section	.nv.shared._ZN5flash24flash_fwd_splitkv_kernelI23Flash_fwd_kernel_traitsILi192ELi64ELi64ELi4ELb0ELb0EN7cutlass10bfloat16_tE19Flash_kernel_traitsILi192ELi64ELi64ELi4ES3_EELb1ELb0ELb1ELb0ELb0ELb1ELb0ELb1EEEvNS_16Flash_fwd_paramsE,"aw",@nobits
	.sectionflags	@""
	.align	16
	.zero		1024


//--------------------- .nv.shared._ZN5flash24flash_fwd_splitkv_kernelI23Flash_fwd_kernel_traitsILi192ELi64ELi64ELi4ELb0ELb0EN7cutlass10bfloat16_tE19Flash_kernel_traitsILi192ELi64ELi64ELi4ES3_EELb1ELb0ELb0ELb0ELb1ELb0ELb1ELb0EEEvNS_16Flash_fwd_paramsE --------------------------
	.section	.nv.shared._ZN5flash24flash_fwd_splitkv_kernelI23Flash_fwd_kernel_traitsILi192ELi64ELi64ELi4ELb0ELb0EN7cutlass10bfloat16_tE19Flash_kernel_traitsILi192ELi64ELi64ELi4ES3_EELb1ELb0ELb0ELb0ELb1ELb0ELb1ELb0EEEvNS_16Flash_fwd_paramsE,"aw",@nobits
	.sectionflags	@""
	.align	16
	.zero		1024


//--------------------- .nv.shared._ZN5flash24flash_fwd_splitkv_kernelI23Flash_fwd_kernel_traitsILi192ELi64ELi64ELi4ELb0ELb0EN7cutlass10bfloat16_tE19Flash_kernel_traitsILi192ELi64ELi64ELi4ES3_EELb1ELb0ELb0ELb0ELb1ELb1ELb1ELb0EEEvNS_16Flash_fwd_paramsE --------------------------
	.section	.nv.shared._ZN5flash24flash_fwd_splitkv_kernelI23Flash_fwd_kernel_traitsILi192ELi64ELi64ELi4ELb0ELb0EN7cutlass10bfloat16_tE19Flash_kernel_traitsILi192ELi64ELi64ELi4ES3_EELb1ELb0ELb0ELb0ELb1ELb1ELb1ELb0EEEvNS_16Flash_fwd_paramsE,"aw",@nobits
	.sectionflags	@""
	.align	16
	.zero		1024


//--------------------- .nv.shared._ZN5flash24flash_fwd_splitkv_kernelI23Flash_fwd_kernel_traitsILi192ELi64ELi64ELi4ELb0ELb0EN7cutlass10bfloat16_tE19Flash_kernel_traitsILi192ELi64ELi64ELi4ES3_EELb1ELb0ELb1ELb0ELb0ELb0ELb1ELb0EEEvNS_16Flash_fwd_paramsE --------------------------
	.section	.nv.shared._ZN5flash24flash_fwd_splitkv_kernelI23Flash_fwd_kernel_traitsILi192ELi64ELi64ELi4ELb0ELb0EN7cutlass10bfloat16_tE19Flash_kernel_traitsILi192ELi64ELi64ELi4ES3_EELb1ELb0ELb1ELb0ELb0ELb0ELb1ELb0EEEvNS_16Flash_fwd_paramsE,"aw",@nobits
	.sectionflags	@""
	.align	16
	.zero		1024


//--------------------- .nv.shared._ZN5flash24flash_fwd_splitkv_kernelI23Flash_fwd_kernel_traitsILi192ELi64ELi64ELi4ELb0ELb0EN7cutlass10bfloat16_tE19Flash_kernel_traitsILi192ELi64ELi64ELi4ES3_EELb1ELb0ELb1ELb0ELb0ELb1ELb1ELb0EEEvNS_16Flash_fwd_paramsE --------------------------
	.section	.nv.shared._ZN5flash24flash_fwd_splitkv_kernelI23Flash_fwd_kernel_traitsILi192ELi64ELi64ELi4ELb0ELb0EN7cutlass10bfloat16_tE19Flash_kernel_traitsILi192ELi64ELi64ELi4ES3_EELb1ELb0ELb1ELb0ELb0ELb1ELb1ELb0EEEvNS_16Flash_fwd_paramsE,"aw",@nobits
	.sectionflags	@""
	.align	16
	.zero		1024


//--------------------- .nv.shared._ZN5flash24flash_fwd_splitkv_kernelI23Flash_fwd_kernel_traitsILi192ELi64ELi64ELi4ELb0ELb0EN7cutlass10bfloat16_tE19Flash_kernel_traitsILi192ELi64ELi64ELi4ES3_EELb1ELb0ELb0ELb0ELb1ELb0ELb1ELb1EEEvNS_16Flash_fwd_paramsE --------------------------
	.section	.nv.shared._ZN5flash24flash_fwd_splitkv_kernelI23Flash_fwd_kernel_traitsILi192ELi64ELi64ELi4ELb0ELb0EN7cutlass10bfloat16_tE19Flash_kernel_traitsILi192ELi64ELi64ELi4ES3_EELb1ELb0ELb0ELb0ELb1ELb0ELb1ELb1EEEvNS_16Flash_fwd_paramsE,"aw",@nobits
	.sectionflags	@""
	.align	16
	.zero		1024


//--------------------- .nv.shared._ZN5flash24flash_fwd_splitkv_kernelI23Flash_fwd_kernel_traitsILi192ELi64ELi64ELi4ELb0ELb0EN7cutlass10bfloat16_tE19Flash_kernel_traitsILi192ELi64ELi64ELi4ES3_EELb1ELb0ELb0ELb0ELb1ELb1ELb1ELb1EEEvNS_16Flash_fwd_paramsE --------------------------
	.section	.nv.shared._ZN5flash24flash_fwd_splitkv_kernelI23Flash_fwd_kernel_traitsILi192ELi64ELi64ELi4ELb0ELb0EN7cutlass10bfloat16_tE19Flash_kernel_traitsILi192ELi64ELi64ELi4ES3_EELb1ELb0ELb0ELb0ELb1ELb1ELb1ELb1EEEvNS_16Flash_fwd_paramsE,"aw",@nobits
	.sectionflags	@""
	.align	16
	.zero		1024


//--------------------- .nv.shared._ZN5flash24flash_fwd_splitkv_kernelI23Flash_fwd_kernel_traitsILi192ELi64ELi64ELi4ELb0ELb0EN7cutlass10bfloat16_tE19Flash_kernel_traitsILi192ELi64ELi64ELi4ES3_EELb1ELb0ELb1ELb0ELb0ELb0ELb1ELb1EEEvNS_16Flash_fwd_paramsE --------------------------
	.section	.nv.shared._ZN5flash24flash_fwd_splitkv_kernelI23Flash_fwd_kernel_traitsILi192ELi64ELi64ELi4ELb0ELb0EN7cutlass10bfloat16_tE19Flash_kernel_traitsILi192ELi64ELi64ELi4ES3_EELb1ELb0ELb1ELb0ELb0ELb0ELb1ELb1EEEvNS_16Flash_fwd_paramsE,"aw",@nobits
	.sectionflags	@""
	.align	16
	.zero		1024


//--------------------- .nv.shared._ZN5flash24flash_fwd_splitkv_kernelI23Flash_fwd_kernel_traitsILi192ELi64ELi64ELi4ELb0ELb0EN7cutlass10bfloat16_tE19Flash_kernel_traitsILi192ELi64ELi64ELi4ES3_EELb1ELb0ELb1ELb0ELb0ELb1ELb1ELb1EEEvNS_16Flash_fwd_paramsE --------------------------
	.section	.nv.shared._ZN5flash24flash_fwd_splitkv_kernelI23Flash_fwd_kernel_traitsILi192ELi64ELi64ELi4ELb0ELb0EN7cutlass10bfloat16_tE19Flash_kernel_traitsILi192ELi64ELi64ELi4ES3_EELb1ELb0ELb1ELb0ELb0ELb1ELb1ELb1EEEvNS_16Flash_fwd_paramsE,"aw",@nobits
	.sectionflags	@""
	.align	16
	.zero		1024


//--------------------- .nv.constant0._ZN5flash32flash_fwd_splitkv_combine_kernelI23Flash_fwd_kernel_traitsILi192ELi64ELi64ELi4ELb0ELb0EN7cutlass10bfloat16_tE19Flash_kernel_traitsILi192ELi64ELi64ELi4ES3_EELi8ELi7ELb0EEEvNS_16Flash_fwd_paramsE --------------------------
	.section	.nv.constant0._ZN5flash32flash_fwd_splitkv_combine_kernelI23Flash_fwd_kernel_traitsILi192ELi64ELi64ELi4ELb0ELb0EN7cutlass10bfloat16_tE19Flash_kernel_traitsILi192ELi64ELi64ELi4ES3_EELi8ELi7ELb0EEEvNS_16Flash_fwd_paramsE,"a",@progbits
	.sectionflags	@""
	.align	4
.nv.constant0._ZN5flash32flash_fwd_splitkv_combine_kernelI23Flash_fwd_kernel_traitsILi192ELi64ELi64ELi4ELb0ELb0EN7cutlass10bfloat16_tE19Flash_kernel_traitsILi192ELi64ELi64ELi4ES3_EELi8ELi7ELb0EEEvNS_16Flash_fwd_paramsE:
	.zero		1360


//--------------------- .nv.constant0._ZN5flash32flash_fwd_splitkv_combine_kernelI23Flash_fwd_kernel_traitsILi192ELi64ELi64ELi4ELb0ELb0EN7cutlass10bfloat16_tE19Flash_kernel_traitsILi192ELi64ELi64ELi4ES3_EELi8ELi6ELb0EEEvNS_16Flash_fwd_paramsE --------------------------
	.section	.nv.constant0._ZN5flash32flash_fwd_splitkv_combine_kernelI23Flash_fwd_kernel_traitsILi192ELi64ELi64ELi4ELb0ELb0EN7cutlass10bfloat16_tE19Flash_kernel_traitsILi192ELi64ELi64ELi4ES3_EELi8ELi6ELb0EEEvNS_16Flash_fwd_paramsE,"a",@progbits
	.sectionflags	@""
	.align	4
.nv.constant0._ZN5flash32flash_fwd_splitkv_combine_kernelI23Flash_fwd_kernel_traitsILi192ELi64ELi64ELi4ELb0ELb0EN7cutlass10bfloat16_tE19Flash_kernel_traitsILi192ELi64ELi64ELi4ES3_EELi8ELi6ELb0EEEvNS_16Flash_fwd_paramsE:
	.zero		1360


//--------------------- .nv.constant0._ZN5flash32flash_fwd_splitkv_combine_kernelI23Flash_fwd_kernel_traitsILi192ELi64ELi64ELi4ELb0ELb0EN7cutlass10bfloat16_tE19Flash_kernel_traitsILi192ELi64ELi64ELi4ES3_EELi8ELi5ELb0EEEvNS_16Flash_fwd_paramsE --------------------------
	.section	.nv.constant0._ZN5flash32flash_fwd_splitkv_combine_kernelI23Flash_fwd_kernel_traitsILi192ELi64ELi64ELi4ELb0ELb0EN7cutlass10bfloat16_tE19Flash_kernel_traitsILi192ELi64ELi64ELi4ES3_EELi8ELi5ELb0EEEvNS_16Flash_fwd_paramsE,"a",@progbits
	.sectionflags	@""
	.align	4
.nv.constant0._ZN5flash32flash_fwd_splitkv_combine_kernelI23Flash_fwd_kernel_traitsILi192ELi64ELi64ELi4ELb0ELb0EN7cutlass10bfloat16_tE19Flash_kernel_traitsILi192ELi64ELi64ELi4ES3_EELi8ELi5ELb0EEEvNS_16Flash_fwd_paramsE:
	.zero		1360


//--------------------- .nv.constant0._ZN5flash32flash_fwd_splitkv_combine_kernelI23Flash_fwd_kernel_traitsILi192ELi64ELi64ELi4ELb0ELb0EN7cutlass10bfloat16_tE19Flash_kernel_traitsILi192ELi64ELi64ELi4ES3_EELi8ELi4ELb0EEEvNS_16Flash_fwd_paramsE --------------------------
	.section	.nv.constant0._ZN5flash32flash_fwd_splitkv_combine_kernelI23Flash_fwd_kernel_traitsILi192ELi64ELi64ELi4ELb0ELb0EN7cutlass10bfloat16_tE19Flash_kernel_traitsILi192ELi64ELi64ELi4ES3_EELi8ELi4ELb0EEEvNS_16Flash_fwd_paramsE,"a",@progbits
	.sectionflags	@""
	.align	4
.nv.constant0._ZN5flash32flash_fwd_splitkv_combine_kernelI23Flash_fwd_kernel_traitsILi192ELi64ELi64ELi4ELb0ELb0EN7cutlass10bfloat16_tE19Flash_kernel_traitsILi192ELi64ELi64ELi4ES3_EELi8ELi4ELb0EEEvNS_16Flash_fwd_paramsE:
	.zero		1360


//--------------------- .nv.constant0._ZN5flash32flash_fwd_splitkv_combine_kernelI23Flash_fwd_kernel_traitsILi192ELi64ELi64ELi4ELb0ELb0EN7cutlass10bfloat16_tE19Flash_kernel_traitsILi192ELi64ELi64ELi4ES3_EELi8ELi3ELb0EEEvNS_16Flash_fwd_paramsE --------------------------
	.section	.nv.constant0._ZN5flash32flash_fwd_splitkv_combine_kernelI23Flash_fwd_kernel_traitsILi192ELi64ELi64ELi4ELb0ELb0EN7cutlass10bfloat16_tE19Flash_kernel_traitsILi192ELi64ELi64ELi4ES3_EELi8ELi3ELb0EEEvNS_16Flash_fwd_paramsE,"a",@progbits
	.sectionflags	@""
	.align	4
.nv.constant0._ZN5flash32flash_fwd_splitkv_combine_kernelI23Flash_fwd_kernel_traitsILi192ELi64ELi64ELi4ELb0ELb0EN7cutlass10bfloat16_tE19Flash_kernel_traitsILi192ELi64ELi64ELi4ES3_EELi8ELi3ELb0EEEvNS_16Flash_fwd_paramsE:
	.zero		1360


//--------------------- .nv.constant0._ZN5flash32flash_fwd_splitkv_combine_kernelI23Flash_fwd_kernel_traitsILi192ELi64ELi64ELi4ELb0ELb0EN7cutlass10bfloat16_tE19Flash_kernel_traitsILi192ELi64ELi64ELi4ES3_EELi8ELi2ELb0EEEvNS_16Flash_fwd_paramsE --------------------------
	.section	.nv.constant0._ZN5flash32flash_fwd_splitkv_combine_kernelI23Flash_fwd_kernel_traitsILi192ELi64ELi64ELi4ELb0ELb0EN7cutlass10bfloat16_tE19Flash_kernel_traitsILi192ELi64ELi64ELi4ES3_EELi8ELi2ELb0EEEvNS_16Flash_fwd_paramsE,"a",@progbits
	.sectionflags	@""
	.align	4
.nv.constant0._ZN5flash32flash_fwd_splitkv_combine_kernelI23Flash_fwd_kernel_traitsILi192ELi64ELi64ELi4ELb0ELb0EN7cutlass10bfloat16_tE19Flash_kernel_traitsILi192ELi64ELi64ELi4ES3_EELi8ELi2ELb0EEEvNS_16Flash_fwd_paramsE:
	.zero		1360


//--------------------- .nv.constant0._ZN5flash32flash_fwd_splitkv_combine_kernelI23Flash_fwd_kernel_traitsILi192ELi64ELi64ELi4ELb0ELb0EN7cutlass10bfloat16_tE19Flash_kernel_traitsILi192ELi64ELi64ELi4ES3_EELi8ELi1ELb0EEEvNS_16Flash_fwd_paramsE --------------------------
	.section	.nv.constant0._ZN5flash32flash_fwd_splitkv_combine_kernelI23Flash_fwd_kernel_traitsILi192ELi64ELi64ELi4ELb0ELb0EN7cutlass10bfloat16_tE19Flash_kernel_traitsILi192ELi64ELi64ELi4ES3_EELi8ELi1ELb0EEEvNS_16Flash_fwd_paramsE,"a",@progbits
	.sectionflags	@""
	.align	4
.nv.constant0._ZN5flash32flash_fwd_splitkv_combine_kernelI23Flash_fwd_kernel_traitsILi192ELi64ELi64ELi4ELb0ELb0EN7cutlass10bfloat16_tE19Flash_kernel_traitsILi192ELi64ELi64ELi4ES3_EELi8ELi1ELb0EEEvNS_16Flash_fwd_paramsE:
	.zero		1360


//--------------------- .nv.constant0._ZN5flash32flash_fwd_splitkv_combine_kernelI23Flash_fwd_kernel_traitsILi192ELi64ELi64ELi4ELb0ELb0EN7cutlass10bfloat16_tE19Flash_kernel_traitsILi192ELi64ELi64ELi4ES3_EELi8ELi7ELb1EEEvNS_16Flash_fwd_paramsE --------------------------
	.section	.nv.constant0._ZN5flash32flash_fwd_splitkv_combine_kernelI23Flash_fwd_kernel_traitsILi192ELi64ELi64ELi4ELb0ELb0EN7cutlass10bfloat16_tE19Flash_kernel_traitsILi192ELi64ELi64ELi4ES3_EELi8ELi7ELb1EEEvNS_16Flash_fwd_paramsE,"a",@progbits
	.sectionflags	@""
	.align	4
.nv.constant0._ZN5flash32flash_fwd_splitkv_combine_kernelI23Flash_fwd_kernel_traitsILi192ELi64ELi64ELi4ELb0ELb0EN7cutlass10bfloat16_tE19Flash_kernel_traitsILi192ELi64ELi64ELi4ES3_EELi8ELi7ELb1EEEvNS_16Flash_fwd_paramsE:
	.zero		1360


//--------------------- .nv.constant0._ZN5flash32flash_fwd_splitkv_combine_kernelI23Flash_fwd_kernel_traitsILi192ELi64ELi64ELi4ELb0ELb0EN7cutlass10bfloat16_tE19Flash_kernel_traitsILi192ELi64ELi64ELi4ES3_EELi8ELi6ELb1EEEvNS_16Flash_fwd_paramsE --------------------------
	.section	.nv.constant0._ZN5flash32flash_fwd_splitkv_combine_kernelI23Flash_fwd_kernel_traitsILi192ELi64ELi64ELi4ELb0ELb0EN7cutlass10bfloat16_tE19Flash_kernel_traitsILi192ELi64ELi64ELi4ES3_EELi8ELi6ELb1EEEvNS_16Flash_fwd_paramsE,"a",@progbits
	.sectionflags	@""
	.align	4
.nv.constant0._ZN5flash32flash_fwd_splitkv_combine_kernelI23Flash_fwd_kernel_traitsILi192ELi64ELi64ELi4ELb0ELb0EN7cutlass10bfloat16_tE19Flash_kernel_traitsILi192ELi64ELi64ELi4ES3_EELi8ELi6ELb1EEEvNS_16Flash_fwd_paramsE:
	.zero		1360


//--------------------- .nv.constant0._ZN5flash32flash_fwd_splitkv_combine_kernelI23Flash_fwd_kernel_traitsILi192ELi64ELi64ELi4ELb0ELb0EN7cutlass10bfloat16_tE19Flash_kernel_traitsILi192ELi64ELi64ELi4ES3_EELi8ELi5ELb1EEEvNS_16Flash_fwd_paramsE --------------------------
	.section	.nv.constant0._ZN5flash32flash_fwd_splitkv_combine_kernelI23Flash_fwd_kernel_traitsILi192ELi64ELi64ELi4ELb0ELb0EN7cutlass10bfloat16_tE19Flash_kernel_traitsILi192ELi64ELi64ELi4ES3_EELi8ELi5ELb1EEEvNS_16Flash_fwd_paramsE,"a",@progbits
	.sectionflags	@""
	.align	4
.nv.constant0._ZN5flash32flash_fwd_splitkv_combine_kernelI23Flash_fwd_kernel_traitsILi192ELi64ELi64ELi4ELb0ELb0EN7cutlass10bfloat16_tE19Flash_kernel_traitsILi192ELi64ELi64ELi4ES3_EELi8ELi5ELb1EEEvNS_16Flash_fwd_paramsE:
	.zero		1360


//--------------------- .nv.constant0._ZN5flash32flash_fwd_splitkv_combine_kernelI23Flash_fwd_kernel_traitsILi192ELi64ELi64ELi4ELb0ELb0EN7cutlass10bfloat16_tE19Flash_kernel_traitsILi192ELi64ELi64ELi4ES3_EELi8ELi4ELb1EEEvNS_16Flash_fwd_paramsE --------------------------
	.section	.nv.constant0._ZN5flash32flash_fwd_splitkv_combine_kernelI23Flash_fwd_kernel_traitsILi192ELi64ELi64ELi4ELb0ELb0EN7cutlass10bfloat16_tE19Flash_kernel_traitsILi192ELi64ELi64ELi4ES3_EELi8ELi4ELb1EEEvNS_16Flash_fwd_paramsE,"a",@progbits
	.sectionflags	@""
	.align	4
.nv.constant0._ZN5flash32flash_fwd_splitkv_combine_kernelI23Flash_fwd_kernel_traitsILi192ELi64ELi64ELi4ELb0ELb0EN7cutlass10bfloat16_tE19Flash_kernel_traitsILi192ELi64ELi64ELi4ES3_EELi8ELi4ELb1EEEvNS_16Flash_fwd_paramsE:
	.zero		1360


//--------------------- .nv.constant0._ZN5flash32flash_fwd_splitkv_combine_kernelI23Flash_fwd_kernel_traitsILi192ELi64ELi64ELi4ELb0ELb0EN7cutlass10bfloat16_tE19Flash_kernel_traitsILi192ELi64ELi64ELi4ES3_EELi8ELi3ELb1EEEvNS_16Flash_fwd_paramsE --------------------------
	.section	.nv.constant0._ZN5flash32flash_fwd_splitkv_combine_kernelI23Flash_fwd_kernel_traitsILi192ELi64ELi64ELi4ELb0ELb0EN7cutlass10bfloat16_tE19Flash_kernel_traitsILi192ELi64ELi64ELi4ES3_EELi8ELi3ELb1EEEvNS_16Flash_fwd_paramsE,"a",@progbits
	.sectionflags	@""
	.align	4
.nv.constant0._ZN5flash32flash_fwd_splitkv_combine_kernelI23Flash_fwd_kernel_traitsILi192ELi64ELi64ELi4ELb0ELb0EN7cutlass10bfloat16_tE19Flash_kernel_traitsILi192ELi64ELi64ELi4ES3_EELi8ELi3ELb1EEEvNS_16Flash_fwd_paramsE:
	.zero		1360


//--------------------- .nv.constant0._ZN5flash32flash_fwd_splitkv_combine_kernelI23Flash_fwd_kernel_traitsILi192ELi64ELi64ELi4ELb0ELb0EN7cutlass10bfloat16_tE19Flash_kernel_traitsILi192ELi64ELi64ELi4ES3_EELi8ELi2ELb1EEEvNS_16Flash_fwd_paramsE --------------------------
	.section	.nv.constant0._ZN5flash32flash_fwd_splitkv_combine_kernelI23Flash_fwd_kernel_traitsILi192ELi64ELi64ELi4ELb0ELb0EN7cutlass10bfloat16_tE19Flash_kernel_traitsILi192ELi64ELi64ELi4ES3_EELi8ELi2ELb1EEEvNS_16Flash_fwd_paramsE,"a",@progbits
	.sectionflags	@""
	.align	4
.nv.constant0._ZN5flash32flash_fwd_splitkv_combine_kernelI23Flash_fwd_kernel_traitsILi192ELi64ELi64ELi4ELb0ELb0EN7cutlass10bfloat16_tE19Flash_kernel_traitsILi192ELi64ELi64ELi4ES3_EELi8ELi2ELb1EEEvNS_16Flash_fwd_paramsE:
	.zero		1360


//--------------------- .nv.constant0._ZN5flash32flash_fwd_splitkv_combine_kernelI23Flash_fwd_kernel_traitsILi192ELi64ELi64ELi4ELb0ELb0EN7cutlass10bfloat16_tE19Flash_kernel_traitsILi192ELi64ELi64ELi4ES3_EELi8ELi1ELb1EEEvNS_16Flash_fwd_paramsE --------------------------
	.section	.nv.constant0._ZN5flash32flash_fwd_splitkv_combine_kernelI23Flash_fwd_kernel_traitsILi192ELi64ELi64ELi4ELb0ELb0EN7cutlass10bfloat16_tE19Flash_kernel_traitsILi192ELi64ELi64ELi4ES3_EELi8ELi1ELb1EEEvNS_16Flash_fwd_paramsE,"a",@progbits
	.sectionflags	@""
	.align	4
.nv.constant0._ZN5flash32flash_fwd_splitkv_combine_kernelI23Flash_fwd_kernel_traitsILi192ELi64ELi64ELi4ELb0ELb0EN7cutlass10bfloat16_tE19Flash_kernel_traitsILi192ELi64ELi64ELi4ES3_EELi8ELi1ELb1EEEvNS_16Flash_fwd_paramsE:
	.zero		1360


//--------------------- .nv.constant0._ZN5flash24flash_fwd_splitkv_kernelI23Flash_fwd_kernel_traitsILi192ELi64ELi64ELi4ELb0ELb0EN7cutlass10bfloat16_tE19Flash_kernel_traitsILi192ELi64ELi64ELi4ES3_EELb1ELb0ELb0ELb0ELb0ELb0ELb0ELb0EEEvNS_16Flash_fwd_paramsE --------------------------
	.section	.nv.constant0._ZN5flash24flash_fwd_splitkv_kernelI23Flash_fwd_kernel_traitsILi192ELi64ELi64ELi4ELb0ELb0EN7cutlass10bfloat16_tE19Flash_kernel_traitsILi192ELi64ELi64ELi4ES3_EELb1ELb0ELb0ELb0ELb0ELb0ELb0ELb0EEEvNS_16Flash_fwd_paramsE,"a",@progbits
	.sectionflags	@""
	.align	4
.nv.constant0._ZN5flash24flash_fwd_splitkv_kernelI23Flash_fwd_kernel_traitsILi192ELi64ELi64ELi4ELb0ELb0EN7cutlass10bfloat16_tE19Flash_kernel_traitsILi192ELi64ELi64ELi4ES3_EELb1ELb0ELb0ELb0ELb0ELb0ELb0ELb0EEEvNS_16Flash_fwd_paramsE:
	.zero		1360


//--------------------- .nv.constant0._ZN5flash24flash_fwd_splitkv_kernelI23Flash_fwd_kernel_traitsILi192ELi64ELi64ELi4ELb0ELb0EN7cutlass10bfloat16_tE19Flash_kernel_traitsILi192ELi64ELi64ELi4ES3_EELb1ELb0ELb0ELb0ELb0ELb1ELb0ELb0EEEvNS_16Flash_fwd_paramsE --------------------------
	.section	.nv.constant0._ZN5flash24flash_fwd_splitkv_kernelI23Flash_fwd_kernel_traitsILi192ELi64ELi64ELi4ELb0ELb0EN7cutlass10bfloat16_tE19Flash_kernel_traitsILi192ELi64ELi64ELi4ES3_EELb1ELb0ELb0ELb0ELb0ELb1ELb0ELb0EEEvNS_16Flash_fwd_paramsE,"a",@progbits
	.sectionflags	@""
	.align	4
.nv.constant0._ZN5flash24flash_fwd_splitkv_kernelI23Flash_fwd_kernel_traitsILi192ELi64ELi64ELi4ELb0ELb0EN7cutlass10bfloat16_tE19Flash_kernel_traitsILi192ELi64ELi64ELi4ES3_EELb1ELb0ELb0ELb0ELb0ELb1ELb0ELb0EEEvNS_16Flash_fwd_paramsE:
	.zero		1360


//--------------------- .nv.constant0._ZN5flash24flash_fwd_splitkv_kernelI23Flash_fwd_kernel_traitsILi192ELi64ELi64ELi4ELb0ELb0EN7cutlass10bfloat16_tE19Flash_kernel_traitsILi192ELi64ELi64ELi4ES3_EELb1ELb0ELb0ELb0ELb0ELb0ELb0ELb1EEEvNS_16Flash_fwd_paramsE --------------------------
	.section	.nv.constant0._ZN5flash24flash_fwd_splitkv_kernelI23Flash_fwd_kernel_traitsILi192ELi64ELi64ELi4ELb0ELb0EN7cutlass10bfloat16_tE19Flash_kernel_traitsILi192ELi64ELi64ELi4ES3_EELb1ELb0ELb0ELb0ELb0ELb0ELb0ELb1EEEvNS_16Flash_fwd_paramsE,"a",@progbits
	.sectionflags	@""
	.align	4
.nv.constant0._ZN5flash24flash_fwd_splitkv_kernelI23Flash_fwd_kernel_traitsILi192ELi64ELi64ELi4ELb0ELb0EN7cutlass10bfloat16_tE19Flash_kernel_traitsILi192ELi64ELi64ELi4ES3_EELb1ELb0ELb0ELb0ELb0ELb0ELb0ELb1EEEvNS_16Flash_fwd_paramsE:
	.zero		1360


//--------------------- .nv.constant0._ZN5flash24flash_fwd_splitkv_kernelI23Flash_fwd_kernel_traitsILi192ELi64ELi64ELi4ELb0ELb0EN7cutlass10bfloat16_tE19Flash_kernel_traitsILi192ELi64ELi64ELi4ES3_EELb1ELb0ELb0ELb0ELb0ELb1ELb0ELb1EEEvNS_16Flash_fwd_paramsE --------------------------
	.section	.nv.constant0._ZN5flash24flash_fwd_splitkv_kernelI23Flash_fwd_kernel_traitsILi192ELi64ELi64ELi4ELb0ELb0EN7cutlass10bfloat16_tE19Flash_kernel_traitsILi192ELi64ELi64ELi4ES3_EELb1ELb0ELb0ELb0ELb0ELb1ELb0ELb1EEEvNS_16Flash_fwd_paramsE,"a",@progbits
	.sectionflags	@""
	.align	4
.nv.constant0._ZN5flash24flash_fwd_splitkv_kernelI23Flash_fwd_kernel_traitsILi192ELi64ELi64ELi4ELb0ELb0EN7cutlass10bfloat16_tE19Flash_kernel_traitsILi192ELi64ELi64ELi4ES3_EELb1ELb0ELb0ELb0ELb0ELb1ELb0ELb1EEEvNS_16Flash_fwd_paramsE:
	.zero		1360


//--------------------- .nv.constant0._ZN5flash24flash_fwd_splitkv_kernelI23Flash_fwd_kernel_traitsILi192ELi64ELi64ELi4ELb0ELb0EN7cutlass10bfloat16_tE19Flash_kernel_traitsILi192ELi64ELi64ELi4ES3_EELb1ELb0ELb0ELb0ELb0ELb0ELb1ELb0EEEvNS_16Flash_fwd_paramsE --------------------------
	.section	.nv.constant0._ZN5flash24flash_fwd_splitkv_kernelI23Flash_fwd_kernel_traitsILi192ELi64ELi64ELi4ELb0ELb0EN7cutlass10bfloat16_tE19Flash_kernel_traitsILi192ELi64ELi64ELi4ES3_EELb1ELb0ELb0ELb0ELb0ELb0ELb1ELb0EEEvNS_16Flash_fwd_paramsE,"a",@progbits
	.sectionflags	@""
	.align	4
.nv.constant0._ZN5flash24flash_fwd_splitkv_kernelI23Flash_fwd_kernel_traitsILi192ELi64ELi64ELi4ELb0ELb0EN7cutlass10bfloat16_tE19Flash_kernel_traitsILi192ELi64ELi64ELi4ES3_EELb1ELb0ELb0ELb0ELb0ELb0ELb1ELb0EEEvNS_16Flash_fwd_paramsE:
	.zero		1360


//--------------------- .nv.constant0._ZN5flash24flash_fwd_splitkv_kernelI23Flash_fwd_kernel_traitsILi192ELi64ELi64ELi4ELb0ELb0EN7cutlass10bfloat16_tE19Flash_kernel_traitsILi192ELi64ELi64ELi4ES3_EELb1ELb0ELb0ELb0ELb0ELb1ELb1ELb0EEEvNS_16Flash_fwd_paramsE --------------------------
	.section	.nv.constant0._ZN5flash24flash_fwd_splitkv_kernelI23Flash_fwd_kernel_traitsILi192ELi64ELi64ELi4ELb0ELb0EN7cutlass10bfloat16_tE19Flash_kernel_traitsILi192ELi64ELi64ELi4ES3_EELb1ELb0ELb0ELb0ELb0ELb1ELb1ELb0EEEvNS_16Flash_fwd_paramsE,"a",@progbits
	.sectionflags	@""
	.align	4
.nv.constant0._ZN5flash24flash_fwd_splitkv_kernelI23Flash_fwd_kernel_traitsILi192ELi64ELi64ELi4ELb0ELb0EN7cutlass10bfloat16_tE19Flash_kernel_traitsILi192ELi64ELi64ELi4ES3_EELb1ELb0ELb0ELb0ELb0ELb1ELb1ELb0EEEvNS_16Flash_fwd_paramsE:
	.zero		1360


//--------------------- .nv.constant0._ZN5flash24flash_fwd_splitkv_kernelI23Flash_fwd_kernel_traitsILi192ELi64ELi64ELi4ELb0ELb0EN7cutlass10bfloat16_tE19Flash_kernel_traitsILi192ELi64ELi64ELi4ES3_EELb1ELb0ELb0ELb0ELb0ELb0ELb1ELb1EEEvNS_16Flash_fwd_paramsE --------------------------
	.section	.nv.constant0._ZN5flash24flash_fwd_splitkv_kernelI23Flash_fwd_kernel_traitsILi192ELi64ELi64ELi4ELb0ELb0EN7cutlass10bfloat16_tE19Flash_kernel_traitsILi192ELi64ELi64ELi4ES3_EELb1ELb0ELb0ELb0ELb0ELb0ELb1ELb1EEEvNS_16Flash_fwd_paramsE,"a",@progbits
	.sectionflags	@""
	.align	4
.nv.constant0._ZN5flash24flash_fwd_splitkv_kernelI23Flash_fwd_kernel_traitsILi192ELi64ELi64ELi4ELb0ELb0EN7cutlass10bfloat16_tE19Flash_kernel_traitsILi192ELi64ELi64ELi4ES3_EELb1ELb0ELb0ELb0ELb0ELb0ELb1ELb1EEEvNS_16Flash_fwd_paramsE:
	.zero		1360


//--------------------- .nv.constant0._ZN5flash24flash_fwd_splitkv_kernelI23Flash_fwd_kernel_traitsILi192ELi64ELi64ELi4ELb0ELb0EN7cutlass10bfloat16_tE19Flash_kernel_traitsILi192ELi64ELi64ELi4ES3_EELb1ELb0ELb0ELb0ELb0ELb1ELb1ELb1EEEvNS_16Flash_fwd_paramsE --------------------------
	.section	.nv.constant0._ZN5flash24flash_fwd_splitkv_kernelI23Flash_fwd_kernel_traitsILi192ELi64ELi64ELi4ELb0ELb0EN7cutlass10bfloat16_tE19Flash_kernel_traitsILi192ELi64ELi64ELi4ES3_EELb1ELb0ELb0ELb0ELb0ELb1ELb1ELb1EEEvNS_16Flash_fwd_paramsE,"a",@progbits
	.sectionflags	@""
	.align	4
.nv.constant0._ZN5flash24flash_fwd_splitkv_kernelI23Flash_fwd_kernel_traitsILi192ELi64ELi64ELi4ELb0ELb0EN7cutlass10bfloat16_tE19Flash_kernel_traitsILi192ELi64ELi64ELi4ES3_EELb1ELb0ELb0ELb0ELb0ELb1ELb1ELb1EEEvNS_16Flash_fwd_paramsE:
	.zero		1360


//--------------------- .nv.constant0._ZN5flash24flash_fwd_splitkv_kernelI23Flash_fwd_kernel_traitsILi192ELi64ELi64ELi4ELb0ELb0EN7cutlass10bfloat16_tE19Flash_kernel_traitsILi192ELi64ELi64ELi4ES3_EELb1ELb0ELb0ELb0ELb1ELb0ELb0ELb0EEEvNS_16Flash_fwd_paramsE --------------------------
	.section	.nv.constant0._ZN5flash24flash_fwd_splitkv_kernelI23Flash_fwd_kernel_traitsILi192ELi64ELi64ELi4ELb0ELb0EN7cutlass10bfloat16_tE19Flash_kernel_traitsILi192ELi64ELi64ELi4ES3_EELb1ELb0ELb0ELb0ELb1ELb0ELb0ELb0EEEvNS_16Flash_fwd_paramsE,"a",@progbits
	.sectionflags	@""
	.align	4
.nv.constant0._ZN5flash24flash_fwd_splitkv_kernelI23Flash_fwd_kernel_traitsILi192ELi64ELi64ELi4ELb0ELb0EN7cutlass10bfloat16_tE19Flash_kernel_traitsILi192ELi64ELi64ELi4ES3_EELb1ELb0ELb0ELb0ELb1ELb0ELb0ELb0EEEvNS_16Flash_fwd_paramsE:
	.zero		1360


//--------------------- .nv.constant0._ZN5flash24flash_fwd_splitkv_kernelI23Flash_fwd_kernel_traitsILi192ELi64ELi64ELi4ELb0ELb0EN7cutlass10bfloat16_tE19Flash_kernel_traitsILi192ELi64ELi64ELi4ES3_EELb1ELb0ELb0ELb0ELb1ELb1ELb0ELb0EEEvNS_16Flash_fwd_paramsE --------------------------
	.section	.nv.constant0._ZN5flash24flash_fwd_splitkv_kernelI23Flash_fwd_kernel_traitsILi192ELi64ELi64ELi4ELb0ELb0EN7cutlass10bfloat16_tE19Flash_kernel_traitsILi192ELi64ELi64ELi4ES3_EELb1ELb0ELb0ELb0ELb1ELb1ELb0ELb0EEEvNS_16Flash_fwd_paramsE,"a",@progbits
	.sectionflags	@""
	.align	4
.nv.constant0._ZN5flash24flash_fwd_splitkv_kernelI23Flash_fwd_kernel_traitsILi192ELi64ELi64ELi4ELb0ELb0EN7cutlass10bfloat16_tE19Flash_kernel_traitsILi192ELi64ELi64ELi4ES3_EELb1ELb0ELb0ELb0ELb1ELb1ELb0ELb0EEEvNS_16Flash_fwd_paramsE:
	.zero		1360


//--------------------- .nv.constant0._ZN5flash24flash_fwd_splitkv_kernelI23Flash_fwd_kernel_traitsILi192ELi64ELi64ELi4ELb0ELb0EN7cutlass10bfloat16_tE19Flash_kernel_traitsILi192ELi64ELi64ELi4ES3_EELb1ELb0ELb1ELb0ELb0ELb0ELb0ELb0EEEvNS_16Flash_fwd_paramsE --------------------------
	.section	.nv.constant0._ZN5flash24flash_fwd_splitkv_kernelI23Flash_fwd_kernel_traitsILi192ELi64ELi64ELi4ELb0ELb0EN7cutlass10bfloat16_tE19Flash_kernel_traitsILi192ELi64ELi64ELi4ES3_EELb1ELb0ELb1ELb0ELb0ELb0ELb0ELb0EEEvNS_16Flash_fwd_paramsE,"a",@progbits
	.sectionflags	@""
	.align	4
.nv.constant0._ZN5flash24flash_fwd_splitkv_kernelI23Flash_fwd_kernel_traitsILi192ELi64ELi64ELi4ELb0ELb0EN7cutlass10bfloat16_tE19Flash_kernel_traitsILi192ELi64ELi64ELi4ES3_EELb1ELb0ELb1ELb0ELb0ELb0ELb0ELb0EEEvNS_16Flash_fwd_paramsE:
	.zero		1360


//--------------------- .nv.constant0._ZN5flash24flash_fwd_splitkv_kernelI23Flash_fwd_kernel_traitsILi192ELi64ELi64ELi4ELb0ELb0EN7cutlass10bfloat16_tE19Flash_kernel_traitsILi192ELi64ELi64ELi4ES3_EELb1ELb0ELb1ELb0ELb0ELb1ELb0ELb0EEEvNS_16Flash_fwd_paramsE --------------------------
	.section	.nv.constant0._ZN5flash24flash_fwd_splitkv_kernelI23Flash_fwd_kernel_traitsILi192ELi64ELi64ELi4ELb0ELb0EN7cutlass10bfloat16_tE19Flash_kernel_traitsILi192ELi64ELi64ELi4ES3_EELb1ELb0ELb1ELb0ELb0ELb1ELb0ELb0EEEvNS_16Flash_fwd_paramsE,"a",@progbits
	.sectionflags	@""
	.align	4
.nv.constant0._ZN5flash24flash_fwd_splitkv_kernelI23Flash_fwd_kernel_traitsILi192ELi64ELi64ELi4ELb0ELb0EN7cutlass10bfloat16_tE19Flash_kernel_traitsILi192ELi64ELi64ELi4ES3_EELb1ELb0ELb1ELb0ELb0ELb1ELb0ELb0EEEvNS_16Flash_fwd_paramsE:
	.zero		1360


//--------------------- .nv.constant0._ZN5flash24flash_fwd_splitkv_kernelI23Flash_fwd_kernel_traitsILi192ELi64ELi64ELi4ELb0ELb0EN7cutlass10bfloat16_tE19Flash_kernel_traitsILi192ELi64ELi64ELi4ES3_EELb1ELb0ELb0ELb0ELb1ELb0ELb0ELb1EEEvNS_16Flash_fwd_paramsE --------------------------
	.section	.nv.constant0._ZN5flash24flash_fwd_splitkv_kernelI23Flash_fwd_kernel_traitsILi192ELi64ELi64ELi4ELb0ELb0EN7cutlass10bfloat16_tE19Flash_kernel_traitsILi192ELi64ELi64ELi4ES3_EELb1ELb0ELb0ELb0ELb1ELb0ELb0ELb1EEEvNS_16Flash_fwd_paramsE,"a",@progbits
	.sectionflags	@""
	.align	4
.nv.constant0._ZN5flash24flash_fwd_splitkv_kernelI23Flash_fwd_kernel_traitsILi192ELi64ELi64ELi4ELb0ELb0EN7cutlass10bfloat16_tE19Flash_kernel_traitsILi192ELi64ELi64ELi4ES3_EELb1ELb0ELb0ELb0ELb1ELb0ELb0ELb1EEEvNS_16Flash_fwd_paramsE:
	.zero		1360


//--------------------- .nv.constant0._ZN5flash24flash_fwd_splitkv_kernelI23Flash_fwd_kernel_traitsILi192ELi64ELi64ELi4ELb0ELb0EN7cutlass10bfloat16_tE19Flash_kernel_traitsILi192ELi64ELi64ELi4ES3_EELb1ELb0ELb0ELb0ELb1ELb1ELb0ELb1EEEvNS_16Flash_fwd_paramsE --------------------------
	.section	.nv.constant0._ZN5flash24flash_fwd_splitkv_kernelI23Flash_fwd_kernel_traitsILi192ELi64ELi64ELi4ELb0ELb0EN7cutlass10bfloat16_tE19Flash_kernel_traitsILi192ELi64ELi64ELi4ES3_EELb1ELb0ELb0ELb0ELb1ELb1ELb0ELb1EEEvNS_16Flash_fwd_paramsE,"a",@progbits
	.sectionflags	@""
	.align	4
.nv.constant0._ZN5flash24flash_fwd_splitkv_kernelI23Flash_fwd_kernel_traitsILi192ELi64ELi64ELi4ELb0ELb0EN7cutlass10bfloat16_tE19Flash_kernel_traitsILi192ELi64ELi64ELi4ES3_EELb1ELb0ELb0ELb0ELb1ELb1ELb0ELb1EEEvNS_16Flash_fwd_paramsE:
	.zero		1360


//--------------------- .nv.constant0._ZN5flash24flash_fwd_splitkv_kernelI23Flash_fwd_kernel_traitsILi192ELi64ELi64ELi4ELb0ELb0EN7cutlass10bfloat16_tE19Flash_kernel_traitsILi192ELi64ELi64ELi4ES3_EELb1ELb0ELb1ELb0ELb0ELb0ELb0ELb1EEEvNS_16Flash_fwd_paramsE --------------------------
	.section	.nv.constant0._ZN5flash24flash_fwd_splitkv_kernelI23Flash_fwd_kernel_traitsILi192ELi64ELi64ELi4ELb0ELb0EN7cutlass10bfloat16_tE19Flash_kernel_traitsILi192ELi64ELi64ELi4ES3_EELb1ELb0ELb1ELb0ELb0ELb0ELb0ELb1EEEvNS_16Flash_fwd_paramsE,"a",@progbits
	.sectionflags	@""
	.align	4
.nv.constant0._ZN5flash24flash_fwd_splitkv_kernelI23Flash_fwd_kernel_traitsILi192ELi64ELi64ELi4ELb0ELb0EN7cutlass10bfloat16_tE19Flash_kernel_traitsILi192ELi64ELi64ELi4ES3_EELb1ELb0ELb1ELb0ELb0ELb0ELb0ELb1EEEvNS_16Flash_fwd_paramsE:
	.zero		1360


//--------------------- .nv.constant0._ZN5flash24flash_fwd_splitkv_kernelI23Flash_fwd_kernel_traitsILi192ELi64ELi64ELi4ELb0ELb0EN7cutlass10bfloat16_tE19Flash_kernel_traitsILi192ELi64ELi64ELi4ES3_EELb1ELb0ELb1ELb0ELb0ELb1ELb0ELb1EEEvNS_16Flash_fwd_paramsE --------------------------
	.section	.nv.constant0._ZN5flash24flash_fwd_splitkv_kernelI23Flash_fwd_kernel_traitsILi192ELi64ELi64ELi4ELb0ELb0EN7cutlass10bfloat16_tE19Flash_kernel_traitsILi192ELi64ELi64ELi4ES3_EELb1ELb0ELb1ELb0ELb0ELb1ELb0ELb1EEEvNS_16Flash_fwd_paramsE,"a",@progbits
	.sectionflags	@""
	.align	4
.nv.constant0._ZN5flash24flash_fwd_splitkv_kernelI23Flash_fwd_kernel_traitsILi192ELi64ELi64ELi4ELb0ELb0EN7cutlass10bfloat16_tE19Flash_kernel_traitsILi192ELi64ELi64ELi4ES3_EELb1ELb0ELb1ELb0ELb0ELb1ELb0ELb1EEEvNS_16Flash_fwd_paramsE:
	.zero		1360


//--------------------- .nv.constant0._ZN5flash24flash_fwd_splitkv_kernelI23Flash_fwd_kernel_traitsILi192ELi64ELi64ELi4ELb0ELb0EN7cutlass10bfloat16_tE19Flash_kernel_traitsILi192ELi64ELi64ELi4ES3_EELb1ELb0ELb0ELb0ELb1ELb0ELb1ELb0EEEvNS_16Flash_fwd_paramsE --------------------------
	.section	.nv.constant0._ZN5flash24flash_fwd_splitkv_kernelI23Flash_fwd_kernel_traitsILi192ELi64ELi64ELi4ELb0ELb0EN7cutlass10bfloat16_tE19Flash_kernel_traitsILi192ELi64ELi64ELi4ES3_EELb1ELb0ELb0ELb0ELb1ELb0ELb1ELb0EEEvNS_16Flash_fwd_paramsE,"a",@progbits
	.sectionflags	@""
	.align	4
.nv.constant0._ZN5flash24flash_fwd_splitkv_kernelI23Flash_fwd_kernel_traitsILi192ELi64ELi64ELi4ELb0ELb0EN7cutlass10bfloat16_tE19Flash_kernel_traitsILi192ELi64ELi64ELi4ES3_EELb1ELb0ELb0ELb0ELb1ELb0ELb1ELb0EEEvNS_16Flash_fwd_paramsE:
	.zero		1360


//--------------------- .nv.constant0._ZN5flash24flash_fwd_splitkv_kernelI23Flash_fwd_kernel_traitsILi192ELi64ELi64ELi4ELb0ELb0EN7cutlass10bfloat16_tE19Flash_kernel_traitsILi192ELi64ELi64ELi4ES3_EELb1ELb0ELb0ELb0ELb1ELb1ELb1ELb0EEEvNS_16Flash_fwd_paramsE --------------------------
	.section	.nv.constant0._ZN5flash24flash_fwd_splitkv_kernelI23Flash_fwd_kernel_traitsILi192ELi64ELi64ELi4ELb0ELb0EN7cutlass10bfloat16_tE19Flash_kernel_traitsILi192ELi64ELi64ELi4ES3_EELb1ELb0ELb0ELb0ELb1ELb1ELb1ELb0EEEvNS_16Flash_fwd_paramsE,"a",@progbits
	.sectionflags	@""
	.align	4
.nv.constant0._ZN5flash24flash_fwd_splitkv_kernelI23Flash_fwd_kernel_traitsILi192ELi64ELi64ELi4ELb0ELb0EN7cutlass10bfloat16_tE19Flash_kernel_traitsILi192ELi64ELi64ELi4ES3_EELb1ELb0ELb0ELb0ELb1ELb1ELb1ELb0EEEvNS_16Flash_fwd_paramsE:
	.zero		1360


//--------------------- .nv.constant0._ZN5flash24flash_fwd_splitkv_kernelI23Flash_fwd_kernel_traitsILi192ELi64ELi64ELi4ELb0ELb0EN7cutlass10bfloat16_tE19Flash_kernel_traitsILi192ELi64ELi64ELi4ES3_EELb1ELb0ELb1ELb0ELb0ELb0ELb1ELb0EEEvNS_16Flash_fwd_paramsE --------------------------
	.section	.nv.constant0._ZN5flash24flash_fwd_splitkv_kernelI23Flash_fwd_kernel_traitsILi192ELi64ELi64ELi4ELb0ELb0EN7cutlass10bfloat16_tE19Flash_kernel_traitsILi192ELi64ELi64ELi4ES3_EELb1ELb0ELb1ELb0ELb0ELb0ELb1ELb0EEEvNS_16Flash_fwd_paramsE,"a",@progbits
	.sectionflags	@""
	.align	4
.nv.constant0._ZN5flash24flash_fwd_splitkv_kernelI23Flash_fwd_kernel_traitsILi192ELi64ELi64ELi4ELb0ELb0EN7cutlass10bfloat16_tE19Flash_kernel_traitsILi192ELi64ELi64ELi4ES3_EELb1ELb0ELb1ELb0ELb0ELb0ELb1ELb0EEEvNS_16Flash_fwd_paramsE:
	.zero		1360


//--------------------- .nv.constant0._ZN5flash24flash_fwd_splitkv_kernelI23Flash_fwd_kernel_traitsILi192ELi64ELi64ELi4ELb0ELb0EN7cutlass10bfloat16_tE19Flash_kernel_traitsILi192ELi64ELi64ELi4ES3_EELb1ELb0ELb1ELb0ELb0ELb1ELb1ELb0EEEvNS_16Flash_fwd_paramsE --------------------------
	.section	.nv.constant0._ZN5flash24flash_fwd_splitkv_kernelI23Flash_fwd_kernel_traitsILi192ELi64ELi64ELi4ELb0ELb0EN7cutlass10bfloat16_tE19Flash_kernel_traitsILi192ELi64ELi64ELi4ES3_EELb1ELb0ELb1ELb0ELb0ELb1ELb1ELb0EEEvNS_16Flash_fwd_paramsE,"a",@progbits
	.sectionflags	@""
	.align	4
.nv.constant0._ZN5flash24flash_fwd_splitkv_kernelI23Flash_fwd_kernel_traitsILi192ELi64ELi64ELi4ELb0ELb0EN7cutlass10bfloat16_tE19Flash_kernel_traitsILi192ELi64ELi64ELi4ES3_EELb1ELb0ELb1ELb0ELb0ELb1ELb1ELb0EEEvNS_16Flash_fwd_paramsE:
	.zero		1360


//--------------------- .nv.constant0._ZN5flash24flash_fwd_splitkv_kernelI23Flash_fwd_kernel_traitsILi192ELi64ELi64ELi4ELb0ELb0EN7cutlass10bfloat16_tE19Flash_kernel_traitsILi192ELi64ELi64ELi4ES3_EELb1ELb0ELb0ELb0ELb1ELb0ELb1ELb1EEEvNS_16Flash_fwd_paramsE --------------------------
	.section	.nv.constant0._ZN5flash24flash_fwd_splitkv_kernelI23Flash_fwd_kernel_traitsILi192ELi64ELi64ELi4ELb0ELb0EN7cutlass10bfloat16_tE19Flash_kernel_traitsILi192ELi64ELi64ELi4ES3_EELb1ELb0ELb0ELb0ELb1ELb0ELb1ELb1EEEvNS_16Flash_fwd_paramsE,"a",@progbits
	.sectionflags	@""
	.align	4
.nv.constant0._ZN5flash24flash_fwd_splitkv_kernelI23Flash_fwd_kernel_traitsILi192ELi64ELi64ELi4ELb0ELb0EN7cutlass10bfloat16_tE19Flash_kernel_traitsILi192ELi64ELi64ELi4ES3_EELb1ELb0ELb0ELb0ELb1ELb0ELb1ELb1EEEvNS_16Flash_fwd_paramsE:
	.zero		1360


//--------------------- .nv.constant0._ZN5flash24flash_fwd_splitkv_kernelI23Flash_fwd_kernel_traitsILi192ELi64ELi64ELi4ELb0ELb0EN7cutlass10bfloat16_tE19Flash_kernel_traitsILi192ELi64ELi64ELi4ES3_EELb1ELb0ELb0ELb0ELb1ELb1ELb1ELb1EEEvNS_16Flash_fwd_paramsE --------------------------
	.section	.nv.constant0._ZN5flash24flash_fwd_splitkv_kernelI23Flash_fwd_kernel_traitsILi192ELi64ELi64ELi4ELb0ELb0EN7cutlass10bfloat16_tE19Flash_kernel_traitsILi192ELi64ELi64ELi4ES3_EELb1ELb0ELb0ELb0ELb1ELb1ELb1ELb1EEEvNS_16Flash_fwd_paramsE,"a",@progbits
	.sectionflags	@""
	.align	4
.nv.constant0._ZN5flash24flash_fwd_splitkv_kernelI23Flash_fwd_kernel_traitsILi192ELi64ELi64ELi4ELb0ELb0EN7cutlass10bfloat16_tE19Flash_kernel_traitsILi192ELi64ELi64ELi4ES3_EELb1ELb0ELb0ELb0ELb1ELb1ELb1ELb1EEEvNS_16Flash_fwd_paramsE:
	.zero		1360


//--------------------- .nv.constant0._ZN5flash24flash_fwd_splitkv_kernelI23Flash_fwd_kernel_traitsILi192ELi64ELi64ELi4ELb0ELb0EN7cutlass10bfloat16_tE19Flash_kernel_traitsILi192ELi64ELi64ELi4ES3_EELb1ELb0ELb1ELb0ELb0ELb0ELb1ELb1EEEvNS_16Flash_fwd_paramsE --------------------------
	.section	.nv.constant0._ZN5flash24flash_fwd_splitkv_kernelI23Flash_fwd_kernel_traitsILi192ELi64ELi64ELi4ELb0ELb0EN7cutlass10bfloat16_tE19Flash_kernel_traitsILi192ELi64ELi64ELi4ES3_EELb1ELb0ELb1ELb0ELb0ELb0ELb1ELb1EEEvNS_16Flash_fwd_paramsE,"a",@progbits
	.sectionflags	@""
	.align	4
.nv.constant0._ZN5flash24flash_fwd_splitkv_kernelI23Flash_fwd_kernel_traitsILi192ELi64ELi64ELi4ELb0ELb0EN7cutlass10bfloat16_tE19Flash_kernel_traitsILi192ELi64ELi64ELi4ES3_EELb1ELb0ELb1ELb0ELb0ELb0ELb1ELb1EEEvNS_16Flash_fwd_paramsE:
	.zero		1360


//--------------------- .nv.constant0._ZN5flash24flash_fwd_splitkv_kernelI23Flash_fwd_kernel_traitsILi192ELi64ELi64ELi4ELb0ELb0EN7cutlass10bfloat16_tE19Flash_kernel_traitsILi192ELi64ELi64ELi4ES3_EELb1ELb0ELb1ELb0ELb0ELb1ELb1ELb1EEEvNS_16Flash_fwd_paramsE --------------------------
	.section	.nv.constant0._ZN5flash24flash_fwd_splitkv_kernelI23Flash_fwd_kernel_traitsILi192ELi64ELi64ELi4ELb0ELb0EN7cutlass10bfloat16_tE19Flash_kernel_traitsILi192ELi64ELi64ELi4ES3_EELb1ELb0ELb1ELb0ELb0ELb1ELb1ELb1EEEvNS_16Flash_fwd_paramsE,"a",@progbits
	.sectionflags	@""
	.align	4
.nv.constant0._ZN5flash24flash_fwd_splitkv_kernelI23Flash_fwd_kernel_traitsILi192ELi64ELi64ELi4ELb0ELb0EN7cutlass10bfloat16_tE19Flash_kernel_traitsILi192ELi64ELi64ELi4ES3_EELb1ELb0ELb1ELb0ELb0ELb1ELb1ELb1EEEvNS_16Flash_fwd_paramsE:
	.zero		1360


//--------------------- SYMBOLS --------------------------

	.type		.nv.reservedSmem.offset0,@object
	.size		.nv.reservedSmem.offset0,0x4
	.type		.nv.reservedSmem.cap,@object
	.size		.nv.reservedSmem.cap,0x4
